	.target	sm_80

	.elftype	@"ET_EXEC"


//--------------------- .note.nv.tkinfo           --------------------------
	.section	.note.nv.tkinfo,"",@"SHT_NOTE"
	.sectionflags	@"SHF_NOTE_NV_TKINFO"
	.tkinfo
        /*0018*/ 	.word	0x00000002
        /*0030*/ 	.string	""
        /*0030*/ 	.string	"ptxas"
        /*0030*/ 	.string	"Cuda compilation tools, release 13.0, V13.0.88"
        /*0030*/ 	.string	"Build cuda_13.0.r13.0/compiler.36424714_0"
        /*0030*/ 	.string	"-arch sm_80 -m 64 "



//--------------------- .note.nv.cuinfo           --------------------------
	.section	.note.nv.cuinfo,"",@"SHT_NOTE"
	.sectionflags	@"SHF_NOTE_NV_CUINFO"
        /*0018*/ 	.short	0x0002
        /*001a*/ 	.short	0x0050
        /*001c*/ 	.short	0x0082
	.zero		2


//--------------------- .nv.info                  --------------------------
	.section	.nv.info,"",@"SHT_CUDA_INFO"
	.align	4


	//----- nvinfo : EIATTR_REGCOUNT
	.align		4
        /*0000*/ 	.byte	0x04, 0x2f
        /*0002*/ 	.short	(.L_39 - .L_38)
	.align		4
.L_38:
        /*0004*/ 	.word	index@(_ZN2at6native29vectorized_elementwise_kernelILi8EZZZNS0_18GeluCUDAKernelImplERNS_18TensorIteratorBaseENS0_8GeluTypeEENKUlvE_clEvENKUlvE_clEvEUldE_St5arrayIPcLm2EEEEviT0_T1_)
        /*0008*/ 	.word	0x00000004


	//----- nvinfo : EIATTR_FRAME_SIZE
	.align		4
.L_39:
        /*000c*/ 	.byte	0x04, 0x11
        /*000e*/ 	.short	(.L_41 - .L_40)
	.align		4
.L_40:
        /*0010*/ 	.word	index@(_ZN2at6native29vectorized_elementwise_kernelILi8EZZZNS0_18GeluCUDAKernelImplERNS_18TensorIteratorBaseENS0_8GeluTypeEENKUlvE_clEvENKUlvE_clEvEUldE_St5arrayIPcLm2EEEEviT0_T1_)
        /*0014*/ 	.word	0x00000000


	//----- nvinfo : EIATTR_REGCOUNT
	.align		4
.L_41:
        /*0018*/ 	.byte	0x04, 0x2f
        /*001a*/ 	.short	(.L_43 - .L_42)
	.align		4
.L_42:
        /*001c*/ 	.word	index@(_ZN2at6native29vectorized_elementwise_kernelILi4EZZZNS0_18GeluCUDAKernelImplERNS_18TensorIteratorBaseENS0_8GeluTypeEENKUlvE_clEvENKUlvE_clEvEUldE_St5arrayIPcLm2EEEEviT0_T1_)
        /*0020*/ 	.word	0x00000020


	//----- nvinfo : EIATTR_FRAME_SIZE
	.align		4
.L_43:
        /*0024*/ 	.byte	0x04, 0x11
        /*0026*/ 	.short	(.L_45 - .L_44)
	.align		4
.L_44:
        /*0028*/ 	.word	index@(_ZN2at6native29vectorized_elementwise_kernelILi4EZZZNS0_18GeluCUDAKernelImplERNS_18TensorIteratorBaseENS0_8GeluTypeEENKUlvE_clEvENKUlvE_clEvEUldE_St5arrayIPcLm2EEEEviT0_T1_)
        /*002c*/ 	.word	0x00000000


	//----- nvinfo : EIATTR_REGCOUNT
	.align		4
.L_45:
        /*0030*/ 	.byte	0x04, 0x2f
        /*0032*/ 	.short	(.L_47 - .L_46)
	.align		4
.L_46:
        /*0034*/ 	.word	index@(_ZN2at6native29vectorized_elementwise_kernelILi2EZZZNS0_18GeluCUDAKernelImplERNS_18TensorIteratorBaseENS0_8GeluTypeEENKUlvE_clEvENKUlvE_clEvEUldE_St5arrayIPcLm2EEEEviT0_T1_)
        /*0038*/ 	.word	0x00000020


	//----- nvinfo : EIATTR_FRAME_SIZE
	.align		4
.L_47:
        /*003c*/ 	.byte	0x04, 0x11
        /*003e*/ 	.short	(.L_49 - .L_48)
	.align		4
.L_48:
        /*0040*/ 	.word	index@(_ZN2at6native29vectorized_elementwise_kernelILi2EZZZNS0_18GeluCUDAKernelImplERNS_18TensorIteratorBaseENS0_8GeluTypeEENKUlvE_clEvENKUlvE_clEvEUldE_St5arrayIPcLm2EEEEviT0_T1_)
        /*0044*/ 	.word	0x00000000


	//----- nvinfo : EIATTR_REGCOUNT
	.align		4
.L_49:
        /*0048*/ 	.byte	0x04, 0x2f
        /*004a*/ 	.short	(.L_51 - .L_50)
	.align		4
.L_50:
        /*004c*/ 	.word	index@(_ZN2at6native27unrolled_elementwise_kernelIZZZNS0_18GeluCUDAKernelImplERNS_18TensorIteratorBaseENS0_8GeluTypeEENKUlvE_clEvENKUlvE_clEvEUldE_St5arrayIPcLm2EELi4E23TrivialOffsetCalculatorILi1EjESC_NS0_6memory15LoadWithoutCastENSD_16StoreWithoutCastEEEviT_T0_T2_T3_T4_T5_)
        /*0050*/ 	.word	0x0000001c


	//----- nvinfo : EIATTR_FRAME_SIZE
	.align		4
.L_51:
        /*0054*/ 	.byte	0x04, 0x11
        /*0056*/ 	.short	(.L_53 - .L_52)
	.align		4
.L_52:
        /*0058*/ 	.word	index@(_ZN2at6native27unrolled_elementwise_kernelIZZZNS0_18GeluCUDAKernelImplERNS_18TensorIteratorBaseENS0_8GeluTypeEENKUlvE_clEvENKUlvE_clEvEUldE_St5arrayIPcLm2EELi4E23TrivialOffsetCalculatorILi1EjESC_NS0_6memory15LoadWithoutCastENSD_16StoreWithoutCastEEEviT_T0_T2_T3_T4_T5_)
        /*005c*/ 	.word	0x00000000


	//----- nvinfo : EIATTR_REGCOUNT
	.align		4
.L_53:
        /*0060*/ 	.byte	0x04, 0x2f
        /*0062*/ 	.short	(.L_55 - .L_54)
	.align		4
.L_54:
        /*0064*/ 	.word	index@(_ZN2at6native18elementwise_kernelILi128ELi2EZNS0_22gpu_kernel_impl_nocastIZZZNS0_18GeluCUDAKernelImplERNS_18TensorIteratorBaseENS0_8GeluTypeEENKUlvE_clEvENKUlvE_clEvEUldE_EEvS4_RKT_EUliE_EEviT1_)
        /*0068*/ 	.word	0x00000016


	//----- nvinfo : EIATTR_FRAME_SIZE
	.align		4
.L_55:
        /*006c*/ 	.byte	0x04, 0x11
        /*006e*/ 	.short	(.L_57 - .L_56)
	.align		4
.L_56:
        /*0070*/ 	.word	index@(_ZN2at6native18elementwise_kernelILi128ELi2EZNS0_22gpu_kernel_impl_nocastIZZZNS0_18GeluCUDAKernelImplERNS_18TensorIteratorBaseENS0_8GeluTypeEENKUlvE_clEvENKUlvE_clEvEUldE_EEvS4_RKT_EUliE_EEviT1_)
        /*0074*/ 	.word	0x00000000


	//----- nvinfo : EIATTR_REGCOUNT
	.align		4
.L_57:
        /*0078*/ 	.byte	0x04, 0x2f
        /*007a*/ 	.short	(.L_59 - .L_58)
	.align		4
.L_58:
        /*007c*/ 	.word	index@(_ZN2at6native27unrolled_elementwise_kernelIZZZNS0_18GeluCUDAKernelImplERNS_18TensorIteratorBaseENS0_8GeluTypeEENKUlvE_clEvENKUlvE_clEvEUldE_St5arrayIPcLm2EELi4E23TrivialOffsetCalculatorILi1EjESC_NS0_6memory12LoadWithCastILi1EEENSD_13StoreWithCastILi1EEEEEviT_T0_T2_T3_T4_T5_)
        /*0080*/ 	.word	0x00000022


	//----- nvinfo : EIATTR_FRAME_SIZE
	.align		4
.L_59:
        /*0084*/ 	.byte	0x04, 0x11
        /*0086*/ 	.short	(.L_61 - .L_60)
	.align		4
.L_60:
        /*0088*/ 	.word	index@(_ZN2at6native27unrolled_elementwise_kernelIZZZNS0_18GeluCUDAKernelImplERNS_18TensorIteratorBaseENS0_8GeluTypeEENKUlvE_clEvENKUlvE_clEvEUldE_St5arrayIPcLm2EELi4E23TrivialOffsetCalculatorILi1EjESC_NS0_6memory12LoadWithCastILi1EEENSD_13StoreWithCastILi1EEEEEviT_T0_T2_T3_T4_T5_)
        /*008c*/ 	.word	0x00000000


	//----- nvinfo : EIATTR_REGCOUNT
	.align		4
.L_61:
        /*0090*/ 	.byte	0x04, 0x2f
        /*0092*/ 	.short	(.L_63 - .L_62)
	.align		4
.L_62:
        /*0094*/ 	.word	index@(_ZN2at6native18elementwise_kernelILi128ELi4EZNS0_15gpu_kernel_implIZZZNS0_18GeluCUDAKernelImplERNS_18TensorIteratorBaseENS0_8GeluTypeEENKUlvE_clEvENKUlvE_clEvEUldE_EEvS4_RKT_EUliE_EEviT1_)
        /*0098*/ 	.word	0x0000001a


	//----- nvinfo : EIATTR_FRAME_SIZE
	.align		4
.L_63:
        /*009c*/ 	.byte	0x04, 0x11
        /*009e*/ 	.short	(.L_65 - .L_64)
	.align		4
.L_64:
        /*00a0*/ 	.word	index@(_ZN2at6native18elementwise_kernelILi128ELi4EZNS0_15gpu_kernel_implIZZZNS0_18GeluCUDAKernelImplERNS_18TensorIteratorBaseENS0_8GeluTypeEENKUlvE_clEvENKUlvE_clEvEUldE_EEvS4_RKT_EUliE_EEviT1_)
        /*00a4*/ 	.word	0x00000000


	//----- nvinfo : EIATTR_REGCOUNT
	.align		4
.L_65:
        /*00a8*/ 	.byte	0x04, 0x2f
        /*00aa*/ 	.short	(.L_67 - .L_66)
	.align		4
.L_66:
        /*00ac*/ 	.word	index@(_ZN2at6native29vectorized_elementwise_kernelILi8EZZZNS0_18GeluCUDAKernelImplERNS_18TensorIteratorBaseENS0_8GeluTypeEENKUlvE_clEvENKUlvE0_clEvEUlfE_St5arrayIPcLm2EEEEviT0_T1_)
        /*00b0*/ 	.word	0x00000004


	//----- nvinfo : EIATTR_FRAME_SIZE
	.align		4
.L_67:
        /*00b4*/ 	.byte	0x04, 0x11
        /*00b6*/ 	.short	(.L_69 - .L_68)
	.align		4
.L_68:
        /*00b8*/ 	.word	index@(_ZN2at6native29vectorized_elementwise_kernelILi8EZZZNS0_18GeluCUDAKernelImplERNS_18TensorIteratorBaseENS0_8GeluTypeEENKUlvE_clEvENKUlvE0_clEvEUlfE_St5arrayIPcLm2EEEEviT0_T1_)
        /*00bc*/ 	.word	0x00000000


	//----- nvinfo : EIATTR_REGCOUNT
	.align		4
.L_69:
        /*00c0*/ 	.byte	0x04, 0x2f
        /*00c2*/ 	.short	(.L_71 - .L_70)
	.align		4
.L_70:
        /*00c4*/ 	.word	index@(_ZN2at6native29vectorized_elementwise_kernelILi4EZZZNS0_18GeluCUDAKernelImplERNS_18TensorIteratorBaseENS0_8GeluTypeEENKUlvE_clEvENKUlvE0_clEvEUlfE_St5arrayIPcLm2EEEEviT0_T1_)
        /*00c8*/ 	.word	0x0000001a


	//----- nvinfo : EIATTR_FRAME_SIZE
	.align		4
.L_71:
        /*00cc*/ 	.byte	0x04, 0x11
        /*00ce*/ 	.short	(.L_73 - .L_72)
	.align		4
.L_72:
        /*00d0*/ 	.word	index@(_ZN2at6native29vectorized_elementwise_kernelILi4EZZZNS0_18GeluCUDAKernelImplERNS_18TensorIteratorBaseENS0_8GeluTypeEENKUlvE_clEvENKUlvE0_clEvEUlfE_St5arrayIPcLm2EEEEviT0_T1_)
        /*00d4*/ 	.word	0x00000000


	//----- nvinfo : EIATTR_REGCOUNT
	.align		4
.L_73:
        /*00d8*/ 	.byte	0x04, 0x2f
        /*00da*/ 	.short	(.L_75 - .L_74)
	.align		4
.L_74:
        /*00dc*/ 	.word	index@(_ZN2at6native29vectorized_elementwise_kernelILi2EZZZNS0_18GeluCUDAKernelImplERNS_18TensorIteratorBaseENS0_8GeluTypeEENKUlvE_clEvENKUlvE0_clEvEUlfE_St5arrayIPcLm2EEEEviT0_T1_)
        /*00e0*/ 	.word	0x0000001a


	//----- nvinfo : EIATTR_FRAME_SIZE
	.align		4
.L_75:
        /*00e4*/ 	.byte	0x04, 0x11
        /*00e6*/ 	.short	(.L_77 - .L_76)
	.align		4
.L_76:
        /*00e8*/ 	.word	index@(_ZN2at6native29vectorized_elementwise_kernelILi2EZZZNS0_18GeluCUDAKernelImplERNS_18TensorIteratorBaseENS0_8GeluTypeEENKUlvE_clEvENKUlvE0_clEvEUlfE_St5arrayIPcLm2EEEEviT0_T1_)
        /*00ec*/ 	.word	0x00000000


	//----- nvinfo : EIATTR_REGCOUNT
	.align		4
.L_77:
        /*00f0*/ 	.byte	0x04, 0x2f
        /*00f2*/ 	.short	(.L_79 - .L_78)
	.align		4
.L_78:
        /*00f4*/ 	.word	index@(_ZN2at6native27unrolled_elementwise_kernelIZZZNS0_18GeluCUDAKernelImplERNS_18TensorIteratorBaseENS0_8GeluTypeEENKUlvE_clEvENKUlvE0_clEvEUlfE_St5arrayIPcLm2EELi4E23TrivialOffsetCalculatorILi1EjESC_NS0_6memory15LoadWithoutCastENSD_16StoreWithoutCastEEEviT_T0_T2_T3_T4_T5_)
        /*00f8*/ 	.word	0x00000014


	//----- nvinfo : EIATTR_FRAME_SIZE
	.align		4
.L_79:
        /*00fc*/ 	.byte	0x04, 0x11
        /*00fe*/ 	.short	(.L_81 - .L_80)
	.align		4
.L_80:
        /*0100*/ 	.word	index@(_ZN2at6native27unrolled_elementwise_kernelIZZZNS0_18GeluCUDAKernelImplERNS_18TensorIteratorBaseENS0_8GeluTypeEENKUlvE_clEvENKUlvE0_clEvEUlfE_St5arrayIPcLm2EELi4E23TrivialOffsetCalculatorILi1EjESC_NS0_6memory15LoadWithoutCastENSD_16StoreWithoutCastEEEviT_T0_T2_T3_T4_T5_)
        /*0104*/ 	.word	0x00000000


	//----- nvinfo : EIATTR_REGCOUNT
	.align		4
.L_81:
        /*0108*/ 	.byte	0x04, 0x2f
        /*010a*/ 	.short	(.L_83 - .L_82)
	.align		4
.L_82:
        /*010c*/ 	.word	index@(_ZN2at6native18elementwise_kernelILi128ELi2EZNS0_22gpu_kernel_impl_nocastIZZZNS0_18GeluCUDAKernelImplERNS_18TensorIteratorBaseENS0_8GeluTypeEENKUlvE_clEvENKUlvE0_clEvEUlfE_EEvS4_RKT_EUliE_EEviT1_)
        /*0110*/ 	.word	0x0000000c


	//----- nvinfo : EIATTR_FRAME_SIZE
	.align		4
.L_83:
        /*0114*/ 	.byte	0x04, 0x11
        /*0116*/ 	.short	(.L_85 - .L_84)
	.align		4
.L_84:
        /*0118*/ 	.word	index@(_ZN2at6native18elementwise_kernelILi128ELi2EZNS0_22gpu_kernel_impl_nocastIZZZNS0_18GeluCUDAKernelImplERNS_18TensorIteratorBaseENS0_8GeluTypeEENKUlvE_clEvENKUlvE0_clEvEUlfE_EEvS4_RKT_EUliE_EEviT1_)
        /*011c*/ 	.word	0x00000000


	//----- nvinfo : EIATTR_REGCOUNT
	.align		4
.L_85:
        /*0120*/ 	.byte	0x04, 0x2f
        /*0122*/ 	.short	(.L_87 - .L_86)
	.align		4
.L_86:
        /*0124*/ 	.word	index@(_ZN2at6native27unrolled_elementwise_kernelIZZZNS0_18GeluCUDAKernelImplERNS_18TensorIteratorBaseENS0_8GeluTypeEENKUlvE_clEvENKUlvE0_clEvEUlfE_St5arrayIPcLm2EELi4E23TrivialOffsetCalculatorILi1EjESC_NS0_6memory12LoadWithCastILi1EEENSD_13StoreWithCastILi1EEEEEviT_T0_T2_T3_T4_T5_)
        /*0128*/ 	.word	0x0000001c


	//----- nvinfo : EIATTR_FRAME_SIZE
	.align		4
.L_87:
        /*012c*/ 	.byte	0x04, 0x11
        /*012e*/ 	.short	(.L_89 - .L_88)
	.align		4
.L_88:
        /*0130*/ 	.word	index@(_ZN2at6native27unrolled_elementwise_kernelIZZZNS0_18GeluCUDAKernelImplERNS_18TensorIteratorBaseENS0_8GeluTypeEENKUlvE_clEvENKUlvE0_clEvEUlfE_St5arrayIPcLm2EELi4E23TrivialOffsetCalculatorILi1EjESC_NS0_6memory12LoadWithCastILi1EEENSD_13StoreWithCastILi1EEEEEviT_T0_T2_T3_T4_T5_)
        /*0134*/ 	.word	0x00000000


	//----- nvinfo : EIATTR_REGCOUNT
	.align		4
.L_89:
        /*0138*/ 	.byte	0x04, 0x2f
        /*013a*/ 	.short	(.L_91 - .L_90)
	.align		4
.L_90:
        /*013c*/ 	.word	index@(_ZN2at6native18elementwise_kernelILi128ELi4EZNS0_15gpu_kernel_implIZZZNS0_18GeluCUDAKernelImplERNS_18TensorIteratorBaseENS0_8GeluTypeEENKUlvE_clEvENKUlvE0_clEvEUlfE_EEvS4_RKT_EUliE_EEviT1_)
        /*0140*/ 	.word	0x0000001a


	//----- nvinfo : EIATTR_FRAME_SIZE
	.align		4
.L_91:
        /*0144*/ 	.byte	0x04, 0x11
        /*0146*/ 	.short	(.L_93 - .L_92)
	.align		4
.L_92:
        /*0148*/ 	.word	index@(_ZN2at6native18elementwise_kernelILi128ELi4EZNS0_15gpu_kernel_implIZZZNS0_18GeluCUDAKernelImplERNS_18TensorIteratorBaseENS0_8GeluTypeEENKUlvE_clEvENKUlvE0_clEvEUlfE_EEvS4_RKT_EUliE_EEviT1_)
        /*014c*/ 	.word	0x00000000


	//----- nvinfo : EIATTR_REGCOUNT
	.align		4
.L_93:
        /*0150*/ 	.byte	0x04, 0x2f
        /*0152*/ 	.short	(.L_95 - .L_94)
	.align		4
.L_94:
        /*0154*/ 	.word	index@(_ZN2at6native29vectorized_elementwise_kernelILi8EZZZNS0_18GeluCUDAKernelImplERNS_18TensorIteratorBaseENS0_8GeluTypeEENKUlvE_clEvENKUlvE1_clEvEUlN3c104HalfEE_St5arrayIPcLm2EEEEviT0_T1_)
        /*0158*/ 	.word	0x00000004


	//----- nvinfo : EIATTR_FRAME_SIZE
	.align		4
.L_95:
        /*015c*/ 	.byte	0x04, 0x11
        /*015e*/ 	.short	(.L_97 - .L_96)
	.align		4
.L_96:
        /*0160*/ 	.word	index@(_ZN2at6native29vectorized_elementwise_kernelILi8EZZZNS0_18GeluCUDAKernelImplERNS_18TensorIteratorBaseENS0_8GeluTypeEENKUlvE_clEvENKUlvE1_clEvEUlN3c104HalfEE_St5arrayIPcLm2EEEEviT0_T1_)
        /*0164*/ 	.word	0x00000000


	//----- nvinfo : EIATTR_REGCOUNT
	.align		4
.L_97:
        /*0168*/ 	.byte	0x04, 0x2f
        /*016a*/ 	.short	(.L_99 - .L_98)
	.align		4
.L_98:
        /*016c*/ 	.word	index@(_ZN2at6native29vectorized_elementwise_kernelILi4EZZZNS0_18GeluCUDAKernelImplERNS_18TensorIteratorBaseENS0_8GeluTypeEENKUlvE_clEvENKUlvE1_clEvEUlN3c104HalfEE_St5arrayIPcLm2EEEEviT0_T1_)
        /*0170*/ 	.word	0x0000001c


	//----- nvinfo : EIATTR_FRAME_SIZE
	.align		4
.L_99:
        /*0174*/ 	.byte	0x04, 0x11
        /*0176*/ 	.short	(.L_101 - .L_100)
	.align		4
.L_100:
        /*0178*/ 	.word	index@(_ZN2at6native29vectorized_elementwise_kernelILi4EZZZNS0_18GeluCUDAKernelImplERNS_18TensorIteratorBaseENS0_8GeluTypeEENKUlvE_clEvENKUlvE1_clEvEUlN3c104HalfEE_St5arrayIPcLm2EEEEviT0_T1_)
        /*017c*/ 	.word	0x00000000


	//----- nvinfo : EIATTR_REGCOUNT
	.align		4
.L_101:
        /*0180*/ 	.byte	0x04, 0x2f
        /*0182*/ 	.short	(.L_103 - .L_102)
	.align		4
.L_102:
        /*0184*/ 	.word	index@(_ZN2at6native29vectorized_elementwise_kernelILi2EZZZNS0_18GeluCUDAKernelImplERNS_18TensorIteratorBaseENS0_8GeluTypeEENKUlvE_clEvENKUlvE1_clEvEUlN3c104HalfEE_St5arrayIPcLm2EEEEviT0_T1_)
        /*0188*/ 	.word	0x0000001c


	//----- nvinfo : EIATTR_FRAME_SIZE
	.align		4
.L_103:
        /*018c*/ 	.byte	0x04, 0x11
        /*018e*/ 	.short	(.L_105 - .L_104)
	.align		4
.L_104:
        /*0190*/ 	.word	index@(_ZN2at6native29vectorized_elementwise_kernelILi2EZZZNS0_18GeluCUDAKernelImplERNS_18TensorIteratorBaseENS0_8GeluTypeEENKUlvE_clEvENKUlvE1_clEvEUlN3c104HalfEE_St5arrayIPcLm2EEEEviT0_T1_)
        /*0194*/ 	.word	0x00000000


	//----- nvinfo : EIATTR_REGCOUNT
	.align		4
.L_105:
        /*0198*/ 	.byte	0x04, 0x2f
        /*019a*/ 	.short	(.L_107 - .L_106)
	.align		4
.L_106:
        /*019c*/ 	.word	index@(_ZN2at6native27unrolled_elementwise_kernelIZZZNS0_18GeluCUDAKernelImplERNS_18TensorIteratorBaseENS0_8GeluTypeEENKUlvE_clEvENKUlvE1_clEvEUlN3c104HalfEE_St5arrayIPcLm2EELi4E23TrivialOffsetCalculatorILi1EjESE_NS0_6memory15LoadWithoutCastENSF_16StoreWithoutCastEEEviT_T0_T2_T3_T4_T5_)
        /*01a0*/ 	.word	0x00000018


	//----- nvinfo : EIATTR_FRAME_SIZE
	.align		4
.L_107:
        /*01a4*/ 	.byte	0x04, 0x11
        /*01a6*/ 	.short	(.L_109 - .L_108)
	.align		4
.L_108:
        /*01a8*/ 	.word	index@(_ZN2at6native27unrolled_elementwise_kernelIZZZNS0_18GeluCUDAKernelImplERNS_18TensorIteratorBaseENS0_8GeluTypeEENKUlvE_clEvENKUlvE1_clEvEUlN3c104HalfEE_St5arrayIPcLm2EELi4E23TrivialOffsetCalculatorILi1EjESE_NS0_6memory15LoadWithoutCastENSF_16StoreWithoutCastEEEviT_T0_T2_T3_T4_T5_)
        /*01ac*/ 	.word	0x00000000


	//----- nvinfo : EIATTR_REGCOUNT
	.align		4
.L_109:
        /*01b0*/ 	.byte	0x04, 0x2f
        /*01b2*/ 	.short	(.L_111 - .L_110)
	.align		4
.L_110:
        /*01b4*/ 	.word	index@(_ZN2at6native18elementwise_kernelILi128ELi4EZNS0_22gpu_kernel_impl_nocastIZZZNS0_18GeluCUDAKernelImplERNS_18TensorIteratorBaseENS0_8GeluTypeEENKUlvE_clEvENKUlvE1_clEvEUlN3c104HalfEE_EEvS4_RKT_EUliE_EEviT1_)
        /*01b8*/ 	.word	0x0000000c


	//----- nvinfo : EIATTR_FRAME_SIZE
	.align		4
.L_111:
        /*01bc*/ 	.byte	0x04, 0x11
        /*01be*/ 	.short	(.L_113 - .L_112)
	.align		4
.L_112:
        /*01c0*/ 	.word	index@(_ZN2at6native18elementwise_kernelILi128ELi4EZNS0_22gpu_kernel_impl_nocastIZZZNS0_18GeluCUDAKernelImplERNS_18TensorIteratorBaseENS0_8GeluTypeEENKUlvE_clEvENKUlvE1_clEvEUlN3c104HalfEE_EEvS4_RKT_EUliE_EEviT1_)
        /*01c4*/ 	.word	0x00000000


	//----- nvinfo : EIATTR_REGCOUNT
	.align		4
.L_113:
        /*01c8*/ 	.byte	0x04, 0x2f
        /*01ca*/ 	.short	(.L_115 - .L_114)
	.align		4
.L_114:
        /*01cc*/ 	.word	index@(_ZN2at6native27unrolled_elementwise_kernelIZZZNS0_18GeluCUDAKernelImplERNS_18TensorIteratorBaseENS0_8GeluTypeEENKUlvE_clEvENKUlvE1_clEvEUlN3c104HalfEE_St5arrayIPcLm2EELi4E23TrivialOffsetCalculatorILi1EjESE_NS0_6memory12LoadWithCastILi1EEENSF_13StoreWithCastILi1EEEEEviT_T0_T2_T3_T4_T5_)
        /*01d0*/ 	.word	0x0000001d


	//----- nvinfo : EIATTR_FRAME_SIZE
	.align		4
.L_115:
        /*01d4*/ 	.byte	0x04, 0x11
        /*01d6*/ 	.short	(.L_117 - .L_116)
	.align		4
.L_116:
        /*01d8*/ 	.word	index@(_ZN2at6native27unrolled_elementwise_kernelIZZZNS0_18GeluCUDAKernelImplERNS_18TensorIteratorBaseENS0_8GeluTypeEENKUlvE_clEvENKUlvE1_clEvEUlN3c104HalfEE_St5arrayIPcLm2EELi4E23TrivialOffsetCalculatorILi1EjESE_NS0_6memory12LoadWithCastILi1EEENSF_13StoreWithCastILi1EEEEEviT_T0_T2_T3_T4_T5_)
        /*01dc*/ 	.word	0x00000000


	//----- nvinfo : EIATTR_REGCOUNT
	.align		4
.L_117:
        /*01e0*/ 	.byte	0x04, 0x2f
        /*01e2*/ 	.short	(.L_119 - .L_118)
	.align		4
.L_118:
        /*01e4*/ 	.word	index@(_ZN2at6native18elementwise_kernelILi128ELi4EZNS0_15gpu_kernel_implIZZZNS0_18GeluCUDAKernelImplERNS_18TensorIteratorBaseENS0_8GeluTypeEENKUlvE_clEvENKUlvE1_clEvEUlN3c104HalfEE_EEvS4_RKT_EUliE_EEviT1_)
        /*01e8*/ 	.word	0x0000001a


	//----- nvinfo : EIATTR_FRAME_SIZE
	.align		4
.L_119:
        /*01ec*/ 	.byte	0x04, 0x11
        /*01ee*/ 	.short	(.L_121 - .L_120)
	.align		4
.L_120:
        /*01f0*/ 	.word	index@(_ZN2at6native18elementwise_kernelILi128ELi4EZNS0_15gpu_kernel_implIZZZNS0_18GeluCUDAKernelImplERNS_18TensorIteratorBaseENS0_8GeluTypeEENKUlvE_clEvENKUlvE1_clEvEUlN3c104HalfEE_EEvS4_RKT_EUliE_EEviT1_)
        /*01f4*/ 	.word	0x00000000


	//----- nvinfo : EIATTR_REGCOUNT
	.align		4
.L_121:
        /*01f8*/ 	.byte	0x04, 0x2f
        /*01fa*/ 	.short	(.L_123 - .L_122)
	.align		4
.L_122:
        /*01fc*/ 	.word	index@(_ZN2at6native29vectorized_elementwise_kernelILi8EZZZNS0_18GeluCUDAKernelImplERNS_18TensorIteratorBaseENS0_8GeluTypeEENKUlvE_clEvENKUlvE2_clEvEUlN3c108BFloat16EE_St5arrayIPcLm2EEEEviT0_T1_)
        /*0200*/ 	.word	0x00000004


	//----- nvinfo : EIATTR_FRAME_SIZE
	.align		4
.L_123:
        /*0204*/ 	.byte	0x04, 0x11
        /*0206*/ 	.short	(.L_125 - .L_124)
	.align		4
.L_124:
        /*0208*/ 	.word	index@(_ZN2at6native29vectorized_elementwise_kernelILi8EZZZNS0_18GeluCUDAKernelImplERNS_18TensorIteratorBaseENS0_8GeluTypeEENKUlvE_clEvENKUlvE2_clEvEUlN3c108BFloat16EE_St5arrayIPcLm2EEEEviT0_T1_)
        /*020c*/ 	.word	0x00000000


	//----- nvinfo : EIATTR_REGCOUNT
	.align		4
.L_125:
        /*0210*/ 	.byte	0x04, 0x2f
        /*0212*/ 	.short	(.L_127 - .L_126)
	.align		4
.L_126:
        /*0214*/ 	.word	index@(_ZN2at6native29vectorized_elementwise_kernelILi4EZZZNS0_18GeluCUDAKernelImplERNS_18TensorIteratorBaseENS0_8GeluTypeEENKUlvE_clEvENKUlvE2_clEvEUlN3c108BFloat16EE_St5arrayIPcLm2EEEEviT0_T1_)
        /*0218*/ 	.word	0x0000001c


	//----- nvinfo : EIATTR_FRAME_SIZE
	.align		4
.L_127:
        /*021c*/ 	.byte	0x04, 0x11
        /*021e*/ 	.short	(.L_129 - .L_128)
	.align		4
.L_128:
        /*0220*/ 	.word	index@(_ZN2at6native29vectorized_elementwise_kernelILi4EZZZNS0_18GeluCUDAKernelImplERNS_18TensorIteratorBaseENS0_8GeluTypeEENKUlvE_clEvENKUlvE2_clEvEUlN3c108BFloat16EE_St5arrayIPcLm2EEEEviT0_T1_)
        /*0224*/ 	.word	0x00000000


	//----- nvinfo : EIATTR_REGCOUNT
	.align		4
.L_129:
        /*0228*/ 	.byte	0x04, 0x2f
        /*022a*/ 	.short	(.L_131 - .L_130)
	.align		4
.L_130:
        /*022c*/ 	.word	index@(_ZN2at6native29vectorized_elementwise_kernelILi2EZZZNS0_18GeluCUDAKernelImplERNS_18TensorIteratorBaseENS0_8GeluTypeEENKUlvE_clEvENKUlvE2_clEvEUlN3c108BFloat16EE_St5arrayIPcLm2EEEEviT0_T1_)
        /*0230*/ 	.word	0x0000001c


	//----- nvinfo : EIATTR_FRAME_SIZE
	.align		4
.L_131:
        /*0234*/ 	.byte	0x04, 0x11
        /*0236*/ 	.short	(.L_133 - .L_132)
	.align		4
.L_132:
        /*0238*/ 	.word	index@(_ZN2at6native29vectorized_elementwise_kernelILi2EZZZNS0_18GeluCUDAKernelImplERNS_18TensorIteratorBaseENS0_8GeluTypeEENKUlvE_clEvENKUlvE2_clEvEUlN3c108BFloat16EE_St5arrayIPcLm2EEEEviT0_T1_)
        /*023c*/ 	.word	0x00000000


	//----- nvinfo : EIATTR_REGCOUNT
	.align		4
.L_133:
        /*0240*/ 	.byte	0x04, 0x2f
        /*0242*/ 	.short	(.L_135 - .L_134)
	.align		4
.L_134:
        /*0244*/ 	.word	index@(_ZN2at6native27unrolled_elementwise_kernelIZZZNS0_18GeluCUDAKernelImplERNS_18TensorIteratorBaseENS0_8GeluTypeEENKUlvE_clEvENKUlvE2_clEvEUlN3c108BFloat16EE_St5arrayIPcLm2EELi4E23TrivialOffsetCalculatorILi1EjESE_NS0_6memory15LoadWithoutCastENSF_16StoreWithoutCastEEEviT_T0_T2_T3_T4_T5_)
        /*0248*/ 	.word	0x00000018


	//----- nvinfo : EIATTR_FRAME_SIZE
	.align		4
.L_135:
        /*024c*/ 	.byte	0x04, 0x11
        /*024e*/ 	.short	(.L_137 - .L_136)
	.align		4
.L_136:
        /*0250*/ 	.word	index@(_ZN2at6native27unrolled_elementwise_kernelIZZZNS0_18GeluCUDAKernelImplERNS_18TensorIteratorBaseENS0_8GeluTypeEENKUlvE_clEvENKUlvE2_clEvEUlN3c108BFloat16EE_St5arrayIPcLm2EELi4E23TrivialOffsetCalculatorILi1EjESE_NS0_6memory15LoadWithoutCastENSF_16StoreWithoutCastEEEviT_T0_T2_T3_T4_T5_)
        /*0254*/ 	.word	0x00000000


	//----- nvinfo : EIATTR_REGCOUNT
	.align		4
.L_137:
        /*0258*/ 	.byte	0x04, 0x2f
        /*025a*/ 	.short	(.L_139 - .L_138)
	.align		4
.L_138:
        /*025c*/ 	.word	index@(_ZN2at6native18elementwise_kernelILi128ELi4EZNS0_22gpu_kernel_impl_nocastIZZZNS0_18GeluCUDAKernelImplERNS_18TensorIteratorBaseENS0_8GeluTypeEENKUlvE_clEvENKUlvE2_clEvEUlN3c108BFloat16EE_EEvS4_RKT_EUliE_EEviT1_)
        /*0260*/ 	.word	0x0000000c


	//----- nvinfo : EIATTR_FRAME_SIZE
	.align		4
.L_139:
        /*0264*/ 	.byte	0x04, 0x11
        /*0266*/ 	.short	(.L_141 - .L_140)
	.align		4
.L_140:
        /*0268*/ 	.word	index@(_ZN2at6native18elementwise_kernelILi128ELi4EZNS0_22gpu_kernel_impl_nocastIZZZNS0_18GeluCUDAKernelImplERNS_18TensorIteratorBaseENS0_8GeluTypeEENKUlvE_clEvENKUlvE2_clEvEUlN3c108BFloat16EE_EEvS4_RKT_EUliE_EEviT1_)
        /*026c*/ 	.word	0x00000000


	//----- nvinfo : EIATTR_REGCOUNT
	.align		4
.L_141:
        /*0270*/ 	.byte	0x04, 0x2f
        /*0272*/ 	.short	(.L_143 - .L_142)
	.align		4
.L_142:
        /*0274*/ 	.word	index@(_ZN2at6native27unrolled_elementwise_kernelIZZZNS0_18GeluCUDAKernelImplERNS_18TensorIteratorBaseENS0_8GeluTypeEENKUlvE_clEvENKUlvE2_clEvEUlN3c108BFloat16EE_St5arrayIPcLm2EELi4E23TrivialOffsetCalculatorILi1EjESE_NS0_6memory12LoadWithCastILi1EEENSF_13StoreWithCastILi1EEEEEviT_T0_T2_T3_T4_T5_)
        /*0278*/ 	.word	0x0000001d


	//----- nvinfo : EIATTR_FRAME_SIZE
	.align		4
.L_143:
        /*027c*/ 	.byte	0x04, 0x11
        /*027e*/ 	.short	(.L_145 - .L_144)
	.align		4
.L_144:
        /*0280*/ 	.word	index@(_ZN2at6native27unrolled_elementwise_kernelIZZZNS0_18GeluCUDAKernelImplERNS_18TensorIteratorBaseENS0_8GeluTypeEENKUlvE_clEvENKUlvE2_clEvEUlN3c108BFloat16EE_St5arrayIPcLm2EELi4E23TrivialOffsetCalculatorILi1EjESE_NS0_6memory12LoadWithCastILi1EEENSF_13StoreWithCastILi1EEEEEviT_T0_T2_T3_T4_T5_)
        /*0284*/ 	.word	0x00000000


	//----- nvinfo : EIATTR_REGCOUNT
	.align		4
.L_145:
        /*0288*/ 	.byte	0x04, 0x2f
        /*028a*/ 	.short	(.L_147 - .L_146)
	.align		4
.L_146:
        /*028c*/ 	.word	index@(_ZN2at6native18elementwise_kernelILi128ELi4EZNS0_15gpu_kernel_implIZZZNS0_18GeluCUDAKernelImplERNS_18TensorIteratorBaseENS0_8GeluTypeEENKUlvE_clEvENKUlvE2_clEvEUlN3c108BFloat16EE_EEvS4_RKT_EUliE_EEviT1_)
        /*0290*/ 	.word	0x0000001a


	//----- nvinfo : EIATTR_FRAME_SIZE
	.align		4
.L_147:
        /*0294*/ 	.byte	0x04, 0x11
        /*0296*/ 	.short	(.L_149 - .L_148)
	.align		4
.L_148:
        /*0298*/ 	.word	index@(_ZN2at6native18elementwise_kernelILi128ELi4EZNS0_15gpu_kernel_implIZZZNS0_18GeluCUDAKernelImplERNS_18TensorIteratorBaseENS0_8GeluTypeEENKUlvE_clEvENKUlvE2_clEvEUlN3c108BFloat16EE_EEvS4_RKT_EUliE_EEviT1_)
        /*029c*/ 	.word	0x00000000


	//----- nvinfo : EIATTR_REGCOUNT
	.align		4
.L_149:
        /*02a0*/ 	.byte	0x04, 0x2f
        /*02a2*/ 	.short	(.L_151 - .L_150)
	.align		4
.L_150:
        /*02a4*/ 	.word	index@(_ZN2at6native29vectorized_elementwise_kernelILi8EZZZNS0_18GeluCUDAKernelImplERNS_18TensorIteratorBaseENS0_8GeluTypeEENKUlvE0_clEvENKUlvE_clEvEUldE_St5arrayIPcLm2EEEEviT0_T1_)
        /*02a8*/ 	.word	0x00000004


	//----- nvinfo : EIATTR_FRAME_SIZE
	.align		4
.L_151:
        /*02ac*/ 	.byte	0x04, 0x11
        /*02ae*/ 	.short	(.L_153 - .L_152)
	.align		4
.L_152:
        /*02b0*/ 	.word	index@(_ZN2at6native29vectorized_elementwise_kernelILi8EZZZNS0_18GeluCUDAKernelImplERNS_18TensorIteratorBaseENS0_8GeluTypeEENKUlvE0_clEvENKUlvE_clEvEUldE_St5arrayIPcLm2EEEEviT0_T1_)
        /*02b4*/ 	.word	0x00000000


	//----- nvinfo : EIATTR_REGCOUNT
	.align		4
.L_153:
        /*02b8*/ 	.byte	0x04, 0x2f
        /*02ba*/ 	.short	(.L_155 - .L_154)
	.align		4
.L_154:
        /*02bc*/ 	.word	index@(_ZN2at6native29vectorized_elementwise_kernelILi4EZZZNS0_18GeluCUDAKernelImplERNS_18TensorIteratorBaseENS0_8GeluTypeEENKUlvE0_clEvENKUlvE_clEvEUldE_St5arrayIPcLm2EEEEviT0_T1_)
        /*02c0*/ 	.word	0x00000028


	//----- nvinfo : EIATTR_FRAME_SIZE
	.align		4
.L_155:
        /*02c4*/ 	.byte	0x04, 0x11
        /*02c6*/ 	.short	(.L_157 - .L_156)
	.align		4
.L_156:
        /*02c8*/ 	.word	index@(_ZN2at6native29vectorized_elementwise_kernelILi4EZZZNS0_18GeluCUDAKernelImplERNS_18TensorIteratorBaseENS0_8GeluTypeEENKUlvE0_clEvENKUlvE_clEvEUldE_St5arrayIPcLm2EEEEviT0_T1_)
        /*02cc*/ 	.word	0x00000000


	//----- nvinfo : EIATTR_REGCOUNT
	.align		4
.L_157:
        /*02d0*/ 	.byte	0x04, 0x2f
        /*02d2*/ 	.short	(.L_159 - .L_158)
	.align		4
.L_158:
        /*02d4*/ 	.word	index@(_ZN2at6native29vectorized_elementwise_kernelILi2EZZZNS0_18GeluCUDAKernelImplERNS_18TensorIteratorBaseENS0_8GeluTypeEENKUlvE0_clEvENKUlvE_clEvEUldE_St5arrayIPcLm2EEEEviT0_T1_)
        /*02d8*/ 	.word	0x00000028


	//----- nvinfo : EIATTR_FRAME_SIZE
	.align		4
.L_159:
        /*02dc*/ 	.byte	0x04, 0x11
        /*02de*/ 	.short	(.L_161 - .L_160)
	.align		4
.L_160:
        /*02e0*/ 	.word	index@(_ZN2at6native29vectorized_elementwise_kernelILi2EZZZNS0_18GeluCUDAKernelImplERNS_18TensorIteratorBaseENS0_8GeluTypeEENKUlvE0_clEvENKUlvE_clEvEUldE_St5arrayIPcLm2EEEEviT0_T1_)
        /*02e4*/ 	.word	0x00000000


	//----- nvinfo : EIATTR_REGCOUNT
	.align		4
.L_161:
        /*02e8*/ 	.byte	0x04, 0x2f
        /*02ea*/ 	.short	(.L_163 - .L_162)
	.align		4
.L_162:
        /*02ec*/ 	.word	index@(_ZN2at6native27unrolled_elementwise_kernelIZZZNS0_18GeluCUDAKernelImplERNS_18TensorIteratorBaseENS0_8GeluTypeEENKUlvE0_clEvENKUlvE_clEvEUldE_St5arrayIPcLm2EELi4E23TrivialOffsetCalculatorILi1EjESC_NS0_6memory15LoadWithoutCastENSD_16StoreWithoutCastEEEviT_T0_T2_T3_T4_T5_)
        /*02f0*/ 	.word	0x0000001d


	//----- nvinfo : EIATTR_FRAME_SIZE
	.align		4
.L_163:
        /*02f4*/ 	.byte	0x04, 0x11
        /*02f6*/ 	.short	(.L_165 - .L_164)
	.align		4
.L_164:
        /*02f8*/ 	.word	index@(_ZN2at6native27unrolled_elementwise_kernelIZZZNS0_18GeluCUDAKernelImplERNS_18TensorIteratorBaseENS0_8GeluTypeEENKUlvE0_clEvENKUlvE_clEvEUldE_St5arrayIPcLm2EELi4E23TrivialOffsetCalculatorILi1EjESC_NS0_6memory15LoadWithoutCastENSD_16StoreWithoutCastEEEviT_T0_T2_T3_T4_T5_)
        /*02fc*/ 	.word	0x00000000


	//----- nvinfo : EIATTR_REGCOUNT
	.align		4
.L_165:
        /*0300*/ 	.byte	0x04, 0x2f
        /*0302*/ 	.short	(.L_167 - .L_166)
	.align		4
.L_166:
        /*0304*/ 	.word	index@(_ZN2at6native18elementwise_kernelILi128ELi2EZNS0_22gpu_kernel_impl_nocastIZZZNS0_18GeluCUDAKernelImplERNS_18TensorIteratorBaseENS0_8GeluTypeEENKUlvE0_clEvENKUlvE_clEvEUldE_EEvS4_RKT_EUliE_EEviT1_)
        /*0308*/ 	.word	0x00000014


	//----- nvinfo : EIATTR_FRAME_SIZE
	.align		4
.L_167:
        /*030c*/ 	.byte	0x04, 0x11
        /*030e*/ 	.short	(.L_169 - .L_168)
	.align		4
.L_168:
        /*0310*/ 	.word	index@(_ZN2at6native18elementwise_kernelILi128ELi2EZNS0_22gpu_kernel_impl_nocastIZZZNS0_18GeluCUDAKernelImplERNS_18TensorIteratorBaseENS0_8GeluTypeEENKUlvE0_clEvENKUlvE_clEvEUldE_EEvS4_RKT_EUliE_EEviT1_)
        /*0314*/ 	.word	0x00000000


	//----- nvinfo : EIATTR_REGCOUNT
	.align		4
.L_169:
        /*0318*/ 	.byte	0x04, 0x2f
        /*031a*/ 	.short	(.L_171 - .L_170)
	.align		4
.L_170:
        /*031c*/ 	.word	index@(_ZN2at6native27unrolled_elementwise_kernelIZZZNS0_18GeluCUDAKernelImplERNS_18TensorIteratorBaseENS0_8GeluTypeEENKUlvE0_clEvENKUlvE_clEvEUldE_St5arrayIPcLm2EELi4E23TrivialOffsetCalculatorILi1EjESC_NS0_6memory12LoadWithCastILi1EEENSD_13StoreWithCastILi1EEEEEviT_T0_T2_T3_T4_T5_)
        /*0320*/ 	.word	0x00000022


	//----- nvinfo : EIATTR_FRAME_SIZE
	.align		4
.L_171:
        /*0324*/ 	.byte	0x04, 0x11
        /*0326*/ 	.short	(.L_173 - .L_172)
	.align		4
.L_172:
        /*0328*/ 	.word	index@(_ZN2at6native27unrolled_elementwise_kernelIZZZNS0_18GeluCUDAKernelImplERNS_18TensorIteratorBaseENS0_8GeluTypeEENKUlvE0_clEvENKUlvE_clEvEUldE_St5arrayIPcLm2EELi4E23TrivialOffsetCalculatorILi1EjESC_NS0_6memory12LoadWithCastILi1EEENSD_13StoreWithCastILi1EEEEEviT_T0_T2_T3_T4_T5_)
        /*032c*/ 	.word	0x00000000


	//----- nvinfo : EIATTR_REGCOUNT
	.align		4
.L_173:
        /*0330*/ 	.byte	0x04, 0x2f
        /*0332*/ 	.short	(.L_175 - .L_174)
	.align		4
.L_174:
        /*0334*/ 	.word	index@(_ZN2at6native18elementwise_kernelILi128ELi4EZNS0_15gpu_kernel_implIZZZNS0_18GeluCUDAKernelImplERNS_18TensorIteratorBaseENS0_8GeluTypeEENKUlvE0_clEvENKUlvE_clEvEUldE_EEvS4_RKT_EUliE_EEviT1_)
        /*0338*/ 	.word	0x00000018


	//----- nvinfo : EIATTR_FRAME_SIZE
	.align		4
.L_175:
        /*033c*/ 	.byte	0x04, 0x11
        /*033e*/ 	.short	(.L_177 - .L_176)
	.align		4
.L_176:
        /*0340*/ 	.word	index@(_ZN2at6native18elementwise_kernelILi128ELi4EZNS0_15gpu_kernel_implIZZZNS0_18GeluCUDAKernelImplERNS_18TensorIteratorBaseENS0_8GeluTypeEENKUlvE0_clEvENKUlvE_clEvEUldE_EEvS4_RKT_EUliE_EEviT1_)
        /*0344*/ 	.word	0x00000000


	//----- nvinfo : EIATTR_REGCOUNT
	.align		4
.L_177:
        /*0348*/ 	.byte	0x04, 0x2f
        /*034a*/ 	.short	(.L_179 - .L_178)
	.align		4
.L_178:
        /*034c*/ 	.word	index@(_ZN2at6native29vectorized_elementwise_kernelILi8EZZZNS0_18GeluCUDAKernelImplERNS_18TensorIteratorBaseENS0_8GeluTypeEENKUlvE0_clEvENKUlvE0_clEvEUlfE_St5arrayIPcLm2EEEEviT0_T1_)
        /*0350*/ 	.word	0x00000004


	//----- nvinfo : EIATTR_FRAME_SIZE
	.align		4
.L_179:
        /*0354*/ 	.byte	0x04, 0x11
        /*0356*/ 	.short	(.L_181 - .L_180)
	.align		4
.L_180:
        /*0358*/ 	.word	index@(_ZN2at6native29vectorized_elementwise_kernelILi8EZZZNS0_18GeluCUDAKernelImplERNS_18TensorIteratorBaseENS0_8GeluTypeEENKUlvE0_clEvENKUlvE0_clEvEUlfE_St5arrayIPcLm2EEEEviT0_T1_)
        /*035c*/ 	.word	0x00000000


	//----- nvinfo : EIATTR_REGCOUNT
	.align		4
.L_181:
        /*0360*/ 	.byte	0x04, 0x2f
        /*0362*/ 	.short	(.L_183 - .L_182)
	.align		4
.L_182:
        /*0364*/ 	.word	index@(_ZN2at6native29vectorized_elementwise_kernelILi4EZZZNS0_18GeluCUDAKernelImplERNS_18TensorIteratorBaseENS0_8GeluTypeEENKUlvE0_clEvENKUlvE0_clEvEUlfE_St5arrayIPcLm2EEEEviT0_T1_)
        /*0368*/ 	.word	0x0000001f


	//----- nvinfo : EIATTR_FRAME_SIZE
	.align		4
.L_183:
        /*036c*/ 	.byte	0x04, 0x11
        /*036e*/ 	.short	(.L_185 - .L_184)
	.align		4
.L_184:
        /*0370*/ 	.word	index@(_ZN2at6native29vectorized_elementwise_kernelILi4EZZZNS0_18GeluCUDAKernelImplERNS_18TensorIteratorBaseENS0_8GeluTypeEENKUlvE0_clEvENKUlvE0_clEvEUlfE_St5arrayIPcLm2EEEEviT0_T1_)
        /*0374*/ 	.word	0x00000000


	//----- nvinfo : EIATTR_REGCOUNT
	.align		4
.L_185:
        /*0378*/ 	.byte	0x04, 0x2f
        /*037a*/ 	.short	(.L_187 - .L_186)
	.align		4
.L_186:
        /*037c*/ 	.word	index@(_ZN2at6native29vectorized_elementwise_kernelILi2EZZZNS0_18GeluCUDAKernelImplERNS_18TensorIteratorBaseENS0_8GeluTypeEENKUlvE0_clEvENKUlvE0_clEvEUlfE_St5arrayIPcLm2EEEEviT0_T1_)
        /*0380*/ 	.word	0x0000001f


	//----- nvinfo : EIATTR_FRAME_SIZE
	.align		4
.L_187:
        /*0384*/ 	.byte	0x04, 0x11
        /*0386*/ 	.short	(.L_189 - .L_188)
	.align		4
.L_188:
        /*0388*/ 	.word	index@(_ZN2at6native29vectorized_elementwise_kernelILi2EZZZNS0_18GeluCUDAKernelImplERNS_18TensorIteratorBaseENS0_8GeluTypeEENKUlvE0_clEvENKUlvE0_clEvEUlfE_St5arrayIPcLm2EEEEviT0_T1_)
        /*038c*/ 	.word	0x00000000


	//----- nvinfo : EIATTR_REGCOUNT
	.align		4
.L_189:
        /*0390*/ 	.byte	0x04, 0x2f
        /*0392*/ 	.short	(.L_191 - .L_190)
	.align		4
.L_190:
        /*0394*/ 	.word	index@(_ZN2at6native27unrolled_elementwise_kernelIZZZNS0_18GeluCUDAKernelImplERNS_18TensorIteratorBaseENS0_8GeluTypeEENKUlvE0_clEvENKUlvE0_clEvEUlfE_St5arrayIPcLm2EELi4E23TrivialOffsetCalculatorILi1EjESC_NS0_6memory15LoadWithoutCastENSD_16StoreWithoutCastEEEviT_T0_T2_T3_T4_T5_)
        /*0398*/ 	.word	0x00000016


	//----- nvinfo : EIATTR_FRAME_SIZE
	.align		4
.L_191:
        /*039c*/ 	.byte	0x04, 0x11
        /*039e*/ 	.short	(.L_193 - .L_192)
	.align		4
.L_192:
        /*03a0*/ 	.word	index@(_ZN2at6native27unrolled_elementwise_kernelIZZZNS0_18GeluCUDAKernelImplERNS_18TensorIteratorBaseENS0_8GeluTypeEENKUlvE0_clEvENKUlvE0_clEvEUlfE_St5arrayIPcLm2EELi4E23TrivialOffsetCalculatorILi1EjESC_NS0_6memory15LoadWithoutCastENSD_16StoreWithoutCastEEEviT_T0_T2_T3_T4_T5_)
        /*03a4*/ 	.word	0x00000000


	//----- nvinfo : EIATTR_REGCOUNT
	.align		4
.L_193:
        /*03a8*/ 	.byte	0x04, 0x2f
        /*03aa*/ 	.short	(.L_195 - .L_194)
	.align		4
.L_194:
        /*03ac*/ 	.word	index@(_ZN2at6native18elementwise_kernelILi128ELi2EZNS0_22gpu_kernel_impl_nocastIZZZNS0_18GeluCUDAKernelImplERNS_18TensorIteratorBaseENS0_8GeluTypeEENKUlvE0_clEvENKUlvE0_clEvEUlfE_EEvS4_RKT_EUliE_EEviT1_)
        /*03b0*/ 	.word	0x0000000e


	//----- nvinfo : EIATTR_FRAME_SIZE
	.align		4
.L_195:
        /*03b4*/ 	.byte	0x04, 0x11
        /*03b6*/ 	.short	(.L_197 - .L_196)
	.align		4
.L_196:
        /*03b8*/ 	.word	index@(_ZN2at6native18elementwise_kernelILi128ELi2EZNS0_22gpu_kernel_impl_nocastIZZZNS0_18GeluCUDAKernelImplERNS_18TensorIteratorBaseENS0_8GeluTypeEENKUlvE0_clEvENKUlvE0_clEvEUlfE_EEvS4_RKT_EUliE_EEviT1_)
        /*03bc*/ 	.word	0x00000000


	//----- nvinfo : EIATTR_REGCOUNT
	.align		4
.L_197:
        /*03c0*/ 	.byte	0x04, 0x2f
        /*03c2*/ 	.short	(.L_199 - .L_198)
	.align		4
.L_198:
        /*03c4*/ 	.word	index@(_ZN2at6native27unrolled_elementwise_kernelIZZZNS0_18GeluCUDAKernelImplERNS_18TensorIteratorBaseENS0_8GeluTypeEENKUlvE0_clEvENKUlvE0_clEvEUlfE_St5arrayIPcLm2EELi4E23TrivialOffsetCalculatorILi1EjESC_NS0_6memory12LoadWithCastILi1EEENSD_13StoreWithCastILi1EEEEEviT_T0_T2_T3_T4_T5_)
        /*03c8*/ 	.word	0x0000001c


	//----- nvinfo : EIATTR_FRAME_SIZE
	.align		4
.L_199:
        /*03cc*/ 	.byte	0x04, 0x11
        /*03ce*/ 	.short	(.L_201 - .L_200)
	.align		4
.L_200:
        /*03d0*/ 	.word	index@(_ZN2at6native27unrolled_elementwise_kernelIZZZNS0_18GeluCUDAKernelImplERNS_18TensorIteratorBaseENS0_8GeluTypeEENKUlvE0_clEvENKUlvE0_clEvEUlfE_St5arrayIPcLm2EELi4E23TrivialOffsetCalculatorILi1EjESC_NS0_6memory12LoadWithCastILi1EEENSD_13StoreWithCastILi1EEEEEviT_T0_T2_T3_T4_T5_)
        /*03d4*/ 	.word	0x00000000


	//----- nvinfo : EIATTR_REGCOUNT
	.align		4
.L_201:
        /*03d8*/ 	.byte	0x04, 0x2f
        /*03da*/ 	.short	(.L_203 - .L_202)
	.align		4
.L_202:
        /*03dc*/ 	.word	index@(_ZN2at6native18elementwise_kernelILi128ELi4EZNS0_15gpu_kernel_implIZZZNS0_18GeluCUDAKernelImplERNS_18TensorIteratorBaseENS0_8GeluTypeEENKUlvE0_clEvENKUlvE0_clEvEUlfE_EEvS4_RKT_EUliE_EEviT1_)
        /*03e0*/ 	.word	0x0000001a


	//----- nvinfo : EIATTR_FRAME_SIZE
	.align		4
.L_203:
        /*03e4*/ 	.byte	0x04, 0x11
        /*03e6*/ 	.short	(.L_205 - .L_204)
	.align		4
.L_204:
        /*03e8*/ 	.word	index@(_ZN2at6native18elementwise_kernelILi128ELi4EZNS0_15gpu_kernel_implIZZZNS0_18GeluCUDAKernelImplERNS_18TensorIteratorBaseENS0_8GeluTypeEENKUlvE0_clEvENKUlvE0_clEvEUlfE_EEvS4_RKT_EUliE_EEviT1_)
        /*03ec*/ 	.word	0x00000000


	//----- nvinfo : EIATTR_REGCOUNT
	.align		4
.L_205:
        /*03f0*/ 	.byte	0x04, 0x2f
        /*03f2*/ 	.short	(.L_207 - .L_206)
	.align		4
.L_206:
        /*03f4*/ 	.word	index@(_ZN2at6native29vectorized_elementwise_kernelILi8EZZZNS0_18GeluCUDAKernelImplERNS_18TensorIteratorBaseENS0_8GeluTypeEENKUlvE0_clEvENKUlvE1_clEvEUlN3c104HalfEE_St5arrayIPcLm2EEEEviT0_T1_)
        /*03f8*/ 	.word	0x00000004


	//----- nvinfo : EIATTR_FRAME_SIZE
	.align		4
.L_207:
        /*03fc*/ 	.byte	0x04, 0x11
        /*03fe*/ 	.short	(.L_209 - .L_208)
	.align		4
.L_208:
        /*0400*/ 	.word	index@(_ZN2at6native29vectorized_elementwise_kernelILi8EZZZNS0_18GeluCUDAKernelImplERNS_18TensorIteratorBaseENS0_8GeluTypeEENKUlvE0_clEvENKUlvE1_clEvEUlN3c104HalfEE_St5arrayIPcLm2EEEEviT0_T1_)
        /*0404*/ 	.word	0x00000000


	//----- nvinfo : EIATTR_REGCOUNT
	.align		4
.L_209:
        /*0408*/ 	.byte	0x04, 0x2f
        /*040a*/ 	.short	(.L_211 - .L_210)
	.align		4
.L_210:
        /*040c*/ 	.word	index@(_ZN2at6native29vectorized_elementwise_kernelILi4EZZZNS0_18GeluCUDAKernelImplERNS_18TensorIteratorBaseENS0_8GeluTypeEENKUlvE0_clEvENKUlvE1_clEvEUlN3c104HalfEE_St5arrayIPcLm2EEEEviT0_T1_)
        /*0410*/ 	.word	0x00000020


	//----- nvinfo : EIATTR_FRAME_SIZE
	.align		4
.L_211:
        /*0414*/ 	.byte	0x04, 0x11
        /*0416*/ 	.short	(.L_213 - .L_212)
	.align		4
.L_212:
        /*0418*/ 	.word	index@(_ZN2at6native29vectorized_elementwise_kernelILi4EZZZNS0_18GeluCUDAKernelImplERNS_18TensorIteratorBaseENS0_8GeluTypeEENKUlvE0_clEvENKUlvE1_clEvEUlN3c104HalfEE_St5arrayIPcLm2EEEEviT0_T1_)
        /*041c*/ 	.word	0x00000000


	//----- nvinfo : EIATTR_REGCOUNT
	.align		4
.L_213:
        /*0420*/ 	.byte	0x04, 0x2f
        /*0422*/ 	.short	(.L_215 - .L_214)
	.align		4
.L_214:
        /*0424*/ 	.word	index@(_ZN2at6native29vectorized_elementwise_kernelILi2EZZZNS0_18GeluCUDAKernelImplERNS_18TensorIteratorBaseENS0_8GeluTypeEENKUlvE0_clEvENKUlvE1_clEvEUlN3c104HalfEE_St5arrayIPcLm2EEEEviT0_T1_)
        /*0428*/ 	.word	0x00000020


	//----- nvinfo : EIATTR_FRAME_SIZE
	.align		4
.L_215:
        /*042c*/ 	.byte	0x04, 0x11
        /*042e*/ 	.short	(.L_217 - .L_216)
	.align		4
.L_216:
        /*0430*/ 	.word	index@(_ZN2at6native29vectorized_elementwise_kernelILi2EZZZNS0_18GeluCUDAKernelImplERNS_18TensorIteratorBaseENS0_8GeluTypeEENKUlvE0_clEvENKUlvE1_clEvEUlN3c104HalfEE_St5arrayIPcLm2EEEEviT0_T1_)
        /*0434*/ 	.word	0x00000000


	//----- nvinfo : EIATTR_REGCOUNT
	.align		4
.L_217:
        /*0438*/ 	.byte	0x04, 0x2f
        /*043a*/ 	.short	(.L_219 - .L_218)
	.align		4
.L_218:
        /*043c*/ 	.word	index@(_ZN2at6native27unrolled_elementwise_kernelIZZZNS0_18GeluCUDAKernelImplERNS_18TensorIteratorBaseENS0_8GeluTypeEENKUlvE0_clEvENKUlvE1_clEvEUlN3c104HalfEE_St5arrayIPcLm2EELi4E23TrivialOffsetCalculatorILi1EjESE_NS0_6memory15LoadWithoutCastENSF_16StoreWithoutCastEEEviT_T0_T2_T3_T4_T5_)
        /*0440*/ 	.word	0x00000016


	//----- nvinfo : EIATTR_FRAME_SIZE
	.align		4
.L_219:
        /*0444*/ 	.byte	0x04, 0x11
        /*0446*/ 	.short	(.L_221 - .L_220)
	.align		4
.L_220:
        /*0448*/ 	.word	index@(_ZN2at6native27unrolled_elementwise_kernelIZZZNS0_18GeluCUDAKernelImplERNS_18TensorIteratorBaseENS0_8GeluTypeEENKUlvE0_clEvENKUlvE1_clEvEUlN3c104HalfEE_St5arrayIPcLm2EELi4E23TrivialOffsetCalculatorILi1EjESE_NS0_6memory15LoadWithoutCastENSF_16StoreWithoutCastEEEviT_T0_T2_T3_T4_T5_)
        /*044c*/ 	.word	0x00000000


	//----- nvinfo : EIATTR_REGCOUNT
	.align		4
.L_221:
        /*0450*/ 	.byte	0x04, 0x2f
        /*0452*/ 	.short	(.L_223 - .L_222)
	.align		4
.L_222:
        /*0454*/ 	.word	index@(_ZN2at6native18elementwise_kernelILi128ELi4EZNS0_22gpu_kernel_impl_nocastIZZZNS0_18GeluCUDAKernelImplERNS_18TensorIteratorBaseENS0_8GeluTypeEENKUlvE0_clEvENKUlvE1_clEvEUlN3c104HalfEE_EEvS4_RKT_EUliE_EEviT1_)
        /*0458*/ 	.word	0x0000000e


	//----- nvinfo : EIATTR_FRAME_SIZE
	.align		4
.L_223:
        /*045c*/ 	.byte	0x04, 0x11
        /*045e*/ 	.short	(.L_225 - .L_224)
	.align		4
.L_224:
        /*0460*/ 	.word	index@(_ZN2at6native18elementwise_kernelILi128ELi4EZNS0_22gpu_kernel_impl_nocastIZZZNS0_18GeluCUDAKernelImplERNS_18TensorIteratorBaseENS0_8GeluTypeEENKUlvE0_clEvENKUlvE1_clEvEUlN3c104HalfEE_EEvS4_RKT_EUliE_EEviT1_)
        /*0464*/ 	.word	0x00000000


	//----- nvinfo : EIATTR_REGCOUNT
	.align		4
.L_225:
        /*0468*/ 	.byte	0x04, 0x2f
        /*046a*/ 	.short	(.L_227 - .L_226)
	.align		4
.L_226:
        /*046c*/ 	.word	index@(_ZN2at6native27unrolled_elementwise_kernelIZZZNS0_18GeluCUDAKernelImplERNS_18TensorIteratorBaseENS0_8GeluTypeEENKUlvE0_clEvENKUlvE1_clEvEUlN3c104HalfEE_St5arrayIPcLm2EELi4E23TrivialOffsetCalculatorILi1EjESE_NS0_6memory12LoadWithCastILi1EEENSF_13StoreWithCastILi1EEEEEviT_T0_T2_T3_T4_T5_)
        /*0470*/ 	.word	0x0000001d


	//----- nvinfo : EIATTR_FRAME_SIZE
	.align		4
.L_227:
        /*0474*/ 	.byte	0x04, 0x11
        /*0476*/ 	.short	(.L_229 - .L_228)
	.align		4
.L_228:
        /*0478*/ 	.word	index@(_ZN2at6native27unrolled_elementwise_kernelIZZZNS0_18GeluCUDAKernelImplERNS_18TensorIteratorBaseENS0_8GeluTypeEENKUlvE0_clEvENKUlvE1_clEvEUlN3c104HalfEE_St5arrayIPcLm2EELi4E23TrivialOffsetCalculatorILi1EjESE_NS0_6memory12LoadWithCastILi1EEENSF_13StoreWithCastILi1EEEEEviT_T0_T2_T3_T4_T5_)
        /*047c*/ 	.word	0x00000000


	//----- nvinfo : EIATTR_REGCOUNT
	.align		4
.L_229:
        /*0480*/ 	.byte	0x04, 0x2f
        /*0482*/ 	.short	(.L_231 - .L_230)
	.align		4
.L_230:
        /*0484*/ 	.word	index@(_ZN2at6native18elementwise_kernelILi128ELi4EZNS0_15gpu_kernel_implIZZZNS0_18GeluCUDAKernelImplERNS_18TensorIteratorBaseENS0_8GeluTypeEENKUlvE0_clEvENKUlvE1_clEvEUlN3c104HalfEE_EEvS4_RKT_EUliE_EEviT1_)
        /*0488*/ 	.word	0x0000001a


	//----- nvinfo : EIATTR_FRAME_SIZE
	.align		4
.L_231:
        /*048c*/ 	.byte	0x04, 0x11
        /*048e*/ 	.short	(.L_233 - .L_232)
	.align		4
.L_232:
        /*0490*/ 	.word	index@(_ZN2at6native18elementwise_kernelILi128ELi4EZNS0_15gpu_kernel_implIZZZNS0_18GeluCUDAKernelImplERNS_18TensorIteratorBaseENS0_8GeluTypeEENKUlvE0_clEvENKUlvE1_clEvEUlN3c104HalfEE_EEvS4_RKT_EUliE_EEviT1_)
        /*0494*/ 	.word	0x00000000


	//----- nvinfo : EIATTR_REGCOUNT
	.align		4
.L_233:
        /*0498*/ 	.byte	0x04, 0x2f
        /*049a*/ 	.short	(.L_235 - .L_234)
	.align		4
.L_234:
        /*049c*/ 	.word	index@(_ZN2at6native29vectorized_elementwise_kernelILi8EZZZNS0_18GeluCUDAKernelImplERNS_18TensorIteratorBaseENS0_8GeluTypeEENKUlvE0_clEvENKUlvE2_clEvEUlN3c108BFloat16EE_St5arrayIPcLm2EEEEviT0_T1_)
        /*04a0*/ 	.word	0x00000004


	//----- nvinfo : EIATTR_FRAME_SIZE
	.align		4
.L_235:
        /*04a4*/ 	.byte	0x04, 0x11
        /*04a6*/ 	.short	(.L_237 - .L_236)
	.align		4
.L_236:
        /*04a8*/ 	.word	index@(_ZN2at6native29vectorized_elementwise_kernelILi8EZZZNS0_18GeluCUDAKernelImplERNS_18TensorIteratorBaseENS0_8GeluTypeEENKUlvE0_clEvENKUlvE2_clEvEUlN3c108BFloat16EE_St5arrayIPcLm2EEEEviT0_T1_)
        /*04ac*/ 	.word	0x00000000


	//----- nvinfo : EIATTR_REGCOUNT
	.align		4
.L_237:
        /*04b0*/ 	.byte	0x04, 0x2f
        /*04b2*/ 	.short	(.L_239 - .L_238)
	.align		4
.L_238:
        /*04b4*/ 	.word	index@(_ZN2at6native29vectorized_elementwise_kernelILi4EZZZNS0_18GeluCUDAKernelImplERNS_18TensorIteratorBaseENS0_8GeluTypeEENKUlvE0_clEvENKUlvE2_clEvEUlN3c108BFloat16EE_St5arrayIPcLm2EEEEviT0_T1_)
        /*04b8*/ 	.word	0x00000020


	//----- nvinfo : EIATTR_FRAME_SIZE
	.align		4
.L_239:
        /*04bc*/ 	.byte	0x04, 0x11
        /*04be*/ 	.short	(.L_241 - .L_240)
	.align		4
.L_240:
        /*04c0*/ 	.word	index@(_ZN2at6native29vectorized_elementwise_kernelILi4EZZZNS0_18GeluCUDAKernelImplERNS_18TensorIteratorBaseENS0_8GeluTypeEENKUlvE0_clEvENKUlvE2_clEvEUlN3c108BFloat16EE_St5arrayIPcLm2EEEEviT0_T1_)
        /*04c4*/ 	.word	0x00000000


	//----- nvinfo : EIATTR_REGCOUNT
	.align		4
.L_241:
        /*04c8*/ 	.byte	0x04, 0x2f
        /*04ca*/ 	.short	(.L_243 - .L_242)
	.align		4
.L_242:
        /*04cc*/ 	.word	index@(_ZN2at6native29vectorized_elementwise_kernelILi2EZZZNS0_18GeluCUDAKernelImplERNS_18TensorIteratorBaseENS0_8GeluTypeEENKUlvE0_clEvENKUlvE2_clEvEUlN3c108BFloat16EE_St5arrayIPcLm2EEEEviT0_T1_)
        /*04d0*/ 	.word	0x00000020


	//----- nvinfo : EIATTR_FRAME_SIZE
	.align		4
.L_243:
        /*04d4*/ 	.byte	0x04, 0x11
        /*04d6*/ 	.short	(.L_245 - .L_244)
	.align		4
.L_244:
        /*04d8*/ 	.word	index@(_ZN2at6native29vectorized_elementwise_kernelILi2EZZZNS0_18GeluCUDAKernelImplERNS_18TensorIteratorBaseENS0_8GeluTypeEENKUlvE0_clEvENKUlvE2_clEvEUlN3c108BFloat16EE_St5arrayIPcLm2EEEEviT0_T1_)
        /*04dc*/ 	.word	0x00000000


	//----- nvinfo : EIATTR_REGCOUNT
	.align		4
.L_245:
        /*04e0*/ 	.byte	0x04, 0x2f
        /*04e2*/ 	.short	(.L_247 - .L_246)
	.align		4
.L_246:
        /*04e4*/ 	.word	index@(_ZN2at6native27unrolled_elementwise_kernelIZZZNS0_18GeluCUDAKernelImplERNS_18TensorIteratorBaseENS0_8GeluTypeEENKUlvE0_clEvENKUlvE2_clEvEUlN3c108BFloat16EE_St5arrayIPcLm2EELi4E23TrivialOffsetCalculatorILi1EjESE_NS0_6memory15LoadWithoutCastENSF_16StoreWithoutCastEEEviT_T0_T2_T3_T4_T5_)
        /*04e8*/ 	.word	0x00000016


	//----- nvinfo : EIATTR_FRAME_SIZE
	.align		4
.L_247:
        /*04ec*/ 	.byte	0x04, 0x11
        /*04ee*/ 	.short	(.L_249 - .L_248)
	.align		4
.L_248:
        /*04f0*/ 	.word	index@(_ZN2at6native27unrolled_elementwise_kernelIZZZNS0_18GeluCUDAKernelImplERNS_18TensorIteratorBaseENS0_8GeluTypeEENKUlvE0_clEvENKUlvE2_clEvEUlN3c108BFloat16EE_St5arrayIPcLm2EELi4E23TrivialOffsetCalculatorILi1EjESE_NS0_6memory15LoadWithoutCastENSF_16StoreWithoutCastEEEviT_T0_T2_T3_T4_T5_)
        /*04f4*/ 	.word	0x00000000


	//----- nvinfo : EIATTR_REGCOUNT
	.align		4
.L_249:
        /*04f8*/ 	.byte	0x04, 0x2f
        /*04fa*/ 	.short	(.L_251 - .L_250)
	.align		4
.L_250:
        /*04fc*/ 	.word	index@(_ZN2at6native18elementwise_kernelILi128ELi4EZNS0_22gpu_kernel_impl_nocastIZZZNS0_18GeluCUDAKernelImplERNS_18TensorIteratorBaseENS0_8GeluTypeEENKUlvE0_clEvENKUlvE2_clEvEUlN3c108BFloat16EE_EEvS4_RKT_EUliE_EEviT1_)
        /*0500*/ 	.word	0x0000000f


	//----- nvinfo : EIATTR_FRAME_SIZE
	.align		4
.L_251:
        /*0504*/ 	.byte	0x04, 0x11
        /*0506*/ 	.short	(.L_253 - .L_252)
	.align		4
.L_252:
        /*0508*/ 	.word	index@(_ZN2at6native18elementwise_kernelILi128ELi4EZNS0_22gpu_kernel_impl_nocastIZZZNS0_18GeluCUDAKernelImplERNS_18TensorIteratorBaseENS0_8GeluTypeEENKUlvE0_clEvENKUlvE2_clEvEUlN3c108BFloat16EE_EEvS4_RKT_EUliE_EEviT1_)
        /*050c*/ 	.word	0x00000000


	//----- nvinfo : EIATTR_REGCOUNT
	.align		4
.L_253:
        /*0510*/ 	.byte	0x04, 0x2f
        /*0512*/ 	.short	(.L_255 - .L_254)
	.align		4
.L_254:
        /*0514*/ 	.word	index@(_ZN2at6native27unrolled_elementwise_kernelIZZZNS0_18GeluCUDAKernelImplERNS_18TensorIteratorBaseENS0_8GeluTypeEENKUlvE0_clEvENKUlvE2_clEvEUlN3c108BFloat16EE_St5arrayIPcLm2EELi4E23TrivialOffsetCalculatorILi1EjESE_NS0_6memory12LoadWithCastILi1EEENSF_13StoreWithCastILi1EEEEEviT_T0_T2_T3_T4_T5_)
        /*0518*/ 	.word	0x0000001d


	//----- nvinfo : EIATTR_FRAME_SIZE
	.align		4
.L_255:
        /*051c*/ 	.byte	0x04, 0x11
        /*051e*/ 	.short	(.L_257 - .L_256)
	.align		4
.L_256:
        /*0520*/ 	.word	index@(_ZN2at6native27unrolled_elementwise_kernelIZZZNS0_18GeluCUDAKernelImplERNS_18TensorIteratorBaseENS0_8GeluTypeEENKUlvE0_clEvENKUlvE2_clEvEUlN3c108BFloat16EE_St5arrayIPcLm2EELi4E23TrivialOffsetCalculatorILi1EjESE_NS0_6memory12LoadWithCastILi1EEENSF_13StoreWithCastILi1EEEEEviT_T0_T2_T3_T4_T5_)
        /*0524*/ 	.word	0x00000000


	//----- nvinfo : EIATTR_REGCOUNT
	.align		4
.L_257:
        /*0528*/ 	.byte	0x04, 0x2f
        /*052a*/ 	.short	(.L_259 - .L_258)
	.align		4
.L_258:
        /*052c*/ 	.word	index@(_ZN2at6native18elementwise_kernelILi128ELi4EZNS0_15gpu_kernel_implIZZZNS0_18GeluCUDAKernelImplERNS_18TensorIteratorBaseENS0_8GeluTypeEENKUlvE0_clEvENKUlvE2_clEvEUlN3c108BFloat16EE_EEvS4_RKT_EUliE_EEviT1_)
        /*0530*/ 	.word	0x0000001a


	//----- nvinfo : EIATTR_FRAME_SIZE
	.align		4
.L_259:
        /*0534*/ 	.byte	0x04, 0x11
        /*0536*/ 	.short	(.L_261 - .L_260)
	.align		4
.L_260:
        /*0538*/ 	.word	index@(_ZN2at6native18elementwise_kernelILi128ELi4EZNS0_15gpu_kernel_implIZZZNS0_18GeluCUDAKernelImplERNS_18TensorIteratorBaseENS0_8GeluTypeEENKUlvE0_clEvENKUlvE2_clEvEUlN3c108BFloat16EE_EEvS4_RKT_EUliE_EEviT1_)
        /*053c*/ 	.word	0x00000000


	//----- nvinfo : EIATTR_REGCOUNT
	.align		4
.L_261:
        /*0540*/ 	.byte	0x04, 0x2f
        /*0542*/ 	.short	(.L_263 - .L_262)
	.align		4
.L_262:
        /*0544*/ 	.word	index@(_ZN2at6native29vectorized_elementwise_kernelILi8EZZZNS0_26GeluBackwardCUDAKernelImplERNS_18TensorIteratorBaseENS0_8GeluTypeEENKUlvE_clEvENKUlvE_clEvEUlddE_St5arrayIPcLm3EEEEviT0_T1_)
        /*0548*/ 	.word	0x00000004


	//----- nvinfo : EIATTR_FRAME_SIZE
	.align		4
.L_263:
        /*054c*/ 	.byte	0x04, 0x11
        /*054e*/ 	.short	(.L_265 - .L_264)
	.align		4
.L_264:
        /*0550*/ 	.word	index@(_ZN2at6native29vectorized_elementwise_kernelILi8EZZZNS0_26GeluBackwardCUDAKernelImplERNS_18TensorIteratorBaseENS0_8GeluTypeEENKUlvE_clEvENKUlvE_clEvEUlddE_St5arrayIPcLm3EEEEviT0_T1_)
        /*0554*/ 	.word	0x00000000


	//----- nvinfo : EIATTR_REGCOUNT
	.align		4
.L_265:
        /*0558*/ 	.byte	0x04, 0x2f
        /*055a*/ 	.short	(.L_267 - .L_266)
	.align		4
.L_266:
        /*055c*/ 	.word	index@(_ZN2at6native29vectorized_elementwise_kernelILi4EZZZNS0_26GeluBackwardCUDAKernelImplERNS_18TensorIteratorBaseENS0_8GeluTypeEENKUlvE_clEvENKUlvE_clEvEUlddE_St5arrayIPcLm3EEEEviT0_T1_)
        /*0560*/ 	.word	0x00000030


	//----- nvinfo : EIATTR_FRAME_SIZE
	.align		4
.L_267:
        /*0564*/ 	.byte	0x04, 0x11
        /*0566*/ 	.short	(.L_269 - .L_268)
	.align		4
.L_268:
        /*0568*/ 	.word	index@(_ZN2at6native29vectorized_elementwise_kernelILi4EZZZNS0_26GeluBackwardCUDAKernelImplERNS_18TensorIteratorBaseENS0_8GeluTypeEENKUlvE_clEvENKUlvE_clEvEUlddE_St5arrayIPcLm3EEEEviT0_T1_)
        /*056c*/ 	.word	0x00000000


	//----- nvinfo : EIATTR_REGCOUNT
	.align		4
.L_269:
        /*0570*/ 	.byte	0x04, 0x2f
        /*0572*/ 	.short	(.L_271 - .L_270)
	.align		4
.L_270:
        /*0574*/ 	.word	index@(_ZN2at6native29vectorized_elementwise_kernelILi2EZZZNS0_26GeluBackwardCUDAKernelImplERNS_18TensorIteratorBaseENS0_8GeluTypeEENKUlvE_clEvENKUlvE_clEvEUlddE_St5arrayIPcLm3EEEEviT0_T1_)
        /*0578*/ 	.word	0x00000030


	//----- nvinfo : EIATTR_FRAME_SIZE
	.align		4
.L_271:
        /*057c*/ 	.byte	0x04, 0x11
        /*057e*/ 	.short	(.L_273 - .L_272)
	.align		4
.L_272:
        /*0580*/ 	.word	index@(_ZN2at6native29vectorized_elementwise_kernelILi2EZZZNS0_26GeluBackwardCUDAKernelImplERNS_18TensorIteratorBaseENS0_8GeluTypeEENKUlvE_clEvENKUlvE_clEvEUlddE_St5arrayIPcLm3EEEEviT0_T1_)
        /*0584*/ 	.word	0x00000000


	//----- nvinfo : EIATTR_REGCOUNT
	.align		4
.L_273:
        /*0588*/ 	.byte	0x04, 0x2f
        /*058a*/ 	.short	(.L_275 - .L_274)
	.align		4
.L_274:
        /*058c*/ 	.word	index@(_ZN2at6native27unrolled_elementwise_kernelIZZZNS0_26GeluBackwardCUDAKernelImplERNS_18TensorIteratorBaseENS0_8GeluTypeEENKUlvE_clEvENKUlvE_clEvEUlddE_St5arrayIPcLm3EELi4E23TrivialOffsetCalculatorILi2EjESB_ILi1EjENS0_6memory15LoadWithoutCastENSE_16StoreWithoutCastEEEviT_T0_T2_T3_T4_T5_)
        /*0590*/ 	.word	0x00000020


	//----- nvinfo : EIATTR_FRAME_SIZE
	.align		4
.L_275:
        /*0594*/ 	.byte	0x04, 0x11
        /*0596*/ 	.short	(.L_277 - .L_276)
	.align		4
.L_276:
        /*0598*/ 	.word	index@(_ZN2at6native27unrolled_elementwise_kernelIZZZNS0_26GeluBackwardCUDAKernelImplERNS_18TensorIteratorBaseENS0_8GeluTypeEENKUlvE_clEvENKUlvE_clEvEUlddE_St5arrayIPcLm3EELi4E23TrivialOffsetCalculatorILi2EjESB_ILi1EjENS0_6memory15LoadWithoutCastENSE_16StoreWithoutCastEEEviT_T0_T2_T3_T4_T5_)
        /*059c*/ 	.word	0x00000000


	//----- nvinfo : EIATTR_REGCOUNT
	.align		4
.L_277:
        /*05a0*/ 	.byte	0x04, 0x2f
        /*05a2*/ 	.short	(.L_279 - .L_278)
	.align		4
.L_278:
        /*05a4*/ 	.word	index@(_ZN2at6native18elementwise_kernelILi128ELi2EZNS0_22gpu_kernel_impl_nocastIZZZNS0_26GeluBackwardCUDAKernelImplERNS_18TensorIteratorBaseENS0_8GeluTypeEENKUlvE_clEvENKUlvE_clEvEUlddE_EEvS4_RKT_EUliE_EEviT1_)
        /*05a8*/ 	.word	0x00000018


	//----- nvinfo : EIATTR_FRAME_SIZE
	.align		4
.L_279:
        /*05ac*/ 	.byte	0x04, 0x11
        /*05ae*/ 	.short	(.L_281 - .L_280)
	.align		4
.L_280:
        /*05b0*/ 	.word	index@(_ZN2at6native18elementwise_kernelILi128ELi2EZNS0_22gpu_kernel_impl_nocastIZZZNS0_26GeluBackwardCUDAKernelImplERNS_18TensorIteratorBaseENS0_8GeluTypeEENKUlvE_clEvENKUlvE_clEvEUlddE_EEvS4_RKT_EUliE_EEviT1_)
        /*05b4*/ 	.word	0x00000000


	//----- nvinfo : EIATTR_REGCOUNT
	.align		4
.L_281:
        /*05b8*/ 	.byte	0x04, 0x2f
        /*05ba*/ 	.short	(.L_283 - .L_282)
	.align		4
.L_282:
        /*05bc*/ 	.word	index@(_ZN2at6native27unrolled_elementwise_kernelIZZZNS0_26GeluBackwardCUDAKernelImplERNS_18TensorIteratorBaseENS0_8GeluTypeEENKUlvE_clEvENKUlvE_clEvEUlddE_St5arrayIPcLm3EELi4E23TrivialOffsetCalculatorILi2EjESB_ILi1EjENS0_6memory12LoadWithCastILi2EEENSE_13StoreWithCastILi1EEEEEviT_T0_T2_T3_T4_T5_)
        /*05c0*/ 	.word	0x00000028


	//----- nvinfo : EIATTR_FRAME_SIZE
	.align		4
.L_283:
        /*05c4*/ 	.byte	0x04, 0x11
        /*05c6*/ 	.short	(.L_285 - .L_284)
	.align		4
.L_284:
        /*05c8*/ 	.word	index@(_ZN2at6native27unrolled_elementwise_kernelIZZZNS0_26GeluBackwardCUDAKernelImplERNS_18TensorIteratorBaseENS0_8GeluTypeEENKUlvE_clEvENKUlvE_clEvEUlddE_St5arrayIPcLm3EELi4E23TrivialOffsetCalculatorILi2EjESB_ILi1EjENS0_6memory12LoadWithCastILi2EEENSE_13StoreWithCastILi1EEEEEviT_T0_T2_T3_T4_T5_)
        /*05cc*/ 	.word	0x00000000


	//----- nvinfo : EIATTR_REGCOUNT
	.align		4
.L_285:
        /*05d0*/ 	.byte	0x04, 0x2f
        /*05d2*/ 	.short	(.L_287 - .L_286)
	.align		4
.L_286:
        /*05d4*/ 	.word	index@(_ZN2at6native18elementwise_kernelILi128ELi4EZNS0_15gpu_kernel_implIZZZNS0_26GeluBackwardCUDAKernelImplERNS_18TensorIteratorBaseENS0_8GeluTypeEENKUlvE_clEvENKUlvE_clEvEUlddE_EEvS4_RKT_EUliE_EEviT1_)
        /*05d8*/ 	.word	0x0000001c


	//----- nvinfo : EIATTR_FRAME_SIZE
	.align		4
.L_287:
        /*05dc*/ 	.byte	0x04, 0x11
        /*05de*/ 	.short	(.L_289 - .L_288)
	.align		4
.L_288:
        /*05e0*/ 	.word	index@(_ZN2at6native18elementwise_kernelILi128ELi4EZNS0_15gpu_kernel_implIZZZNS0_26GeluBackwardCUDAKernelImplERNS_18TensorIteratorBaseENS0_8GeluTypeEENKUlvE_clEvENKUlvE_clEvEUlddE_EEvS4_RKT_EUliE_EEviT1_)
        /*05e4*/ 	.word	0x00000000


	//----- nvinfo : EIATTR_REGCOUNT
	.align		4
.L_289:
        /*05e8*/ 	.byte	0x04, 0x2f
        /*05ea*/ 	.short	(.L_291 - .L_290)
	.align		4
.L_290:
        /*05ec*/ 	.word	index@(_ZN2at6native29vectorized_elementwise_kernelILi8EZZZNS0_26GeluBackwardCUDAKernelImplERNS_18TensorIteratorBaseENS0_8GeluTypeEENKUlvE_clEvENKUlvE0_clEvEUlffE_St5arrayIPcLm3EEEEviT0_T1_)
        /*05f0*/ 	.word	0x00000004


	//----- nvinfo : EIATTR_FRAME_SIZE
	.align		4
.L_291:
        /*05f4*/ 	.byte	0x04, 0x11
        /*05f6*/ 	.short	(.L_293 - .L_292)
	.align		4
.L_292:
        /*05f8*/ 	.word	index@(_ZN2at6native29vectorized_elementwise_kernelILi8EZZZNS0_26GeluBackwardCUDAKernelImplERNS_18TensorIteratorBaseENS0_8GeluTypeEENKUlvE_clEvENKUlvE0_clEvEUlffE_St5arrayIPcLm3EEEEviT0_T1_)
        /*05fc*/ 	.word	0x00000000


	//----- nvinfo : EIATTR_REGCOUNT
	.align		4
.L_293:
        /*0600*/ 	.byte	0x04, 0x2f
        /*0602*/ 	.short	(.L_295 - .L_294)
	.align		4
.L_294:
        /*0604*/ 	.word	index@(_ZN2at6native29vectorized_elementwise_kernelILi4EZZZNS0_26GeluBackwardCUDAKernelImplERNS_18TensorIteratorBaseENS0_8GeluTypeEENKUlvE_clEvENKUlvE0_clEvEUlffE_St5arrayIPcLm3EEEEviT0_T1_)
        /*0608*/ 	.word	0x00000020


	//----- nvinfo : EIATTR_FRAME_SIZE
	.align		4
.L_295:
        /*060c*/ 	.byte	0x04, 0x11
        /*060e*/ 	.short	(.L_297 - .L_296)
	.align		4
.L_296:
        /*0610*/ 	.word	index@(_ZN2at6native29vectorized_elementwise_kernelILi4EZZZNS0_26GeluBackwardCUDAKernelImplERNS_18TensorIteratorBaseENS0_8GeluTypeEENKUlvE_clEvENKUlvE0_clEvEUlffE_St5arrayIPcLm3EEEEviT0_T1_)
        /*0614*/ 	.word	0x00000000


	//----- nvinfo : EIATTR_REGCOUNT
	.align		4
.L_297:
        /*0618*/ 	.byte	0x04, 0x2f
        /*061a*/ 	.short	(.L_299 - .L_298)
	.align		4
.L_298:
        /*061c*/ 	.word	index@(_ZN2at6native29vectorized_elementwise_kernelILi2EZZZNS0_26GeluBackwardCUDAKernelImplERNS_18TensorIteratorBaseENS0_8GeluTypeEENKUlvE_clEvENKUlvE0_clEvEUlffE_St5arrayIPcLm3EEEEviT0_T1_)
        /*0620*/ 	.word	0x00000020


	//----- nvinfo : EIATTR_FRAME_SIZE
	.align		4
.L_299:
        /*0624*/ 	.byte	0x04, 0x11
        /*0626*/ 	.short	(.L_301 - .L_300)
	.align		4
.L_300:
        /*0628*/ 	.word	index@(_ZN2at6native29vectorized_elementwise_kernelILi2EZZZNS0_26GeluBackwardCUDAKernelImplERNS_18TensorIteratorBaseENS0_8GeluTypeEENKUlvE_clEvENKUlvE0_clEvEUlffE_St5arrayIPcLm3EEEEviT0_T1_)
        /*062c*/ 	.word	0x00000000


	//----- nvinfo : EIATTR_REGCOUNT
	.align		4
.L_301:
        /*0630*/ 	.byte	0x04, 0x2f
        /*0632*/ 	.short	(.L_303 - .L_302)
	.align		4
.L_302:
        /*0634*/ 	.word	index@(_ZN2at6native27unrolled_elementwise_kernelIZZZNS0_26GeluBackwardCUDAKernelImplERNS_18TensorIteratorBaseENS0_8GeluTypeEENKUlvE_clEvENKUlvE0_clEvEUlffE_St5arrayIPcLm3EELi4E23TrivialOffsetCalculatorILi2EjESB_ILi1EjENS0_6memory15LoadWithoutCastENSE_16StoreWithoutCastEEEviT_T0_T2_T3_T4_T5_)
        /*0638*/ 	.word	0x0000001d


	//----- nvinfo : EIATTR_FRAME_SIZE
	.align		4
.L_303:
        /*063c*/ 	.byte	0x04, 0x11
        /*063e*/ 	.short	(.L_305 - .L_304)
	.align		4
.L_304:
        /*0640*/ 	.word	index@(_ZN2at6native27unrolled_elementwise_kernelIZZZNS0_26GeluBackwardCUDAKernelImplERNS_18TensorIteratorBaseENS0_8GeluTypeEENKUlvE_clEvENKUlvE0_clEvEUlffE_St5arrayIPcLm3EELi4E23TrivialOffsetCalculatorILi2EjESB_ILi1EjENS0_6memory15LoadWithoutCastENSE_16StoreWithoutCastEEEviT_T0_T2_T3_T4_T5_)
        /*0644*/ 	.word	0x00000000


	//----- nvinfo : EIATTR_REGCOUNT
	.align		4
.L_305:
        /*0648*/ 	.byte	0x04, 0x2f
        /*064a*/ 	.short	(.L_307 - .L_306)
	.align		4
.L_306:
        /*064c*/ 	.word	index@(_ZN2at6native18elementwise_kernelILi128ELi2EZNS0_22gpu_kernel_impl_nocastIZZZNS0_26GeluBackwardCUDAKernelImplERNS_18TensorIteratorBaseENS0_8GeluTypeEENKUlvE_clEvENKUlvE0_clEvEUlffE_EEvS4_RKT_EUliE_EEviT1_)
        /*0650*/ 	.word	0x0000000e


	//----- nvinfo : EIATTR_FRAME_SIZE
	.align		4
.L_307:
        /*0654*/ 	.byte	0x04, 0x11
        /*0656*/ 	.short	(.L_309 - .L_308)
	.align		4
.L_308:
        /*0658*/ 	.word	index@(_ZN2at6native18elementwise_kernelILi128ELi2EZNS0_22gpu_kernel_impl_nocastIZZZNS0_26GeluBackwardCUDAKernelImplERNS_18TensorIteratorBaseENS0_8GeluTypeEENKUlvE_clEvENKUlvE0_clEvEUlffE_EEvS4_RKT_EUliE_EEviT1_)
        /*065c*/ 	.word	0x00000000


	//----- nvinfo : EIATTR_REGCOUNT
	.align		4
.L_309:
        /*0660*/ 	.byte	0x04, 0x2f
        /*0662*/ 	.short	(.L_311 - .L_310)
	.align		4
.L_310:
        /*0664*/ 	.word	index@(_ZN2at6native27unrolled_elementwise_kernelIZZZNS0_26GeluBackwardCUDAKernelImplERNS_18TensorIteratorBaseENS0_8GeluTypeEENKUlvE_clEvENKUlvE0_clEvEUlffE_St5arrayIPcLm3EELi4E23TrivialOffsetCalculatorILi2EjESB_ILi1EjENS0_6memory12LoadWithCastILi2EEENSE_13StoreWithCastILi1EEEEEviT_T0_T2_T3_T4_T5_)
        /*0668*/ 	.word	0x00000020


	//----- nvinfo : EIATTR_FRAME_SIZE
	.align		4
.L_311:
        /*066c*/ 	.byte	0x04, 0x11
        /*066e*/ 	.short	(.L_313 - .L_312)
	.align		4
.L_312:
        /*0670*/ 	.word	index@(_ZN2at6native27unrolled_elementwise_kernelIZZZNS0_26GeluBackwardCUDAKernelImplERNS_18TensorIteratorBaseENS0_8GeluTypeEENKUlvE_clEvENKUlvE0_clEvEUlffE_St5arrayIPcLm3EELi4E23TrivialOffsetCalculatorILi2EjESB_ILi1EjENS0_6memory12LoadWithCastILi2EEENSE_13StoreWithCastILi1EEEEEviT_T0_T2_T3_T4_T5_)
        /*0674*/ 	.word	0x00000000


	//----- nvinfo : EIATTR_REGCOUNT
	.align		4
.L_313:
        /*0678*/ 	.byte	0x04, 0x2f
        /*067a*/ 	.short	(.L_315 - .L_314)
	.align		4
.L_314:
        /*067c*/ 	.word	index@(_ZN2at6native18elementwise_kernelILi128ELi4EZNS0_15gpu_kernel_implIZZZNS0_26GeluBackwardCUDAKernelImplERNS_18TensorIteratorBaseENS0_8GeluTypeEENKUlvE_clEvENKUlvE0_clEvEUlffE_EEvS4_RKT_EUliE_EEviT1_)
        /*0680*/ 	.word	0x0000001a


	//----- nvinfo : EIATTR_FRAME_SIZE
	.align		4
.L_315:
        /*0684*/ 	.byte	0x04, 0x11
        /*0686*/ 	.short	(.L_317 - .L_316)
	.align		4
.L_316:
        /*0688*/ 	.word	index@(_ZN2at6native18elementwise_kernelILi128ELi4EZNS0_15gpu_kernel_implIZZZNS0_26GeluBackwardCUDAKernelImplERNS_18TensorIteratorBaseENS0_8GeluTypeEENKUlvE_clEvENKUlvE0_clEvEUlffE_EEvS4_RKT_EUliE_EEviT1_)
        /*068c*/ 	.word	0x00000000


	//----- nvinfo : EIATTR_REGCOUNT
	.align		4
.L_317:
        /*0690*/ 	.byte	0x04, 0x2f
        /*0692*/ 	.short	(.L_319 - .L_318)
	.align		4
.L_318:
        /*0694*/ 	.word	index@(_ZN2at6native29vectorized_elementwise_kernelILi8EZZZNS0_26GeluBackwardCUDAKernelImplERNS_18TensorIteratorBaseENS0_8GeluTypeEENKUlvE_clEvENKUlvE1_clEvEUlN3c104HalfES8_E_St5arrayIPcLm3EEEEviT0_T1_)
        /*0698*/ 	.word	0x00000004


	//----- nvinfo : EIATTR_FRAME_SIZE
	.align		4
.L_319:
        /*069c*/ 	.byte	0x04, 0x11
        /*069e*/ 	.short	(.L_321 - .L_320)
	.align		4
.L_320:
        /*06a0*/ 	.word	index@(_ZN2at6native29vectorized_elementwise_kernelILi8EZZZNS0_26GeluBackwardCUDAKernelImplERNS_18TensorIteratorBaseENS0_8GeluTypeEENKUlvE_clEvENKUlvE1_clEvEUlN3c104HalfES8_E_St5arrayIPcLm3EEEEviT0_T1_)
        /*06a4*/ 	.word	0x00000000


	//----- nvinfo : EIATTR_REGCOUNT
	.align		4
.L_321:
        /*06a8*/ 	.byte	0x04, 0x2f
        /*06aa*/ 	.short	(.L_323 - .L_322)
	.align		4
.L_322:
        /*06ac*/ 	.word	index@(_ZN2at6native29vectorized_elementwise_kernelILi4EZZZNS0_26GeluBackwardCUDAKernelImplERNS_18TensorIteratorBaseENS0_8GeluTypeEENKUlvE_clEvENKUlvE1_clEvEUlN3c104HalfES8_E_St5arrayIPcLm3EEEEviT0_T1_)
        /*06b0*/ 	.word	0x00000020


	//----- nvinfo : EIATTR_FRAME_SIZE
	.align		4
.L_323:
        /*06b4*/ 	.byte	0x04, 0x11
        /*06b6*/ 	.short	(.L_325 - .L_324)
	.align		4
.L_324:
        /*06b8*/ 	.word	index@(_ZN2at6native29vectorized_elementwise_kernelILi4EZZZNS0_26GeluBackwardCUDAKernelImplERNS_18TensorIteratorBaseENS0_8GeluTypeEENKUlvE_clEvENKUlvE1_clEvEUlN3c104HalfES8_E_St5arrayIPcLm3EEEEviT0_T1_)
        /*06bc*/ 	.word	0x00000000


	//----- nvinfo : EIATTR_REGCOUNT
	.align		4
.L_325:
        /*06c0*/ 	.byte	0x04, 0x2f
        /*06c2*/ 	.short	(.L_327 - .L_326)
	.align		4
.L_326:
        /*06c4*/ 	.word	index@(_ZN2at6native29vectorized_elementwise_kernelILi2EZZZNS0_26GeluBackwardCUDAKernelImplERNS_18TensorIteratorBaseENS0_8GeluTypeEENKUlvE_clEvENKUlvE1_clEvEUlN3c104HalfES8_E_St5arrayIPcLm3EEEEviT0_T1_)
        /*06c8*/ 	.word	0x00000020


	//----- nvinfo : EIATTR_FRAME_SIZE
	.align		4
.L_327:
        /*06cc*/ 	.byte	0x04, 0x11
        /*06ce*/ 	.short	(.L_329 - .L_328)
	.align		4
.L_328:
        /*06d0*/ 	.word	index@(_ZN2at6native29vectorized_elementwise_kernelILi2EZZZNS0_26GeluBackwardCUDAKernelImplERNS_18TensorIteratorBaseENS0_8GeluTypeEENKUlvE_clEvENKUlvE1_clEvEUlN3c104HalfES8_E_St5arrayIPcLm3EEEEviT0_T1_)
        /*06d4*/ 	.word	0x00000000


	//----- nvinfo : EIATTR_REGCOUNT
	.align		4
.L_329:
        /*06d8*/ 	.byte	0x04, 0x2f
        /*06da*/ 	.short	(.L_331 - .L_330)
	.align		4
.L_330:
        /*06dc*/ 	.word	index@(_ZN2at6native27unrolled_elementwise_kernelIZZZNS0_26GeluBackwardCUDAKernelImplERNS_18TensorIteratorBaseENS0_8GeluTypeEENKUlvE_clEvENKUlvE1_clEvEUlN3c104HalfES8_E_St5arrayIPcLm3EELi4E23TrivialOffsetCalculatorILi2EjESD_ILi1EjENS0_6memory15LoadWithoutCastENSG_16StoreWithoutCastEEEviT_T0_T2_T3_T4_T5_)
        /*06e0*/ 	.word	0x0000001d


	//----- nvinfo : EIATTR_FRAME_SIZE
	.align		4
.L_331:
        /*06e4*/ 	.byte	0x04, 0x11
        /*06e6*/ 	.short	(.L_333 - .L_332)
	.align		4
.L_332:
        /*06e8*/ 	.word	index@(_ZN2at6native27unrolled_elementwise_kernelIZZZNS0_26GeluBackwardCUDAKernelImplERNS_18TensorIteratorBaseENS0_8GeluTypeEENKUlvE_clEvENKUlvE1_clEvEUlN3c104HalfES8_E_St5arrayIPcLm3EELi4E23TrivialOffsetCalculatorILi2EjESD_ILi1EjENS0_6memory15LoadWithoutCastENSG_16StoreWithoutCastEEEviT_T0_T2_T3_T4_T5_)
        /*06ec*/ 	.word	0x00000000


	//----- nvinfo : EIATTR_REGCOUNT
	.align		4
.L_333:
        /*06f0*/ 	.byte	0x04, 0x2f
        /*06f2*/ 	.short	(.L_335 - .L_334)
	.align		4
.L_334:
        /*06f4*/ 	.word	index@(_ZN2at6native18elementwise_kernelILi128ELi4EZNS0_22gpu_kernel_impl_nocastIZZZNS0_26GeluBackwardCUDAKernelImplERNS_18TensorIteratorBaseENS0_8GeluTypeEENKUlvE_clEvENKUlvE1_clEvEUlN3c104HalfES9_E_EEvS4_RKT_EUliE_EEviT1_)
        /*06f8*/ 	.word	0x0000000d


	//----- nvinfo : EIATTR_FRAME_SIZE
	.align		4
.L_335:
        /*06fc*/ 	.byte	0x04, 0x11
        /*06fe*/ 	.short	(.L_337 - .L_336)
	.align		4
.L_336:
        /*0700*/ 	.word	index@(_ZN2at6native18elementwise_kernelILi128ELi4EZNS0_22gpu_kernel_impl_nocastIZZZNS0_26GeluBackwardCUDAKernelImplERNS_18TensorIteratorBaseENS0_8GeluTypeEENKUlvE_clEvENKUlvE1_clEvEUlN3c104HalfES9_E_EEvS4_RKT_EUliE_EEviT1_)
        /*0704*/ 	.word	0x00000000


	//----- nvinfo : EIATTR_REGCOUNT
	.align		4
.L_337:
        /*0708*/ 	.byte	0x04, 0x2f
        /*070a*/ 	.short	(.L_339 - .L_338)
	.align		4
.L_338:
        /*070c*/ 	.word	index@(_ZN2at6native27unrolled_elementwise_kernelIZZZNS0_26GeluBackwardCUDAKernelImplERNS_18TensorIteratorBaseENS0_8GeluTypeEENKUlvE_clEvENKUlvE1_clEvEUlN3c104HalfES8_E_St5arrayIPcLm3EELi4E23TrivialOffsetCalculatorILi2EjESD_ILi1EjENS0_6memory12LoadWithCastILi2EEENSG_13StoreWithCastILi1EEEEEviT_T0_T2_T3_T4_T5_)
        /*0710*/ 	.word	0x00000020


	//----- nvinfo : EIATTR_FRAME_SIZE
	.align		4
.L_339:
        /*0714*/ 	.byte	0x04, 0x11
        /*0716*/ 	.short	(.L_341 - .L_340)
	.align		4
.L_340:
        /*0718*/ 	.word	index@(_ZN2at6native27unrolled_elementwise_kernelIZZZNS0_26GeluBackwardCUDAKernelImplERNS_18TensorIteratorBaseENS0_8GeluTypeEENKUlvE_clEvENKUlvE1_clEvEUlN3c104HalfES8_E_St5arrayIPcLm3EELi4E23TrivialOffsetCalculatorILi2EjESD_ILi1EjENS0_6memory12LoadWithCastILi2EEENSG_13StoreWithCastILi1EEEEEviT_T0_T2_T3_T4_T5_)
        /*071c*/ 	.word	0x00000000


	//----- nvinfo : EIATTR_REGCOUNT
	.align		4
.L_341:
        /*0720*/ 	.byte	0x04, 0x2f
        /*0722*/ 	.short	(.L_343 - .L_342)
	.align		4
.L_342:
        /*0724*/ 	.word	index@(_ZN2at6native18elementwise_kernelILi128ELi4EZNS0_15gpu_kernel_implIZZZNS0_26GeluBackwardCUDAKernelImplERNS_18TensorIteratorBaseENS0_8GeluTypeEENKUlvE_clEvENKUlvE1_clEvEUlN3c104HalfES9_E_EEvS4_RKT_EUliE_EEviT1_)
        /*0728*/ 	.word	0x0000001a


	//----- nvinfo : EIATTR_FRAME_SIZE
	.align		4
.L_343:
        /*072c*/ 	.byte	0x04, 0x11
        /*072e*/ 	.short	(.L_345 - .L_344)
	.align		4
.L_344:
        /*0730*/ 	.word	index@(_ZN2at6native18elementwise_kernelILi128ELi4EZNS0_15gpu_kernel_implIZZZNS0_26GeluBackwardCUDAKernelImplERNS_18TensorIteratorBaseENS0_8GeluTypeEENKUlvE_clEvENKUlvE1_clEvEUlN3c104HalfES9_E_EEvS4_RKT_EUliE_EEviT1_)
        /*0734*/ 	.word	0x00000000


	//----- nvinfo : EIATTR_REGCOUNT
	.align		4
.L_345:
        /*0738*/ 	.byte	0x04, 0x2f
        /*073a*/ 	.short	(.L_347 - .L_346)
	.align		4
.L_346:
        /*073c*/ 	.word	index@(_ZN2at6native29vectorized_elementwise_kernelILi8EZZZNS0_26GeluBackwardCUDAKernelImplERNS_18TensorIteratorBaseENS0_8GeluTypeEENKUlvE_clEvENKUlvE2_clEvEUlN3c108BFloat16ES8_E_St5arrayIPcLm3EEEEviT0_T1_)
        /*0740*/ 	.word	0x00000004


	//----- nvinfo : EIATTR_FRAME_SIZE
	.align		4
.L_347:
        /*0744*/ 	.byte	0x04, 0x11
        /*0746*/ 	.short	(.L_349 - .L_348)
	.align		4
.L_348:
        /*0748*/ 	.word	index@(_ZN2at6native29vectorized_elementwise_kernelILi8EZZZNS0_26GeluBackwardCUDAKernelImplERNS_18TensorIteratorBaseENS0_8GeluTypeEENKUlvE_clEvENKUlvE2_clEvEUlN3c108BFloat16ES8_E_St5arrayIPcLm3EEEEviT0_T1_)
        /*074c*/ 	.word	0x00000000


	//----- nvinfo : EIATTR_REGCOUNT
	.align		4
.L_349:
        /*0750*/ 	.byte	0x04, 0x2f
        /*0752*/ 	.short	(.L_351 - .L_350)
	.align		4
.L_350:
        /*0754*/ 	.word	index@(_ZN2at6native29vectorized_elementwise_kernelILi4EZZZNS0_26GeluBackwardCUDAKernelImplERNS_18TensorIteratorBaseENS0_8GeluTypeEENKUlvE_clEvENKUlvE2_clEvEUlN3c108BFloat16ES8_E_St5arrayIPcLm3EEEEviT0_T1_)
        /*0758*/ 	.word	0x00000020


	//----- nvinfo : EIATTR_FRAME_SIZE
	.align		4
.L_351:
        /*075c*/ 	.byte	0x04, 0x11
        /*075e*/ 	.short	(.L_353 - .L_352)
	.align		4
.L_352:
        /*0760*/ 	.word	index@(_ZN2at6native29vectorized_elementwise_kernelILi4EZZZNS0_26GeluBackwardCUDAKernelImplERNS_18TensorIteratorBaseENS0_8GeluTypeEENKUlvE_clEvENKUlvE2_clEvEUlN3c108BFloat16ES8_E_St5arrayIPcLm3EEEEviT0_T1_)
        /*0764*/ 	.word	0x00000000


	//----- nvinfo : EIATTR_REGCOUNT
	.align		4
.L_353:
        /*0768*/ 	.byte	0x04, 0x2f
        /*076a*/ 	.short	(.L_355 - .L_354)
	.align		4
.L_354:
        /*076c*/ 	.word	index@(_ZN2at6native29vectorized_elementwise_kernelILi2EZZZNS0_26GeluBackwardCUDAKernelImplERNS_18TensorIteratorBaseENS0_8GeluTypeEENKUlvE_clEvENKUlvE2_clEvEUlN3c108BFloat16ES8_E_St5arrayIPcLm3EEEEviT0_T1_)
        /*0770*/ 	.word	0x00000020


	//----- nvinfo : EIATTR_FRAME_SIZE
	.align		4
.L_355:
        /*0774*/ 	.byte	0x04, 0x11
        /*0776*/ 	.short	(.L_357 - .L_356)
	.align		4
.L_356:
        /*0778*/ 	.word	index@(_ZN2at6native29vectorized_elementwise_kernelILi2EZZZNS0_26GeluBackwardCUDAKernelImplERNS_18TensorIteratorBaseENS0_8GeluTypeEENKUlvE_clEvENKUlvE2_clEvEUlN3c108BFloat16ES8_E_St5arrayIPcLm3EEEEviT0_T1_)
        /*077c*/ 	.word	0x00000000


	//----- nvinfo : EIATTR_REGCOUNT
	.align		4
.L_357:
        /*0780*/ 	.byte	0x04, 0x2f
        /*0782*/ 	.short	(.L_359 - .L_358)
	.align		4
.L_358:
        /*0784*/ 	.word	index@(_ZN2at6native27unrolled_elementwise_kernelIZZZNS0_26GeluBackwardCUDAKernelImplERNS_18TensorIteratorBaseENS0_8GeluTypeEENKUlvE_clEvENKUlvE2_clEvEUlN3c108BFloat16ES8_E_St5arrayIPcLm3EELi4E23TrivialOffsetCalculatorILi2EjESD_ILi1EjENS0_6memory15LoadWithoutCastENSG_16StoreWithoutCastEEEviT_T0_T2_T3_T4_T5_)
        /*0788*/ 	.word	0x0000001d


	//----- nvinfo : EIATTR_FRAME_SIZE
	.align		4
.L_359:
        /*078c*/ 	.byte	0x04, 0x11
        /*078e*/ 	.short	(.L_361 - .L_360)
	.align		4
.L_360:
        /*0790*/ 	.word	index@(_ZN2at6native27unrolled_elementwise_kernelIZZZNS0_26GeluBackwardCUDAKernelImplERNS_18TensorIteratorBaseENS0_8GeluTypeEENKUlvE_clEvENKUlvE2_clEvEUlN3c108BFloat16ES8_E_St5arrayIPcLm3EELi4E23TrivialOffsetCalculatorILi2EjESD_ILi1EjENS0_6memory15LoadWithoutCastENSG_16StoreWithoutCastEEEviT_T0_T2_T3_T4_T5_)
        /*0794*/ 	.word	0x00000000


	//----- nvinfo : EIATTR_REGCOUNT
	.align		4
.L_361:
        /*0798*/ 	.byte	0x04, 0x2f
        /*079a*/ 	.short	(.L_363 - .L_362)
	.align		4
.L_362:
        /*079c*/ 	.word	index@(_ZN2at6native18elementwise_kernelILi128ELi4EZNS0_22gpu_kernel_impl_nocastIZZZNS0_26GeluBackwardCUDAKernelImplERNS_18TensorIteratorBaseENS0_8GeluTypeEENKUlvE_clEvENKUlvE2_clEvEUlN3c108BFloat16ES9_E_EEvS4_RKT_EUliE_EEviT1_)
        /*07a0*/ 	.word	0x0000000c


	//----- nvinfo : EIATTR_FRAME_SIZE
	.align		4
.L_363:
        /*07a4*/ 	.byte	0x04, 0x11
        /*07a6*/ 	.short	(.L_365 - .L_364)
	.align		4
.L_364:
        /*07a8*/ 	.word	index@(_ZN2at6native18elementwise_kernelILi128ELi4EZNS0_22gpu_kernel_impl_nocastIZZZNS0_26GeluBackwardCUDAKernelImplERNS_18TensorIteratorBaseENS0_8GeluTypeEENKUlvE_clEvENKUlvE2_clEvEUlN3c108BFloat16ES9_E_EEvS4_RKT_EUliE_EEviT1_)
        /*07ac*/ 	.word	0x00000000


	//----- nvinfo : EIATTR_REGCOUNT
	.align		4
.L_365:
        /*07b0*/ 	.byte	0x04, 0x2f
        /*07b2*/ 	.short	(.L_367 - .L_366)
	.align		4
.L_366:
        /*07b4*/ 	.word	index@(_ZN2at6native27unrolled_elementwise_kernelIZZZNS0_26GeluBackwardCUDAKernelImplERNS_18TensorIteratorBaseENS0_8GeluTypeEENKUlvE_clEvENKUlvE2_clEvEUlN3c108BFloat16ES8_E_St5arrayIPcLm3EELi4E23TrivialOffsetCalculatorILi2EjESD_ILi1EjENS0_6memory12LoadWithCastILi2EEENSG_13StoreWithCastILi1EEEEEviT_T0_T2_T3_T4_T5_)
        /*07b8*/ 	.word	0x00000020


	//----- nvinfo : EIATTR_FRAME_SIZE
	.align		4
.L_367:
        /*07bc*/ 	.byte	0x04, 0x11
        /*07be*/ 	.short	(.L_369 - .L_368)
	.align		4
.L_368:
        /*07c0*/ 	.word	index@(_ZN2at6native27unrolled_elementwise_kernelIZZZNS0_26GeluBackwardCUDAKernelImplERNS_18TensorIteratorBaseENS0_8GeluTypeEENKUlvE_clEvENKUlvE2_clEvEUlN3c108BFloat16ES8_E_St5arrayIPcLm3EELi4E23TrivialOffsetCalculatorILi2EjESD_ILi1EjENS0_6memory12LoadWithCastILi2EEENSG_13StoreWithCastILi1EEEEEviT_T0_T2_T3_T4_T5_)
        /*07c4*/ 	.word	0x00000000


	//----- nvinfo : EIATTR_REGCOUNT
	.align		4
.L_369:
        /*07c8*/ 	.byte	0x04, 0x2f
        /*07ca*/ 	.short	(.L_371 - .L_370)
	.align		4
.L_370:
        /*07cc*/ 	.word	index@(_ZN2at6native18elementwise_kernelILi128ELi4EZNS0_15gpu_kernel_implIZZZNS0_26GeluBackwardCUDAKernelImplERNS_18TensorIteratorBaseENS0_8GeluTypeEENKUlvE_clEvENKUlvE2_clEvEUlN3c108BFloat16ES9_E_EEvS4_RKT_EUliE_EEviT1_)
        /*07d0*/ 	.word	0x0000001a


	//----- nvinfo : EIATTR_FRAME_SIZE
	.align		4
.L_371:
        /*07d4*/ 	.byte	0x04, 0x11
        /*07d6*/ 	.short	(.L_373 - .L_372)
	.align		4
.L_372:
        /*07d8*/ 	.word	index@(_ZN2at6native18elementwise_kernelILi128ELi4EZNS0_15gpu_kernel_implIZZZNS0_26GeluBackwardCUDAKernelImplERNS_18TensorIteratorBaseENS0_8GeluTypeEENKUlvE_clEvENKUlvE2_clEvEUlN3c108BFloat16ES9_E_EEvS4_RKT_EUliE_EEviT1_)
        /*07dc*/ 	.word	0x00000000


	//----- nvinfo : EIATTR_REGCOUNT
	.align		4
.L_373:
        /*07e0*/ 	.byte	0x04, 0x2f
        /*07e2*/ 	.short	(.L_375 - .L_374)
	.align		4
.L_374:
        /*07e4*/ 	.word	index@(_ZN2at6native29vectorized_elementwise_kernelILi8EZZZNS0_26GeluBackwardCUDAKernelImplERNS_18TensorIteratorBaseENS0_8GeluTypeEENKUlvE0_clEvENKUlvE_clEvEUlddE_St5arrayIPcLm3EEEEviT0_T1_)
        /*07e8*/ 	.word	0x00000004


	//----- nvinfo : EIATTR_FRAME_SIZE
	.align		4
.L_375:
        /*07ec*/ 	.byte	0x04, 0x11
        /*07ee*/ 	.short	(.L_377 - .L_376)
	.align		4
.L_376:
        /*07f0*/ 	.word	index@(_ZN2at6native29vectorized_elementwise_kernelILi8EZZZNS0_26GeluBackwardCUDAKernelImplERNS_18TensorIteratorBaseENS0_8GeluTypeEENKUlvE0_clEvENKUlvE_clEvEUlddE_St5arrayIPcLm3EEEEviT0_T1_)
        /*07f4*/ 	.word	0x00000000


	//----- nvinfo : EIATTR_REGCOUNT
	.align		4
.L_377:
        /*07f8*/ 	.byte	0x04, 0x2f
        /*07fa*/ 	.short	(.L_379 - .L_378)
	.align		4
.L_378:
        /*07fc*/ 	.word	index@(_ZN2at6native29vectorized_elementwise_kernelILi4EZZZNS0_26GeluBackwardCUDAKernelImplERNS_18TensorIteratorBaseENS0_8GeluTypeEENKUlvE0_clEvENKUlvE_clEvEUlddE_St5arrayIPcLm3EEEEviT0_T1_)
        /*0800*/ 	.word	0x00000038


	//----- nvinfo : EIATTR_FRAME_SIZE
	.align		4
.L_379:
        /*0804*/ 	.byte	0x04, 0x11
        /*0806*/ 	.short	(.L_381 - .L_380)
	.align		4
.L_380:
        /*0808*/ 	.word	index@(_ZN2at6native29vectorized_elementwise_kernelILi4EZZZNS0_26GeluBackwardCUDAKernelImplERNS_18TensorIteratorBaseENS0_8GeluTypeEENKUlvE0_clEvENKUlvE_clEvEUlddE_St5arrayIPcLm3EEEEviT0_T1_)
        /*080c*/ 	.word	0x00000000


	//----- nvinfo : EIATTR_REGCOUNT
	.align		4
.L_381:
        /*0810*/ 	.byte	0x04, 0x2f
        /*0812*/ 	.short	(.L_383 - .L_382)
	.align		4
.L_382:
        /*0814*/ 	.word	index@(_ZN2at6native29vectorized_elementwise_kernelILi2EZZZNS0_26GeluBackwardCUDAKernelImplERNS_18TensorIteratorBaseENS0_8GeluTypeEENKUlvE0_clEvENKUlvE_clEvEUlddE_St5arrayIPcLm3EEEEviT0_T1_)
        /*0818*/ 	.word	0x00000038


	//----- nvinfo : EIATTR_FRAME_SIZE
	.align		4
.L_383:
        /*081c*/ 	.byte	0x04, 0x11
        /*081e*/ 	.short	(.L_385 - .L_384)
	.align		4
.L_384:
        /*0820*/ 	.word	index@(_ZN2at6native29vectorized_elementwise_kernelILi2EZZZNS0_26GeluBackwardCUDAKernelImplERNS_18TensorIteratorBaseENS0_8GeluTypeEENKUlvE0_clEvENKUlvE_clEvEUlddE_St5arrayIPcLm3EEEEviT0_T1_)
        /*0824*/ 	.word	0x00000000


	//----- nvinfo : EIATTR_REGCOUNT
	.align		4
.L_385:
        /*0828*/ 	.byte	0x04, 0x2f
        /*082a*/ 	.short	(.L_387 - .L_386)
	.align		4
.L_386:
        /*082c*/ 	.word	index@(_ZN2at6native27unrolled_elementwise_kernelIZZZNS0_26GeluBackwardCUDAKernelImplERNS_18TensorIteratorBaseENS0_8GeluTypeEENKUlvE0_clEvENKUlvE_clEvEUlddE_St5arrayIPcLm3EELi4E23TrivialOffsetCalculatorILi2EjESB_ILi1EjENS0_6memory15LoadWithoutCastENSE_16StoreWithoutCastEEEviT_T0_T2_T3_T4_T5_)
        /*0830*/ 	.word	0x00000020


	//----- nvinfo : EIATTR_FRAME_SIZE
	.align		4
.L_387:
        /*0834*/ 	.byte	0x04, 0x11
        /*0836*/ 	.short	(.L_389 - .L_388)
	.align		4
.L_388:
        /*0838*/ 	.word	index@(_ZN2at6native27unrolled_elementwise_kernelIZZZNS0_26GeluBackwardCUDAKernelImplERNS_18TensorIteratorBaseENS0_8GeluTypeEENKUlvE0_clEvENKUlvE_clEvEUlddE_St5arrayIPcLm3EELi4E23TrivialOffsetCalculatorILi2EjESB_ILi1EjENS0_6memory15LoadWithoutCastENSE_16StoreWithoutCastEEEviT_T0_T2_T3_T4_T5_)
        /*083c*/ 	.word	0x00000000


	//----- nvinfo : EIATTR_REGCOUNT
	.align		4
.L_389:
        /*0840*/ 	.byte	0x04, 0x2f
        /*0842*/ 	.short	(.L_391 - .L_390)
	.align		4
.L_390:
        /*0844*/ 	.word	index@(_ZN2at6native18elementwise_kernelILi128ELi2EZNS0_22gpu_kernel_impl_nocastIZZZNS0_26GeluBackwardCUDAKernelImplERNS_18TensorIteratorBaseENS0_8GeluTypeEENKUlvE0_clEvENKUlvE_clEvEUlddE_EEvS4_RKT_EUliE_EEviT1_)
        /*0848*/ 	.word	0x0000001d


	//----- nvinfo : EIATTR_FRAME_SIZE
	.align		4
.L_391:
        /*084c*/ 	.byte	0x04, 0x11
        /*084e*/ 	.short	(.L_393 - .L_392)
	.align		4
.L_392:
        /*0850*/ 	.word	index@(_ZN2at6native18elementwise_kernelILi128ELi2EZNS0_22gpu_kernel_impl_nocastIZZZNS0_26GeluBackwardCUDAKernelImplERNS_18TensorIteratorBaseENS0_8GeluTypeEENKUlvE0_clEvENKUlvE_clEvEUlddE_EEvS4_RKT_EUliE_EEviT1_)
        /*0854*/ 	.word	0x00000000


	//----- nvinfo : EIATTR_REGCOUNT
	.align		4
.L_393:
        /*0858*/ 	.byte	0x04, 0x2f
        /*085a*/ 	.short	(.L_395 - .L_394)
	.align		4
.L_394:
        /*085c*/ 	.word	index@(_ZN2at6native27unrolled_elementwise_kernelIZZZNS0_26GeluBackwardCUDAKernelImplERNS_18TensorIteratorBaseENS0_8GeluTypeEENKUlvE0_clEvENKUlvE_clEvEUlddE_St5arrayIPcLm3EELi4E23TrivialOffsetCalculatorILi2EjESB_ILi1EjENS0_6memory12LoadWithCastILi2EEENSE_13StoreWithCastILi1EEEEEviT_T0_T2_T3_T4_T5_)
        /*0860*/ 	.word	0x00000028


	//----- nvinfo : EIATTR_FRAME_SIZE
	.align		4
.L_395:
        /*0864*/ 	.byte	0x04, 0x11
        /*0866*/ 	.short	(.L_397 - .L_396)
	.align		4
.L_396:
        /*0868*/ 	.word	index@(_ZN2at6native27unrolled_elementwise_kernelIZZZNS0_26GeluBackwardCUDAKernelImplERNS_18TensorIteratorBaseENS0_8GeluTypeEENKUlvE0_clEvENKUlvE_clEvEUlddE_St5arrayIPcLm3EELi4E23TrivialOffsetCalculatorILi2EjESB_ILi1EjENS0_6memory12LoadWithCastILi2EEENSE_13StoreWithCastILi1EEEEEviT_T0_T2_T3_T4_T5_)
        /*086c*/ 	.word	0x00000000


	//----- nvinfo : EIATTR_REGCOUNT
	.align		4
.L_397:
        /*0870*/ 	.byte	0x04, 0x2f
        /*0872*/ 	.short	(.L_399 - .L_398)
	.align		4
.L_398:
        /*0874*/ 	.word	index@(_ZN2at6native18elementwise_kernelILi128ELi4EZNS0_15gpu_kernel_implIZZZNS0_26GeluBackwardCUDAKernelImplERNS_18TensorIteratorBaseENS0_8GeluTypeEENKUlvE0_clEvENKUlvE_clEvEUlddE_EEvS4_RKT_EUliE_EEviT1_)
        /*0878*/ 	.word	0x0000001f


	//----- nvinfo : EIATTR_FRAME_SIZE
	.align		4
.L_399:
        /*087c*/ 	.byte	0x04, 0x11
        /*087e*/ 	.short	(.L_401 - .L_400)
	.align		4
.L_400:
        /*0880*/ 	.word	index@(_ZN2at6native18elementwise_kernelILi128ELi4EZNS0_15gpu_kernel_implIZZZNS0_26GeluBackwardCUDAKernelImplERNS_18TensorIteratorBaseENS0_8GeluTypeEENKUlvE0_clEvENKUlvE_clEvEUlddE_EEvS4_RKT_EUliE_EEviT1_)
        /*0884*/ 	.word	0x00000000


	//----- nvinfo : EIATTR_REGCOUNT
	.align		4
.L_401:
        /*0888*/ 	.byte	0x04, 0x2f
        /*088a*/ 	.short	(.L_403 - .L_402)
	.align		4
.L_402:
        /*088c*/ 	.word	index@(_ZN2at6native29vectorized_elementwise_kernelILi8EZZZNS0_26GeluBackwardCUDAKernelImplERNS_18TensorIteratorBaseENS0_8GeluTypeEENKUlvE0_clEvENKUlvE0_clEvEUlffE_St5arrayIPcLm3EEEEviT0_T1_)
        /*0890*/ 	.word	0x00000004


	//----- nvinfo : EIATTR_FRAME_SIZE
	.align		4
.L_403:
        /*0894*/ 	.byte	0x04, 0x11
        /*0896*/ 	.short	(.L_405 - .L_404)
	.align		4
.L_404:
        /*0898*/ 	.word	index@(_ZN2at6native29vectorized_elementwise_kernelILi8EZZZNS0_26GeluBackwardCUDAKernelImplERNS_18TensorIteratorBaseENS0_8GeluTypeEENKUlvE0_clEvENKUlvE0_clEvEUlffE_St5arrayIPcLm3EEEEviT0_T1_)
        /*089c*/ 	.word	0x00000000


	//----- nvinfo : EIATTR_REGCOUNT
	.align		4
.L_405:
        /*08a0*/ 	.byte	0x04, 0x2f
        /*08a2*/ 	.short	(.L_407 - .L_406)
	.align		4
.L_406:
        /*08a4*/ 	.word	index@(_ZN2at6native29vectorized_elementwise_kernelILi4EZZZNS0_26GeluBackwardCUDAKernelImplERNS_18TensorIteratorBaseENS0_8GeluTypeEENKUlvE0_clEvENKUlvE0_clEvEUlffE_St5arrayIPcLm3EEEEviT0_T1_)
        /*08a8*/ 	.word	0x00000020


	//----- nvinfo : EIATTR_FRAME_SIZE
	.align		4
.L_407:
        /*08ac*/ 	.byte	0x04, 0x11
        /*08ae*/ 	.short	(.L_409 - .L_408)
	.align		4
.L_408:
        /*08b0*/ 	.word	index@(_ZN2at6native29vectorized_elementwise_kernelILi4EZZZNS0_26GeluBackwardCUDAKernelImplERNS_18TensorIteratorBaseENS0_8GeluTypeEENKUlvE0_clEvENKUlvE0_clEvEUlffE_St5arrayIPcLm3EEEEviT0_T1_)
        /*08b4*/ 	.word	0x00000000


	//----- nvinfo : EIATTR_REGCOUNT
	.align		4
.L_409:
        /*08b8*/ 	.byte	0x04, 0x2f
        /*08ba*/ 	.short	(.L_411 - .L_410)
	.align		4
.L_410:
        /*08bc*/ 	.word	index@(_ZN2at6native29vectorized_elementwise_kernelILi2EZZZNS0_26GeluBackwardCUDAKernelImplERNS_18TensorIteratorBaseENS0_8GeluTypeEENKUlvE0_clEvENKUlvE0_clEvEUlffE_St5arrayIPcLm3EEEEviT0_T1_)
        /*08c0*/ 	.word	0x00000020


	//----- nvinfo : EIATTR_FRAME_SIZE
	.align		4
.L_411:
        /*08c4*/ 	.byte	0x04, 0x11
        /*08c6*/ 	.short	(.L_413 - .L_412)
	.align		4
.L_412:
        /*08c8*/ 	.word	index@(_ZN2at6native29vectorized_elementwise_kernelILi2EZZZNS0_26GeluBackwardCUDAKernelImplERNS_18TensorIteratorBaseENS0_8GeluTypeEENKUlvE0_clEvENKUlvE0_clEvEUlffE_St5arrayIPcLm3EEEEviT0_T1_)
        /*08cc*/ 	.word	0x00000000


	//----- nvinfo : EIATTR_REGCOUNT
	.align		4
.L_413:
        /*08d0*/ 	.byte	0x04, 0x2f
        /*08d2*/ 	.short	(.L_415 - .L_414)
	.align		4
.L_414:
        /*08d4*/ 	.word	index@(_ZN2at6native27unrolled_elementwise_kernelIZZZNS0_26GeluBackwardCUDAKernelImplERNS_18TensorIteratorBaseENS0_8GeluTypeEENKUlvE0_clEvENKUlvE0_clEvEUlffE_St5arrayIPcLm3EELi4E23TrivialOffsetCalculatorILi2EjESB_ILi1EjENS0_6memory15LoadWithoutCastENSE_16StoreWithoutCastEEEviT_T0_T2_T3_T4_T5_)
        /*08d8*/ 	.word	0x0000001e


	//----- nvinfo : EIATTR_FRAME_SIZE
	.align		4
.L_415:
        /*08dc*/ 	.byte	0x04, 0x11
        /*08de*/ 	.short	(.L_417 - .L_416)
	.align		4
.L_416:
        /*08e0*/ 	.word	index@(_ZN2at6native27unrolled_elementwise_kernelIZZZNS0_26GeluBackwardCUDAKernelImplERNS_18TensorIteratorBaseENS0_8GeluTypeEENKUlvE0_clEvENKUlvE0_clEvEUlffE_St5arrayIPcLm3EELi4E23TrivialOffsetCalculatorILi2EjESB_ILi1EjENS0_6memory15LoadWithoutCastENSE_16StoreWithoutCastEEEviT_T0_T2_T3_T4_T5_)
        /*08e4*/ 	.word	0x00000000


	//----- nvinfo : EIATTR_REGCOUNT
	.align		4
.L_417:
        /*08e8*/ 	.byte	0x04, 0x2f
        /*08ea*/ 	.short	(.L_419 - .L_418)
	.align		4
.L_418:
        /*08ec*/ 	.word	index@(_ZN2at6native18elementwise_kernelILi128ELi2EZNS0_22gpu_kernel_impl_nocastIZZZNS0_26GeluBackwardCUDAKernelImplERNS_18TensorIteratorBaseENS0_8GeluTypeEENKUlvE0_clEvENKUlvE0_clEvEUlffE_EEvS4_RKT_EUliE_EEviT1_)
        /*08f0*/ 	.word	0x00000011


	//----- nvinfo : EIATTR_FRAME_SIZE
	.align		4
.L_419:
        /*08f4*/ 	.byte	0x04, 0x11
        /*08f6*/ 	.short	(.L_421 - .L_420)
	.align		4
.L_420:
        /*08f8*/ 	.word	index@(_ZN2at6native18elementwise_kernelILi128ELi2EZNS0_22gpu_kernel_impl_nocastIZZZNS0_26GeluBackwardCUDAKernelImplERNS_18TensorIteratorBaseENS0_8GeluTypeEENKUlvE0_clEvENKUlvE0_clEvEUlffE_EEvS4_RKT_EUliE_EEviT1_)
        /*08fc*/ 	.word	0x00000000


	//----- nvinfo : EIATTR_REGCOUNT
	.align		4
.L_421:
        /*0900*/ 	.byte	0x04, 0x2f
        /*0902*/ 	.short	(.L_423 - .L_422)
	.align		4
.L_422:
        /*0904*/ 	.word	index@(_ZN2at6native27unrolled_elementwise_kernelIZZZNS0_26GeluBackwardCUDAKernelImplERNS_18TensorIteratorBaseENS0_8GeluTypeEENKUlvE0_clEvENKUlvE0_clEvEUlffE_St5arrayIPcLm3EELi4E23TrivialOffsetCalculatorILi2EjESB_ILi1EjENS0_6memory12LoadWithCastILi2EEENSE_13StoreWithCastILi1EEEEEviT_T0_T2_T3_T4_T5_)
        /*0908*/ 	.word	0x00000020


	//----- nvinfo : EIATTR_FRAME_SIZE
	.align		4
.L_423:
        /*090c*/ 	.byte	0x04, 0x11
        /*090e*/ 	.short	(.L_425 - .L_424)
	.align		4
.L_424:
        /*0910*/ 	.word	index@(_ZN2at6native27unrolled_elementwise_kernelIZZZNS0_26GeluBackwardCUDAKernelImplERNS_18TensorIteratorBaseENS0_8GeluTypeEENKUlvE0_clEvENKUlvE0_clEvEUlffE_St5arrayIPcLm3EELi4E23TrivialOffsetCalculatorILi2EjESB_ILi1EjENS0_6memory12LoadWithCastILi2EEENSE_13StoreWithCastILi1EEEEEviT_T0_T2_T3_T4_T5_)
        /*0914*/ 	.word	0x00000000


	//----- nvinfo : EIATTR_REGCOUNT
	.align		4
.L_425:
        /*0918*/ 	.byte	0x04, 0x2f
        /*091a*/ 	.short	(.L_427 - .L_426)
	.align		4
.L_426:
        /*091c*/ 	.word	index@(_ZN2at6native18elementwise_kernelILi128ELi4EZNS0_15gpu_kernel_implIZZZNS0_26GeluBackwardCUDAKernelImplERNS_18TensorIteratorBaseENS0_8GeluTypeEENKUlvE0_clEvENKUlvE0_clEvEUlffE_EEvS4_RKT_EUliE_EEviT1_)
        /*0920*/ 	.word	0x0000001a


	//----- nvinfo : EIATTR_FRAME_SIZE
	.align		4
.L_427:
        /*0924*/ 	.byte	0x04, 0x11
        /*0926*/ 	.short	(.L_429 - .L_428)
	.align		4
.L_428:
        /*0928*/ 	.word	index@(_ZN2at6native18elementwise_kernelILi128ELi4EZNS0_15gpu_kernel_implIZZZNS0_26GeluBackwardCUDAKernelImplERNS_18TensorIteratorBaseENS0_8GeluTypeEENKUlvE0_clEvENKUlvE0_clEvEUlffE_EEvS4_RKT_EUliE_EEviT1_)
        /*092c*/ 	.word	0x00000000


	//----- nvinfo : EIATTR_REGCOUNT
	.align		4
.L_429:
        /*0930*/ 	.byte	0x04, 0x2f
        /*0932*/ 	.short	(.L_431 - .L_430)
	.align		4
.L_430:
        /*0934*/ 	.word	index@(_ZN2at6native29vectorized_elementwise_kernelILi8EZZZNS0_26GeluBackwardCUDAKernelImplERNS_18TensorIteratorBaseENS0_8GeluTypeEENKUlvE0_clEvENKUlvE1_clEvEUlN3c104HalfES8_E_St5arrayIPcLm3EEEEviT0_T1_)
        /*0938*/ 	.word	0x00000004


	//----- nvinfo : EIATTR_FRAME_SIZE
	.align		4
.L_431:
        /*093c*/ 	.byte	0x04, 0x11
        /*093e*/ 	.short	(.L_433 - .L_432)
	.align		4
.L_432:
        /*0940*/ 	.word	index@(_ZN2at6native29vectorized_elementwise_kernelILi8EZZZNS0_26GeluBackwardCUDAKernelImplERNS_18TensorIteratorBaseENS0_8GeluTypeEENKUlvE0_clEvENKUlvE1_clEvEUlN3c104HalfES8_E_St5arrayIPcLm3EEEEviT0_T1_)
        /*0944*/ 	.word	0x00000000


	//----- nvinfo : EIATTR_REGCOUNT
	.align		4
.L_433:
        /*0948*/ 	.byte	0x04, 0x2f
        /*094a*/ 	.short	(.L_435 - .L_434)
	.align		4
.L_434:
        /*094c*/ 	.word	index@(_ZN2at6native29vectorized_elementwise_kernelILi4EZZZNS0_26GeluBackwardCUDAKernelImplERNS_18TensorIteratorBaseENS0_8GeluTypeEENKUlvE0_clEvENKUlvE1_clEvEUlN3c104HalfES8_E_St5arrayIPcLm3EEEEviT0_T1_)
        /*0950*/ 	.word	0x00000020


	//----- nvinfo : EIATTR_FRAME_SIZE
	.align		4
.L_435:
        /*0954*/ 	.byte	0x04, 0x11
        /*0956*/ 	.short	(.L_437 - .L_436)
	.align		4
.L_436:
        /*0958*/ 	.word	index@(_ZN2at6native29vectorized_elementwise_kernelILi4EZZZNS0_26GeluBackwardCUDAKernelImplERNS_18TensorIteratorBaseENS0_8GeluTypeEENKUlvE0_clEvENKUlvE1_clEvEUlN3c104HalfES8_E_St5arrayIPcLm3EEEEviT0_T1_)
        /*095c*/ 	.word	0x00000000


	//----- nvinfo : EIATTR_REGCOUNT
	.align		4
.L_437:
        /*0960*/ 	.byte	0x04, 0x2f
        /*0962*/ 	.short	(.L_439 - .L_438)
	.align		4
.L_438:
        /*0964*/ 	.word	index@(_ZN2at6native29vectorized_elementwise_kernelILi2EZZZNS0_26GeluBackwardCUDAKernelImplERNS_18TensorIteratorBaseENS0_8GeluTypeEENKUlvE0_clEvENKUlvE1_clEvEUlN3c104HalfES8_E_St5arrayIPcLm3EEEEviT0_T1_)
        /*0968*/ 	.word	0x00000020


	//----- nvinfo : EIATTR_FRAME_SIZE
	.align		4
.L_439:
        /*096c*/ 	.byte	0x04, 0x11
        /*096e*/ 	.short	(.L_441 - .L_440)
	.align		4
.L_440:
        /*0970*/ 	.word	index@(_ZN2at6native29vectorized_elementwise_kernelILi2EZZZNS0_26GeluBackwardCUDAKernelImplERNS_18TensorIteratorBaseENS0_8GeluTypeEENKUlvE0_clEvENKUlvE1_clEvEUlN3c104HalfES8_E_St5arrayIPcLm3EEEEviT0_T1_)
        /*0974*/ 	.word	0x00000000


	//----- nvinfo : EIATTR_REGCOUNT
	.align		4
.L_441:
        /*0978*/ 	.byte	0x04, 0x2f
        /*097a*/ 	.short	(.L_443 - .L_442)
	.align		4
.L_442:
        /*097c*/ 	.word	index@(_ZN2at6native27unrolled_elementwise_kernelIZZZNS0_26GeluBackwardCUDAKernelImplERNS_18TensorIteratorBaseENS0_8GeluTypeEENKUlvE0_clEvENKUlvE1_clEvEUlN3c104HalfES8_E_St5arrayIPcLm3EELi4E23TrivialOffsetCalculatorILi2EjESD_ILi1EjENS0_6memory15LoadWithoutCastENSG_16StoreWithoutCastEEEviT_T0_T2_T3_T4_T5_)
        /*0980*/ 	.word	0x0000001d


	//----- nvinfo : EIATTR_FRAME_SIZE
	.align		4
.L_443:
        /*0984*/ 	.byte	0x04, 0x11
        /*0986*/ 	.short	(.L_445 - .L_444)
	.align		4
.L_444:
        /*0988*/ 	.word	index@(_ZN2at6native27unrolled_elementwise_kernelIZZZNS0_26GeluBackwardCUDAKernelImplERNS_18TensorIteratorBaseENS0_8GeluTypeEENKUlvE0_clEvENKUlvE1_clEvEUlN3c104HalfES8_E_St5arrayIPcLm3EELi4E23TrivialOffsetCalculatorILi2EjESD_ILi1EjENS0_6memory15LoadWithoutCastENSG_16StoreWithoutCastEEEviT_T0_T2_T3_T4_T5_)
        /*098c*/ 	.word	0x00000000


	//----- nvinfo : EIATTR_REGCOUNT
	.align		4
.L_445:
        /*0990*/ 	.byte	0x04, 0x2f
        /*0992*/ 	.short	(.L_447 - .L_446)
	.align		4
.L_446:
        /*0994*/ 	.word	index@(_ZN2at6native18elementwise_kernelILi128ELi4EZNS0_22gpu_kernel_impl_nocastIZZZNS0_26GeluBackwardCUDAKernelImplERNS_18TensorIteratorBaseENS0_8GeluTypeEENKUlvE0_clEvENKUlvE1_clEvEUlN3c104HalfES9_E_EEvS4_RKT_EUliE_EEviT1_)
        /*0998*/ 	.word	0x00000010


	//----- nvinfo : EIATTR_FRAME_SIZE
	.align		4
.L_447:
        /*099c*/ 	.byte	0x04, 0x11
        /*099e*/ 	.short	(.L_449 - .L_448)
	.align		4
.L_448:
        /*09a0*/ 	.word	index@(_ZN2at6native18elementwise_kernelILi128ELi4EZNS0_22gpu_kernel_impl_nocastIZZZNS0_26GeluBackwardCUDAKernelImplERNS_18TensorIteratorBaseENS0_8GeluTypeEENKUlvE0_clEvENKUlvE1_clEvEUlN3c104HalfES9_E_EEvS4_RKT_EUliE_EEviT1_)
        /*09a4*/ 	.word	0x00000000


	//----- nvinfo : EIATTR_REGCOUNT
	.align		4
.L_449:
        /*09a8*/ 	.byte	0x04, 0x2f
        /*09aa*/ 	.short	(.L_451 - .L_450)
	.align		4
.L_450:
        /*09ac*/ 	.word	index@(_ZN2at6native27unrolled_elementwise_kernelIZZZNS0_26GeluBackwardCUDAKernelImplERNS_18TensorIteratorBaseENS0_8GeluTypeEENKUlvE0_clEvENKUlvE1_clEvEUlN3c104HalfES8_E_St5arrayIPcLm3EELi4E23TrivialOffsetCalculatorILi2EjESD_ILi1EjENS0_6memory12LoadWithCastILi2EEENSG_13StoreWithCastILi1EEEEEviT_T0_T2_T3_T4_T5_)
        /*09b0*/ 	.word	0x00000020


	//----- nvinfo : EIATTR_FRAME_SIZE
	.align		4
.L_451:
        /*09b4*/ 	.byte	0x04, 0x11
        /*09b6*/ 	.short	(.L_453 - .L_452)
	.align		4
.L_452:
        /*09b8*/ 	.word	index@(_ZN2at6native27unrolled_elementwise_kernelIZZZNS0_26GeluBackwardCUDAKernelImplERNS_18TensorIteratorBaseENS0_8GeluTypeEENKUlvE0_clEvENKUlvE1_clEvEUlN3c104HalfES8_E_St5arrayIPcLm3EELi4E23TrivialOffsetCalculatorILi2EjESD_ILi1EjENS0_6memory12LoadWithCastILi2EEENSG_13StoreWithCastILi1EEEEEviT_T0_T2_T3_T4_T5_)
        /*09bc*/ 	.word	0x00000000


	//----- nvinfo : EIATTR_REGCOUNT
	.align		4
.L_453:
        /*09c0*/ 	.byte	0x04, 0x2f
        /*09c2*/ 	.short	(.L_455 - .L_454)
	.align		4
.L_454:
        /*09c4*/ 	.word	index@(_ZN2at6native18elementwise_kernelILi128ELi4EZNS0_15gpu_kernel_implIZZZNS0_26GeluBackwardCUDAKernelImplERNS_18TensorIteratorBaseENS0_8GeluTypeEENKUlvE0_clEvENKUlvE1_clEvEUlN3c104HalfES9_E_EEvS4_RKT_EUliE_EEviT1_)
        /*09c8*/ 	.word	0x0000001a


	//----- nvinfo : EIATTR_FRAME_SIZE
	.align		4
.L_455:
        /*09cc*/ 	.byte	0x04, 0x11
        /*09ce*/ 	.short	(.L_457 - .L_456)
	.align		4
.L_456:
        /*09d0*/ 	.word	index@(_ZN2at6native18elementwise_kernelILi128ELi4EZNS0_15gpu_kernel_implIZZZNS0_26GeluBackwardCUDAKernelImplERNS_18TensorIteratorBaseENS0_8GeluTypeEENKUlvE0_clEvENKUlvE1_clEvEUlN3c104HalfES9_E_EEvS4_RKT_EUliE_EEviT1_)
        /*09d4*/ 	.word	0x00000000


	//----- nvinfo : EIATTR_REGCOUNT
	.align		4
.L_457:
        /*09d8*/ 	.byte	0x04, 0x2f
        /*09da*/ 	.short	(.L_459 - .L_458)
	.align		4
.L_458:
        /*09dc*/ 	.word	index@(_ZN2at6native29vectorized_elementwise_kernelILi8EZZZNS0_26GeluBackwardCUDAKernelImplERNS_18TensorIteratorBaseENS0_8GeluTypeEENKUlvE0_clEvENKUlvE2_clEvEUlN3c108BFloat16ES8_E_St5arrayIPcLm3EEEEviT0_T1_)
        /*09e0*/ 	.word	0x00000004


	//----- nvinfo : EIATTR_FRAME_SIZE
	.align		4
.L_459:
        /*09e4*/ 	.byte	0x04, 0x11
        /*09e6*/ 	.short	(.L_461 - .L_460)
	.align		4
.L_460:
        /*09e8*/ 	.word	index@(_ZN2at6native29vectorized_elementwise_kernelILi8EZZZNS0_26GeluBackwardCUDAKernelImplERNS_18TensorIteratorBaseENS0_8GeluTypeEENKUlvE0_clEvENKUlvE2_clEvEUlN3c108BFloat16ES8_E_St5arrayIPcLm3EEEEviT0_T1_)
        /*09ec*/ 	.word	0x00000000


	//----- nvinfo : EIATTR_REGCOUNT
	.align		4
.L_461:
        /*09f0*/ 	.byte	0x04, 0x2f
        /*09f2*/ 	.short	(.L_463 - .L_462)
	.align		4
.L_462:
        /*09f4*/ 	.word	index@(_ZN2at6native29vectorized_elementwise_kernelILi4EZZZNS0_26GeluBackwardCUDAKernelImplERNS_18TensorIteratorBaseENS0_8GeluTypeEENKUlvE0_clEvENKUlvE2_clEvEUlN3c108BFloat16ES8_E_St5arrayIPcLm3EEEEviT0_T1_)
        /*09f8*/ 	.word	0x00000020


	//----- nvinfo : EIATTR_FRAME_SIZE
	.align		4
.L_463:
        /*09fc*/ 	.byte	0x04, 0x11
        /*09fe*/ 	.short	(.L_465 - .L_464)
	.align		4
.L_464:
        /*0a00*/ 	.word	index@(_ZN2at6native29vectorized_elementwise_kernelILi4EZZZNS0_26GeluBackwardCUDAKernelImplERNS_18TensorIteratorBaseENS0_8GeluTypeEENKUlvE0_clEvENKUlvE2_clEvEUlN3c108BFloat16ES8_E_St5arrayIPcLm3EEEEviT0_T1_)
        /*0a04*/ 	.word	0x00000000


	//----- nvinfo : EIATTR_REGCOUNT
	.align		4
.L_465:
        /*0a08*/ 	.byte	0x04, 0x2f
        /*0a0a*/ 	.short	(.L_467 - .L_466)
	.align		4
.L_466:
        /*0a0c*/ 	.word	index@(_ZN2at6native29vectorized_elementwise_kernelILi2EZZZNS0_26GeluBackwardCUDAKernelImplERNS_18TensorIteratorBaseENS0_8GeluTypeEENKUlvE0_clEvENKUlvE2_clEvEUlN3c108BFloat16ES8_E_St5arrayIPcLm3EEEEviT0_T1_)
        /*0a10*/ 	.word	0x00000020


	//----- nvinfo : EIATTR_FRAME_SIZE
	.align		4
.L_467:
        /*0a14*/ 	.byte	0x04, 0x11
        /*0a16*/ 	.short	(.L_469 - .L_468)
	.align		4
.L_468:
        /*0a18*/ 	.word	index@(_ZN2at6native29vectorized_elementwise_kernelILi2EZZZNS0_26GeluBackwardCUDAKernelImplERNS_18TensorIteratorBaseENS0_8GeluTypeEENKUlvE0_clEvENKUlvE2_clEvEUlN3c108BFloat16ES8_E_St5arrayIPcLm3EEEEviT0_T1_)
        /*0a1c*/ 	.word	0x00000000


	//----- nvinfo : EIATTR_REGCOUNT
	.align		4
.L_469:
        /*0a20*/ 	.byte	0x04, 0x2f
        /*0a22*/ 	.short	(.L_471 - .L_470)
	.align		4
.L_470:
        /*0a24*/ 	.word	index@(_ZN2at6native27unrolled_elementwise_kernelIZZZNS0_26GeluBackwardCUDAKernelImplERNS_18TensorIteratorBaseENS0_8GeluTypeEENKUlvE0_clEvENKUlvE2_clEvEUlN3c108BFloat16ES8_E_St5arrayIPcLm3EELi4E23TrivialOffsetCalculatorILi2EjESD_ILi1EjENS0_6memory15LoadWithoutCastENSG_16StoreWithoutCastEEEviT_T0_T2_T3_T4_T5_)
        /*0a28*/ 	.word	0x0000001d


	//----- nvinfo : EIATTR_FRAME_SIZE
	.align		4
.L_471:
        /*0a2c*/ 	.byte	0x04, 0x11
        /*0a2e*/ 	.short	(.L_473 - .L_472)
	.align		4
.L_472:
        /*0a30*/ 	.word	index@(_ZN2at6native27unrolled_elementwise_kernelIZZZNS0_26GeluBackwardCUDAKernelImplERNS_18TensorIteratorBaseENS0_8GeluTypeEENKUlvE0_clEvENKUlvE2_clEvEUlN3c108BFloat16ES8_E_St5arrayIPcLm3EELi4E23TrivialOffsetCalculatorILi2EjESD_ILi1EjENS0_6memory15LoadWithoutCastENSG_16StoreWithoutCastEEEviT_T0_T2_T3_T4_T5_)
        /*0a34*/ 	.word	0x00000000


	//----- nvinfo : EIATTR_REGCOUNT
	.align		4
.L_473:
        /*0a38*/ 	.byte	0x04, 0x2f
        /*0a3a*/ 	.short	(.L_475 - .L_474)
	.align		4
.L_474:
        /*0a3c*/ 	.word	index@(_ZN2at6native18elementwise_kernelILi128ELi4EZNS0_22gpu_kernel_impl_nocastIZZZNS0_26GeluBackwardCUDAKernelImplERNS_18TensorIteratorBaseENS0_8GeluTypeEENKUlvE0_clEvENKUlvE2_clEvEUlN3c108BFloat16ES9_E_EEvS4_RKT_EUliE_EEviT1_)
        /*0a40*/ 	.word	0x00000010


	//----- nvinfo : EIATTR_FRAME_SIZE
	.align		4
.L_475:
        /*0a44*/ 	.byte	0x04, 0x11
        /*0a46*/ 	.short	(.L_477 - .L_476)
	.align		4
.L_476:
        /*0a48*/ 	.word	index@(_ZN2at6native18elementwise_kernelILi128ELi4EZNS0_22gpu_kernel_impl_nocastIZZZNS0_26GeluBackwardCUDAKernelImplERNS_18TensorIteratorBaseENS0_8GeluTypeEENKUlvE0_clEvENKUlvE2_clEvEUlN3c108BFloat16ES9_E_EEvS4_RKT_EUliE_EEviT1_)
        /*0a4c*/ 	.word	0x00000000


	//----- nvinfo : EIATTR_REGCOUNT
	.align		4
.L_477:
        /*0a50*/ 	.byte	0x04, 0x2f
        /*0a52*/ 	.short	(.L_479 - .L_478)
	.align		4
.L_478:
        /*0a54*/ 	.word	index@(_ZN2at6native27unrolled_elementwise_kernelIZZZNS0_26GeluBackwardCUDAKernelImplERNS_18TensorIteratorBaseENS0_8GeluTypeEENKUlvE0_clEvENKUlvE2_clEvEUlN3c108BFloat16ES8_E_St5arrayIPcLm3EELi4E23TrivialOffsetCalculatorILi2EjESD_ILi1EjENS0_6memory12LoadWithCastILi2EEENSG_13StoreWithCastILi1EEEEEviT_T0_T2_T3_T4_T5_)
        /*0a58*/ 	.word	0x00000020


	//----- nvinfo : EIATTR_FRAME_SIZE
	.align		4
.L_479:
        /*0a5c*/ 	.byte	0x04, 0x11
        /*0a5e*/ 	.short	(.L_481 - .L_480)
	.align		4
.L_480:
        /*0a60*/ 	.word	index@(_ZN2at6native27unrolled_elementwise_kernelIZZZNS0_26GeluBackwardCUDAKernelImplERNS_18TensorIteratorBaseENS0_8GeluTypeEENKUlvE0_clEvENKUlvE2_clEvEUlN3c108BFloat16ES8_E_St5arrayIPcLm3EELi4E23TrivialOffsetCalculatorILi2EjESD_ILi1EjENS0_6memory12LoadWithCastILi2EEENSG_13StoreWithCastILi1EEEEEviT_T0_T2_T3_T4_T5_)
        /*0a64*/ 	.word	0x00000000


	//----- nvinfo : EIATTR_REGCOUNT
	.align		4
.L_481:
        /*0a68*/ 	.byte	0x04, 0x2f
        /*0a6a*/ 	.short	(.L_483 - .L_482)
	.align		4
.L_482:
        /*0a6c*/ 	.word	index@(_ZN2at6native18elementwise_kernelILi128ELi4EZNS0_15gpu_kernel_implIZZZNS0_26GeluBackwardCUDAKernelImplERNS_18TensorIteratorBaseENS0_8GeluTypeEENKUlvE0_clEvENKUlvE2_clEvEUlN3c108BFloat16ES9_E_EEvS4_RKT_EUliE_EEviT1_)
        /*0a70*/ 	.word	0x0000001a


	//----- nvinfo : EIATTR_FRAME_SIZE
	.align		4
.L_483:
        /*0a74*/ 	.byte	0x04, 0x11
        /*0a76*/ 	.short	(.L_485 - .L_484)
	.align		4
.L_484:
        /*0a78*/ 	.word	index@(_ZN2at6native18elementwise_kernelILi128ELi4EZNS0_15gpu_kernel_implIZZZNS0_26GeluBackwardCUDAKernelImplERNS_18TensorIteratorBaseENS0_8GeluTypeEENKUlvE0_clEvENKUlvE2_clEvEUlN3c108BFloat16ES9_E_EEvS4_RKT_EUliE_EEviT1_)
        /*0a7c*/ 	.word	0x00000000


	//----- nvinfo : EIATTR_MIN_STACK_SIZE
	.align		4
.L_485:
        /*0a80*/ 	.byte	0x04, 0x12
        /*0a82*/ 	.short	(.L_487 - .L_486)
	.align		4
.L_486:
        /*0a84*/ 	.word	index@(_ZN2at6native18elementwise_kernelILi128ELi4EZNS0_15gpu_kernel_implIZZZNS0_26GeluBackwardCUDAKernelImplERNS_18TensorIteratorBaseENS0_8GeluTypeEENKUlvE0_clEvENKUlvE2_clEvEUlN3c108BFloat16ES9_E_EEvS4_RKT_EUliE_EEviT1_)
        /*0a88*/ 	.word	0x00000000


	//----- nvinfo : EIATTR_MIN_STACK_SIZE
	.align		4
.L_487:
        /*0a8c*/ 	.byte	0x04, 0x12
        /*0a8e*/ 	.short	(.L_489 - .L_488)
	.align		4
.L_488:
        /*0a90*/ 	.word	index@(_ZN2at6native27unrolled_elementwise_kernelIZZZNS0_26GeluBackwardCUDAKernelImplERNS_18TensorIteratorBaseENS0_8GeluTypeEENKUlvE0_clEvENKUlvE2_clEvEUlN3c108BFloat16ES8_E_St5arrayIPcLm3EELi4E23TrivialOffsetCalculatorILi2EjESD_ILi1EjENS0_6memory12LoadWithCastILi2EEENSG_13StoreWithCastILi1EEEEEviT_T0_T2_T3_T4_T5_)
        /*0a94*/ 	.word	0x00000000


	//----- nvinfo : EIATTR_MIN_STACK_SIZE
	.align		4
.L_489:
        /*0a98*/ 	.byte	0x04, 0x12
        /*0a9a*/ 	.short	(.L_491 - .L_490)
	.align		4
.L_490:
        /*0a9c*/ 	.word	index@(_ZN2at6native18elementwise_kernelILi128ELi4EZNS0_22gpu_kernel_impl_nocastIZZZNS0_26GeluBackwardCUDAKernelImplERNS_18TensorIteratorBaseENS0_8GeluTypeEENKUlvE0_clEvENKUlvE2_clEvEUlN3c108BFloat16ES9_E_EEvS4_RKT_EUliE_EEviT1_)
        /*0aa0*/ 	.word	0x00000000


	//----- nvinfo : EIATTR_MIN_STACK_SIZE
	.align		4
.L_491:
        /*0aa4*/ 	.byte	0x04, 0x12
        /*0aa6*/ 	.short	(.L_493 - .L_492)
	.align		4
.L_492:
        /*0aa8*/ 	.word	index@(_ZN2at6native27unrolled_elementwise_kernelIZZZNS0_26GeluBackwardCUDAKernelImplERNS_18TensorIteratorBaseENS0_8GeluTypeEENKUlvE0_clEvENKUlvE2_clEvEUlN3c108BFloat16ES8_E_St5arrayIPcLm3EELi4E23TrivialOffsetCalculatorILi2EjESD_ILi1EjENS0_6memory15LoadWithoutCastENSG_16StoreWithoutCastEEEviT_T0_T2_T3_T4_T5_)
        /*0aac*/ 	.word	0x00000000


	//----- nvinfo : EIATTR_MIN_STACK_SIZE
	.align		4
.L_493:
        /*0ab0*/ 	.byte	0x04, 0x12
        /*0ab2*/ 	.short	(.L_495 - .L_494)
	.align		4
.L_494:
        /*0ab4*/ 	.word	index@(_ZN2at6native29vectorized_elementwise_kernelILi2EZZZNS0_26GeluBackwardCUDAKernelImplERNS_18TensorIteratorBaseENS0_8GeluTypeEENKUlvE0_clEvENKUlvE2_clEvEUlN3c108BFloat16ES8_E_St5arrayIPcLm3EEEEviT0_T1_)
        /*0ab8*/ 	.word	0x00000000


	//----- nvinfo : EIATTR_MIN_STACK_SIZE
	.align		4
.L_495:
        /*0abc*/ 	.byte	0x04, 0x12
        /*0abe*/ 	.short	(.L_497 - .L_496)
	.align		4
.L_496:
        /*0ac0*/ 	.word	index@(_ZN2at6native29vectorized_elementwise_kernelILi4EZZZNS0_26GeluBackwardCUDAKernelImplERNS_18TensorIteratorBaseENS0_8GeluTypeEENKUlvE0_clEvENKUlvE2_clEvEUlN3c108BFloat16ES8_E_St5arrayIPcLm3EEEEviT0_T1_)
        /*0ac4*/ 	.word	0x00000000


	//----- nvinfo : EIATTR_MIN_STACK_SIZE
	.align		4
.L_497:
        /*0ac8*/ 	.byte	0x04, 0x12
        /*0aca*/ 	.short	(.L_499 - .L_498)
	.align		4
.L_498:
        /*0acc*/ 	.word	index@(_ZN2at6native29vectorized_elementwise_kernelILi8EZZZNS0_26GeluBackwardCUDAKernelImplERNS_18TensorIteratorBaseENS0_8GeluTypeEENKUlvE0_clEvENKUlvE2_clEvEUlN3c108BFloat16ES8_E_St5arrayIPcLm3EEEEviT0_T1_)
        /*0ad0*/ 	.word	0x00000000


	//----- nvinfo : EIATTR_MIN_STACK_SIZE
	.align		4
.L_499:
        /*0ad4*/ 	.byte	0x04, 0x12
        /*0ad6*/ 	.short	(.L_501 - .L_500)
	.align		4
.L_500:
        /*0ad8*/ 	.word	index@(_ZN2at6native18elementwise_kernelILi128ELi4EZNS0_15gpu_kernel_implIZZZNS0_26GeluBackwardCUDAKernelImplERNS_18TensorIteratorBaseENS0_8GeluTypeEENKUlvE0_clEvENKUlvE1_clEvEUlN3c104HalfES9_E_EEvS4_RKT_EUliE_EEviT1_)
        /*0adc*/ 	.word	0x00000000


	//----- nvinfo : EIATTR_MIN_STACK_SIZE
	.align		4
.L_501:
        /*0ae0*/ 	.byte	0x04, 0x12
        /*0ae2*/ 	.short	(.L_503 - .L_502)
	.align		4
.L_502:
        /*0ae4*/ 	.word	index@(_ZN2at6native27unrolled_elementwise_kernelIZZZNS0_26GeluBackwardCUDAKernelImplERNS_18TensorIteratorBaseENS0_8GeluTypeEENKUlvE0_clEvENKUlvE1_clEvEUlN3c104HalfES8_E_St5arrayIPcLm3EELi4E23TrivialOffsetCalculatorILi2EjESD_ILi1EjENS0_6memory12LoadWithCastILi2EEENSG_13StoreWithCastILi1EEEEEviT_T0_T2_T3_T4_T5_)
        /*0ae8*/ 	.word	0x00000000


	//----- nvinfo : EIATTR_MIN_STACK_SIZE
	.align		4
.L_503:
        /*0aec*/ 	.byte	0x04, 0x12
        /*0aee*/ 	.short	(.L_505 - .L_504)
	.align		4
.L_504:
        /*0af0*/ 	.word	index@(_ZN2at6native18elementwise_kernelILi128ELi4EZNS0_22gpu_kernel_impl_nocastIZZZNS0_26GeluBackwardCUDAKernelImplERNS_18TensorIteratorBaseENS0_8GeluTypeEENKUlvE0_clEvENKUlvE1_clEvEUlN3c104HalfES9_E_EEvS4_RKT_EUliE_EEviT1_)
        /*0af4*/ 	.word	0x00000000


	//----- nvinfo : EIATTR_MIN_STACK_SIZE
	.align		4
.L_505:
        /*0af8*/ 	.byte	0x04, 0x12
        /*0afa*/ 	.short	(.L_507 - .L_506)
	.align		4
.L_506:
        /*0afc*/ 	.word	index@(_ZN2at6native27unrolled_elementwise_kernelIZZZNS0_26GeluBackwardCUDAKernelImplERNS_18TensorIteratorBaseENS0_8GeluTypeEENKUlvE0_clEvENKUlvE1_clEvEUlN3c104HalfES8_E_St5arrayIPcLm3EELi4E23TrivialOffsetCalculatorILi2EjESD_ILi1EjENS0_6memory15LoadWithoutCastENSG_16StoreWithoutCastEEEviT_T0_T2_T3_T4_T5_)
        /*0b00*/ 	.word	0x00000000


	//----- nvinfo : EIATTR_MIN_STACK_SIZE
	.align		4
.L_507:
        /*0b04*/ 	.byte	0x04, 0x12
        /*0b06*/ 	.short	(.L_509 - .L_508)
	.align		4
.L_508:
        /*0b08*/ 	.word	index@(_ZN2at6native29vectorized_elementwise_kernelILi2EZZZNS0_26GeluBackwardCUDAKernelImplERNS_18TensorIteratorBaseENS0_8GeluTypeEENKUlvE0_clEvENKUlvE1_clEvEUlN3c104HalfES8_E_St5arrayIPcLm3EEEEviT0_T1_)
        /*0b0c*/ 	.word	0x00000000


	//----- nvinfo : EIATTR_MIN_STACK_SIZE
	.align		4
.L_509:
        /*0b10*/ 	.byte	0x04, 0x12
        /*0b12*/ 	.short	(.L_511 - .L_510)
	.align		4
.L_510:
        /*0b14*/ 	.word	index@(_ZN2at6native29vectorized_elementwise_kernelILi4EZZZNS0_26GeluBackwardCUDAKernelImplERNS_18TensorIteratorBaseENS0_8GeluTypeEENKUlvE0_clEvENKUlvE1_clEvEUlN3c104HalfES8_E_St5arrayIPcLm3EEEEviT0_T1_)
        /*0b18*/ 	.word	0x00000000


	//----- nvinfo : EIATTR_MIN_STACK_SIZE
	.align		4
.L_511:
        /*0b1c*/ 	.byte	0x04, 0x12
        /*0b1e*/ 	.short	(.L_513 - .L_512)
	.align		4
.L_512:
        /*0b20*/ 	.word	index@(_ZN2at6native29vectorized_elementwise_kernelILi8EZZZNS0_26GeluBackwardCUDAKernelImplERNS_18TensorIteratorBaseENS0_8GeluTypeEENKUlvE0_clEvENKUlvE1_clEvEUlN3c104HalfES8_E_St5arrayIPcLm3EEEEviT0_T1_)
        /*0b24*/ 	.word	0x00000000


	//----- nvinfo : EIATTR_MIN_STACK_SIZE
	.align		4
.L_513:
        /*0b28*/ 	.byte	0x04, 0x12
        /*0b2a*/ 	.short	(.L_515 - .L_514)
	.align		4
.L_514:
        /*0b2c*/ 	.word	index@(_ZN2at6native18elementwise_kernelILi128ELi4EZNS0_15gpu_kernel_implIZZZNS0_26GeluBackwardCUDAKernelImplERNS_18TensorIteratorBaseENS0_8GeluTypeEENKUlvE0_clEvENKUlvE0_clEvEUlffE_EEvS4_RKT_EUliE_EEviT1_)
        /*0b30*/ 	.word	0x00000000


	//----- nvinfo : EIATTR_MIN_STACK_SIZE
	.align		4
.L_515:
        /*0b34*/ 	.byte	0x04, 0x12
        /*0b36*/ 	.short	(.L_517 - .L_516)
	.align		4
.L_516:
        /*0b38*/ 	.word	index@(_ZN2at6native27unrolled_elementwise_kernelIZZZNS0_26GeluBackwardCUDAKernelImplERNS_18TensorIteratorBaseENS0_8GeluTypeEENKUlvE0_clEvENKUlvE0_clEvEUlffE_St5arrayIPcLm3EELi4E23TrivialOffsetCalculatorILi2EjESB_ILi1EjENS0_6memory12LoadWithCastILi2EEENSE_13StoreWithCastILi1EEEEEviT_T0_T2_T3_T4_T5_)
        /*0b3c*/ 	.word	0x00000000


	//----- nvinfo : EIATTR_MIN_STACK_SIZE
	.align		4
.L_517:
        /*0b40*/ 	.byte	0x04, 0x12
        /*0b42*/ 	.short	(.L_519 - .L_518)
	.align		4
.L_518:
        /*0b44*/ 	.word	index@(_ZN2at6native18elementwise_kernelILi128ELi2EZNS0_22gpu_kernel_impl_nocastIZZZNS0_26GeluBackwardCUDAKernelImplERNS_18TensorIteratorBaseENS0_8GeluTypeEENKUlvE0_clEvENKUlvE0_clEvEUlffE_EEvS4_RKT_EUliE_EEviT1_)
        /*0b48*/ 	.word	0x00000000


	//----- nvinfo : EIATTR_MIN_STACK_SIZE
	.align		4
.L_519:
        /*0b4c*/ 	.byte	0x04, 0x12
        /*0b4e*/ 	.short	(.L_521 - .L_520)
	.align		4
.L_520:
        /*0b50*/ 	.word	index@(_ZN2at6native27unrolled_elementwise_kernelIZZZNS0_26GeluBackwardCUDAKernelImplERNS_18TensorIteratorBaseENS0_8GeluTypeEENKUlvE0_clEvENKUlvE0_clEvEUlffE_St5arrayIPcLm3EELi4E23TrivialOffsetCalculatorILi2EjESB_ILi1EjENS0_6memory15LoadWithoutCastENSE_16StoreWithoutCastEEEviT_T0_T2_T3_T4_T5_)
        /*0b54*/ 	.word	0x00000000


	//----- nvinfo : EIATTR_MIN_STACK_SIZE
	.align		4
.L_521:
        /*0b58*/ 	.byte	0x04, 0x12
        /*0b5a*/ 	.short	(.L_523 - .L_522)
	.align		4
.L_522:
        /*0b5c*/ 	.word	index@(_ZN2at6native29vectorized_elementwise_kernelILi2EZZZNS0_26GeluBackwardCUDAKernelImplERNS_18TensorIteratorBaseENS0_8GeluTypeEENKUlvE0_clEvENKUlvE0_clEvEUlffE_St5arrayIPcLm3EEEEviT0_T1_)
        /*0b60*/ 	.word	0x00000000


	//----- nvinfo : EIATTR_MIN_STACK_SIZE
	.align		4
.L_523:
        /*0b64*/ 	.byte	0x04, 0x12
        /*0b66*/ 	.short	(.L_525 - .L_524)
	.align		4
.L_524:
        /*0b68*/ 	.word	index@(_ZN2at6native29vectorized_elementwise_kernelILi4EZZZNS0_26GeluBackwardCUDAKernelImplERNS_18TensorIteratorBaseENS0_8GeluTypeEENKUlvE0_clEvENKUlvE0_clEvEUlffE_St5arrayIPcLm3EEEEviT0_T1_)
        /*0b6c*/ 	.word	0x00000000


	//----- nvinfo : EIATTR_MIN_STACK_SIZE
	.align		4
.L_525:
        /*0b70*/ 	.byte	0x04, 0x12
        /*0b72*/ 	.short	(.L_527 - .L_526)
	.align		4
.L_526:
        /*0b74*/ 	.word	index@(_ZN2at6native29vectorized_elementwise_kernelILi8EZZZNS0_26GeluBackwardCUDAKernelImplERNS_18TensorIteratorBaseENS0_8GeluTypeEENKUlvE0_clEvENKUlvE0_clEvEUlffE_St5arrayIPcLm3EEEEviT0_T1_)
        /*0b78*/ 	.word	0x00000000


	//----- nvinfo : EIATTR_MIN_STACK_SIZE
	.align		4
.L_527:
        /*0b7c*/ 	.byte	0x04, 0x12
        /*0b7e*/ 	.short	(.L_529 - .L_528)
	.align		4
.L_528:
        /*0b80*/ 	.word	index@(_ZN2at6native18elementwise_kernelILi128ELi4EZNS0_15gpu_kernel_implIZZZNS0_26GeluBackwardCUDAKernelImplERNS_18TensorIteratorBaseENS0_8GeluTypeEENKUlvE0_clEvENKUlvE_clEvEUlddE_EEvS4_RKT_EUliE_EEviT1_)
        /*0b84*/ 	.word	0x00000000


	//----- nvinfo : EIATTR_MIN_STACK_SIZE
	.align		4
.L_529:
        /*0b88*/ 	.byte	0x04, 0x12
        /*0b8a*/ 	.short	(.L_531 - .L_530)
	.align		4
.L_530:
        /*0b8c*/ 	.word	index@(_ZN2at6native27unrolled_elementwise_kernelIZZZNS0_26GeluBackwardCUDAKernelImplERNS_18TensorIteratorBaseENS0_8GeluTypeEENKUlvE0_clEvENKUlvE_clEvEUlddE_St5arrayIPcLm3EELi4E23TrivialOffsetCalculatorILi2EjESB_ILi1EjENS0_6memory12LoadWithCastILi2EEENSE_13StoreWithCastILi1EEEEEviT_T0_T2_T3_T4_T5_)
        /*0b90*/ 	.word	0x00000000


	//----- nvinfo : EIATTR_MIN_STACK_SIZE
	.align		4
.L_531:
        /*0b94*/ 	.byte	0x04, 0x12
        /*0b96*/ 	.short	(.L_533 - .L_532)
	.align		4
.L_532:
        /*0b98*/ 	.word	index@(_ZN2at6native18elementwise_kernelILi128ELi2EZNS0_22gpu_kernel_impl_nocastIZZZNS0_26GeluBackwardCUDAKernelImplERNS_18TensorIteratorBaseENS0_8GeluTypeEENKUlvE0_clEvENKUlvE_clEvEUlddE_EEvS4_RKT_EUliE_EEviT1_)
        /*0b9c*/ 	.word	0x00000000


	//----- nvinfo : EIATTR_MIN_STACK_SIZE
	.align		4
.L_533:
        /*0ba0*/ 	.byte	0x04, 0x12
        /*0ba2*/ 	.short	(.L_535 - .L_534)
	.align		4
.L_534:
        /*0ba4*/ 	.word	index@(_ZN2at6native27unrolled_elementwise_kernelIZZZNS0_26GeluBackwardCUDAKernelImplERNS_18TensorIteratorBaseENS0_8GeluTypeEENKUlvE0_clEvENKUlvE_clEvEUlddE_St5arrayIPcLm3EELi4E23TrivialOffsetCalculatorILi2EjESB_ILi1EjENS0_6memory15LoadWithoutCastENSE_16StoreWithoutCastEEEviT_T0_T2_T3_T4_T5_)
        /*0ba8*/ 	.word	0x00000000


	//----- nvinfo : EIATTR_MIN_STACK_SIZE
	.align		4
.L_535:
        /*0bac*/ 	.byte	0x04, 0x12
        /*0bae*/ 	.short	(.L_537 - .L_536)
	.align		4
.L_536:
        /*0bb0*/ 	.word	index@(_ZN2at6native29vectorized_elementwise_kernelILi2EZZZNS0_26GeluBackwardCUDAKernelImplERNS_18TensorIteratorBaseENS0_8GeluTypeEENKUlvE0_clEvENKUlvE_clEvEUlddE_St5arrayIPcLm3EEEEviT0_T1_)
        /*0bb4*/ 	.word	0x00000000


	//----- nvinfo : EIATTR_MIN_STACK_SIZE
	.align		4
.L_537:
        /*0bb8*/ 	.byte	0x04, 0x12
        /*0bba*/ 	.short	(.L_539 - .L_538)
	.align		4
.L_538:
        /*0bbc*/ 	.word	index@(_ZN2at6native29vectorized_elementwise_kernelILi4EZZZNS0_26GeluBackwardCUDAKernelImplERNS_18TensorIteratorBaseENS0_8GeluTypeEENKUlvE0_clEvENKUlvE_clEvEUlddE_St5arrayIPcLm3EEEEviT0_T1_)
        /*0bc0*/ 	.word	0x00000000


	//----- nvinfo : EIATTR_MIN_STACK_SIZE
	.align		4
.L_539:
        /*0bc4*/ 	.byte	0x04, 0x12
        /*0bc6*/ 	.short	(.L_541 - .L_540)
	.align		4
.L_540:
        /*0bc8*/ 	.word	index@(_ZN2at6native29vectorized_elementwise_kernelILi8EZZZNS0_26GeluBackwardCUDAKernelImplERNS_18TensorIteratorBaseENS0_8GeluTypeEENKUlvE0_clEvENKUlvE_clEvEUlddE_St5arrayIPcLm3EEEEviT0_T1_)
        /*0bcc*/ 	.word	0x00000000


	//----- nvinfo : EIATTR_MIN_STACK_SIZE
	.align		4
.L_541:
        /*0bd0*/ 	.byte	0x04, 0x12
        /*0bd2*/ 	.short	(.L_543 - .L_542)
	.align		4
.L_542:
        /*0bd4*/ 	.word	index@(_ZN2at6native18elementwise_kernelILi128ELi4EZNS0_15gpu_kernel_implIZZZNS0_26GeluBackwardCUDAKernelImplERNS_18TensorIteratorBaseENS0_8GeluTypeEENKUlvE_clEvENKUlvE2_clEvEUlN3c108BFloat16ES9_E_EEvS4_RKT_EUliE_EEviT1_)
        /*0bd8*/ 	.word	0x00000000


	//----- nvinfo : EIATTR_MIN_STACK_SIZE
	.align		4
.L_543:
        /*0bdc*/ 	.byte	0x04, 0x12
        /*0bde*/ 	.short	(.L_545 - .L_544)
	.align		4
.L_544:
        /*0be0*/ 	.word	index@(_ZN2at6native27unrolled_elementwise_kernelIZZZNS0_26GeluBackwardCUDAKernelImplERNS_18TensorIteratorBaseENS0_8GeluTypeEENKUlvE_clEvENKUlvE2_clEvEUlN3c108BFloat16ES8_E_St5arrayIPcLm3EELi4E23TrivialOffsetCalculatorILi2EjESD_ILi1EjENS0_6memory12LoadWithCastILi2EEENSG_13StoreWithCastILi1EEEEEviT_T0_T2_T3_T4_T5_)
        /*0be4*/ 	.word	0x00000000


	//----- nvinfo : EIATTR_MIN_STACK_SIZE
	.align		4
.L_545:
        /*0be8*/ 	.byte	0x04, 0x12
        /*0bea*/ 	.short	(.L_547 - .L_546)
	.align		4
.L_546:
        /*0bec*/ 	.word	index@(_ZN2at6native18elementwise_kernelILi128ELi4EZNS0_22gpu_kernel_impl_nocastIZZZNS0_26GeluBackwardCUDAKernelImplERNS_18TensorIteratorBaseENS0_8GeluTypeEENKUlvE_clEvENKUlvE2_clEvEUlN3c108BFloat16ES9_E_EEvS4_RKT_EUliE_EEviT1_)
        /*0bf0*/ 	.word	0x00000000


	//----- nvinfo : EIATTR_MIN_STACK_SIZE
	.align		4
.L_547:
        /*0bf4*/ 	.byte	0x04, 0x12
        /*0bf6*/ 	.short	(.L_549 - .L_548)
	.align		4
.L_548:
        /*0bf8*/ 	.word	index@(_ZN2at6native27unrolled_elementwise_kernelIZZZNS0_26GeluBackwardCUDAKernelImplERNS_18TensorIteratorBaseENS0_8GeluTypeEENKUlvE_clEvENKUlvE2_clEvEUlN3c108BFloat16ES8_E_St5arrayIPcLm3EELi4E23TrivialOffsetCalculatorILi2EjESD_ILi1EjENS0_6memory15LoadWithoutCastENSG_16StoreWithoutCastEEEviT_T0_T2_T3_T4_T5_)
        /*0bfc*/ 	.word	0x00000000


	//----- nvinfo : EIATTR_MIN_STACK_SIZE
	.align		4
.L_549:
        /*0c00*/ 	.byte	0x04, 0x12
        /*0c02*/ 	.short	(.L_551 - .L_550)
	.align		4
.L_550:
        /*0c04*/ 	.word	index@(_ZN2at6native29vectorized_elementwise_kernelILi2EZZZNS0_26GeluBackwardCUDAKernelImplERNS_18TensorIteratorBaseENS0_8GeluTypeEENKUlvE_clEvENKUlvE2_clEvEUlN3c108BFloat16ES8_E_St5arrayIPcLm3EEEEviT0_T1_)
        /*0c08*/ 	.word	0x00000000


	//----- nvinfo : EIATTR_MIN_STACK_SIZE
	.align		4
.L_551:
        /*0c0c*/ 	.byte	0x04, 0x12
        /*0c0e*/ 	.short	(.L_553 - .L_552)
	.align		4
.L_552:
        /*0c10*/ 	.word	index@(_ZN2at6native29vectorized_elementwise_kernelILi4EZZZNS0_26GeluBackwardCUDAKernelImplERNS_18TensorIteratorBaseENS0_8GeluTypeEENKUlvE_clEvENKUlvE2_clEvEUlN3c108BFloat16ES8_E_St5arrayIPcLm3EEEEviT0_T1_)
        /*0c14*/ 	.word	0x00000000


	//----- nvinfo : EIATTR_MIN_STACK_SIZE
	.align		4
.L_553:
        /*0c18*/ 	.byte	0x04, 0x12
        /*0c1a*/ 	.short	(.L_555 - .L_554)
	.align		4
.L_554:
        /*0c1c*/ 	.word	index@(_ZN2at6native29vectorized_elementwise_kernelILi8EZZZNS0_26GeluBackwardCUDAKernelImplERNS_18TensorIteratorBaseENS0_8GeluTypeEENKUlvE_clEvENKUlvE2_clEvEUlN3c108BFloat16ES8_E_St5arrayIPcLm3EEEEviT0_T1_)
        /*0c20*/ 	.word	0x00000000


	//----- nvinfo : EIATTR_MIN_STACK_SIZE
	.align		4
.L_555:
        /*0c24*/ 	.byte	0x04, 0x12
        /*0c26*/ 	.short	(.L_557 - .L_556)
	.align		4
.L_556:
        /*0c28*/ 	.word	index@(_ZN2at6native18elementwise_kernelILi128ELi4EZNS0_15gpu_kernel_implIZZZNS0_26GeluBackwardCUDAKernelImplERNS_18TensorIteratorBaseENS0_8GeluTypeEENKUlvE_clEvENKUlvE1_clEvEUlN3c104HalfES9_E_EEvS4_RKT_EUliE_EEviT1_)
        /*0c2c*/ 	.word	0x00000000


	//----- nvinfo : EIATTR_MIN_STACK_SIZE
	.align		4
.L_557:
        /*0c30*/ 	.byte	0x04, 0x12
        /*0c32*/ 	.short	(.L_559 - .L_558)
	.align		4
.L_558:
        /*0c34*/ 	.word	index@(_ZN2at6native27unrolled_elementwise_kernelIZZZNS0_26GeluBackwardCUDAKernelImplERNS_18TensorIteratorBaseENS0_8GeluTypeEENKUlvE_clEvENKUlvE1_clEvEUlN3c104HalfES8_E_St5arrayIPcLm3EELi4E23TrivialOffsetCalculatorILi2EjESD_ILi1EjENS0_6memory12LoadWithCastILi2EEENSG_13StoreWithCastILi1EEEEEviT_T0_T2_T3_T4_T5_)
        /*0c38*/ 	.word	0x00000000


	//----- nvinfo : EIATTR_MIN_STACK_SIZE
	.align		4
.L_559:
        /*0c3c*/ 	.byte	0x04, 0x12
        /*0c3e*/ 	.short	(.L_561 - .L_560)
	.align		4
.L_560:
        /*0c40*/ 	.word	index@(_ZN2at6native18elementwise_kernelILi128ELi4EZNS0_22gpu_kernel_impl_nocastIZZZNS0_26GeluBackwardCUDAKernelImplERNS_18TensorIteratorBaseENS0_8GeluTypeEENKUlvE_clEvENKUlvE1_clEvEUlN3c104HalfES9_E_EEvS4_RKT_EUliE_EEviT1_)
        /*0c44*/ 	.word	0x00000000


	//----- nvinfo : EIATTR_MIN_STACK_SIZE
	.align		4
.L_561:
        /*0c48*/ 	.byte	0x04, 0x12
        /*0c4a*/ 	.short	(.L_563 - .L_562)
	.align		4
.L_562:
        /*0c4c*/ 	.word	index@(_ZN2at6native27unrolled_elementwise_kernelIZZZNS0_26GeluBackwardCUDAKernelImplERNS_18TensorIteratorBaseENS0_8GeluTypeEENKUlvE_clEvENKUlvE1_clEvEUlN3c104HalfES8_E_St5arrayIPcLm3EELi4E23TrivialOffsetCalculatorILi2EjESD_ILi1EjENS0_6memory15LoadWithoutCastENSG_16StoreWithoutCastEEEviT_T0_T2_T3_T4_T5_)
        /*0c50*/ 	.word	0x00000000


	//----- nvinfo : EIATTR_MIN_STACK_SIZE
	.align		4
.L_563:
        /*0c54*/ 	.byte	0x04, 0x12
        /*0c56*/ 	.short	(.L_565 - .L_564)
	.align		4
.L_564:
        /*0c58*/ 	.word	index@(_ZN2at6native29vectorized_elementwise_kernelILi2EZZZNS0_26GeluBackwardCUDAKernelImplERNS_18TensorIteratorBaseENS0_8GeluTypeEENKUlvE_clEvENKUlvE1_clEvEUlN3c104HalfES8_E_St5arrayIPcLm3EEEEviT0_T1_)
        /*0c5c*/ 	.word	0x00000000


	//----- nvinfo : EIATTR_MIN_STACK_SIZE
	.align		4
.L_565:
        /*0c60*/ 	.byte	0x04, 0x12
        /*0c62*/ 	.short	(.L_567 - .L_566)
	.align		4
.L_566:
        /*0c64*/ 	.word	index@(_ZN2at6native29vectorized_elementwise_kernelILi4EZZZNS0_26GeluBackwardCUDAKernelImplERNS_18TensorIteratorBaseENS0_8GeluTypeEENKUlvE_clEvENKUlvE1_clEvEUlN3c104HalfES8_E_St5arrayIPcLm3EEEEviT0_T1_)
        /*0c68*/ 	.word	0x00000000


	//----- nvinfo : EIATTR_MIN_STACK_SIZE
	.align		4
.L_567:
        /*0c6c*/ 	.byte	0x04, 0x12
        /*0c6e*/ 	.short	(.L_569 - .L_568)
	.align		4
.L_568:
        /*0c70*/ 	.word	index@(_ZN2at6native29vectorized_elementwise_kernelILi8EZZZNS0_26GeluBackwardCUDAKernelImplERNS_18TensorIteratorBaseENS0_8GeluTypeEENKUlvE_clEvENKUlvE1_clEvEUlN3c104HalfES8_E_St5arrayIPcLm3EEEEviT0_T1_)
        /*0c74*/ 	.word	0x00000000


	//----- nvinfo : EIATTR_MIN_STACK_SIZE
	.align		4
.L_569:
        /*0c78*/ 	.byte	0x04, 0x12
        /*0c7a*/ 	.short	(.L_571 - .L_570)
	.align		4
.L_570:
        /*0c7c*/ 	.word	index@(_ZN2at6native18elementwise_kernelILi128ELi4EZNS0_15gpu_kernel_implIZZZNS0_26GeluBackwardCUDAKernelImplERNS_18TensorIteratorBaseENS0_8GeluTypeEENKUlvE_clEvENKUlvE0_clEvEUlffE_EEvS4_RKT_EUliE_EEviT1_)
        /*0c80*/ 	.word	0x00000000


	//----- nvinfo : EIATTR_MIN_STACK_SIZE
	.align		4
.L_571:
        /*0c84*/ 	.byte	0x04, 0x12
        /*0c86*/ 	.short	(.L_573 - .L_572)
	.align		4
.L_572:
        /*0c88*/ 	.word	index@(_ZN2at6native27unrolled_elementwise_kernelIZZZNS0_26GeluBackwardCUDAKernelImplERNS_18TensorIteratorBaseENS0_8GeluTypeEENKUlvE_clEvENKUlvE0_clEvEUlffE_St5arrayIPcLm3EELi4E23TrivialOffsetCalculatorILi2EjESB_ILi1EjENS0_6memory12LoadWithCastILi2EEENSE_13StoreWithCastILi1EEEEEviT_T0_T2_T3_T4_T5_)
        /*0c8c*/ 	.word	0x00000000


	//----- nvinfo : EIATTR_MIN_STACK_SIZE
	.align		4
.L_573:
        /*0c90*/ 	.byte	0x04, 0x12
        /*0c92*/ 	.short	(.L_575 - .L_574)
	.align		4
.L_574:
        /*0c94*/ 	.word	index@(_ZN2at6native18elementwise_kernelILi128ELi2EZNS0_22gpu_kernel_impl_nocastIZZZNS0_26GeluBackwardCUDAKernelImplERNS_18TensorIteratorBaseENS0_8GeluTypeEENKUlvE_clEvENKUlvE0_clEvEUlffE_EEvS4_RKT_EUliE_EEviT1_)
        /*0c98*/ 	.word	0x00000000


	//----- nvinfo : EIATTR_MIN_STACK_SIZE
	.align		4
.L_575:
        /*0c9c*/ 	.byte	0x04, 0x12
        /*0c9e*/ 	.short	(.L_577 - .L_576)
	.align		4
.L_576:
        /*0ca0*/ 	.word	index@(_ZN2at6native27unrolled_elementwise_kernelIZZZNS0_26GeluBackwardCUDAKernelImplERNS_18TensorIteratorBaseENS0_8GeluTypeEENKUlvE_clEvENKUlvE0_clEvEUlffE_St5arrayIPcLm3EELi4E23TrivialOffsetCalculatorILi2EjESB_ILi1EjENS0_6memory15LoadWithoutCastENSE_16StoreWithoutCastEEEviT_T0_T2_T3_T4_T5_)
        /*0ca4*/ 	.word	0x00000000


	//----- nvinfo : EIATTR_MIN_STACK_SIZE
	.align		4
.L_577:
        /*0ca8*/ 	.byte	0x04, 0x12
        /*0caa*/ 	.short	(.L_579 - .L_578)
	.align		4
.L_578:
        /*0cac*/ 	.word	index@(_ZN2at6native29vectorized_elementwise_kernelILi2EZZZNS0_26GeluBackwardCUDAKernelImplERNS_18TensorIteratorBaseENS0_8GeluTypeEENKUlvE_clEvENKUlvE0_clEvEUlffE_St5arrayIPcLm3EEEEviT0_T1_)
        /*0cb0*/ 	.word	0x00000000


	//----- nvinfo : EIATTR_MIN_STACK_SIZE
	.align		4
.L_579:
        /*0cb4*/ 	.byte	0x04, 0x12
        /*0cb6*/ 	.short	(.L_581 - .L_580)
	.align		4
.L_580:
        /*0cb8*/ 	.word	index@(_ZN2at6native29vectorized_elementwise_kernelILi4EZZZNS0_26GeluBackwardCUDAKernelImplERNS_18TensorIteratorBaseENS0_8GeluTypeEENKUlvE_clEvENKUlvE0_clEvEUlffE_St5arrayIPcLm3EEEEviT0_T1_)
        /*0cbc*/ 	.word	0x00000000


	//----- nvinfo : EIATTR_MIN_STACK_SIZE
	.align		4
.L_581:
        /*0cc0*/ 	.byte	0x04, 0x12
        /*0cc2*/ 	.short	(.L_583 - .L_582)
	.align		4
.L_582:
        /*0cc4*/ 	.word	index@(_ZN2at6native29vectorized_elementwise_kernelILi8EZZZNS0_26GeluBackwardCUDAKernelImplERNS_18TensorIteratorBaseENS0_8GeluTypeEENKUlvE_clEvENKUlvE0_clEvEUlffE_St5arrayIPcLm3EEEEviT0_T1_)
        /*0cc8*/ 	.word	0x00000000


	//----- nvinfo : EIATTR_MIN_STACK_SIZE
	.align		4
.L_583:
        /*0ccc*/ 	.byte	0x04, 0x12
        /*0cce*/ 	.short	(.L_585 - .L_584)
	.align		4
.L_584:
        /*0cd0*/ 	.word	index@(_ZN2at6native18elementwise_kernelILi128ELi4EZNS0_15gpu_kernel_implIZZZNS0_26GeluBackwardCUDAKernelImplERNS_18TensorIteratorBaseENS0_8GeluTypeEENKUlvE_clEvENKUlvE_clEvEUlddE_EEvS4_RKT_EUliE_EEviT1_)
        /*0cd4*/ 	.word	0x00000000


	//----- nvinfo : EIATTR_MIN_STACK_SIZE
	.align		4
.L_585:
        /*0cd8*/ 	.byte	0x04, 0x12
        /*0cda*/ 	.short	(.L_587 - .L_586)
	.align		4
.L_586:
        /*0cdc*/ 	.word	index@(_ZN2at6native27unrolled_elementwise_kernelIZZZNS0_26GeluBackwardCUDAKernelImplERNS_18TensorIteratorBaseENS0_8GeluTypeEENKUlvE_clEvENKUlvE_clEvEUlddE_St5arrayIPcLm3EELi4E23TrivialOffsetCalculatorILi2EjESB_ILi1EjENS0_6memory12LoadWithCastILi2EEENSE_13StoreWithCastILi1EEEEEviT_T0_T2_T3_T4_T5_)
        /*0ce0*/ 	.word	0x00000000


	//----- nvinfo : EIATTR_MIN_STACK_SIZE
	.align		4
.L_587:
        /*0ce4*/ 	.byte	0x04, 0x12
        /*0ce6*/ 	.short	(.L_589 - .L_588)
	.align		4
.L_588:
        /*0ce8*/ 	.word	index@(_ZN2at6native18elementwise_kernelILi128ELi2EZNS0_22gpu_kernel_impl_nocastIZZZNS0_26GeluBackwardCUDAKernelImplERNS_18TensorIteratorBaseENS0_8GeluTypeEENKUlvE_clEvENKUlvE_clEvEUlddE_EEvS4_RKT_EUliE_EEviT1_)
        /*0cec*/ 	.word	0x00000000


	//----- nvinfo : EIATTR_MIN_STACK_SIZE
	.align		4
.L_589:
        /*0cf0*/ 	.byte	0x04, 0x12
        /*0cf2*/ 	.short	(.L_591 - .L_590)
	.align		4
.L_590:
        /*0cf4*/ 	.word	index@(_ZN2at6native27unrolled_elementwise_kernelIZZZNS0_26GeluBackwardCUDAKernelImplERNS_18TensorIteratorBaseENS0_8GeluTypeEENKUlvE_clEvENKUlvE_clEvEUlddE_St5arrayIPcLm3EELi4E23TrivialOffsetCalculatorILi2EjESB_ILi1EjENS0_6memory15LoadWithoutCastENSE_16StoreWithoutCastEEEviT_T0_T2_T3_T4_T5_)
        /*0cf8*/ 	.word	0x00000000


	//----- nvinfo : EIATTR_MIN_STACK_SIZE
	.align		4
.L_591:
        /*0cfc*/ 	.byte	0x04, 0x12
        /*0cfe*/ 	.short	(.L_593 - .L_592)
	.align		4
.L_592:
        /*0d00*/ 	.word	index@(_ZN2at6native29vectorized_elementwise_kernelILi2EZZZNS0_26GeluBackwardCUDAKernelImplERNS_18TensorIteratorBaseENS0_8GeluTypeEENKUlvE_clEvENKUlvE_clEvEUlddE_St5arrayIPcLm3EEEEviT0_T1_)
        /*0d04*/ 	.word	0x00000000


	//----- nvinfo : EIATTR_MIN_STACK_SIZE
	.align		4
.L_593:
        /*0d08*/ 	.byte	0x04, 0x12
        /*0d0a*/ 	.short	(.L_595 - .L_594)
	.align		4
.L_594:
        /*0d0c*/ 	.word	index@(_ZN2at6native29vectorized_elementwise_kernelILi4EZZZNS0_26GeluBackwardCUDAKernelImplERNS_18TensorIteratorBaseENS0_8GeluTypeEENKUlvE_clEvENKUlvE_clEvEUlddE_St5arrayIPcLm3EEEEviT0_T1_)
        /*0d10*/ 	.word	0x00000000


	//----- nvinfo : EIATTR_MIN_STACK_SIZE
	.align		4
.L_595:
        /*0d14*/ 	.byte	0x04, 0x12
        /*0d16*/ 	.short	(.L_597 - .L_596)
	.align		4
.L_596:
        /*0d18*/ 	.word	index@(_ZN2at6native29vectorized_elementwise_kernelILi8EZZZNS0_26GeluBackwardCUDAKernelImplERNS_18TensorIteratorBaseENS0_8GeluTypeEENKUlvE_clEvENKUlvE_clEvEUlddE_St5arrayIPcLm3EEEEviT0_T1_)
        /*0d1c*/ 	.word	0x00000000


	//----- nvinfo : EIATTR_MIN_STACK_SIZE
	.align		4
.L_597:
        /*0d20*/ 	.byte	0x04, 0x12
        /*0d22*/ 	.short	(.L_599 - .L_598)
	.align		4
.L_598:
        /*0d24*/ 	.word	index@(_ZN2at6native18elementwise_kernelILi128ELi4EZNS0_15gpu_kernel_implIZZZNS0_18GeluCUDAKernelImplERNS_18TensorIteratorBaseENS0_8GeluTypeEENKUlvE0_clEvENKUlvE2_clEvEUlN3c108BFloat16EE_EEvS4_RKT_EUliE_EEviT1_)
        /*0d28*/ 	.word	0x00000000


	//----- nvinfo : EIATTR_MIN_STACK_SIZE
	.align		4
.L_599:
        /*0d2c*/ 	.byte	0x04, 0x12
        /*0d2e*/ 	.short	(.L_601 - .L_600)
	.align		4
.L_600:
        /*0d30*/ 	.word	index@(_ZN2at6native27unrolled_elementwise_kernelIZZZNS0_18GeluCUDAKernelImplERNS_18TensorIteratorBaseENS0_8GeluTypeEENKUlvE0_clEvENKUlvE2_clEvEUlN3c108BFloat16EE_St5arrayIPcLm2EELi4E23TrivialOffsetCalculatorILi1EjESE_NS0_6memory12LoadWithCastILi1EEENSF_13StoreWithCastILi1EEEEEviT_T0_T2_T3_T4_T5_)
        /*0d34*/ 	.word	0x00000000


	//----- nvinfo : EIATTR_MIN_STACK_SIZE
	.align		4
.L_601:
        /*0d38*/ 	.byte	0x04, 0x12
        /*0d3a*/ 	.short	(.L_603 - .L_602)
	.align		4
.L_602:
        /*0d3c*/ 	.word	index@(_ZN2at6native18elementwise_kernelILi128ELi4EZNS0_22gpu_kernel_impl_nocastIZZZNS0_18GeluCUDAKernelImplERNS_18TensorIteratorBaseENS0_8GeluTypeEENKUlvE0_clEvENKUlvE2_clEvEUlN3c108BFloat16EE_EEvS4_RKT_EUliE_EEviT1_)
        /*0d40*/ 	.word	0x00000000


	//----- nvinfo : EIATTR_MIN_STACK_SIZE
	.align		4
.L_603:
        /*0d44*/ 	.byte	0x04, 0x12
        /*0d46*/ 	.short	(.L_605 - .L_604)
	.align		4
.L_604:
        /*0d48*/ 	.word	index@(_ZN2at6native27unrolled_elementwise_kernelIZZZNS0_18GeluCUDAKernelImplERNS_18TensorIteratorBaseENS0_8GeluTypeEENKUlvE0_clEvENKUlvE2_clEvEUlN3c108BFloat16EE_St5arrayIPcLm2EELi4E23TrivialOffsetCalculatorILi1EjESE_NS0_6memory15LoadWithoutCastENSF_16StoreWithoutCastEEEviT_T0_T2_T3_T4_T5_)
        /*0d4c*/ 	.word	0x00000000


	//----- nvinfo : EIATTR_MIN_STACK_SIZE
	.align		4
.L_605:
        /*0d50*/ 	.byte	0x04, 0x12
        /*0d52*/ 	.short	(.L_607 - .L_606)
	.align		4
.L_606:
        /*0d54*/ 	.word	index@(_ZN2at6native29vectorized_elementwise_kernelILi2EZZZNS0_18GeluCUDAKernelImplERNS_18TensorIteratorBaseENS0_8GeluTypeEENKUlvE0_clEvENKUlvE2_clEvEUlN3c108BFloat16EE_St5arrayIPcLm2EEEEviT0_T1_)
        /*0d58*/ 	.word	0x00000000


	//----- nvinfo : EIATTR_MIN_STACK_SIZE
	.align		4
.L_607:
        /*0d5c*/ 	.byte	0x04, 0x12
        /*0d5e*/ 	.short	(.L_609 - .L_608)
	.align		4
.L_608:
        /*0d60*/ 	.word	index@(_ZN2at6native29vectorized_elementwise_kernelILi4EZZZNS0_18GeluCUDAKernelImplERNS_18TensorIteratorBaseENS0_8GeluTypeEENKUlvE0_clEvENKUlvE2_clEvEUlN3c108BFloat16EE_St5arrayIPcLm2EEEEviT0_T1_)
        /*0d64*/ 	.word	0x00000000


	//----- nvinfo : EIATTR_MIN_STACK_SIZE
	.align		4
.L_609:
        /*0d68*/ 	.byte	0x04, 0x12
        /*0d6a*/ 	.short	(.L_611 - .L_610)
	.align		4
.L_610:
        /*0d6c*/ 	.word	index@(_ZN2at6native29vectorized_elementwise_kernelILi8EZZZNS0_18GeluCUDAKernelImplERNS_18TensorIteratorBaseENS0_8GeluTypeEENKUlvE0_clEvENKUlvE2_clEvEUlN3c108BFloat16EE_St5arrayIPcLm2EEEEviT0_T1_)
        /*0d70*/ 	.word	0x00000000


	//----- nvinfo : EIATTR_MIN_STACK_SIZE
	.align		4
.L_611:
        /*0d74*/ 	.byte	0x04, 0x12
        /*0d76*/ 	.short	(.L_613 - .L_612)
	.align		4
.L_612:
        /*0d78*/ 	.word	index@(_ZN2at6native18elementwise_kernelILi128ELi4EZNS0_15gpu_kernel_implIZZZNS0_18GeluCUDAKernelImplERNS_18TensorIteratorBaseENS0_8GeluTypeEENKUlvE0_clEvENKUlvE1_clEvEUlN3c104HalfEE_EEvS4_RKT_EUliE_EEviT1_)
        /*0d7c*/ 	.word	0x00000000


	//----- nvinfo : EIATTR_MIN_STACK_SIZE
	.align		4
.L_613:
        /*0d80*/ 	.byte	0x04, 0x12
        /*0d82*/ 	.short	(.L_615 - .L_614)
	.align		4
.L_614:
        /*0d84*/ 	.word	index@(_ZN2at6native27unrolled_elementwise_kernelIZZZNS0_18GeluCUDAKernelImplERNS_18TensorIteratorBaseENS0_8GeluTypeEENKUlvE0_clEvENKUlvE1_clEvEUlN3c104HalfEE_St5arrayIPcLm2EELi4E23TrivialOffsetCalculatorILi1EjESE_NS0_6memory12LoadWithCastILi1EEENSF_13StoreWithCastILi1EEEEEviT_T0_T2_T3_T4_T5_)
        /*0d88*/ 	.word	0x00000000


	//----- nvinfo : EIATTR_MIN_STACK_SIZE
	.align		4
.L_615:
        /*0d8c*/ 	.byte	0x04, 0x12
        /*0d8e*/ 	.short	(.L_617 - .L_616)
	.align		4
.L_616:
        /*0d90*/ 	.word	index@(_ZN2at6native18elementwise_kernelILi128ELi4EZNS0_22gpu_kernel_impl_nocastIZZZNS0_18GeluCUDAKernelImplERNS_18TensorIteratorBaseENS0_8GeluTypeEENKUlvE0_clEvENKUlvE1_clEvEUlN3c104HalfEE_EEvS4_RKT_EUliE_EEviT1_)
        /*0d94*/ 	.word	0x00000000


	//----- nvinfo : EIATTR_MIN_STACK_SIZE
	.align		4
.L_617:
        /*0d98*/ 	.byte	0x04, 0x12
        /*0d9a*/ 	.short	(.L_619 - .L_618)
	.align		4
.L_618:
        /*0d9c*/ 	.word	index@(_ZN2at6native27unrolled_elementwise_kernelIZZZNS0_18GeluCUDAKernelImplERNS_18TensorIteratorBaseENS0_8GeluTypeEENKUlvE0_clEvENKUlvE1_clEvEUlN3c104HalfEE_St5arrayIPcLm2EELi4E23TrivialOffsetCalculatorILi1EjESE_NS0_6memory15LoadWithoutCastENSF_16StoreWithoutCastEEEviT_T0_T2_T3_T4_T5_)
        /*0da0*/ 	.word	0x00000000


	//----- nvinfo : EIATTR_MIN_STACK_SIZE
	.align		4
.L_619:
        /*0da4*/ 	.byte	0x04, 0x12
        /*0da6*/ 	.short	(.L_621 - .L_620)
	.align		4
.L_620:
        /*0da8*/ 	.word	index@(_ZN2at6native29vectorized_elementwise_kernelILi2EZZZNS0_18GeluCUDAKernelImplERNS_18TensorIteratorBaseENS0_8GeluTypeEENKUlvE0_clEvENKUlvE1_clEvEUlN3c104HalfEE_St5arrayIPcLm2EEEEviT0_T1_)
        /*0dac*/ 	.word	0x00000000


	//----- nvinfo : EIATTR_MIN_STACK_SIZE
	.align		4
.L_621:
        /*0db0*/ 	.byte	0x04, 0x12
        /*0db2*/ 	.short	(.L_623 - .L_622)
	.align		4
.L_622:
        /*0db4*/ 	.word	index@(_ZN2at6native29vectorized_elementwise_kernelILi4EZZZNS0_18GeluCUDAKernelImplERNS_18TensorIteratorBaseENS0_8GeluTypeEENKUlvE0_clEvENKUlvE1_clEvEUlN3c104HalfEE_St5arrayIPcLm2EEEEviT0_T1_)
        /*0db8*/ 	.word	0x00000000


	//----- nvinfo : EIATTR_MIN_STACK_SIZE
	.align		4
.L_623:
        /*0dbc*/ 	.byte	0x04, 0x12
        /*0dbe*/ 	.short	(.L_625 - .L_624)
	.align		4
.L_624:
        /*0dc0*/ 	.word	index@(_ZN2at6native29vectorized_elementwise_kernelILi8EZZZNS0_18GeluCUDAKernelImplERNS_18TensorIteratorBaseENS0_8GeluTypeEENKUlvE0_clEvENKUlvE1_clEvEUlN3c104HalfEE_St5arrayIPcLm2EEEEviT0_T1_)
        /*0dc4*/ 	.word	0x00000000


	//----- nvinfo : EIATTR_MIN_STACK_SIZE
	.align		4
.L_625:
        /*0dc8*/ 	.byte	0x04, 0x12
        /*0dca*/ 	.short	(.L_627 - .L_626)
	.align		4
.L_626:
        /*0dcc*/ 	.word	index@(_ZN2at6native18elementwise_kernelILi128ELi4EZNS0_15gpu_kernel_implIZZZNS0_18GeluCUDAKernelImplERNS_18TensorIteratorBaseENS0_8GeluTypeEENKUlvE0_clEvENKUlvE0_clEvEUlfE_EEvS4_RKT_EUliE_EEviT1_)
        /*0dd0*/ 	.word	0x00000000


	//----- nvinfo : EIATTR_MIN_STACK_SIZE
	.align		4
.L_627:
        /*0dd4*/ 	.byte	0x04, 0x12
        /*0dd6*/ 	.short	(.L_629 - .L_628)
	.align		4
.L_628:
        /*0dd8*/ 	.word	index@(_ZN2at6native27unrolled_elementwise_kernelIZZZNS0_18GeluCUDAKernelImplERNS_18TensorIteratorBaseENS0_8GeluTypeEENKUlvE0_clEvENKUlvE0_clEvEUlfE_St5arrayIPcLm2EELi4E23TrivialOffsetCalculatorILi1EjESC_NS0_6memory12LoadWithCastILi1EEENSD_13StoreWithCastILi1EEEEEviT_T0_T2_T3_T4_T5_)
        /*0ddc*/ 	.word	0x00000000


	//----- nvinfo : EIATTR_MIN_STACK_SIZE
	.align		4
.L_629:
        /*0de0*/ 	.byte	0x04, 0x12
        /*0de2*/ 	.short	(.L_631 - .L_630)
	.align		4
.L_630:
        /*0de4*/ 	.word	index@(_ZN2at6native18elementwise_kernelILi128ELi2EZNS0_22gpu_kernel_impl_nocastIZZZNS0_18GeluCUDAKernelImplERNS_18TensorIteratorBaseENS0_8GeluTypeEENKUlvE0_clEvENKUlvE0_clEvEUlfE_EEvS4_RKT_EUliE_EEviT1_)
        /*0de8*/ 	.word	0x00000000


	//----- nvinfo : EIATTR_MIN_STACK_SIZE
	.align		4
.L_631:
        /*0dec*/ 	.byte	0x04, 0x12
        /*0dee*/ 	.short	(.L_633 - .L_632)
	.align		4
.L_632:
        /*0df0*/ 	.word	index@(_ZN2at6native27unrolled_elementwise_kernelIZZZNS0_18GeluCUDAKernelImplERNS_18TensorIteratorBaseENS0_8GeluTypeEENKUlvE0_clEvENKUlvE0_clEvEUlfE_St5arrayIPcLm2EELi4E23TrivialOffsetCalculatorILi1EjESC_NS0_6memory15LoadWithoutCastENSD_16StoreWithoutCastEEEviT_T0_T2_T3_T4_T5_)
        /*0df4*/ 	.word	0x00000000


	//----- nvinfo : EIATTR_MIN_STACK_SIZE
	.align		4
.L_633:
        /*0df8*/ 	.byte	0x04, 0x12
        /*0dfa*/ 	.short	(.L_635 - .L_634)
	.align		4
.L_634:
        /*0dfc*/ 	.word	index@(_ZN2at6native29vectorized_elementwise_kernelILi2EZZZNS0_18GeluCUDAKernelImplERNS_18TensorIteratorBaseENS0_8GeluTypeEENKUlvE0_clEvENKUlvE0_clEvEUlfE_St5arrayIPcLm2EEEEviT0_T1_)
        /*0e00*/ 	.word	0x00000000


	//----- nvinfo : EIATTR_MIN_STACK_SIZE
	.align		4
.L_635:
        /*0e04*/ 	.byte	0x04, 0x12
        /*0e06*/ 	.short	(.L_637 - .L_636)
	.align		4
.L_636:
        /*0e08*/ 	.word	index@(_ZN2at6native29vectorized_elementwise_kernelILi4EZZZNS0_18GeluCUDAKernelImplERNS_18TensorIteratorBaseENS0_8GeluTypeEENKUlvE0_clEvENKUlvE0_clEvEUlfE_St5arrayIPcLm2EEEEviT0_T1_)
        /*0e0c*/ 	.word	0x00000000


	//----- nvinfo : EIATTR_MIN_STACK_SIZE
	.align		4
.L_637:
        /*0e10*/ 	.byte	0x04, 0x12
        /*0e12*/ 	.short	(.L_639 - .L_638)
	.align		4
.L_638:
        /*0e14*/ 	.word	index@(_ZN2at6native29vectorized_elementwise_kernelILi8EZZZNS0_18GeluCUDAKernelImplERNS_18TensorIteratorBaseENS0_8GeluTypeEENKUlvE0_clEvENKUlvE0_clEvEUlfE_St5arrayIPcLm2EEEEviT0_T1_)
        /*0e18*/ 	.word	0x00000000


	//----- nvinfo : EIATTR_MIN_STACK_SIZE
	.align		4
.L_639:
        /*0e1c*/ 	.byte	0x04, 0x12
        /*0e1e*/ 	.short	(.L_641 - .L_640)
	.align		4
.L_640:
        /*0e20*/ 	.word	index@(_ZN2at6native18elementwise_kernelILi128ELi4EZNS0_15gpu_kernel_implIZZZNS0_18GeluCUDAKernelImplERNS_18TensorIteratorBaseENS0_8GeluTypeEENKUlvE0_clEvENKUlvE_clEvEUldE_EEvS4_RKT_EUliE_EEviT1_)
        /*0e24*/ 	.word	0x00000000


	//----- nvinfo : EIATTR_MIN_STACK_SIZE
	.align		4
.L_641:
        /*0e28*/ 	.byte	0x04, 0x12
        /*0e2a*/ 	.short	(.L_643 - .L_642)
	.align		4
.L_642:
        /*0e2c*/ 	.word	index@(_ZN2at6native27unrolled_elementwise_kernelIZZZNS0_18GeluCUDAKernelImplERNS_18TensorIteratorBaseENS0_8GeluTypeEENKUlvE0_clEvENKUlvE_clEvEUldE_St5arrayIPcLm2EELi4E23TrivialOffsetCalculatorILi1EjESC_NS0_6memory12LoadWithCastILi1EEENSD_13StoreWithCastILi1EEEEEviT_T0_T2_T3_T4_T5_)
        /*0e30*/ 	.word	0x00000000


	//----- nvinfo : EIATTR_MIN_STACK_SIZE
	.align		4
.L_643:
        /*0e34*/ 	.byte	0x04, 0x12
        /*0e36*/ 	.short	(.L_645 - .L_644)
	.align		4
.L_644:
        /*0e38*/ 	.word	index@(_ZN2at6native18elementwise_kernelILi128ELi2EZNS0_22gpu_kernel_impl_nocastIZZZNS0_18GeluCUDAKernelImplERNS_18TensorIteratorBaseENS0_8GeluTypeEENKUlvE0_clEvENKUlvE_clEvEUldE_EEvS4_RKT_EUliE_EEviT1_)
        /*0e3c*/ 	.word	0x00000000


	//----- nvinfo : EIATTR_MIN_STACK_SIZE
	.align		4
.L_645:
        /*0e40*/ 	.byte	0x04, 0x12
        /*0e42*/ 	.short	(.L_647 - .L_646)
	.align		4
.L_646:
        /*0e44*/ 	.word	index@(_ZN2at6native27unrolled_elementwise_kernelIZZZNS0_18GeluCUDAKernelImplERNS_18TensorIteratorBaseENS0_8GeluTypeEENKUlvE0_clEvENKUlvE_clEvEUldE_St5arrayIPcLm2EELi4E23TrivialOffsetCalculatorILi1EjESC_NS0_6memory15LoadWithoutCastENSD_16StoreWithoutCastEEEviT_T0_T2_T3_T4_T5_)
        /*0e48*/ 	.word	0x00000000


	//----- nvinfo : EIATTR_MIN_STACK_SIZE
	.align		4
.L_647:
        /*0e4c*/ 	.byte	0x04, 0x12
        /*0e4e*/ 	.short	(.L_649 - .L_648)
	.align		4
.L_648:
        /*0e50*/ 	.word	index@(_ZN2at6native29vectorized_elementwise_kernelILi2EZZZNS0_18GeluCUDAKernelImplERNS_18TensorIteratorBaseENS0_8GeluTypeEENKUlvE0_clEvENKUlvE_clEvEUldE_St5arrayIPcLm2EEEEviT0_T1_)
        /*0e54*/ 	.word	0x00000000


	//----- nvinfo : EIATTR_MIN_STACK_SIZE
	.align		4
.L_649:
        /*0e58*/ 	.byte	0x04, 0x12
        /*0e5a*/ 	.short	(.L_651 - .L_650)
	.align		4
.L_650:
        /*0e5c*/ 	.word	index@(_ZN2at6native29vectorized_elementwise_kernelILi4EZZZNS0_18GeluCUDAKernelImplERNS_18TensorIteratorBaseENS0_8GeluTypeEENKUlvE0_clEvENKUlvE_clEvEUldE_St5arrayIPcLm2EEEEviT0_T1_)
        /*0e60*/ 	.word	0x00000000


	//----- nvinfo : EIATTR_MIN_STACK_SIZE
	.align		4
.L_651:
        /*0e64*/ 	.byte	0x04, 0x12
        /*0e66*/ 	.short	(.L_653 - .L_652)
	.align		4
.L_652:
        /*0e68*/ 	.word	index@(_ZN2at6native29vectorized_elementwise_kernelILi8EZZZNS0_18GeluCUDAKernelImplERNS_18TensorIteratorBaseENS0_8GeluTypeEENKUlvE0_clEvENKUlvE_clEvEUldE_St5arrayIPcLm2EEEEviT0_T1_)
        /*0e6c*/ 	.word	0x00000000


	//----- nvinfo : EIATTR_MIN_STACK_SIZE
	.align		4
.L_653:
        /*0e70*/ 	.byte	0x04, 0x12
        /*0e72*/ 	.short	(.L_655 - .L_654)
	.align		4
.L_654:
        /*0e74*/ 	.word	index@(_ZN2at6native18elementwise_kernelILi128ELi4EZNS0_15gpu_kernel_implIZZZNS0_18GeluCUDAKernelImplERNS_18TensorIteratorBaseENS0_8GeluTypeEENKUlvE_clEvENKUlvE2_clEvEUlN3c108BFloat16EE_EEvS4_RKT_EUliE_EEviT1_)
        /*0e78*/ 	.word	0x00000000


	//----- nvinfo : EIATTR_MIN_STACK_SIZE
	.align		4
.L_655:
        /*0e7c*/ 	.byte	0x04, 0x12
        /*0e7e*/ 	.short	(.L_657 - .L_656)
	.align		4
.L_656:
        /*0e80*/ 	.word	index@(_ZN2at6native27unrolled_elementwise_kernelIZZZNS0_18GeluCUDAKernelImplERNS_18TensorIteratorBaseENS0_8GeluTypeEENKUlvE_clEvENKUlvE2_clEvEUlN3c108BFloat16EE_St5arrayIPcLm2EELi4E23TrivialOffsetCalculatorILi1EjESE_NS0_6memory12LoadWithCastILi1EEENSF_13StoreWithCastILi1EEEEEviT_T0_T2_T3_T4_T5_)
        /*0e84*/ 	.word	0x00000000


	//----- nvinfo : EIATTR_MIN_STACK_SIZE
	.align		4
.L_657:
        /*0e88*/ 	.byte	0x04, 0x12
        /*0e8a*/ 	.short	(.L_659 - .L_658)
	.align		4
.L_658:
        /*0e8c*/ 	.word	index@(_ZN2at6native18elementwise_kernelILi128ELi4EZNS0_22gpu_kernel_impl_nocastIZZZNS0_18GeluCUDAKernelImplERNS_18TensorIteratorBaseENS0_8GeluTypeEENKUlvE_clEvENKUlvE2_clEvEUlN3c108BFloat16EE_EEvS4_RKT_EUliE_EEviT1_)
        /*0e90*/ 	.word	0x00000000


	//----- nvinfo : EIATTR_MIN_STACK_SIZE
	.align		4
.L_659:
        /*0e94*/ 	.byte	0x04, 0x12
        /*0e96*/ 	.short	(.L_661 - .L_660)
	.align		4
.L_660:
        /*0e98*/ 	.word	index@(_ZN2at6native27unrolled_elementwise_kernelIZZZNS0_18GeluCUDAKernelImplERNS_18TensorIteratorBaseENS0_8GeluTypeEENKUlvE_clEvENKUlvE2_clEvEUlN3c108BFloat16EE_St5arrayIPcLm2EELi4E23TrivialOffsetCalculatorILi1EjESE_NS0_6memory15LoadWithoutCastENSF_16StoreWithoutCastEEEviT_T0_T2_T3_T4_T5_)
        /*0e9c*/ 	.word	0x00000000


	//----- nvinfo : EIATTR_MIN_STACK_SIZE
	.align		4
.L_661:
        /*0ea0*/ 	.byte	0x04, 0x12
        /*0ea2*/ 	.short	(.L_663 - .L_662)
	.align		4
.L_662:
        /*0ea4*/ 	.word	index@(_ZN2at6native29vectorized_elementwise_kernelILi2EZZZNS0_18GeluCUDAKernelImplERNS_18TensorIteratorBaseENS0_8GeluTypeEENKUlvE_clEvENKUlvE2_clEvEUlN3c108BFloat16EE_St5arrayIPcLm2EEEEviT0_T1_)
        /*0ea8*/ 	.word	0x00000000


	//----- nvinfo : EIATTR_MIN_STACK_SIZE
	.align		4
.L_663:
        /*0eac*/ 	.byte	0x04, 0x12
        /*0eae*/ 	.short	(.L_665 - .L_664)
	.align		4
.L_664:
        /*0eb0*/ 	.word	index@(_ZN2at6native29vectorized_elementwise_kernelILi4EZZZNS0_18GeluCUDAKernelImplERNS_18TensorIteratorBaseENS0_8GeluTypeEENKUlvE_clEvENKUlvE2_clEvEUlN3c108BFloat16EE_St5arrayIPcLm2EEEEviT0_T1_)
        /*0eb4*/ 	.word	0x00000000


	//----- nvinfo : EIATTR_MIN_STACK_SIZE
	.align		4
.L_665:
        /*0eb8*/ 	.byte	0x04, 0x12
        /*0eba*/ 	.short	(.L_667 - .L_666)
	.align		4
.L_666:
        /*0ebc*/ 	.word	index@(_ZN2at6native29vectorized_elementwise_kernelILi8EZZZNS0_18GeluCUDAKernelImplERNS_18TensorIteratorBaseENS0_8GeluTypeEENKUlvE_clEvENKUlvE2_clEvEUlN3c108BFloat16EE_St5arrayIPcLm2EEEEviT0_T1_)
        /*0ec0*/ 	.word	0x00000000


	//----- nvinfo : EIATTR_MIN_STACK_SIZE
	.align		4
.L_667:
        /*0ec4*/ 	.byte	0x04, 0x12
        /*0ec6*/ 	.short	(.L_669 - .L_668)
	.align		4
.L_668:
        /*0ec8*/ 	.word	index@(_ZN2at6native18elementwise_kernelILi128ELi4EZNS0_15gpu_kernel_implIZZZNS0_18GeluCUDAKernelImplERNS_18TensorIteratorBaseENS0_8GeluTypeEENKUlvE_clEvENKUlvE1_clEvEUlN3c104HalfEE_EEvS4_RKT_EUliE_EEviT1_)
        /*0ecc*/ 	.word	0x00000000


	//----- nvinfo : EIATTR_MIN_STACK_SIZE
	.align		4
.L_669:
        /*0ed0*/ 	.byte	0x04, 0x12
        /*0ed2*/ 	.short	(.L_671 - .L_670)
	.align		4
.L_670:
        /*0ed4*/ 	.word	index@(_ZN2at6native27unrolled_elementwise_kernelIZZZNS0_18GeluCUDAKernelImplERNS_18TensorIteratorBaseENS0_8GeluTypeEENKUlvE_clEvENKUlvE1_clEvEUlN3c104HalfEE_St5arrayIPcLm2EELi4E23TrivialOffsetCalculatorILi1EjESE_NS0_6memory12LoadWithCastILi1EEENSF_13StoreWithCastILi1EEEEEviT_T0_T2_T3_T4_T5_)
        /*0ed8*/ 	.word	0x00000000


	//----- nvinfo : EIATTR_MIN_STACK_SIZE
	.align		4
.L_671:
        /*0edc*/ 	.byte	0x04, 0x12
        /*0ede*/ 	.short	(.L_673 - .L_672)
	.align		4
.L_672:
        /*0ee0*/ 	.word	index@(_ZN2at6native18elementwise_kernelILi128ELi4EZNS0_22gpu_kernel_impl_nocastIZZZNS0_18GeluCUDAKernelImplERNS_18TensorIteratorBaseENS0_8GeluTypeEENKUlvE_clEvENKUlvE1_clEvEUlN3c104HalfEE_EEvS4_RKT_EUliE_EEviT1_)
        /*0ee4*/ 	.word	0x00000000


	//----- nvinfo : EIATTR_MIN_STACK_SIZE
	.align		4
.L_673:
        /*0ee8*/ 	.byte	0x04, 0x12
        /*0eea*/ 	.short	(.L_675 - .L_674)
	.align		4
.L_674:
        /*0eec*/ 	.word	index@(_ZN2at6native27unrolled_elementwise_kernelIZZZNS0_18GeluCUDAKernelImplERNS_18TensorIteratorBaseENS0_8GeluTypeEENKUlvE_clEvENKUlvE1_clEvEUlN3c104HalfEE_St5arrayIPcLm2EELi4E23TrivialOffsetCalculatorILi1EjESE_NS0_6memory15LoadWithoutCastENSF_16StoreWithoutCastEEEviT_T0_T2_T3_T4_T5_)
        /*0ef0*/ 	.word	0x00000000


	//----- nvinfo : EIATTR_MIN_STACK_SIZE
	.align		4
.L_675:
        /*0ef4*/ 	.byte	0x04, 0x12
        /*0ef6*/ 	.short	(.L_677 - .L_676)
	.align		4
.L_676:
        /*0ef8*/ 	.word	index@(_ZN2at6native29vectorized_elementwise_kernelILi2EZZZNS0_18GeluCUDAKernelImplERNS_18TensorIteratorBaseENS0_8GeluTypeEENKUlvE_clEvENKUlvE1_clEvEUlN3c104HalfEE_St5arrayIPcLm2EEEEviT0_T1_)
        /*0efc*/ 	.word	0x00000000


	//----- nvinfo : EIATTR_MIN_STACK_SIZE
	.align		4
.L_677:
        /*0f00*/ 	.byte	0x04, 0x12
        /*0f02*/ 	.short	(.L_679 - .L_678)
	.align		4
.L_678:
        /*0f04*/ 	.word	index@(_ZN2at6native29vectorized_elementwise_kernelILi4EZZZNS0_18GeluCUDAKernelImplERNS_18TensorIteratorBaseENS0_8GeluTypeEENKUlvE_clEvENKUlvE1_clEvEUlN3c104HalfEE_St5arrayIPcLm2EEEEviT0_T1_)
        /*0f08*/ 	.word	0x00000000


	//----- nvinfo : EIATTR_MIN_STACK_SIZE
	.align		4
.L_679:
        /*0f0c*/ 	.byte	0x04, 0x12
        /*0f0e*/ 	.short	(.L_681 - .L_680)
	.align		4
.L_680:
        /*0f10*/ 	.word	index@(_ZN2at6native29vectorized_elementwise_kernelILi8EZZZNS0_18GeluCUDAKernelImplERNS_18TensorIteratorBaseENS0_8GeluTypeEENKUlvE_clEvENKUlvE1_clEvEUlN3c104HalfEE_St5arrayIPcLm2EEEEviT0_T1_)
        /*0f14*/ 	.word	0x00000000


	//----- nvinfo : EIATTR_MIN_STACK_SIZE
	.align		4
.L_681:
        /*0f18*/ 	.byte	0x04, 0x12
        /*0f1a*/ 	.short	(.L_683 - .L_682)
	.align		4
.L_682:
        /*0f1c*/ 	.word	index@(_ZN2at6native18elementwise_kernelILi128ELi4EZNS0_15gpu_kernel_implIZZZNS0_18GeluCUDAKernelImplERNS_18TensorIteratorBaseENS0_8GeluTypeEENKUlvE_clEvENKUlvE0_clEvEUlfE_EEvS4_RKT_EUliE_EEviT1_)
        /*0f20*/ 	.word	0x00000000


	//----- nvinfo : EIATTR_MIN_STACK_SIZE
	.align		4
.L_683:
        /*0f24*/ 	.byte	0x04, 0x12
        /*0f26*/ 	.short	(.L_685 - .L_684)
	.align		4
.L_684:
        /*0f28*/ 	.word	index@(_ZN2at6native27unrolled_elementwise_kernelIZZZNS0_18GeluCUDAKernelImplERNS_18TensorIteratorBaseENS0_8GeluTypeEENKUlvE_clEvENKUlvE0_clEvEUlfE_St5arrayIPcLm2EELi4E23TrivialOffsetCalculatorILi1EjESC_NS0_6memory12LoadWithCastILi1EEENSD_13StoreWithCastILi1EEEEEviT_T0_T2_T3_T4_T5_)
        /*0f2c*/ 	.word	0x00000000


	//----- nvinfo : EIATTR_MIN_STACK_SIZE
	.align		4
.L_685:
        /*0f30*/ 	.byte	0x04, 0x12
        /*0f32*/ 	.short	(.L_687 - .L_686)
	.align		4
.L_686:
        /*0f34*/ 	.word	index@(_ZN2at6native18elementwise_kernelILi128ELi2EZNS0_22gpu_kernel_impl_nocastIZZZNS0_18GeluCUDAKernelImplERNS_18TensorIteratorBaseENS0_8GeluTypeEENKUlvE_clEvENKUlvE0_clEvEUlfE_EEvS4_RKT_EUliE_EEviT1_)
        /*0f38*/ 	.word	0x00000000


	//----- nvinfo : EIATTR_MIN_STACK_SIZE
	.align		4
.L_687:
        /*0f3c*/ 	.byte	0x04, 0x12
        /*0f3e*/ 	.short	(.L_689 - .L_688)
	.align		4
.L_688:
        /*0f40*/ 	.word	index@(_ZN2at6native27unrolled_elementwise_kernelIZZZNS0_18GeluCUDAKernelImplERNS_18TensorIteratorBaseENS0_8GeluTypeEENKUlvE_clEvENKUlvE0_clEvEUlfE_St5arrayIPcLm2EELi4E23TrivialOffsetCalculatorILi1EjESC_NS0_6memory15LoadWithoutCastENSD_16StoreWithoutCastEEEviT_T0_T2_T3_T4_T5_)
        /*0f44*/ 	.word	0x00000000


	//----- nvinfo : EIATTR_MIN_STACK_SIZE
	.align		4
.L_689:
        /*0f48*/ 	.byte	0x04, 0x12
        /*0f4a*/ 	.short	(.L_691 - .L_690)
	.align		4
.L_690:
        /*0f4c*/ 	.word	index@(_ZN2at6native29vectorized_elementwise_kernelILi2EZZZNS0_18GeluCUDAKernelImplERNS_18TensorIteratorBaseENS0_8GeluTypeEENKUlvE_clEvENKUlvE0_clEvEUlfE_St5arrayIPcLm2EEEEviT0_T1_)
        /*0f50*/ 	.word	0x00000000


	//----- nvinfo : EIATTR_MIN_STACK_SIZE
	.align		4
.L_691:
        /*0f54*/ 	.byte	0x04, 0x12
        /*0f56*/ 	.short	(.L_693 - .L_692)
	.align		4
.L_692:
        /*0f58*/ 	.word	index@(_ZN2at6native29vectorized_elementwise_kernelILi4EZZZNS0_18GeluCUDAKernelImplERNS_18TensorIteratorBaseENS0_8GeluTypeEENKUlvE_clEvENKUlvE0_clEvEUlfE_St5arrayIPcLm2EEEEviT0_T1_)
        /*0f5c*/ 	.word	0x00000000


	//----- nvinfo : EIATTR_MIN_STACK_SIZE
	.align		4
.L_693:
        /*0f60*/ 	.byte	0x04, 0x12
        /*0f62*/ 	.short	(.L_695 - .L_694)
	.align		4
.L_694:
        /*0f64*/ 	.word	index@(_ZN2at6native29vectorized_elementwise_kernelILi8EZZZNS0_18GeluCUDAKernelImplERNS_18TensorIteratorBaseENS0_8GeluTypeEENKUlvE_clEvENKUlvE0_clEvEUlfE_St5arrayIPcLm2EEEEviT0_T1_)
        /*0f68*/ 	.word	0x00000000


	//----- nvinfo : EIATTR_MIN_STACK_SIZE
	.align		4
.L_695:
        /*0f6c*/ 	.byte	0x04, 0x12
        /*0f6e*/ 	.short	(.L_697 - .L_696)
	.align		4
.L_696:
        /*0f70*/ 	.word	index@(_ZN2at6native18elementwise_kernelILi128ELi4EZNS0_15gpu_kernel_implIZZZNS0_18GeluCUDAKernelImplERNS_18TensorIteratorBaseENS0_8GeluTypeEENKUlvE_clEvENKUlvE_clEvEUldE_EEvS4_RKT_EUliE_EEviT1_)
        /*0f74*/ 	.word	0x00000000


	//----- nvinfo : EIATTR_MIN_STACK_SIZE
	.align		4
.L_697:
        /*0f78*/ 	.byte	0x04, 0x12
        /*0f7a*/ 	.short	(.L_699 - .L_698)
	.align		4
.L_698:
        /*0f7c*/ 	.word	index@(_ZN2at6native27unrolled_elementwise_kernelIZZZNS0_18GeluCUDAKernelImplERNS_18TensorIteratorBaseENS0_8GeluTypeEENKUlvE_clEvENKUlvE_clEvEUldE_St5arrayIPcLm2EELi4E23TrivialOffsetCalculatorILi1EjESC_NS0_6memory12LoadWithCastILi1EEENSD_13StoreWithCastILi1EEEEEviT_T0_T2_T3_T4_T5_)
        /*0f80*/ 	.word	0x00000000


	//----- nvinfo : EIATTR_MIN_STACK_SIZE
	.align		4
.L_699:
        /*0f84*/ 	.byte	0x04, 0x12
        /*0f86*/ 	.short	(.L_701 - .L_700)
	.align		4
.L_700:
        /*0f88*/ 	.word	index@(_ZN2at6native18elementwise_kernelILi128ELi2EZNS0_22gpu_kernel_impl_nocastIZZZNS0_18GeluCUDAKernelImplERNS_18TensorIteratorBaseENS0_8GeluTypeEENKUlvE_clEvENKUlvE_clEvEUldE_EEvS4_RKT_EUliE_EEviT1_)
        /*0f8c*/ 	.word	0x00000000


	//----- nvinfo : EIATTR_MIN_STACK_SIZE
	.align		4
.L_701:
        /*0f90*/ 	.byte	0x04, 0x12
        /*0f92*/ 	.short	(.L_703 - .L_702)
	.align		4
.L_702:
        /*0f94*/ 	.word	index@(_ZN2at6native27unrolled_elementwise_kernelIZZZNS0_18GeluCUDAKernelImplERNS_18TensorIteratorBaseENS0_8GeluTypeEENKUlvE_clEvENKUlvE_clEvEUldE_St5arrayIPcLm2EELi4E23TrivialOffsetCalculatorILi1EjESC_NS0_6memory15LoadWithoutCastENSD_16StoreWithoutCastEEEviT_T0_T2_T3_T4_T5_)
        /*0f98*/ 	.word	0x00000000


	//----- nvinfo : EIATTR_MIN_STACK_SIZE
	.align		4
.L_703:
        /*0f9c*/ 	.byte	0x04, 0x12
        /*0f9e*/ 	.short	(.L_705 - .L_704)
	.align		4
.L_704:
        /*0fa0*/ 	.word	index@(_ZN2at6native29vectorized_elementwise_kernelILi2EZZZNS0_18GeluCUDAKernelImplERNS_18TensorIteratorBaseENS0_8GeluTypeEENKUlvE_clEvENKUlvE_clEvEUldE_St5arrayIPcLm2EEEEviT0_T1_)
        /*0fa4*/ 	.word	0x00000000


	//----- nvinfo : EIATTR_MIN_STACK_SIZE
	.align		4
.L_705:
        /*0fa8*/ 	.byte	0x04, 0x12
        /*0faa*/ 	.short	(.L_707 - .L_706)
	.align		4
.L_706:
        /*0fac*/ 	.word	index@(_ZN2at6native29vectorized_elementwise_kernelILi4EZZZNS0_18GeluCUDAKernelImplERNS_18TensorIteratorBaseENS0_8GeluTypeEENKUlvE_clEvENKUlvE_clEvEUldE_St5arrayIPcLm2EEEEviT0_T1_)
        /*0fb0*/ 	.word	0x00000000


	//----- nvinfo : EIATTR_MIN_STACK_SIZE
	.align		4
.L_707:
        /*0fb4*/ 	.byte	0x04, 0x12
        /*0fb6*/ 	.short	(.L_709 - .L_708)
	.align		4
.L_708:
        /*0fb8*/ 	.word	index@(_ZN2at6native29vectorized_elementwise_kernelILi8EZZZNS0_18GeluCUDAKernelImplERNS_18TensorIteratorBaseENS0_8GeluTypeEENKUlvE_clEvENKUlvE_clEvEUldE_St5arrayIPcLm2EEEEviT0_T1_)
        /*0fbc*/ 	.word	0x00000000
.L_709:


//--------------------- .nv.info._ZN2at6native18elementwise_kernelILi128ELi4EZNS0_15gpu_kernel_implIZZZNS0_26GeluBackwardCUDAKernelImplERNS_18TensorIteratorBaseENS0_8GeluTypeEENKUlvE0_clEvENKUlvE2_clEvEUlN3c108BFloat16ES9_E_EEvS4_RKT_EUliE_EEviT1_ --------------------------
	.section	.nv.info._ZN2at6native18elementwise_kernelILi128ELi4EZNS0_15gpu_kernel_implIZZZNS0_26GeluBackwardCUDAKernelImplERNS_18TensorIteratorBaseENS0_8GeluTypeEENKUlvE0_clEvENKUlvE2_clEvEUlN3c108BFloat16ES9_E_EEvS4_RKT_EUliE_EEviT1_,"",@"SHT_CUDA_INFO"
	.sectionflags	@""
	.align	4


	//----- nvinfo : EIATTR_CUDA_API_VERSION
	.align		4
        /*0000*/ 	.byte	0x04, 0x37
        /*0002*/ 	.short	(.L_711 - .L_710)
.L_710:
        /*0004*/ 	.word	0x00000082


	//----- nvinfo : EIATTR_SW2861232_WAR
	.align		4
.L_711:
        /*0008*/ 	.byte	0x01, 0x35
	.zero		2


	//----- nvinfo : EIATTR_PARAM_CBANK
	.align		4
        /*000c*/ 	.byte	0x04, 0x0a
        /*000e*/ 	.short	(.L_713 - .L_712)
	.align		4
.L_712:
        /*0010*/ 	.word	index@(.nv.constant0._ZN2at6native18elementwise_kernelILi128ELi4EZNS0_15gpu_kernel_implIZZZNS0_26GeluBackwardCUDAKernelImplERNS_18TensorIteratorBaseENS0_8GeluTypeEENKUlvE0_clEvENKUlvE2_clEvEUlN3c108BFloat16ES9_E_EEvS4_RKT_EUliE_EEviT1_)
        /*0014*/ 	.short	0x0160
        /*0016*/ 	.short	0x0290


	//----- nvinfo : EIATTR_CBANK_PARAM_SIZE
	.align		4
.L_713:
        /*0018*/ 	.byte	0x03, 0x19
        /*001a*/ 	.short	0x0290


	//----- nvinfo : EIATTR_KPARAM_INFO
	.align		4
        /*001c*/ 	.byte	0x04, 0x17
        /*001e*/ 	.short	(.L_715 - .L_714)
.L_714:
        /*0020*/ 	.word	0x00000000
        /*0024*/ 	.short	0x0001
        /*0026*/ 	.short	0x0008
        /*0028*/ 	.byte	0x00, 0xf0, 0x21, 0x0a


	//----- nvinfo : EIATTR_KPARAM_INFO
	.align		4
.L_715:
        /*002c*/ 	.byte	0x04, 0x17
        /*002e*/ 	.short	(.L_717 - .L_716)
.L_716:
        /*0030*/ 	.word	0x00000000
        /*0034*/ 	.short	0x0000
        /*0036*/ 	.short	0x0000
        /*0038*/ 	.byte	0x00, 0xf0, 0x11, 0x00


	//----- nvinfo : EIATTR_MAXREG_COUNT
	.align		4
.L_717:
        /*003c*/ 	.byte	0x03, 0x1b
        /*003e*/ 	.short	0x0080


	//----- nvinfo : EIATTR_EXTERNS
	.align		4
        /*0040*/ 	.byte	0x04, 0x0f
        /*0042*/ 	.short	(.L_719 - .L_718)


	//   ....[0]....
	.align		4
.L_718:
        /*0044*/ 	.word	index@(__assertfail)


	//----- nvinfo : EIATTR_MERCURY_ISA_VERSION
	.align		4
.L_719:
        /*0048*/ 	.byte	0x03, 0x5f
        /*004a*/ 	.short	0x0000


	//----- nvinfo : EIATTR_SYSCALL_OFFSETS
	.align		4
        /*004c*/ 	.byte	0x04, 0x46
        /*004e*/ 	.short	(.L_721 - .L_720)


	//   ....[0]....
.L_720:
        /*0050*/ 	.word	0x00002070


	//   ....[1]....
        /*0054*/ 	.word	0x00003020


	//   ....[2]....
        /*0058*/ 	.word	0x00004270


	//   ....[3]....
        /*005c*/ 	.word	0x00006330


	//   ....[4]....
        /*0060*/ 	.word	0x000072e0


	//   ....[5]....
        /*0064*/ 	.word	0x00008530


	//   ....[6]....
        /*0068*/ 	.word	0x0000a5c0


	//   ....[7]....
        /*006c*/ 	.word	0x0000b570


	//   ....[8]....
        /*0070*/ 	.word	0x0000c7c0


	//   ....[9]....
        /*0074*/ 	.word	0x0000e860


	//   ....[10]....
        /*0078*/ 	.word	0x0000f810


	//   ....[11]....
        /*007c*/ 	.word	0x00010a60


	//----- nvinfo : EIATTR_EXIT_INSTR_OFFSETS
	.align		4
.L_721:
        /*0080*/ 	.byte	0x04, 0x1c
        /*0082*/ 	.short	(.L_723 - .L_722)


	//   ....[0]....
.L_722:
        /*0084*/ 	.word	0x0000c880


	//   ....[1]....
        /*0088*/ 	.word	0x0000fc60


	//   ....[2]....
        /*008c*/ 	.word	0x0000fca0


	//   ....[3]....
        /*0090*/ 	.word	0x0000fd40


	//   ....[4]....
        /*0094*/ 	.word	0x0000fd80


	//   ....[5]....
        /*0098*/ 	.word	0x0000fdc0


	//   ....[6]....
        /*009c*/ 	.word	0x0000fe50


	//   ....[7]....
        /*00a0*/ 	.word	0x0000fe90


	//   ....[8]....
        /*00a4*/ 	.word	0x0000ff30


	//   ....[9]....
        /*00a8*/ 	.word	0x0000ff80


	//   ....[10]....
        /*00ac*/ 	.word	0x0000ffd0


	//   ....[11]....
        /*00b0*/ 	.word	0x000100a0


	//   ....[12]....
        /*00b4*/ 	.word	0x00010100


	//   ....[13]....
        /*00b8*/ 	.word	0x00010290


	//   ....[14]....
        /*00bc*/ 	.word	0x000103f0


	//   ....[15]....
        /*00c0*/ 	.word	0x00010410


	//   ....[16]....
        /*00c4*/ 	.word	0x000104d0


	//   ....[17]....
        /*00c8*/ 	.word	0x00010650


	//   ....[18]....
        /*00cc*/ 	.word	0x000107d0


	//   ....[19]....
        /*00d0*/ 	.word	0x00010930


	//   ....[20]....
        /*00d4*/ 	.word	0x00010a70


	//   ....[21]....
        /*00d8*/ 	.word	0x00010ab0


	//   ....[22]....
        /*00dc*/ 	.word	0x00010af0


	//----- nvinfo : EIATTR_MAX_THREADS
	.align		4
.L_723:
        /*00e0*/ 	.byte	0x04, 0x05
        /*00e2*/ 	.short	(.L_725 - .L_724)
.L_724:
        /*00e4*/ 	.word	0x00000080
        /*00e8*/ 	.word	0x00000001
        /*00ec*/ 	.word	0x00000001


	//----- nvinfo : EIATTR_CRS_STACK_SIZE
	.align		4
.L_725:
        /*00f0*/ 	.byte	0x04, 0x1e
        /*00f2*/ 	.short	(.L_727 - .L_726)
.L_726:
        /*00f4*/ 	.word	0x00000000
.L_727:


//--------------------- .nv.info._ZN2at6native27unrolled_elementwise_kernelIZZZNS0_26GeluBackwardCUDAKernelImplERNS_18TensorIteratorBaseENS0_8GeluTypeEENKUlvE0_clEvENKUlvE2_clEvEUlN3c108BFloat16ES8_E_St5arrayIPcLm3EELi4E23TrivialOffsetCalculatorILi2EjESD_ILi1EjENS0_6memory12LoadWithCastILi2EEENSG_13StoreWithCastILi1EEEEEviT_T0_T2_T3_T4_T5_ --------------------------
	.section	.nv.info._ZN2at6native27unrolled_elementwise_kernelIZZZNS0_26GeluBackwardCUDAKernelImplERNS_18TensorIteratorBaseENS0_8GeluTypeEENKUlvE0_clEvENKUlvE2_clEvEUlN3c108BFloat16ES8_E_St5arrayIPcLm3EELi4E23TrivialOffsetCalculatorILi2EjESD_ILi1EjENS0_6memory12LoadWithCastILi2EEENSG_13StoreWithCastILi1EEEEEviT_T0_T2_T3_T4_T5_,"",@"SHT_CUDA_INFO"
	.sectionflags	@""
	.align	4


	//----- nvinfo : EIATTR_CUDA_API_VERSION
	.align		4
        /*0000*/ 	.byte	0x04, 0x37
        /*0002*/ 	.short	(.L_729 - .L_728)
.L_728:
        /*0004*/ 	.word	0x00000082


	//----- nvinfo : EIATTR_SW2861232_WAR
	.align		4
.L_729:
        /*0008*/ 	.byte	0x01, 0x35
	.zero		2


	//----- nvinfo : EIATTR_PARAM_CBANK
	.align		4
        /*000c*/ 	.byte	0x04, 0x0a
        /*000e*/ 	.short	(.L_731 - .L_730)
	.align		4
.L_730:
        /*0010*/ 	.word	index@(.nv.constant0._ZN2at6native27unrolled_elementwise_kernelIZZZNS0_26GeluBackwardCUDAKernelImplERNS_18TensorIteratorBaseENS0_8GeluTypeEENKUlvE0_clEvENKUlvE2_clEvEUlN3c108BFloat16ES8_E_St5arrayIPcLm3EELi4E23TrivialOffsetCalculatorILi2EjESD_ILi1EjENS0_6memory12LoadWithCastILi2EEENSG_13StoreWithCastILi1EEEEEviT_T0_T2_T3_T4_T5_)
        /*0014*/ 	.short	0x0160
        /*0016*/ 	.short	0x0038


	//----- nvinfo : EIATTR_CBANK_PARAM_SIZE
	.align		4
.L_731:
        /*0018*/ 	.byte	0x03, 0x19
        /*001a*/ 	.short	0x0038


	//----- nvinfo : EIATTR_KPARAM_INFO
	.align		4
        /*001c*/ 	.byte	0x04, 0x17
        /*001e*/ 	.short	(.L_733 - .L_732)
.L_732:
        /*0020*/ 	.word	0x00000000
        /*0024*/ 	.short	0x0006
        /*0026*/ 	.short	0x0030
        /*0028*/ 	.byte	0x00, 0xf0, 0x21, 0x00


	//----- nvinfo : EIATTR_KPARAM_INFO
	.align		4
.L_733:
        /*002c*/ 	.byte	0x04, 0x17
        /*002e*/ 	.short	(.L_735 - .L_734)
.L_734:
        /*0030*/ 	.word	0x00000000
        /*0034*/ 	.short	0x0005
        /*0036*/ 	.short	0x0024
        /*0038*/ 	.byte	0x00, 0xf0, 0x31, 0x00


	//----- nvinfo : EIATTR_KPARAM_INFO
	.align		4
.L_735:
        /*003c*/ 	.byte	0x04, 0x17
        /*003e*/ 	.short	(.L_737 - .L_736)
.L_736:
        /*0040*/ 	.word	0x00000000
        /*0044*/ 	.short	0x0004
        /*0046*/ 	.short	0x0021
        /*0048*/ 	.byte	0x00, 0xf0, 0x05, 0x00


	//----- nvinfo : EIATTR_KPARAM_INFO
	.align		4
.L_737:
        /*004c*/ 	.byte	0x04, 0x17
        /*004e*/ 	.short	(.L_739 - .L_738)
.L_738:
        /*0050*/ 	.word	0x00000000
        /*0054*/ 	.short	0x0003
        /*0056*/ 	.short	0x0020
        /*0058*/ 	.byte	0x00, 0xf0, 0x05, 0x00


	//----- nvinfo : EIATTR_KPARAM_INFO
	.align		4
.L_739:
        /*005c*/ 	.byte	0x04, 0x17
        /*005e*/ 	.short	(.L_741 - .L_740)
.L_740:
        /*0060*/ 	.word	0x00000000
        /*0064*/ 	.short	0x0002
        /*0066*/ 	.short	0x0008
        /*0068*/ 	.byte	0x00, 0xf0, 0x61, 0x00


	//----- nvinfo : EIATTR_KPARAM_INFO
	.align		4
.L_741:
        /*006c*/ 	.byte	0x04, 0x17
        /*006e*/ 	.short	(.L_743 - .L_742)
.L_742:
        /*0070*/ 	.word	0x00000000
        /*0074*/ 	.short	0x0001
        /*0076*/ 	.short	0x0004
        /*0078*/ 	.byte	0x00, 0xf0, 0x05, 0x00


	//----- nvinfo : EIATTR_KPARAM_INFO
	.align		4
.L_743:
        /*007c*/ 	.byte	0x04, 0x17
        /*007e*/ 	.short	(.L_745 - .L_744)
.L_744:
        /*0080*/ 	.word	0x00000000
        /*0084*/ 	.short	0x0000
        /*0086*/ 	.short	0x0000
        /*0088*/ 	.byte	0x00, 0xf0, 0x11, 0x00


	//----- nvinfo : EIATTR_MAXREG_COUNT
	.align		4
.L_745:
        /*008c*/ 	.byte	0x03, 0x1b
        /*008e*/ 	.short	0x00ff


	//----- nvinfo : EIATTR_EXTERNS
	.align		4
        /*0090*/ 	.byte	0x04, 0x0f
        /*0092*/ 	.short	(.L_747 - .L_746)


	//   ....[0]....
	.align		4
.L_746:
        /*0094*/ 	.word	index@(__assertfail)


	//----- nvinfo : EIATTR_MERCURY_ISA_VERSION
	.align		4
.L_747:
        /*0098*/ 	.byte	0x03, 0x5f
        /*009a*/ 	.short	0x0000


	//----- nvinfo : EIATTR_SYSCALL_OFFSETS
	.align		4
        /*009c*/ 	.byte	0x04, 0x46
        /*009e*/ 	.short	(.L_749 - .L_748)


	//   ....[0]....
.L_748:
        /*00a0*/ 	.word	0x000010b0


	//   ....[1]....
        /*00a4*/ 	.word	0x00002130


	//   ....[2]....
        /*00a8*/ 	.word	0x00003230


	//   ....[3]....
        /*00ac*/ 	.word	0x000042b0


	//   ....[4]....
        /*00b0*/ 	.word	0x000053c0


	//   ....[5]....
        /*00b4*/ 	.word	0x00006430


	//   ....[6]....
        /*00b8*/ 	.word	0x00007520


	//   ....[7]....
        /*00bc*/ 	.word	0x000084c0


	//   ....[8]....
        /*00c0*/ 	.word	0x0000a1f0


	//   ....[9]....
        /*00c4*/ 	.word	0x0000b220


	//   ....[10]....
        /*00c8*/ 	.word	0x0000c210


	//   ....[11]....
        /*00cc*/ 	.word	0x0000d200


	//----- nvinfo : EIATTR_EXIT_INSTR_OFFSETS
	.align		4
.L_749:
        /*00d0*/ 	.byte	0x04, 0x1c
        /*00d2*/ 	.short	(.L_751 - .L_750)


	//   ....[0]....
.L_750:
        /*00d4*/ 	.word	0x0000c2d0


	//   ....[1]....
        /*00d8*/ 	.word	0x0000c400


	//   ....[2]....
        /*00dc*/ 	.word	0x0000c440


	//   ....[3]....
        /*00e0*/ 	.word	0x0000c4e0


	//   ....[4]....
        /*00e4*/ 	.word	0x0000c520


	//   ....[5]....
        /*00e8*/ 	.word	0x0000c560


	//   ....[6]....
        /*00ec*/ 	.word	0x0000c5f0


	//   ....[7]....
        /*00f0*/ 	.word	0x0000c630


	//   ....[8]....
        /*00f4*/ 	.word	0x0000c6d0


	//   ....[9]....
        /*00f8*/ 	.word	0x0000c720


	//   ....[10]....
        /*00fc*/ 	.word	0x0000c770


	//   ....[11]....
        /*0100*/ 	.word	0x0000c840


	//   ....[12]....
        /*0104*/ 	.word	0x0000c8a0


	//   ....[13]....
        /*0108*/ 	.word	0x0000ca30


	//   ....[14]....
        /*010c*/ 	.word	0x0000cb90


	//   ....[15]....
        /*0110*/ 	.word	0x0000cbb0


	//   ....[16]....
        /*0114*/ 	.word	0x0000cc70


	//   ....[17]....
        /*0118*/ 	.word	0x0000cdf0


	//   ....[18]....
        /*011c*/ 	.word	0x0000cf70


	//   ....[19]....
        /*0120*/ 	.word	0x0000d0d0


	//   ....[20]....
        /*0124*/ 	.word	0x0000d210


	//   ....[21]....
        /*0128*/ 	.word	0x0000d250


	//   ....[22]....
        /*012c*/ 	.word	0x0000d290


	//----- nvinfo : EIATTR_MAX_THREADS
	.align		4
.L_751:
        /*0130*/ 	.byte	0x04, 0x05
        /*0132*/ 	.short	(.L_753 - .L_752)
.L_752:
        /*0134*/ 	.word	0x00000080
        /*0138*/ 	.word	0x00000001
        /*013c*/ 	.word	0x00000001


	//----- nvinfo : EIATTR_CRS_STACK_SIZE
	.align		4
.L_753:
        /*0140*/ 	.byte	0x04, 0x1e
        /*0142*/ 	.short	(.L_755 - .L_754)
.L_754:
        /*0144*/ 	.word	0x00000000
.L_755:


//--------------------- .nv.info._ZN2at6native18elementwise_kernelILi128ELi4EZNS0_22gpu_kernel_impl_nocastIZZZNS0_26GeluBackwardCUDAKernelImplERNS_18TensorIteratorBaseENS0_8GeluTypeEENKUlvE0_clEvENKUlvE2_clEvEUlN3c108BFloat16ES9_E_EEvS4_RKT_EUliE_EEviT1_ --------------------------
	.section	.nv.info._ZN2at6native18elementwise_kernelILi128ELi4EZNS0_22gpu_kernel_impl_nocastIZZZNS0_26GeluBackwardCUDAKernelImplERNS_18TensorIteratorBaseENS0_8GeluTypeEENKUlvE0_clEvENKUlvE2_clEvEUlN3c108BFloat16ES9_E_EEvS4_RKT_EUliE_EEviT1_,"",@"SHT_CUDA_INFO"
	.sectionflags	@""
	.align	4


	//----- nvinfo : EIATTR_CUDA_API_VERSION
	.align		4
        /*0000*/ 	.byte	0x04, 0x37
        /*0002*/ 	.short	(.L_757 - .L_756)
.L_756:
        /*0004*/ 	.word	0x00000082


	//----- nvinfo : EIATTR_SW2861232_WAR
	.align		4
.L_757:
        /*0008*/ 	.byte	0x01, 0x35
	.zero		2


	//----- nvinfo : EIATTR_PARAM_CBANK
	.align		4
        /*000c*/ 	.byte	0x04, 0x0a
        /*000e*/ 	.short	(.L_759 - .L_758)
	.align		4
.L_758:
        /*0010*/ 	.word	index@(.nv.constant0._ZN2at6native18elementwise_kernelILi128ELi4EZNS0_22gpu_kernel_impl_nocastIZZZNS0_26GeluBackwardCUDAKernelImplERNS_18TensorIteratorBaseENS0_8GeluTypeEENKUlvE0_clEvENKUlvE2_clEvEUlN3c108BFloat16ES9_E_EEvS4_RKT_EUliE_EEviT1_)
        /*0014*/ 	.short	0x0160
        /*0016*/ 	.short	0x0290


	//----- nvinfo : EIATTR_CBANK_PARAM_SIZE
	.align		4
.L_759:
        /*0018*/ 	.byte	0x03, 0x19
        /*001a*/ 	.short	0x0290


	//----- nvinfo : EIATTR_KPARAM_INFO
	.align		4
        /*001c*/ 	.byte	0x04, 0x17
        /*001e*/ 	.short	(.L_761 - .L_760)
.L_760:
        /*0020*/ 	.word	0x00000000
        /*0024*/ 	.short	0x0001
        /*0026*/ 	.short	0x0008
        /*0028*/ 	.byte	0x00, 0xf0, 0x21, 0x0a


	//----- nvinfo : EIATTR_KPARAM_INFO
	.align		4
.L_761:
        /*002c*/ 	.byte	0x04, 0x17
        /*002e*/ 	.short	(.L_763 - .L_762)
.L_762:
        /*0030*/ 	.word	0x00000000
        /*0034*/ 	.short	0x0000
        /*0036*/ 	.short	0x0000
        /*0038*/ 	.byte	0x00, 0xf0, 0x11, 0x00


	//----- nvinfo : EIATTR_MAXREG_COUNT
	.align		4
.L_763:
        /*003c*/ 	.byte	0x03, 0x1b
        /*003e*/ 	.short	0x0080


	//----- nvinfo : EIATTR_MERCURY_ISA_VERSION
	.align		4
        /*0040*/ 	.byte	0x03, 0x5f
        /*0042*/ 	.short	0x0000


	//----- nvinfo : EIATTR_EXIT_INSTR_OFFSETS
	.align		4
        /*0044*/ 	.byte	0x04, 0x1c
        /*0046*/ 	.short	(.L_765 - .L_764)


	//   ....[0]....
.L_764:
        /*0048*/ 	.word	0x00003aa0


	//   ....[1]....
        /*004c*/ 	.word	0x00004dc0


	//----- nvinfo : EIATTR_MAX_THREADS
	.align		4
.L_765:
        /*0050*/ 	.byte	0x04, 0x05
        /*0052*/ 	.short	(.L_767 - .L_766)
.L_766:
        /*0054*/ 	.word	0x00000080
        /*0058*/ 	.word	0x00000001
        /*005c*/ 	.word	0x00000001


	//----- nvinfo : EIATTR_CRS_STACK_SIZE
	.align		4
.L_767:
        /*0060*/ 	.byte	0x04, 0x1e
        /*0062*/ 	.short	(.L_769 - .L_768)
.L_768:
        /*0064*/ 	.word	0x00000000
.L_769:


//--------------------- .nv.info._ZN2at6native27unrolled_elementwise_kernelIZZZNS0_26GeluBackwardCUDAKernelImplERNS_18TensorIteratorBaseENS0_8GeluTypeEENKUlvE0_clEvENKUlvE2_clEvEUlN3c108BFloat16ES8_E_St5arrayIPcLm3EELi4E23TrivialOffsetCalculatorILi2EjESD_ILi1EjENS0_6memory15LoadWithoutCastENSG_16StoreWithoutCastEEEviT_T0_T2_T3_T4_T5_ --------------------------
	.section	.nv.info._ZN2at6native27unrolled_elementwise_kernelIZZZNS0_26GeluBackwardCUDAKernelImplERNS_18TensorIteratorBaseENS0_8GeluTypeEENKUlvE0_clEvENKUlvE2_clEvEUlN3c108BFloat16ES8_E_St5arrayIPcLm3EELi4E23TrivialOffsetCalculatorILi2EjESD_ILi1EjENS0_6memory15LoadWithoutCastENSG_16StoreWithoutCastEEEviT_T0_T2_T3_T4_T5_,"",@"SHT_CUDA_INFO"
	.sectionflags	@""
	.align	4


	//----- nvinfo : EIATTR_CUDA_API_VERSION
	.align		4
        /*0000*/ 	.byte	0x04, 0x37
        /*0002*/ 	.short	(.L_771 - .L_770)
.L_770:
        /*0004*/ 	.word	0x00000082


	//----- nvinfo : EIATTR_SW2861232_WAR
	.align		4
.L_771:
        /*0008*/ 	.byte	0x01, 0x35
	.zero		2


	//----- nvinfo : EIATTR_PARAM_CBANK
	.align		4
        /*000c*/ 	.byte	0x04, 0x0a
        /*000e*/ 	.short	(.L_773 - .L_772)
	.align		4
.L_772:
        /*0010*/ 	.word	index@(.nv.constant0._ZN2at6native27unrolled_elementwise_kernelIZZZNS0_26GeluBackwardCUDAKernelImplERNS_18TensorIteratorBaseENS0_8GeluTypeEENKUlvE0_clEvENKUlvE2_clEvEUlN3c108BFloat16ES8_E_St5arrayIPcLm3EELi4E23TrivialOffsetCalculatorILi2EjESD_ILi1EjENS0_6memory15LoadWithoutCastENSG_16StoreWithoutCastEEEviT_T0_T2_T3_T4_T5_)
        /*0014*/ 	.short	0x0160
        /*0016*/ 	.short	0x0024


	//----- nvinfo : EIATTR_CBANK_PARAM_SIZE
	.align		4
.L_773:
        /*0018*/ 	.byte	0x03, 0x19
        /*001a*/ 	.short	0x0024


	//----- nvinfo : EIATTR_KPARAM_INFO
	.align		4
        /*001c*/ 	.byte	0x04, 0x17
        /*001e*/ 	.short	(.L_775 - .L_774)
.L_774:
        /*0020*/ 	.word	0x00000000
        /*0024*/ 	.short	0x0006
        /*0026*/ 	.short	0x0023
        /*0028*/ 	.byte	0x00, 0xf0, 0x05, 0x00


	//----- nvinfo : EIATTR_KPARAM_INFO
	.align		4
.L_775:
        /*002c*/ 	.byte	0x04, 0x17
        /*002e*/ 	.short	(.L_777 - .L_776)
.L_776:
        /*0030*/ 	.word	0x00000000
        /*0034*/ 	.short	0x0005
        /*0036*/ 	.short	0x0022
        /*0038*/ 	.byte	0x00, 0xf0, 0x05, 0x00


	//----- nvinfo : EIATTR_KPARAM_INFO
	.align		4
.L_777:
        /*003c*/ 	.byte	0x04, 0x17
        /*003e*/ 	.short	(.L_779 - .L_778)
.L_778:
        /*0040*/ 	.word	0x00000000
        /*0044*/ 	.short	0x0004
        /*0046*/ 	.short	0x0021
        /*0048*/ 	.byte	0x00, 0xf0, 0x05, 0x00


	//----- nvinfo : EIATTR_KPARAM_INFO
	.align		4
.L_779:
        /*004c*/ 	.byte	0x04, 0x17
        /*004e*/ 	.short	(.L_781 - .L_780)
.L_780:
        /*0050*/ 	.word	0x00000000
        /*0054*/ 	.short	0x0003
        /*0056*/ 	.short	0x0020
        /*0058*/ 	.byte	0x00, 0xf0, 0x05, 0x00


	//----- nvinfo : EIATTR_KPARAM_INFO
	.align		4
.L_781:
        /*005c*/ 	.byte	0x04, 0x17
        /*005e*/ 	.short	(.L_783 - .L_782)
.L_782:
        /*0060*/ 	.word	0x00000000
        /*0064*/ 	.short	0x0002
        /*0066*/ 	.short	0x0008
        /*0068*/ 	.byte	0x00, 0xf0, 0x61, 0x00


	//----- nvinfo : EIATTR_KPARAM_INFO
	.align		4
.L_783:
        /*006c*/ 	.byte	0x04, 0x17
        /*006e*/ 	.short	(.L_785 - .L_784)
.L_784:
        /*0070*/ 	.word	0x00000000
        /*0074*/ 	.short	0x0001
        /*0076*/ 	.short	0x0004
        /*0078*/ 	.byte	0x00, 0xf0, 0x05, 0x00


	//----- nvinfo : EIATTR_KPARAM_INFO
	.align		4
.L_785:
        /*007c*/ 	.byte	0x04, 0x17
        /*007e*/ 	.short	(.L_787 - .L_786)
.L_786:
        /*0080*/ 	.word	0x00000000
        /*0084*/ 	.short	0x0000
        /*0086*/ 	.short	0x0000
        /*0088*/ 	.byte	0x00, 0xf0, 0x11, 0x00


	//----- nvinfo : EIATTR_MAXREG_COUNT
	.align		4
.L_787:
        /*008c*/ 	.byte	0x03, 0x1b
        /*008e*/ 	.short	0x00ff


	//----- nvinfo : EIATTR_MERCURY_ISA_VERSION
	.align		4
        /*0090*/ 	.byte	0x03, 0x5f
        /*0092*/ 	.short	0x0000


	//----- nvinfo : EIATTR_EXIT_INSTR_OFFSETS
	.align		4
        /*0094*/ 	.byte	0x04, 0x1c
        /*0096*/ 	.short	(.L_789 - .L_788)


	//   ....[0]....
.L_788:
        /*0098*/ 	.word	0x00001020


	//   ....[1]....
        /*009c*/ 	.word	0x00001070


	//----- nvinfo : EIATTR_MAX_THREADS
	.align		4
.L_789:
        /*00a0*/ 	.byte	0x04, 0x05
        /*00a2*/ 	.short	(.L_791 - .L_790)
.L_790:
        /*00a4*/ 	.word	0x00000080
        /*00a8*/ 	.word	0x00000001
        /*00ac*/ 	.word	0x00000001


	//----- nvinfo : EIATTR_CRS_STACK_SIZE
	.align		4
.L_791:
        /*00b0*/ 	.byte	0x04, 0x1e
        /*00b2*/ 	.short	(.L_793 - .L_792)
.L_792:
        /*00b4*/ 	.word	0x00000000
.L_793:


//--------------------- .nv.info._ZN2at6native29vectorized_elementwise_kernelILi2EZZZNS0_26GeluBackwardCUDAKernelImplERNS_18TensorIteratorBaseENS0_8GeluTypeEENKUlvE0_clEvENKUlvE2_clEvEUlN3c108BFloat16ES8_E_St5arrayIPcLm3EEEEviT0_T1_ --------------------------
	.section	.nv.info._ZN2at6native29vectorized_elementwise_kernelILi2EZZZNS0_26GeluBackwardCUDAKernelImplERNS_18TensorIteratorBaseENS0_8GeluTypeEENKUlvE0_clEvENKUlvE2_clEvEUlN3c108BFloat16ES8_E_St5arrayIPcLm3EEEEviT0_T1_,"",@"SHT_CUDA_INFO"
	.sectionflags	@""
	.align	4


	//----- nvinfo : EIATTR_CUDA_API_VERSION
	.align		4
        /*0000*/ 	.byte	0x04, 0x37
        /*0002*/ 	.short	(.L_795 - .L_794)
.L_794:
        /*0004*/ 	.word	0x00000082


	//----- nvinfo : EIATTR_SW2861232_WAR
	.align		4
.L_795:
        /*0008*/ 	.byte	0x01, 0x35
	.zero		2


	//----- nvinfo : EIATTR_PARAM_CBANK
	.align		4
        /*000c*/ 	.byte	0x04, 0x0a
        /*000e*/ 	.short	(.L_797 - .L_796)
	.align		4
.L_796:
        /*0010*/ 	.word	index@(.nv.constant0._ZN2at6native29vectorized_elementwise_kernelILi2EZZZNS0_26GeluBackwardCUDAKernelImplERNS_18TensorIteratorBaseENS0_8GeluTypeEENKUlvE0_clEvENKUlvE2_clEvEUlN3c108BFloat16ES8_E_St5arrayIPcLm3EEEEviT0_T1_)
        /*0014*/ 	.short	0x0160
        /*0016*/ 	.short	0x0020


	//----- nvinfo : EIATTR_CBANK_PARAM_SIZE
	.align		4
.L_797:
        /*0018*/ 	.byte	0x03, 0x19
        /*001a*/ 	.short	0x0020


	//----- nvinfo : EIATTR_KPARAM_INFO
	.align		4
        /*001c*/ 	.byte	0x04, 0x17
        /*001e*/ 	.short	(.L_799 - .L_798)
.L_798:
        /*0020*/ 	.word	0x00000000
        /*0024*/ 	.short	0x0002
        /*0026*/ 	.short	0x0008
        /*0028*/ 	.byte	0x00, 0xf0, 0x61, 0x00


	//----- nvinfo : EIATTR_KPARAM_INFO
	.align		4
.L_799:
        /*002c*/ 	.byte	0x04, 0x17
        /*002e*/ 	.short	(.L_801 - .L_800)
.L_800:
        /*0030*/ 	.word	0x00000000
        /*0034*/ 	.short	0x0001
        /*0036*/ 	.short	0x0004
        /*0038*/ 	.byte	0x00, 0xf0, 0x05, 0x00


	//----- nvinfo : EIATTR_KPARAM_INFO
	.align		4
.L_801:
        /*003c*/ 	.byte	0x04, 0x17
        /*003e*/ 	.short	(.L_803 - .L_802)
.L_802:
        /*0040*/ 	.word	0x00000000
        /*0044*/ 	.short	0x0000
        /*0046*/ 	.short	0x0000
        /*0048*/ 	.byte	0x00, 0xf0, 0x11, 0x00


	//----- nvinfo : EIATTR_MAXREG_COUNT
	.align		4
.L_803:
        /*004c*/ 	.byte	0x03, 0x1b
        /*004e*/ 	.short	0x00ff


	//----- nvinfo : EIATTR_MERCURY_ISA_VERSION
	.align		4
        /*0050*/ 	.byte	0x03, 0x5f
        /*0052*/ 	.short	0x0000


	//----- nvinfo : EIATTR_EXIT_INSTR_OFFSETS
	.align		4
        /*0054*/ 	.byte	0x04, 0x1c
        /*0056*/ 	.short	(.L_805 - .L_804)


	//   ....[0]....
.L_804:
        /*0058*/ 	.word	0x000013e0


	//   ....[1]....
        /*005c*/ 	.word	0x00003430


	//   ....[2]....
        /*0060*/ 	.word	0x00003480


	//----- nvinfo : EIATTR_MAX_THREADS
	.align		4
.L_805:
        /*0064*/ 	.byte	0x04, 0x05
        /*0066*/ 	.short	(.L_807 - .L_806)
.L_806:
        /*0068*/ 	.word	0x00000080
        /*006c*/ 	.word	0x00000001
        /*0070*/ 	.word	0x00000001


	//----- nvinfo : EIATTR_CRS_STACK_SIZE
	.align		4
.L_807:
        /*0074*/ 	.byte	0x04, 0x1e
        /*0076*/ 	.short	(.L_809 - .L_808)
.L_808:
        /*0078*/ 	.word	0x00000000
.L_809:


//--------------------- .nv.info._ZN2at6native29vectorized_elementwise_kernelILi4EZZZNS0_26GeluBackwardCUDAKernelImplERNS_18TensorIteratorBaseENS0_8GeluTypeEENKUlvE0_clEvENKUlvE2_clEvEUlN3c108BFloat16ES8_E_St5arrayIPcLm3EEEEviT0_T1_ --------------------------
	.section	.nv.info._ZN2at6native29vectorized_elementwise_kernelILi4EZZZNS0_26GeluBackwardCUDAKernelImplERNS_18TensorIteratorBaseENS0_8GeluTypeEENKUlvE0_clEvENKUlvE2_clEvEUlN3c108BFloat16ES8_E_St5arrayIPcLm3EEEEviT0_T1_,"",@"SHT_CUDA_INFO"
	.sectionflags	@""
	.align	4


	//----- nvinfo : EIATTR_CUDA_API_VERSION
	.align		4
        /*0000*/ 	.byte	0x04, 0x37
        /*0002*/ 	.short	(.L_811 - .L_810)
.L_810:
        /*0004*/ 	.word	0x00000082


	//----- nvinfo : EIATTR_SW2861232_WAR
	.align		4
.L_811:
        /*0008*/ 	.byte	0x01, 0x35
	.zero		2


	//----- nvinfo : EIATTR_PARAM_CBANK
	.align		4
        /*000c*/ 	.byte	0x04, 0x0a
        /*000e*/ 	.short	(.L_813 - .L_812)
	.align		4
.L_812:
        /*0010*/ 	.word	index@(.nv.constant0._ZN2at6native29vectorized_elementwise_kernelILi4EZZZNS0_26GeluBackwardCUDAKernelImplERNS_18TensorIteratorBaseENS0_8GeluTypeEENKUlvE0_clEvENKUlvE2_clEvEUlN3c108BFloat16ES8_E_St5arrayIPcLm3EEEEviT0_T1_)
        /*0014*/ 	.short	0x0160
        /*0016*/ 	.short	0x0020


	//----- nvinfo : EIATTR_CBANK_PARAM_SIZE
	.align		4
.L_813:
        /*0018*/ 	.byte	0x03, 0x19
        /*001a*/ 	.short	0x0020


	//----- nvinfo : EIATTR_KPARAM_INFO
	.align		4
        /*001c*/ 	.byte	0x04, 0x17
        /*001e*/ 	.short	(.L_815 - .L_814)
.L_814:
        /*0020*/ 	.word	0x00000000
        /*0024*/ 	.short	0x0002
        /*0026*/ 	.short	0x0008
        /*0028*/ 	.byte	0x00, 0xf0, 0x61, 0x00


	//----- nvinfo : EIATTR_KPARAM_INFO
	.align		4
.L_815:
        /*002c*/ 	.byte	0x04, 0x17
        /*002e*/ 	.short	(.L_817 - .L_816)
.L_816:
        /*0030*/ 	.word	0x00000000
        /*0034*/ 	.short	0x0001
        /*0036*/ 	.short	0x0004
        /*0038*/ 	.byte	0x00, 0xf0, 0x05, 0x00


	//----- nvinfo : EIATTR_KPARAM_INFO
	.align		4
.L_817:
        /*003c*/ 	.byte	0x04, 0x17
        /*003e*/ 	.short	(.L_819 - .L_818)
.L_818:
        /*0040*/ 	.word	0x00000000
        /*0044*/ 	.short	0x0000
        /*0046*/ 	.short	0x0000
        /*0048*/ 	.byte	0x00, 0xf0, 0x11, 0x00


	//----- nvinfo : EIATTR_MAXREG_COUNT
	.align		4
.L_819:
        /*004c*/ 	.byte	0x03, 0x1b
        /*004e*/ 	.short	0x00ff


	//----- nvinfo : EIATTR_MERCURY_ISA_VERSION
	.align		4
        /*0050*/ 	.byte	0x03, 0x5f
        /*0052*/ 	.short	0x0000


	//----- nvinfo : EIATTR_EXIT_INSTR_OFFSETS
	.align		4
        /*0054*/ 	.byte	0x04, 0x1c
        /*0056*/ 	.short	(.L_821 - .L_820)


	//   ....[0]....
.L_820:
        /*0058*/ 	.word	0x00001380


	//   ....[1]....
        /*005c*/ 	.word	0x000033d0


	//   ....[2]....
        /*0060*/ 	.word	0x00003420


	//----- nvinfo : EIATTR_MAX_THREADS
	.align		4
.L_821:
        /*0064*/ 	.byte	0x04, 0x05
        /*0066*/ 	.short	(.L_823 - .L_822)
.L_822:
        /*0068*/ 	.word	0x00000080
        /*006c*/ 	.word	0x00000001
        /*0070*/ 	.word	0x00000001


	//----- nvinfo : EIATTR_CRS_STACK_SIZE
	.align		4
.L_823:
        /*0074*/ 	.byte	0x04, 0x1e
        /*0076*/ 	.short	(.L_825 - .L_824)
.L_824:
        /*0078*/ 	.word	0x00000000
.L_825:


//--------------------- .nv.info._ZN2at6native29vectorized_elementwise_kernelILi8EZZZNS0_26GeluBackwardCUDAKernelImplERNS_18TensorIteratorBaseENS0_8GeluTypeEENKUlvE0_clEvENKUlvE2_clEvEUlN3c108BFloat16ES8_E_St5arrayIPcLm3EEEEviT0_T1_ --------------------------
	.section	.nv.info._ZN2at6native29vectorized_elementwise_kernelILi8EZZZNS0_26GeluBackwardCUDAKernelImplERNS_18TensorIteratorBaseENS0_8GeluTypeEENKUlvE0_clEvENKUlvE2_clEvEUlN3c108BFloat16ES8_E_St5arrayIPcLm3EEEEviT0_T1_,"",@"SHT_CUDA_INFO"
	.sectionflags	@""
	.align	4


	//----- nvinfo : EIATTR_CUDA_API_VERSION
	.align		4
        /*0000*/ 	.byte	0x04, 0x37
        /*0002*/ 	.short	(.L_827 - .L_826)
.L_826:
        /*0004*/ 	.word	0x00000082


	//----- nvinfo : EIATTR_SW2861232_WAR
	.align		4
.L_827:
        /*0008*/ 	.byte	0x01, 0x35
	.zero		2


	//----- nvinfo : EIATTR_PARAM_CBANK
	.align		4
        /*000c*/ 	.byte	0x04, 0x0a
        /*000e*/ 	.short	(.L_829 - .L_828)
	.align		4
.L_828:
        /*0010*/ 	.word	index@(.nv.constant0._ZN2at6native29vectorized_elementwise_kernelILi8EZZZNS0_26GeluBackwardCUDAKernelImplERNS_18TensorIteratorBaseENS0_8GeluTypeEENKUlvE0_clEvENKUlvE2_clEvEUlN3c108BFloat16ES8_E_St5arrayIPcLm3EEEEviT0_T1_)
        /*0014*/ 	.short	0x0160
        /*0016*/ 	.short	0x0020


	//----- nvinfo : EIATTR_CBANK_PARAM_SIZE
	.align		4
.L_829:
        /*0018*/ 	.byte	0x03, 0x19
        /*001a*/ 	.short	0x0020


	//----- nvinfo : EIATTR_KPARAM_INFO
	.align		4
        /*001c*/ 	.byte	0x04, 0x17
        /*001e*/ 	.short	(.L_831 - .L_830)
.L_830:
        /*0020*/ 	.word	0x00000000
        /*0024*/ 	.short	0x0002
        /*0026*/ 	.short	0x0008
        /*0028*/ 	.byte	0x00, 0xf0, 0x61, 0x00


	//----- nvinfo : EIATTR_KPARAM_INFO
	.align		4
.L_831:
        /*002c*/ 	.byte	0x04, 0x17
        /*002e*/ 	.short	(.L_833 - .L_832)
.L_832:
        /*0030*/ 	.word	0x00000000
        /*0034*/ 	.short	0x0001
        /*0036*/ 	.short	0x0004
        /*0038*/ 	.byte	0x00, 0xf0, 0x05, 0x00


	//----- nvinfo : EIATTR_KPARAM_INFO
	.align		4
.L_833:
        /*003c*/ 	.byte	0x04, 0x17
        /*003e*/ 	.short	(.L_835 - .L_834)
.L_834:
        /*0040*/ 	.word	0x00000000
        /*0044*/ 	.short	0x0000
        /*0046*/ 	.short	0x0000
        /*0048*/ 	.byte	0x00, 0xf0, 0x11, 0x00


	//----- nvinfo : EIATTR_MAXREG_COUNT
	.align		4
.L_835:
        /*004c*/ 	.byte	0x03, 0x1b
        /*004e*/ 	.short	0x00ff


	//----- nvinfo : EIATTR_MERCURY_ISA_VERSION
	.align		4
        /*0050*/ 	.byte	0x03, 0x5f
        /*0052*/ 	.short	0x0000


	//----- nvinfo : EIATTR_EXIT_INSTR_OFFSETS
	.align		4
        /*0054*/ 	.byte	0x04, 0x1c
        /*0056*/ 	.short	(.L_837 - .L_836)


	//   ....[0]....
.L_836:
        /*0058*/ 	.word	0x00000010


	//----- nvinfo : EIATTR_MAX_THREADS
	.align		4
.L_837:
        /*005c*/ 	.byte	0x04, 0x05
        /*005e*/ 	.short	(.L_839 - .L_838)
.L_838:
        /*0060*/ 	.word	0x00000080
        /*0064*/ 	.word	0x00000001
        /*0068*/ 	.word	0x00000001
.L_839:


//--------------------- .nv.info._ZN2at6native18elementwise_kernelILi128ELi4EZNS0_15gpu_kernel_implIZZZNS0_26GeluBackwardCUDAKernelImplERNS_18TensorIteratorBaseENS0_8GeluTypeEENKUlvE0_clEvENKUlvE1_clEvEUlN3c104HalfES9_E_EEvS4_RKT_EUliE_EEviT1_ --------------------------
	.section	.nv.info._ZN2at6native18elementwise_kernelILi128ELi4EZNS0_15gpu_kernel_implIZZZNS0_26GeluBackwardCUDAKernelImplERNS_18TensorIteratorBaseENS0_8GeluTypeEENKUlvE0_clEvENKUlvE1_clEvEUlN3c104HalfES9_E_EEvS4_RKT_EUliE_EEviT1_,"",@"SHT_CUDA_INFO"
	.sectionflags	@""
	.align	4


	//----- nvinfo : EIATTR_CUDA_API_VERSION
	.align		4
        /*0000*/ 	.byte	0x04, 0x37
        /*0002*/ 	.short	(.L_841 - .L_840)
.L_840:
        /*0004*/ 	.word	0x00000082


	//----- nvinfo : EIATTR_SW2861232_WAR
	.align		4
.L_841:
        /*0008*/ 	.byte	0x01, 0x35
	.zero		2


	//----- nvinfo : EIATTR_PARAM_CBANK
	.align		4
        /*000c*/ 	.byte	0x04, 0x0a
        /*000e*/ 	.short	(.L_843 - .L_842)
	.align		4
.L_842:
        /*0010*/ 	.word	index@(.nv.constant0._ZN2at6native18elementwise_kernelILi128ELi4EZNS0_15gpu_kernel_implIZZZNS0_26GeluBackwardCUDAKernelImplERNS_18TensorIteratorBaseENS0_8GeluTypeEENKUlvE0_clEvENKUlvE1_clEvEUlN3c104HalfES9_E_EEvS4_RKT_EUliE_EEviT1_)
        /*0014*/ 	.short	0x0160
        /*0016*/ 	.short	0x0290


	//----- nvinfo : EIATTR_CBANK_PARAM_SIZE
	.align		4
.L_843:
        /*0018*/ 	.byte	0x03, 0x19
        /*001a*/ 	.short	0x0290


	//----- nvinfo : EIATTR_KPARAM_INFO
	.align		4
        /*001c*/ 	.byte	0x04, 0x17
        /*001e*/ 	.short	(.L_845 - .L_844)
.L_844:
        /*0020*/ 	.word	0x00000000
        /*0024*/ 	.short	0x0001
        /*0026*/ 	.short	0x0008
        /*0028*/ 	.byte	0x00, 0xf0, 0x21, 0x0a


	//----- nvinfo : EIATTR_KPARAM_INFO
	.align		4
.L_845:
        /*002c*/ 	.byte	0x04, 0x17
        /*002e*/ 	.short	(.L_847 - .L_846)
.L_846:
        /*0030*/ 	.word	0x00000000
        /*0034*/ 	.short	0x0000
        /*0036*/ 	.short	0x0000
        /*0038*/ 	.byte	0x00, 0xf0, 0x11, 0x00


	//----- nvinfo : EIATTR_MAXREG_COUNT
	.align		4
.L_847:
        /*003c*/ 	.byte	0x03, 0x1b
        /*003e*/ 	.short	0x0080


	//----- nvinfo : EIATTR_EXTERNS
	.align		4
        /*0040*/ 	.byte	0x04, 0x0f
        /*0042*/ 	.short	(.L_849 - .L_848)


	//   ....[0]....
	.align		4
.L_848:
        /*0044*/ 	.word	index@(__assertfail)


	//----- nvinfo : EIATTR_MERCURY_ISA_VERSION
	.align		4
.L_849:
        /*0048*/ 	.byte	0x03, 0x5f
        /*004a*/ 	.short	0x0000


	//----- nvinfo : EIATTR_SYSCALL_OFFSETS
	.align		4
        /*004c*/ 	.byte	0x04, 0x46
        /*004e*/ 	.short	(.L_851 - .L_850)


	//   ....[0]....
.L_850:
        /*0050*/ 	.word	0x00002040


	//   ....[1]....
        /*0054*/ 	.word	0x00002fd0


	//   ....[2]....
        /*0058*/ 	.word	0x00004220


	//   ....[3]....
        /*005c*/ 	.word	0x000062b0


	//   ....[4]....
        /*0060*/ 	.word	0x00007240


	//   ....[5]....
        /*0064*/ 	.word	0x00008490


	//   ....[6]....
        /*0068*/ 	.word	0x0000a4f0


	//   ....[7]....
        /*006c*/ 	.word	0x0000b480


	//   ....[8]....
        /*0070*/ 	.word	0x0000c6d0


	//   ....[9]....
        /*0074*/ 	.word	0x0000e740


	//   ....[10]....
        /*0078*/ 	.word	0x0000f6d0


	//   ....[11]....
        /*007c*/ 	.word	0x00010920


	//----- nvinfo : EIATTR_EXIT_INSTR_OFFSETS
	.align		4
.L_851:
        /*0080*/ 	.byte	0x04, 0x1c
        /*0082*/ 	.short	(.L_853 - .L_852)


	//   ....[0]....
.L_852:
        /*0084*/ 	.word	0x0000c790


	//   ....[1]....
        /*0088*/ 	.word	0x0000fb20


	//   ....[2]....
        /*008c*/ 	.word	0x0000fb60


	//   ....[3]....
        /*0090*/ 	.word	0x0000fc00


	//   ....[4]....
        /*0094*/ 	.word	0x0000fc40


	//   ....[5]....
        /*0098*/ 	.word	0x0000fc80


	//   ....[6]....
        /*009c*/ 	.word	0x0000fd10


	//   ....[7]....
        /*00a0*/ 	.word	0x0000fd30


	//   ....[8]....
        /*00a4*/ 	.word	0x0000fdd0


	//   ....[9]....
        /*00a8*/ 	.word	0x0000fe20


	//   ....[10]....
        /*00ac*/ 	.word	0x0000fe70


	//   ....[11]....
        /*00b0*/ 	.word	0x0000ff40


	//   ....[12]....
        /*00b4*/ 	.word	0x0000ffa0


	//   ....[13]....
        /*00b8*/ 	.word	0x00010130


	//   ....[14]....
        /*00bc*/ 	.word	0x00010290


	//   ....[15]....
        /*00c0*/ 	.word	0x000102d0


	//   ....[16]....
        /*00c4*/ 	.word	0x00010390


	//   ....[17]....
        /*00c8*/ 	.word	0x00010510


	//   ....[18]....
        /*00cc*/ 	.word	0x00010690


	//   ....[19]....
        /*00d0*/ 	.word	0x000107f0


	//   ....[20]....
        /*00d4*/ 	.word	0x00010930


	//   ....[21]....
        /*00d8*/ 	.word	0x00010970


	//   ....[22]....
        /*00dc*/ 	.word	0x000109b0


	//----- nvinfo : EIATTR_MAX_THREADS
	.align		4
.L_853:
        /*00e0*/ 	.byte	0x04, 0x05
        /*00e2*/ 	.short	(.L_855 - .L_854)
.L_854:
        /*00e4*/ 	.word	0x00000080
        /*00e8*/ 	.word	0x00000001
        /*00ec*/ 	.word	0x00000001


	//----- nvinfo : EIATTR_CRS_STACK_SIZE
	.align		4
.L_855:
        /*00f0*/ 	.byte	0x04, 0x1e
        /*00f2*/ 	.short	(.L_857 - .L_856)
.L_856:
        /*00f4*/ 	.word	0x00000000
.L_857:


//--------------------- .nv.info._ZN2at6native27unrolled_elementwise_kernelIZZZNS0_26GeluBackwardCUDAKernelImplERNS_18TensorIteratorBaseENS0_8GeluTypeEENKUlvE0_clEvENKUlvE1_clEvEUlN3c104HalfES8_E_St5arrayIPcLm3EELi4E23TrivialOffsetCalculatorILi2EjESD_ILi1EjENS0_6memory12LoadWithCastILi2EEENSG_13StoreWithCastILi1EEEEEviT_T0_T2_T3_T4_T5_ --------------------------
	.section	.nv.info._ZN2at6native27unrolled_elementwise_kernelIZZZNS0_26GeluBackwardCUDAKernelImplERNS_18TensorIteratorBaseENS0_8GeluTypeEENKUlvE0_clEvENKUlvE1_clEvEUlN3c104HalfES8_E_St5arrayIPcLm3EELi4E23TrivialOffsetCalculatorILi2EjESD_ILi1EjENS0_6memory12LoadWithCastILi2EEENSG_13StoreWithCastILi1EEEEEviT_T0_T2_T3_T4_T5_,"",@"SHT_CUDA_INFO"
	.sectionflags	@""
	.align	4


	//----- nvinfo : EIATTR_CUDA_API_VERSION
	.align		4
        /*0000*/ 	.byte	0x04, 0x37
        /*0002*/ 	.short	(.L_859 - .L_858)
.L_858:
        /*0004*/ 	.word	0x00000082


	//----- nvinfo : EIATTR_SW2861232_WAR
	.align		4
.L_859:
        /*0008*/ 	.byte	0x01, 0x35
	.zero		2


	//----- nvinfo : EIATTR_PARAM_CBANK
	.align		4
        /*000c*/ 	.byte	0x04, 0x0a
        /*000e*/ 	.short	(.L_861 - .L_860)
	.align		4
.L_860:
        /*0010*/ 	.word	index@(.nv.constant0._ZN2at6native27unrolled_elementwise_kernelIZZZNS0_26GeluBackwardCUDAKernelImplERNS_18TensorIteratorBaseENS0_8GeluTypeEENKUlvE0_clEvENKUlvE1_clEvEUlN3c104HalfES8_E_St5arrayIPcLm3EELi4E23TrivialOffsetCalculatorILi2EjESD_ILi1EjENS0_6memory12LoadWithCastILi2EEENSG_13StoreWithCastILi1EEEEEviT_T0_T2_T3_T4_T5_)
        /*0014*/ 	.short	0x0160
        /*0016*/ 	.short	0x0038


	//----- nvinfo : EIATTR_CBANK_PARAM_SIZE
	.align		4
.L_861:
        /*0018*/ 	.byte	0x03, 0x19
        /*001a*/ 	.short	0x0038


	//----- nvinfo : EIATTR_KPARAM_INFO
	.align		4
        /*001c*/ 	.byte	0x04, 0x17
        /*001e*/ 	.short	(.L_863 - .L_862)
.L_862:
        /*0020*/ 	.word	0x00000000
        /*0024*/ 	.short	0x0006
        /*0026*/ 	.short	0x0030
        /*0028*/ 	.byte	0x00, 0xf0, 0x21, 0x00


	//----- nvinfo : EIATTR_KPARAM_INFO
	.align		4
.L_863:
        /*002c*/ 	.byte	0x04, 0x17
        /*002e*/ 	.short	(.L_865 - .L_864)
.L_864:
        /*0030*/ 	.word	0x00000000
        /*0034*/ 	.short	0x0005
        /*0036*/ 	.short	0x0024
        /*0038*/ 	.byte	0x00, 0xf0, 0x31, 0x00


	//----- nvinfo : EIATTR_KPARAM_INFO
	.align		4
.L_865:
        /*003c*/ 	.byte	0x04, 0x17
        /*003e*/ 	.short	(.L_867 - .L_866)
.L_866:
        /*0040*/ 	.word	0x00000000
        /*0044*/ 	.short	0x0004
        /*0046*/ 	.short	0x0021
        /*0048*/ 	.byte	0x00, 0xf0, 0x05, 0x00


	//----- nvinfo : EIATTR_KPARAM_INFO
	.align		4
.L_867:
        /*004c*/ 	.byte	0x04, 0x17
        /*004e*/ 	.short	(.L_869 - .L_868)
.L_868:
        /*0050*/ 	.word	0x00000000
        /*0054*/ 	.short	0x0003
        /*0056*/ 	.short	0x0020
        /*0058*/ 	.byte	0x00, 0xf0, 0x05, 0x00


	//----- nvinfo : EIATTR_KPARAM_INFO
	.align		4
.L_869:
        /*005c*/ 	.byte	0x04, 0x17
        /*005e*/ 	.short	(.L_871 - .L_870)
.L_870:
        /*0060*/ 	.word	0x00000000
        /*0064*/ 	.short	0x0002
        /*0066*/ 	.short	0x0008
        /*0068*/ 	.byte	0x00, 0xf0, 0x61, 0x00


	//----- nvinfo : EIATTR_KPARAM_INFO
	.align		4
.L_871:
        /*006c*/ 	.byte	0x04, 0x17
        /*006e*/ 	.short	(.L_873 - .L_872)
.L_872:
        /*0070*/ 	.word	0x00000000
        /*0074*/ 	.short	0x0001
        /*0076*/ 	.short	0x0004
        /*0078*/ 	.byte	0x00, 0xf0, 0x05, 0x00


	//----- nvinfo : EIATTR_KPARAM_INFO
	.align		4
.L_873:
        /*007c*/ 	.byte	0x04, 0x17
        /*007e*/ 	.short	(.L_875 - .L_874)
.L_874:
        /*0080*/ 	.word	0x00000000
        /*0084*/ 	.short	0x0000
        /*0086*/ 	.short	0x0000
        /*0088*/ 	.byte	0x00, 0xf0, 0x11, 0x00


	//----- nvinfo : EIATTR_MAXREG_COUNT
	.align		4
.L_875:
        /*008c*/ 	.byte	0x03, 0x1b
        /*008e*/ 	.short	0x00ff


	//----- nvinfo : EIATTR_EXTERNS
	.align		4
        /*0090*/ 	.byte	0x04, 0x0f
        /*0092*/ 	.short	(.L_877 - .L_876)


	//   ....[0]....
	.align		4
.L_876:
        /*0094*/ 	.word	index@(__assertfail)


	//----- nvinfo : EIATTR_MERCURY_ISA_VERSION
	.align		4
.L_877:
        /*0098*/ 	.byte	0x03, 0x5f
        /*009a*/ 	.short	0x0000


	//----- nvinfo : EIATTR_SYSCALL_OFFSETS
	.align		4
        /*009c*/ 	.byte	0x04, 0x46
        /*009e*/ 	.short	(.L_879 - .L_878)


	//   ....[0]....
.L_878:
        /*00a0*/ 	.word	0x00001080


	//   ....[1]....
        /*00a4*/ 	.word	0x000020d0


	//   ....[2]....
        /*00a8*/ 	.word	0x000031a0


	//   ....[3]....
        /*00ac*/ 	.word	0x000041f0


	//   ....[4]....
        /*00b0*/ 	.word	0x000052d0


	//   ....[5]....
        /*00b4*/ 	.word	0x00006310


	//   ....[6]....
        /*00b8*/ 	.word	0x000073d0


	//   ....[7]....
        /*00bc*/ 	.word	0x00008350


	//   ....[8]....
        /*00c0*/ 	.word	0x0000a080


	//   ....[9]....
        /*00c4*/ 	.word	0x0000b0b0


	//   ....[10]....
        /*00c8*/ 	.word	0x0000c0a0


	//   ....[11]....
        /*00cc*/ 	.word	0x0000d090


	//----- nvinfo : EIATTR_EXIT_INSTR_OFFSETS
	.align		4
.L_879:
        /*00d0*/ 	.byte	0x04, 0x1c
        /*00d2*/ 	.short	(.L_881 - .L_880)


	//   ....[0]....
.L_880:
        /*00d4*/ 	.word	0x0000c160


	//   ....[1]....
        /*00d8*/ 	.word	0x0000c290


	//   ....[2]....
        /*00dc*/ 	.word	0x0000c2d0


	//   ....[3]....
        /*00e0*/ 	.word	0x0000c370


	//   ....[4]....
        /*00e4*/ 	.word	0x0000c3b0


	//   ....[5]....
        /*00e8*/ 	.word	0x0000c3f0


	//   ....[6]....
        /*00ec*/ 	.word	0x0000c480


	//   ....[7]....
        /*00f0*/ 	.word	0x0000c4a0


	//   ....[8]....
        /*00f4*/ 	.word	0x0000c540


	//   ....[9]....
        /*00f8*/ 	.word	0x0000c590


	//   ....[10]....
        /*00fc*/ 	.word	0x0000c5e0


	//   ....[11]....
        /*0100*/ 	.word	0x0000c6b0


	//   ....[12]....
        /*0104*/ 	.word	0x0000c710


	//   ....[13]....
        /*0108*/ 	.word	0x0000c8a0


	//   ....[14]....
        /*010c*/ 	.word	0x0000ca00


	//   ....[15]....
        /*0110*/ 	.word	0x0000ca40


	//   ....[16]....
        /*0114*/ 	.word	0x0000cb00


	//   ....[17]....
        /*0118*/ 	.word	0x0000cc80


	//   ....[18]....
        /*011c*/ 	.word	0x0000ce00


	//   ....[19]....
        /*0120*/ 	.word	0x0000cf60


	//   ....[20]....
        /*0124*/ 	.word	0x0000d0a0


	//   ....[21]....
        /*0128*/ 	.word	0x0000d0e0


	//   ....[22]....
        /*012c*/ 	.word	0x0000d120


	//----- nvinfo : EIATTR_MAX_THREADS
	.align		4
.L_881:
        /*0130*/ 	.byte	0x04, 0x05
        /*0132*/ 	.short	(.L_883 - .L_882)
.L_882:
        /*0134*/ 	.word	0x00000080
        /*0138*/ 	.word	0x00000001
        /*013c*/ 	.word	0x00000001


	//----- nvinfo : EIATTR_CRS_STACK_SIZE
	.align		4
.L_883:
        /*0140*/ 	.byte	0x04, 0x1e
        /*0142*/ 	.short	(.L_885 - .L_884)
.L_884:
        /*0144*/ 	.word	0x00000000
.L_885:


//--------------------- .nv.info._ZN2at6native18elementwise_kernelILi128ELi4EZNS0_22gpu_kernel_impl_nocastIZZZNS0_26GeluBackwardCUDAKernelImplERNS_18TensorIteratorBaseENS0_8GeluTypeEENKUlvE0_clEvENKUlvE1_clEvEUlN3c104HalfES9_E_EEvS4_RKT_EUliE_EEviT1_ --------------------------
	.section	.nv.info._ZN2at6native18elementwise_kernelILi128ELi4EZNS0_22gpu_kernel_impl_nocastIZZZNS0_26GeluBackwardCUDAKernelImplERNS_18TensorIteratorBaseENS0_8GeluTypeEENKUlvE0_clEvENKUlvE1_clEvEUlN3c104HalfES9_E_EEvS4_RKT_EUliE_EEviT1_,"",@"SHT_CUDA_INFO"
	.sectionflags	@""
	.align	4


	//----- nvinfo : EIATTR_CUDA_API_VERSION
	.align		4
        /*0000*/ 	.byte	0x04, 0x37
        /*0002*/ 	.short	(.L_887 - .L_886)
.L_886:
        /*0004*/ 	.word	0x00000082


	//----- nvinfo : EIATTR_SW2861232_WAR
	.align		4
.L_887:
        /*0008*/ 	.byte	0x01, 0x35
	.zero		2


	//----- nvinfo : EIATTR_PARAM_CBANK
	.align		4
        /*000c*/ 	.byte	0x04, 0x0a
        /*000e*/ 	.short	(.L_889 - .L_888)
	.align		4
.L_888:
        /*0010*/ 	.word	index@(.nv.constant0._ZN2at6native18elementwise_kernelILi128ELi4EZNS0_22gpu_kernel_impl_nocastIZZZNS0_26GeluBackwardCUDAKernelImplERNS_18TensorIteratorBaseENS0_8GeluTypeEENKUlvE0_clEvENKUlvE1_clEvEUlN3c104HalfES9_E_EEvS4_RKT_EUliE_EEviT1_)
        /*0014*/ 	.short	0x0160
        /*0016*/ 	.short	0x0290


	//----- nvinfo : EIATTR_CBANK_PARAM_SIZE
	.align		4
.L_889:
        /*0018*/ 	.byte	0x03, 0x19
        /*001a*/ 	.short	0x0290


	//----- nvinfo : EIATTR_KPARAM_INFO
	.align		4
        /*001c*/ 	.byte	0x04, 0x17
        /*001e*/ 	.short	(.L_891 - .L_890)
.L_890:
        /*0020*/ 	.word	0x00000000
        /*0024*/ 	.short	0x0001
        /*0026*/ 	.short	0x0008
        /*0028*/ 	.byte	0x00, 0xf0, 0x21, 0x0a


	//----- nvinfo : EIATTR_KPARAM_INFO
	.align		4
.L_891:
        /*002c*/ 	.byte	0x04, 0x17
        /*002e*/ 	.short	(.L_893 - .L_892)
.L_892:
        /*0030*/ 	.word	0x00000000
        /*0034*/ 	.short	0x0000
        /*0036*/ 	.short	0x0000
        /*0038*/ 	.byte	0x00, 0xf0, 0x11, 0x00


	//----- nvinfo : EIATTR_MAXREG_COUNT
	.align		4
.L_893:
        /*003c*/ 	.byte	0x03, 0x1b
        /*003e*/ 	.short	0x0080


	//----- nvinfo : EIATTR_MERCURY_ISA_VERSION
	.align		4
        /*0040*/ 	.byte	0x03, 0x5f
        /*0042*/ 	.short	0x0000


	//----- nvinfo : EIATTR_EXIT_INSTR_OFFSETS
	.align		4
        /*0044*/ 	.byte	0x04, 0x1c
        /*0046*/ 	.short	(.L_895 - .L_894)


	//   ....[0]....
.L_894:
        /*0048*/ 	.word	0x00003aa0


	//   ....[1]....
        /*004c*/ 	.word	0x00004dc0


	//----- nvinfo : EIATTR_MAX_THREADS
	.align		4
.L_895:
        /*0050*/ 	.byte	0x04, 0x05
        /*0052*/ 	.short	(.L_897 - .L_896)
.L_896:
        /*0054*/ 	.word	0x00000080
        /*0058*/ 	.word	0x00000001
        /*005c*/ 	.word	0x00000001


	//----- nvinfo : EIATTR_CRS_STACK_SIZE
	.align		4
.L_897:
        /*0060*/ 	.byte	0x04, 0x1e
        /*0062*/ 	.short	(.L_899 - .L_898)
.L_898:
        /*0064*/ 	.word	0x00000000
.L_899:


//--------------------- .nv.info._ZN2at6native27unrolled_elementwise_kernelIZZZNS0_26GeluBackwardCUDAKernelImplERNS_18TensorIteratorBaseENS0_8GeluTypeEENKUlvE0_clEvENKUlvE1_clEvEUlN3c104HalfES8_E_St5arrayIPcLm3EELi4E23TrivialOffsetCalculatorILi2EjESD_ILi1EjENS0_6memory15LoadWithoutCastENSG_16StoreWithoutCastEEEviT_T0_T2_T3_T4_T5_ --------------------------
	.section	.nv.info._ZN2at6native27unrolled_elementwise_kernelIZZZNS0_26GeluBackwardCUDAKernelImplERNS_18TensorIteratorBaseENS0_8GeluTypeEENKUlvE0_clEvENKUlvE1_clEvEUlN3c104HalfES8_E_St5arrayIPcLm3EELi4E23TrivialOffsetCalculatorILi2EjESD_ILi1EjENS0_6memory15LoadWithoutCastENSG_16StoreWithoutCastEEEviT_T0_T2_T3_T4_T5_,"",@"SHT_CUDA_INFO"
	.sectionflags	@""
	.align	4


	//----- nvinfo : EIATTR_CUDA_API_VERSION
	.align		4
        /*0000*/ 	.byte	0x04, 0x37
        /*0002*/ 	.short	(.L_901 - .L_900)
.L_900:
        /*0004*/ 	.word	0x00000082


	//----- nvinfo : EIATTR_SW2861232_WAR
	.align		4
.L_901:
        /*0008*/ 	.byte	0x01, 0x35
	.zero		2


	//----- nvinfo : EIATTR_PARAM_CBANK
	.align		4
        /*000c*/ 	.byte	0x04, 0x0a
        /*000e*/ 	.short	(.L_903 - .L_902)
	.align		4
.L_902:
        /*0010*/ 	.word	index@(.nv.constant0._ZN2at6native27unrolled_elementwise_kernelIZZZNS0_26GeluBackwardCUDAKernelImplERNS_18TensorIteratorBaseENS0_8GeluTypeEENKUlvE0_clEvENKUlvE1_clEvEUlN3c104HalfES8_E_St5arrayIPcLm3EELi4E23TrivialOffsetCalculatorILi2EjESD_ILi1EjENS0_6memory15LoadWithoutCastENSG_16StoreWithoutCastEEEviT_T0_T2_T3_T4_T5_)
        /*0014*/ 	.short	0x0160
        /*0016*/ 	.short	0x0024


	//----- nvinfo : EIATTR_CBANK_PARAM_SIZE
	.align		4
.L_903:
        /*0018*/ 	.byte	0x03, 0x19
        /*001a*/ 	.short	0x0024


	//----- nvinfo : EIATTR_KPARAM_INFO
	.align		4
        /*001c*/ 	.byte	0x04, 0x17
        /*001e*/ 	.short	(.L_905 - .L_904)
.L_904:
        /*0020*/ 	.word	0x00000000
        /*0024*/ 	.short	0x0006
        /*0026*/ 	.short	0x0023
        /*0028*/ 	.byte	0x00, 0xf0, 0x05, 0x00


	//----- nvinfo : EIATTR_KPARAM_INFO
	.align		4
.L_905:
        /*002c*/ 	.byte	0x04, 0x17
        /*002e*/ 	.short	(.L_907 - .L_906)
.L_906:
        /*0030*/ 	.word	0x00000000
        /*0034*/ 	.short	0x0005
        /*0036*/ 	.short	0x0022
        /*0038*/ 	.byte	0x00, 0xf0, 0x05, 0x00


	//----- nvinfo : EIATTR_KPARAM_INFO
	.align		4
.L_907:
        /*003c*/ 	.byte	0x04, 0x17
        /*003e*/ 	.short	(.L_909 - .L_908)
.L_908:
        /*0040*/ 	.word	0x00000000
        /*0044*/ 	.short	0x0004
        /*0046*/ 	.short	0x0021
        /*0048*/ 	.byte	0x00, 0xf0, 0x05, 0x00


	//----- nvinfo : EIATTR_KPARAM_INFO
	.align		4
.L_909:
        /*004c*/ 	.byte	0x04, 0x17
        /*004e*/ 	.short	(.L_911 - .L_910)
.L_910:
        /*0050*/ 	.word	0x00000000
        /*0054*/ 	.short	0x0003
        /*0056*/ 	.short	0x0020
        /*0058*/ 	.byte	0x00, 0xf0, 0x05, 0x00


	//----- nvinfo : EIATTR_KPARAM_INFO
	.align		4
.L_911:
        /*005c*/ 	.byte	0x04, 0x17
        /*005e*/ 	.short	(.L_913 - .L_912)
.L_912:
        /*0060*/ 	.word	0x00000000
        /*0064*/ 	.short	0x0002
        /*0066*/ 	.short	0x0008
        /*0068*/ 	.byte	0x00, 0xf0, 0x61, 0x00


	//----- nvinfo : EIATTR_KPARAM_INFO
	.align		4
.L_913:
        /*006c*/ 	.byte	0x04, 0x17
        /*006e*/ 	.short	(.L_915 - .L_914)
.L_914:
        /*0070*/ 	.word	0x00000000
        /*0074*/ 	.short	0x0001
        /*0076*/ 	.short	0x0004
        /*0078*/ 	.byte	0x00, 0xf0, 0x05, 0x00


	//----- nvinfo : EIATTR_KPARAM_INFO
	.align		4
.L_915:
        /*007c*/ 	.byte	0x04, 0x17
        /*007e*/ 	.short	(.L_917 - .L_916)
.L_916:
        /*0080*/ 	.word	0x00000000
        /*0084*/ 	.short	0x0000
        /*0086*/ 	.short	0x0000
        /*0088*/ 	.byte	0x00, 0xf0, 0x11, 0x00


	//----- nvinfo : EIATTR_MAXREG_COUNT
	.align		4
.L_917:
        /*008c*/ 	.byte	0x03, 0x1b
        /*008e*/ 	.short	0x00ff


	//----- nvinfo : EIATTR_MERCURY_ISA_VERSION
	.align		4
        /*0090*/ 	.byte	0x03, 0x5f
        /*0092*/ 	.short	0x0000


	//----- nvinfo : EIATTR_EXIT_INSTR_OFFSETS
	.align		4
        /*0094*/ 	.byte	0x04, 0x1c
        /*0096*/ 	.short	(.L_919 - .L_918)


	//   ....[0]....
.L_918:
        /*0098*/ 	.word	0x00001020


	//   ....[1]....
        /*009c*/ 	.word	0x00001070


	//----- nvinfo : EIATTR_MAX_THREADS
	.align		4
.L_919:
        /*00a0*/ 	.byte	0x04, 0x05
        /*00a2*/ 	.short	(.L_921 - .L_920)
.L_920:
        /*00a4*/ 	.word	0x00000080
        /*00a8*/ 	.word	0x00000001
        /*00ac*/ 	.word	0x00000001


	//----- nvinfo : EIATTR_CRS_STACK_SIZE
	.align		4
.L_921:
        /*00b0*/ 	.byte	0x04, 0x1e
        /*00b2*/ 	.short	(.L_923 - .L_922)
.L_922:
        /*00b4*/ 	.word	0x00000000
.L_923:


//--------------------- .nv.info._ZN2at6native29vectorized_elementwise_kernelILi2EZZZNS0_26GeluBackwardCUDAKernelImplERNS_18TensorIteratorBaseENS0_8GeluTypeEENKUlvE0_clEvENKUlvE1_clEvEUlN3c104HalfES8_E_St5arrayIPcLm3EEEEviT0_T1_ --------------------------
	.section	.nv.info._ZN2at6native29vectorized_elementwise_kernelILi2EZZZNS0_26GeluBackwardCUDAKernelImplERNS_18TensorIteratorBaseENS0_8GeluTypeEENKUlvE0_clEvENKUlvE1_clEvEUlN3c104HalfES8_E_St5arrayIPcLm3EEEEviT0_T1_,"",@"SHT_CUDA_INFO"
	.sectionflags	@""
	.align	4


	//----- nvinfo : EIATTR_CUDA_API_VERSION
	.align		4
        /*0000*/ 	.byte	0x04, 0x37
        /*0002*/ 	.short	(.L_925 - .L_924)
.L_924:
        /*0004*/ 	.word	0x00000082


	//----- nvinfo : EIATTR_SW2861232_WAR
	.align		4
.L_925:
        /*0008*/ 	.byte	0x01, 0x35
	.zero		2


	//----- nvinfo : EIATTR_PARAM_CBANK
	.align		4
        /*000c*/ 	.byte	0x04, 0x0a
        /*000e*/ 	.short	(.L_927 - .L_926)
	.align		4
.L_926:
        /*0010*/ 	.word	index@(.nv.constant0._ZN2at6native29vectorized_elementwise_kernelILi2EZZZNS0_26GeluBackwardCUDAKernelImplERNS_18TensorIteratorBaseENS0_8GeluTypeEENKUlvE0_clEvENKUlvE1_clEvEUlN3c104HalfES8_E_St5arrayIPcLm3EEEEviT0_T1_)
        /*0014*/ 	.short	0x0160
        /*0016*/ 	.short	0x0020


	//----- nvinfo : EIATTR_CBANK_PARAM_SIZE
	.align		4
.L_927:
        /*0018*/ 	.byte	0x03, 0x19
        /*001a*/ 	.short	0x0020


	//----- nvinfo : EIATTR_KPARAM_INFO
	.align		4
        /*001c*/ 	.byte	0x04, 0x17
        /*001e*/ 	.short	(.L_929 - .L_928)
.L_928:
        /*0020*/ 	.word	0x00000000
        /*0024*/ 	.short	0x0002
        /*0026*/ 	.short	0x0008
        /*0028*/ 	.byte	0x00, 0xf0, 0x61, 0x00


	//----- nvinfo : EIATTR_KPARAM_INFO
	.align		4
.L_929:
        /*002c*/ 	.byte	0x04, 0x17
        /*002e*/ 	.short	(.L_931 - .L_930)
.L_930:
        /*0030*/ 	.word	0x00000000
        /*0034*/ 	.short	0x0001
        /*0036*/ 	.short	0x0004
        /*0038*/ 	.byte	0x00, 0xf0, 0x05, 0x00


	//----- nvinfo : EIATTR_KPARAM_INFO
	.align		4
.L_931:
        /*003c*/ 	.byte	0x04, 0x17
        /*003e*/ 	.short	(.L_933 - .L_932)
.L_932:
        /*0040*/ 	.word	0x00000000
        /*0044*/ 	.short	0x0000
        /*0046*/ 	.short	0x0000
        /*0048*/ 	.byte	0x00, 0xf0, 0x11, 0x00


	//----- nvinfo : EIATTR_MAXREG_COUNT
	.align		4
.L_933:
        /*004c*/ 	.byte	0x03, 0x1b
        /*004e*/ 	.short	0x00ff


	//----- nvinfo : EIATTR_MERCURY_ISA_VERSION
	.align		4
        /*0050*/ 	.byte	0x03, 0x5f
        /*0052*/ 	.short	0x0000


	//----- nvinfo : EIATTR_EXIT_INSTR_OFFSETS
	.align		4
        /*0054*/ 	.byte	0x04, 0x1c
        /*0056*/ 	.short	(.L_935 - .L_934)


	//   ....[0]....
.L_934:
        /*0058*/ 	.word	0x000013e0


	//   ....[1]....
        /*005c*/ 	.word	0x00003430


	//   ....[2]....
        /*0060*/ 	.word	0x00003480


	//----- nvinfo : EIATTR_MAX_THREADS
	.align		4
.L_935:
        /*0064*/ 	.byte	0x04, 0x05
        /*0066*/ 	.short	(.L_937 - .L_936)
.L_936:
        /*0068*/ 	.word	0x00000080
        /*006c*/ 	.word	0x00000001
        /*0070*/ 	.word	0x00000001


	//----- nvinfo : EIATTR_CRS_STACK_SIZE
	.align		4
.L_937:
        /*0074*/ 	.byte	0x04, 0x1e
        /*0076*/ 	.short	(.L_939 - .L_938)
.L_938:
        /*0078*/ 	.word	0x00000000
.L_939:


//--------------------- .nv.info._ZN2at6native29vectorized_elementwise_kernelILi4EZZZNS0_26GeluBackwardCUDAKernelImplERNS_18TensorIteratorBaseENS0_8GeluTypeEENKUlvE0_clEvENKUlvE1_clEvEUlN3c104HalfES8_E_St5arrayIPcLm3EEEEviT0_T1_ --------------------------
	.section	.nv.info._ZN2at6native29vectorized_elementwise_kernelILi4EZZZNS0_26GeluBackwardCUDAKernelImplERNS_18TensorIteratorBaseENS0_8GeluTypeEENKUlvE0_clEvENKUlvE1_clEvEUlN3c104HalfES8_E_St5arrayIPcLm3EEEEviT0_T1_,"",@"SHT_CUDA_INFO"
	.sectionflags	@""
	.align	4


	//----- nvinfo : EIATTR_CUDA_API_VERSION
	.align		4
        /*0000*/ 	.byte	0x04, 0x37
        /*0002*/ 	.short	(.L_941 - .L_940)
.L_940:
        /*0004*/ 	.word	0x00000082


	//----- nvinfo : EIATTR_SW2861232_WAR
	.align		4
.L_941:
        /*0008*/ 	.byte	0x01, 0x35
	.zero		2


	//----- nvinfo : EIATTR_PARAM_CBANK
	.align		4
        /*000c*/ 	.byte	0x04, 0x0a
        /*000e*/ 	.short	(.L_943 - .L_942)
	.align		4
.L_942:
        /*0010*/ 	.word	index@(.nv.constant0._ZN2at6native29vectorized_elementwise_kernelILi4EZZZNS0_26GeluBackwardCUDAKernelImplERNS_18TensorIteratorBaseENS0_8GeluTypeEENKUlvE0_clEvENKUlvE1_clEvEUlN3c104HalfES8_E_St5arrayIPcLm3EEEEviT0_T1_)
        /*0014*/ 	.short	0x0160
        /*0016*/ 	.short	0x0020


	//----- nvinfo : EIATTR_CBANK_PARAM_SIZE
	.align		4
.L_943:
        /*0018*/ 	.byte	0x03, 0x19
        /*001a*/ 	.short	0x0020


	//----- nvinfo : EIATTR_KPARAM_INFO
	.align		4
        /*001c*/ 	.byte	0x04, 0x17
        /*001e*/ 	.short	(.L_945 - .L_944)
.L_944:
        /*0020*/ 	.word	0x00000000
        /*0024*/ 	.short	0x0002
        /*0026*/ 	.short	0x0008
        /*0028*/ 	.byte	0x00, 0xf0, 0x61, 0x00


	//----- nvinfo : EIATTR_KPARAM_INFO
	.align		4
.L_945:
        /*002c*/ 	.byte	0x04, 0x17
        /*002e*/ 	.short	(.L_947 - .L_946)
.L_946:
        /*0030*/ 	.word	0x00000000
        /*0034*/ 	.short	0x0001
        /*0036*/ 	.short	0x0004
        /*0038*/ 	.byte	0x00, 0xf0, 0x05, 0x00


	//----- nvinfo : EIATTR_KPARAM_INFO
	.align		4
.L_947:
        /*003c*/ 	.byte	0x04, 0x17
        /*003e*/ 	.short	(.L_949 - .L_948)
.L_948:
        /*0040*/ 	.word	0x00000000
        /*0044*/ 	.short	0x0000
        /*0046*/ 	.short	0x0000
        /*0048*/ 	.byte	0x00, 0xf0, 0x11, 0x00


	//----- nvinfo : EIATTR_MAXREG_COUNT
	.align		4
.L_949:
        /*004c*/ 	.byte	0x03, 0x1b
        /*004e*/ 	.short	0x00ff


	//----- nvinfo : EIATTR_MERCURY_ISA_VERSION
	.align		4
        /*0050*/ 	.byte	0x03, 0x5f
        /*0052*/ 	.short	0x0000


	//----- nvinfo : EIATTR_EXIT_INSTR_OFFSETS
	.align		4
        /*0054*/ 	.byte	0x04, 0x1c
        /*0056*/ 	.short	(.L_951 - .L_950)


	//   ....[0]....
.L_950:
        /*0058*/ 	.word	0x00001380


	//   ....[1]....
        /*005c*/ 	.word	0x000033d0


	//   ....[2]....
        /*0060*/ 	.word	0x00003420


	//----- nvinfo : EIATTR_MAX_THREADS
	.align		4
.L_951:
        /*0064*/ 	.byte	0x04, 0x05
        /*0066*/ 	.short	(.L_953 - .L_952)
.L_952:
        /*0068*/ 	.word	0x00000080
        /*006c*/ 	.word	0x00000001
        /*0070*/ 	.word	0x00000001


	//----- nvinfo : EIATTR_CRS_STACK_SIZE
	.align		4
.L_953:
        /*0074*/ 	.byte	0x04, 0x1e
        /*0076*/ 	.short	(.L_955 - .L_954)
.L_954:
        /*0078*/ 	.word	0x00000000
.L_955:


//--------------------- .nv.info._ZN2at6native29vectorized_elementwise_kernelILi8EZZZNS0_26GeluBackwardCUDAKernelImplERNS_18TensorIteratorBaseENS0_8GeluTypeEENKUlvE0_clEvENKUlvE1_clEvEUlN3c104HalfES8_E_St5arrayIPcLm3EEEEviT0_T1_ --------------------------
	.section	.nv.info._ZN2at6native29vectorized_elementwise_kernelILi8EZZZNS0_26GeluBackwardCUDAKernelImplERNS_18TensorIteratorBaseENS0_8GeluTypeEENKUlvE0_clEvENKUlvE1_clEvEUlN3c104HalfES8_E_St5arrayIPcLm3EEEEviT0_T1_,"",@"SHT_CUDA_INFO"
	.sectionflags	@""
	.align	4


	//----- nvinfo : EIATTR_CUDA_API_VERSION
	.align		4
        /*0000*/ 	.byte	0x04, 0x37
        /*0002*/ 	.short	(.L_957 - .L_956)
.L_956:
        /*0004*/ 	.word	0x00000082


	//----- nvinfo : EIATTR_SW2861232_WAR
	.align		4
.L_957:
        /*0008*/ 	.byte	0x01, 0x35
	.zero		2


	//----- nvinfo : EIATTR_PARAM_CBANK
	.align		4
        /*000c*/ 	.byte	0x04, 0x0a
        /*000e*/ 	.short	(.L_959 - .L_958)
	.align		4
.L_958:
        /*0010*/ 	.word	index@(.nv.constant0._ZN2at6native29vectorized_elementwise_kernelILi8EZZZNS0_26GeluBackwardCUDAKernelImplERNS_18TensorIteratorBaseENS0_8GeluTypeEENKUlvE0_clEvENKUlvE1_clEvEUlN3c104HalfES8_E_St5arrayIPcLm3EEEEviT0_T1_)
        /*0014*/ 	.short	0x0160
        /*0016*/ 	.short	0x0020


	//----- nvinfo : EIATTR_CBANK_PARAM_SIZE
	.align		4
.L_959:
        /*0018*/ 	.byte	0x03, 0x19
        /*001a*/ 	.short	0x0020


	//----- nvinfo : EIATTR_KPARAM_INFO
	.align		4
        /*001c*/ 	.byte	0x04, 0x17
        /*001e*/ 	.short	(.L_961 - .L_960)
.L_960:
        /*0020*/ 	.word	0x00000000
        /*0024*/ 	.short	0x0002
        /*0026*/ 	.short	0x0008
        /*0028*/ 	.byte	0x00, 0xf0, 0x61, 0x00


	//----- nvinfo : EIATTR_KPARAM_INFO
	.align		4
.L_961:
        /*002c*/ 	.byte	0x04, 0x17
        /*002e*/ 	.short	(.L_963 - .L_962)
.L_962:
        /*0030*/ 	.word	0x00000000
        /*0034*/ 	.short	0x0001
        /*0036*/ 	.short	0x0004
        /*0038*/ 	.byte	0x00, 0xf0, 0x05, 0x00


	//----- nvinfo : EIATTR_KPARAM_INFO
	.align		4
.L_963:
        /*003c*/ 	.byte	0x04, 0x17
        /*003e*/ 	.short	(.L_965 - .L_964)
.L_964:
        /*0040*/ 	.word	0x00000000
        /*0044*/ 	.short	0x0000
        /*0046*/ 	.short	0x0000
        /*0048*/ 	.byte	0x00, 0xf0, 0x11, 0x00


	//----- nvinfo : EIATTR_MAXREG_COUNT
	.align		4
.L_965:
        /*004c*/ 	.byte	0x03, 0x1b
        /*004e*/ 	.short	0x00ff


	//----- nvinfo : EIATTR_MERCURY_ISA_VERSION
	.align		4
        /*0050*/ 	.byte	0x03, 0x5f
        /*0052*/ 	.short	0x0000


	//----- nvinfo : EIATTR_EXIT_INSTR_OFFSETS
	.align		4
        /*0054*/ 	.byte	0x04, 0x1c
        /*0056*/ 	.short	(.L_967 - .L_966)


	//   ....[0]....
.L_966:
        /*0058*/ 	.word	0x00000010


	//----- nvinfo : EIATTR_MAX_THREADS
	.align		4
.L_967:
        /*005c*/ 	.byte	0x04, 0x05
        /*005e*/ 	.short	(.L_969 - .L_968)
.L_968:
        /*0060*/ 	.word	0x00000080
        /*0064*/ 	.word	0x00000001
        /*0068*/ 	.word	0x00000001
.L_969:


//--------------------- .nv.info._ZN2at6native18elementwise_kernelILi128ELi4EZNS0_15gpu_kernel_implIZZZNS0_26GeluBackwardCUDAKernelImplERNS_18TensorIteratorBaseENS0_8GeluTypeEENKUlvE0_clEvENKUlvE0_clEvEUlffE_EEvS4_RKT_EUliE_EEviT1_ --------------------------
	.section	.nv.info._ZN2at6native18elementwise_kernelILi128ELi4EZNS0_15gpu_kernel_implIZZZNS0_26GeluBackwardCUDAKernelImplERNS_18TensorIteratorBaseENS0_8GeluTypeEENKUlvE0_clEvENKUlvE0_clEvEUlffE_EEvS4_RKT_EUliE_EEviT1_,"",@"SHT_CUDA_INFO"
	.sectionflags	@""
	.align	4


	//----- nvinfo : EIATTR_CUDA_API_VERSION
	.align		4
        /*0000*/ 	.byte	0x04, 0x37
        /*0002*/ 	.short	(.L_971 - .L_970)
.L_970:
        /*0004*/ 	.word	0x00000082


	//----- nvinfo : EIATTR_SW2861232_WAR
	.align		4
.L_971:
        /*0008*/ 	.byte	0x01, 0x35
	.zero		2


	//----- nvinfo : EIATTR_PARAM_CBANK
	.align		4
        /*000c*/ 	.byte	0x04, 0x0a
        /*000e*/ 	.short	(.L_973 - .L_972)
	.align		4
.L_972:
        /*0010*/ 	.word	index@(.nv.constant0._ZN2at6native18elementwise_kernelILi128ELi4EZNS0_15gpu_kernel_implIZZZNS0_26GeluBackwardCUDAKernelImplERNS_18TensorIteratorBaseENS0_8GeluTypeEENKUlvE0_clEvENKUlvE0_clEvEUlffE_EEvS4_RKT_EUliE_EEviT1_)
        /*0014*/ 	.short	0x0160
        /*0016*/ 	.short	0x0290


	//----- nvinfo : EIATTR_CBANK_PARAM_SIZE
	.align		4
.L_973:
        /*0018*/ 	.byte	0x03, 0x19
        /*001a*/ 	.short	0x0290


	//----- nvinfo : EIATTR_KPARAM_INFO
	.align		4
        /*001c*/ 	.byte	0x04, 0x17
        /*001e*/ 	.short	(.L_975 - .L_974)
.L_974:
        /*0020*/ 	.word	0x00000000
        /*0024*/ 	.short	0x0001
        /*0026*/ 	.short	0x0008
        /*0028*/ 	.byte	0x00, 0xf0, 0x21, 0x0a


	//----- nvinfo : EIATTR_KPARAM_INFO
	.align		4
.L_975:
        /*002c*/ 	.byte	0x04, 0x17
        /*002e*/ 	.short	(.L_977 - .L_976)
.L_976:
        /*0030*/ 	.word	0x00000000
        /*0034*/ 	.short	0x0000
        /*0036*/ 	.short	0x0000
        /*0038*/ 	.byte	0x00, 0xf0, 0x11, 0x00


	//----- nvinfo : EIATTR_MAXREG_COUNT
	.align		4
.L_977:
        /*003c*/ 	.byte	0x03, 0x1b
        /*003e*/ 	.short	0x0080


	//----- nvinfo : EIATTR_EXTERNS
	.align		4
        /*0040*/ 	.byte	0x04, 0x0f
        /*0042*/ 	.short	(.L_979 - .L_978)


	//   ....[0]....
	.align		4
.L_978:
        /*0044*/ 	.word	index@(__assertfail)


	//----- nvinfo : EIATTR_MERCURY_ISA_VERSION
	.align		4
.L_979:
        /*0048*/ 	.byte	0x03, 0x5f
        /*004a*/ 	.short	0x0000


	//----- nvinfo : EIATTR_SYSCALL_OFFSETS
	.align		4
        /*004c*/ 	.byte	0x04, 0x46
        /*004e*/ 	.short	(.L_981 - .L_980)


	//   ....[0]....
.L_980:
        /*0050*/ 	.word	0x00001e20


	//   ....[1]....
        /*0054*/ 	.word	0x00002c20


	//   ....[2]....
        /*0058*/ 	.word	0x00003d30


	//   ....[3]....
        /*005c*/ 	.word	0x00005b80


	//   ....[4]....
        /*0060*/ 	.word	0x00006980


	//   ....[5]....
        /*0064*/ 	.word	0x00007a80


	//   ....[6]....
        /*0068*/ 	.word	0x000098a0


	//   ....[7]....
        /*006c*/ 	.word	0x0000a6a0


	//   ....[8]....
        /*0070*/ 	.word	0x0000b7a0


	//   ....[9]....
        /*0074*/ 	.word	0x0000d5d0


	//   ....[10]....
        /*0078*/ 	.word	0x0000e3d0


	//   ....[11]....
        /*007c*/ 	.word	0x0000f4d0


	//----- nvinfo : EIATTR_EXIT_INSTR_OFFSETS
	.align		4
.L_981:
        /*0080*/ 	.byte	0x04, 0x1c
        /*0082*/ 	.short	(.L_983 - .L_982)


	//   ....[0]....
.L_982:
        /*0084*/ 	.word	0x0000b840


	//   ....[1]....
        /*0088*/ 	.word	0x0000e7c0


	//   ....[2]....
        /*008c*/ 	.word	0x0000e800


	//   ....[3]....
        /*0090*/ 	.word	0x0000e890


	//   ....[4]....
        /*0094*/ 	.word	0x0000e8c0


	//   ....[5]....
        /*0098*/ 	.word	0x0000e8f0


	//   ....[6]....
        /*009c*/ 	.word	0x0000e970


	//   ....[7]....
        /*00a0*/ 	.word	0x0000e9a0


	//   ....[8]....
        /*00a4*/ 	.word	0x0000ea30


	//   ....[9]....
        /*00a8*/ 	.word	0x0000ea70


	//   ....[10]....
        /*00ac*/ 	.word	0x0000eab0


	//   ....[11]....
        /*00b0*/ 	.word	0x0000eb70


	//   ....[12]....
        /*00b4*/ 	.word	0x0000ebc0


	//   ....[13]....
        /*00b8*/ 	.word	0x0000ed40


	//   ....[14]....
        /*00bc*/ 	.word	0x0000ee90


	//   ....[15]....
        /*00c0*/ 	.word	0x0000eec0


	//   ....[16]....
        /*00c4*/ 	.word	0x0000ef70


	//   ....[17]....
        /*00c8*/ 	.word	0x0000f0e0


	//   ....[18]....
        /*00cc*/ 	.word	0x0000f250


	//   ....[19]....
        /*00d0*/ 	.word	0x0000f3a0


	//   ....[20]....
        /*00d4*/ 	.word	0x0000f4e0


	//   ....[21]....
        /*00d8*/ 	.word	0x0000f510


	//   ....[22]....
        /*00dc*/ 	.word	0x0000f540


	//----- nvinfo : EIATTR_MAX_THREADS
	.align		4
.L_983:
        /*00e0*/ 	.byte	0x04, 0x05
        /*00e2*/ 	.short	(.L_985 - .L_984)
.L_984:
        /*00e4*/ 	.word	0x00000080
        /*00e8*/ 	.word	0x00000001
        /*00ec*/ 	.word	0x00000001


	//----- nvinfo : EIATTR_CRS_STACK_SIZE
	.align		4
.L_985:
        /*00f0*/ 	.byte	0x04, 0x1e
        /*00f2*/ 	.short	(.L_987 - .L_986)
.L_986:
        /*00f4*/ 	.word	0x00000000
.L_987:


//--------------------- .nv.info._ZN2at6native27unrolled_elementwise_kernelIZZZNS0_26GeluBackwardCUDAKernelImplERNS_18TensorIteratorBaseENS0_8GeluTypeEENKUlvE0_clEvENKUlvE0_clEvEUlffE_St5arrayIPcLm3EELi4E23TrivialOffsetCalculatorILi2EjESB_ILi1EjENS0_6memory12LoadWithCastILi2EEENSE_13StoreWithCastILi1EEEEEviT_T0_T2_T3_T4_T5_ --------------------------
	.section	.nv.info._ZN2at6native27unrolled_elementwise_kernelIZZZNS0_26GeluBackwardCUDAKernelImplERNS_18TensorIteratorBaseENS0_8GeluTypeEENKUlvE0_clEvENKUlvE0_clEvEUlffE_St5arrayIPcLm3EELi4E23TrivialOffsetCalculatorILi2EjESB_ILi1EjENS0_6memory12LoadWithCastILi2EEENSE_13StoreWithCastILi1EEEEEviT_T0_T2_T3_T4_T5_,"",@"SHT_CUDA_INFO"
	.sectionflags	@""
	.align	4


	//----- nvinfo : EIATTR_CUDA_API_VERSION
	.align		4
        /*0000*/ 	.byte	0x04, 0x37
        /*0002*/ 	.short	(.L_989 - .L_988)
.L_988:
        /*0004*/ 	.word	0x00000082


	//----- nvinfo : EIATTR_SW2861232_WAR
	.align		4
.L_989:
        /*0008*/ 	.byte	0x01, 0x35
	.zero		2


	//----- nvinfo : EIATTR_PARAM_CBANK
	.align		4
        /*000c*/ 	.byte	0x04, 0x0a
        /*000e*/ 	.short	(.L_991 - .L_990)
	.align		4
.L_990:
        /*0010*/ 	.word	index@(.nv.constant0._ZN2at6native27unrolled_elementwise_kernelIZZZNS0_26GeluBackwardCUDAKernelImplERNS_18TensorIteratorBaseENS0_8GeluTypeEENKUlvE0_clEvENKUlvE0_clEvEUlffE_St5arrayIPcLm3EELi4E23TrivialOffsetCalculatorILi2EjESB_ILi1EjENS0_6memory12LoadWithCastILi2EEENSE_13StoreWithCastILi1EEEEEviT_T0_T2_T3_T4_T5_)
        /*0014*/ 	.short	0x0160
        /*0016*/ 	.short	0x0038


	//----- nvinfo : EIATTR_CBANK_PARAM_SIZE
	.align		4
.L_991:
        /*0018*/ 	.byte	0x03, 0x19
        /*001a*/ 	.short	0x0038


	//----- nvinfo : EIATTR_KPARAM_INFO
	.align		4
        /*001c*/ 	.byte	0x04, 0x17
        /*001e*/ 	.short	(.L_993 - .L_992)
.L_992:
        /*0020*/ 	.word	0x00000000
        /*0024*/ 	.short	0x0006
        /*0026*/ 	.short	0x0030
        /*0028*/ 	.byte	0x00, 0xf0, 0x21, 0x00


	//----- nvinfo : EIATTR_KPARAM_INFO
	.align		4
.L_993:
        /*002c*/ 	.byte	0x04, 0x17
        /*002e*/ 	.short	(.L_995 - .L_994)
.L_994:
        /*0030*/ 	.word	0x00000000
        /*0034*/ 	.short	0x0005
        /*0036*/ 	.short	0x0024
        /*0038*/ 	.byte	0x00, 0xf0, 0x31, 0x00


	//----- nvinfo : EIATTR_KPARAM_INFO
	.align		4
.L_995:
        /*003c*/ 	.byte	0x04, 0x17
        /*003e*/ 	.short	(.L_997 - .L_996)
.L_996:
        /*0040*/ 	.word	0x00000000
        /*0044*/ 	.short	0x0004
        /*0046*/ 	.short	0x0021
        /*0048*/ 	.byte	0x00, 0xf0, 0x05, 0x00


	//----- nvinfo : EIATTR_KPARAM_INFO
	.align		4
.L_997:
        /*004c*/ 	.byte	0x04, 0x17
        /*004e*/ 	.short	(.L_999 - .L_998)
.L_998:
        /*0050*/ 	.word	0x00000000
        /*0054*/ 	.short	0x0003
        /*0056*/ 	.short	0x0020
        /*0058*/ 	.byte	0x00, 0xf0, 0x05, 0x00


	//----- nvinfo : EIATTR_KPARAM_INFO
	.align		4
.L_999:
        /*005c*/ 	.byte	0x04, 0x17
        /*005e*/ 	.short	(.L_1001 - .L_1000)
.L_1000:
        /*0060*/ 	.word	0x00000000
        /*0064*/ 	.short	0x0002
        /*0066*/ 	.short	0x0008
        /*0068*/ 	.byte	0x00, 0xf0, 0x61, 0x00


	//----- nvinfo : EIATTR_KPARAM_INFO
	.align		4
.L_1001:
        /*006c*/ 	.byte	0x04, 0x17
        /*006e*/ 	.short	(.L_1003 - .L_1002)
.L_1002:
        /*0070*/ 	.word	0x00000000
        /*0074*/ 	.short	0x0001
        /*0076*/ 	.short	0x0004
        /*0078*/ 	.byte	0x00, 0xf0, 0x05, 0x00


	//----- nvinfo : EIATTR_KPARAM_INFO
	.align		4
.L_1003:
        /*007c*/ 	.byte	0x04, 0x17
        /*007e*/ 	.short	(.L_1005 - .L_1004)
.L_1004:
        /*0080*/ 	.word	0x00000000
        /*0084*/ 	.short	0x0000
        /*0086*/ 	.short	0x0000
        /*0088*/ 	.byte	0x00, 0xf0, 0x11, 0x00


	//----- nvinfo : EIATTR_MAXREG_COUNT
	.align		4
.L_1005:
        /*008c*/ 	.byte	0x03, 0x1b
        /*008e*/ 	.short	0x00ff


	//----- nvinfo : EIATTR_EXTERNS
	.align		4
        /*0090*/ 	.byte	0x04, 0x0f
        /*0092*/ 	.short	(.L_1007 - .L_1006)


	//   ....[0]....
	.align		4
.L_1006:
        /*0094*/ 	.word	index@(__assertfail)


	//----- nvinfo : EIATTR_MERCURY_ISA_VERSION
	.align		4
.L_1007:
        /*0098*/ 	.byte	0x03, 0x5f
        /*009a*/ 	.short	0x0000


	//----- nvinfo : EIATTR_SYSCALL_OFFSETS
	.align		4
        /*009c*/ 	.byte	0x04, 0x46
        /*009e*/ 	.short	(.L_1009 - .L_1008)


	//   ....[0]....
.L_1008:
        /*00a0*/ 	.word	0x00000e60


	//   ....[1]....
        /*00a4*/ 	.word	0x00001c60


	//   ....[2]....
        /*00a8*/ 	.word	0x00002ae0


	//   ....[3]....
        /*00ac*/ 	.word	0x000038e0


	//   ....[4]....
        /*00b0*/ 	.word	0x00004770


	//   ....[5]....
        /*00b4*/ 	.word	0x00005570


	//   ....[6]....
        /*00b8*/ 	.word	0x000063e0


	//   ....[7]....
        /*00bc*/ 	.word	0x000071b0


	//   ....[8]....
        /*00c0*/ 	.word	0x00008cf0


	//   ....[9]....
        /*00c4*/ 	.word	0x00009c00


	//   ....[10]....
        /*00c8*/ 	.word	0x0000aad0


	//   ....[11]....
        /*00cc*/ 	.word	0x0000b9a0


	//----- nvinfo : EIATTR_EXIT_INSTR_OFFSETS
	.align		4
.L_1009:
        /*00d0*/ 	.byte	0x04, 0x1c
        /*00d2*/ 	.short	(.L_1011 - .L_1010)


	//   ....[0]....
.L_1010:
        /*00d4*/ 	.word	0x0000ab70


	//   ....[1]....
        /*00d8*/ 	.word	0x0000ac90


	//   ....[2]....
        /*00dc*/ 	.word	0x0000acd0


	//   ....[3]....
        /*00e0*/ 	.word	0x0000ad60


	//   ....[4]....
        /*00e4*/ 	.word	0x0000ad90


	//   ....[5]....
        /*00e8*/ 	.word	0x0000adc0


	//   ....[6]....
        /*00ec*/ 	.word	0x0000ae40


	//   ....[7]....
        /*00f0*/ 	.word	0x0000ae70


	//   ....[8]....
        /*00f4*/ 	.word	0x0000af00


	//   ....[9]....
        /*00f8*/ 	.word	0x0000af40


	//   ....[10]....
        /*00fc*/ 	.word	0x0000af80


	//   ....[11]....
        /*0100*/ 	.word	0x0000b040


	//   ....[12]....
        /*0104*/ 	.word	0x0000b090


	//   ....[13]....
        /*0108*/ 	.word	0x0000b210


	//   ....[14]....
        /*010c*/ 	.word	0x0000b360


	//   ....[15]....
        /*0110*/ 	.word	0x0000b390


	//   ....[16]....
        /*0114*/ 	.word	0x0000b440


	//   ....[17]....
        /*0118*/ 	.word	0x0000b5b0


	//   ....[18]....
        /*011c*/ 	.word	0x0000b720


	//   ....[19]....
        /*0120*/ 	.word	0x0000b870


	//   ....[20]....
        /*0124*/ 	.word	0x0000b9b0


	//   ....[21]....
        /*0128*/ 	.word	0x0000b9e0


	//   ....[22]....
        /*012c*/ 	.word	0x0000ba10


	//----- nvinfo : EIATTR_MAX_THREADS
	.align		4
.L_1011:
        /*0130*/ 	.byte	0x04, 0x05
        /*0132*/ 	.short	(.L_1013 - .L_1012)
.L_1012:
        /*0134*/ 	.word	0x00000080
        /*0138*/ 	.word	0x00000001
        /*013c*/ 	.word	0x00000001


	//----- nvinfo : EIATTR_CRS_STACK_SIZE
	.align		4
.L_1013:
        /*0140*/ 	.byte	0x04, 0x1e
        /*0142*/ 	.short	(.L_1015 - .L_1014)
.L_1014:
        /*0144*/ 	.word	0x00000000
.L_1015:


//--------------------- .nv.info._ZN2at6native18elementwise_kernelILi128ELi2EZNS0_22gpu_kernel_impl_nocastIZZZNS0_26GeluBackwardCUDAKernelImplERNS_18TensorIteratorBaseENS0_8GeluTypeEENKUlvE0_clEvENKUlvE0_clEvEUlffE_EEvS4_RKT_EUliE_EEviT1_ --------------------------
	.section	.nv.info._ZN2at6native18elementwise_kernelILi128ELi2EZNS0_22gpu_kernel_impl_nocastIZZZNS0_26GeluBackwardCUDAKernelImplERNS_18TensorIteratorBaseENS0_8GeluTypeEENKUlvE0_clEvENKUlvE0_clEvEUlffE_EEvS4_RKT_EUliE_EEviT1_,"",@"SHT_CUDA_INFO"
	.sectionflags	@""
	.align	4


	//----- nvinfo : EIATTR_CUDA_API_VERSION
	.align		4
        /*0000*/ 	.byte	0x04, 0x37
        /*0002*/ 	.short	(.L_1017 - .L_1016)
.L_1016:
        /*0004*/ 	.word	0x00000082


	//----- nvinfo : EIATTR_SW2861232_WAR
	.align		4
.L_1017:
        /*0008*/ 	.byte	0x01, 0x35
	.zero		2


	//----- nvinfo : EIATTR_PARAM_CBANK
	.align		4
        /*000c*/ 	.byte	0x04, 0x0a
        /*000e*/ 	.short	(.L_1019 - .L_1018)
	.align		4
.L_1018:
        /*0010*/ 	.word	index@(.nv.constant0._ZN2at6native18elementwise_kernelILi128ELi2EZNS0_22gpu_kernel_impl_nocastIZZZNS0_26GeluBackwardCUDAKernelImplERNS_18TensorIteratorBaseENS0_8GeluTypeEENKUlvE0_clEvENKUlvE0_clEvEUlffE_EEvS4_RKT_EUliE_EEviT1_)
        /*0014*/ 	.short	0x0160
        /*0016*/ 	.short	0x0290


	//----- nvinfo : EIATTR_CBANK_PARAM_SIZE
	.align		4
.L_1019:
        /*0018*/ 	.byte	0x03, 0x19
        /*001a*/ 	.short	0x0290


	//----- nvinfo : EIATTR_KPARAM_INFO
	.align		4
        /*001c*/ 	.byte	0x04, 0x17
        /*001e*/ 	.short	(.L_1021 - .L_1020)
.L_1020:
        /*0020*/ 	.word	0x00000000
        /*0024*/ 	.short	0x0001
        /*0026*/ 	.short	0x0008
        /*0028*/ 	.byte	0x00, 0xf0, 0x21, 0x0a


	//----- nvinfo : EIATTR_KPARAM_INFO
	.align		4
.L_1021:
        /*002c*/ 	.byte	0x04, 0x17
        /*002e*/ 	.short	(.L_1023 - .L_1022)
.L_1022:
        /*0030*/ 	.word	0x00000000
        /*0034*/ 	.short	0x0000
        /*0036*/ 	.short	0x0000
        /*0038*/ 	.byte	0x00, 0xf0, 0x11, 0x00


	//----- nvinfo : EIATTR_MAXREG_COUNT
	.align		4
.L_1023:
        /*003c*/ 	.byte	0x03, 0x1b
        /*003e*/ 	.short	0x0080


	//----- nvinfo : EIATTR_MERCURY_ISA_VERSION
	.align		4
        /*0040*/ 	.byte	0x03, 0x5f
        /*0042*/ 	.short	0x0000


	//----- nvinfo : EIATTR_EXIT_INSTR_OFFSETS
	.align		4
        /*0044*/ 	.byte	0x04, 0x1c
        /*0046*/ 	.short	(.L_1025 - .L_1024)


	//   ....[0]....
.L_1024:
        /*0048*/ 	.word	0x000013b0


	//   ....[1]....
        /*004c*/ 	.word	0x000026a0


	//----- nvinfo : EIATTR_MAX_THREADS
	.align		4
.L_1025:
        /*0050*/ 	.byte	0x04, 0x05
        /*0052*/ 	.short	(.L_1027 - .L_1026)
.L_1026:
        /*0054*/ 	.word	0x00000080
        /*0058*/ 	.word	0x00000001
        /*005c*/ 	.word	0x00000001


	//----- nvinfo : EIATTR_CRS_STACK_SIZE
	.align		4
.L_1027:
        /*0060*/ 	.byte	0x04, 0x1e
        /*0062*/ 	.short	(.L_1029 - .L_1028)
.L_1028:
        /*0064*/ 	.word	0x00000000
.L_1029:


//--------------------- .nv.info._ZN2at6native27unrolled_elementwise_kernelIZZZNS0_26GeluBackwardCUDAKernelImplERNS_18TensorIteratorBaseENS0_8GeluTypeEENKUlvE0_clEvENKUlvE0_clEvEUlffE_St5arrayIPcLm3EELi4E23TrivialOffsetCalculatorILi2EjESB_ILi1EjENS0_6memory15LoadWithoutCastENSE_16StoreWithoutCastEEEviT_T0_T2_T3_T4_T5_ --------------------------
	.section	.nv.info._ZN2at6native27unrolled_elementwise_kernelIZZZNS0_26GeluBackwardCUDAKernelImplERNS_18TensorIteratorBaseENS0_8GeluTypeEENKUlvE0_clEvENKUlvE0_clEvEUlffE_St5arrayIPcLm3EELi4E23TrivialOffsetCalculatorILi2EjESB_ILi1EjENS0_6memory15LoadWithoutCastENSE_16StoreWithoutCastEEEviT_T0_T2_T3_T4_T5_,"",@"SHT_CUDA_INFO"
	.sectionflags	@""
	.align	4


	//----- nvinfo : EIATTR_CUDA_API_VERSION
	.align		4
        /*0000*/ 	.byte	0x04, 0x37
        /*0002*/ 	.short	(.L_1031 - .L_1030)
.L_1030:
        /*0004*/ 	.word	0x00000082


	//----- nvinfo : EIATTR_SW2861232_WAR
	.align		4
.L_1031:
        /*0008*/ 	.byte	0x01, 0x35
	.zero		2


	//----- nvinfo : EIATTR_PARAM_CBANK
	.align		4
        /*000c*/ 	.byte	0x04, 0x0a
        /*000e*/ 	.short	(.L_1033 - .L_1032)
	.align		4
.L_1032:
        /*0010*/ 	.word	index@(.nv.constant0._ZN2at6native27unrolled_elementwise_kernelIZZZNS0_26GeluBackwardCUDAKernelImplERNS_18TensorIteratorBaseENS0_8GeluTypeEENKUlvE0_clEvENKUlvE0_clEvEUlffE_St5arrayIPcLm3EELi4E23TrivialOffsetCalculatorILi2EjESB_ILi1EjENS0_6memory15LoadWithoutCastENSE_16StoreWithoutCastEEEviT_T0_T2_T3_T4_T5_)
        /*0014*/ 	.short	0x0160
        /*0016*/ 	.short	0x0024


	//----- nvinfo : EIATTR_CBANK_PARAM_SIZE
	.align		4
.L_1033:
        /*0018*/ 	.byte	0x03, 0x19
        /*001a*/ 	.short	0x0024


	//----- nvinfo : EIATTR_KPARAM_INFO
	.align		4
        /*001c*/ 	.byte	0x04, 0x17
        /*001e*/ 	.short	(.L_1035 - .L_1034)
.L_1034:
        /*0020*/ 	.word	0x00000000
        /*0024*/ 	.short	0x0006
        /*0026*/ 	.short	0x0023
        /*0028*/ 	.byte	0x00, 0xf0, 0x05, 0x00


	//----- nvinfo : EIATTR_KPARAM_INFO
	.align		4
.L_1035:
        /*002c*/ 	.byte	0x04, 0x17
        /*002e*/ 	.short	(.L_1037 - .L_1036)
.L_1036:
        /*0030*/ 	.word	0x00000000
        /*0034*/ 	.short	0x0005
        /*0036*/ 	.short	0x0022
        /*0038*/ 	.byte	0x00, 0xf0, 0x05, 0x00


	//----- nvinfo : EIATTR_KPARAM_INFO
	.align		4
.L_1037:
        /*003c*/ 	.byte	0x04, 0x17
        /*003e*/ 	.short	(.L_1039 - .L_1038)
.L_1038:
        /*0040*/ 	.word	0x00000000
        /*0044*/ 	.short	0x0004
        /*0046*/ 	.short	0x0021
        /*0048*/ 	.byte	0x00, 0xf0, 0x05, 0x00


	//----- nvinfo : EIATTR_KPARAM_INFO
	.align		4
.L_1039:
        /*004c*/ 	.byte	0x04, 0x17
        /*004e*/ 	.short	(.L_1041 - .L_1040)
.L_1040:
        /*0050*/ 	.word	0x00000000
        /*0054*/ 	.short	0x0003
        /*0056*/ 	.short	0x0020
        /*0058*/ 	.byte	0x00, 0xf0, 0x05, 0x00


	//----- nvinfo : EIATTR_KPARAM_INFO
	.align		4
.L_1041:
        /*005c*/ 	.byte	0x04, 0x17
        /*005e*/ 	.short	(.L_1043 - .L_1042)
.L_1042:
        /*0060*/ 	.word	0x00000000
        /*0064*/ 	.short	0x0002
        /*0066*/ 	.short	0x0008
        /*0068*/ 	.byte	0x00, 0xf0, 0x61, 0x00


	//----- nvinfo : EIATTR_KPARAM_INFO
	.align		4
.L_1043:
        /*006c*/ 	.byte	0x04, 0x17
        /*006e*/ 	.short	(.L_1045 - .L_1044)
.L_1044:
        /*0070*/ 	.word	0x00000000
        /*0074*/ 	.short	0x0001
        /*0076*/ 	.short	0x0004
        /*0078*/ 	.byte	0x00, 0xf0, 0x05, 0x00


	//----- nvinfo : EIATTR_KPARAM_INFO
	.align		4
.L_1045:
        /*007c*/ 	.byte	0x04, 0x17
        /*007e*/ 	.short	(.L_1047 - .L_1046)
.L_1046:
        /*0080*/ 	.word	0x00000000
        /*0084*/ 	.short	0x0000
        /*0086*/ 	.short	0x0000
        /*0088*/ 	.byte	0x00, 0xf0, 0x11, 0x00


	//----- nvinfo : EIATTR_MAXREG_COUNT
	.align		4
.L_1047:
        /*008c*/ 	.byte	0x03, 0x1b
        /*008e*/ 	.short	0x00ff


	//----- nvinfo : EIATTR_MERCURY_ISA_VERSION
	.align		4
        /*0090*/ 	.byte	0x03, 0x5f
        /*0092*/ 	.short	0x0000


	//----- nvinfo : EIATTR_EXIT_INSTR_OFFSETS
	.align		4
        /*0094*/ 	.byte	0x04, 0x1c
        /*0096*/ 	.short	(.L_1049 - .L_1048)


	//   ....[0]....
.L_1048:
        /*0098*/ 	.word	0x00000f30


	//   ....[1]....
        /*009c*/ 	.word	0x00000f80


	//----- nvinfo : EIATTR_MAX_THREADS
	.align		4
.L_1049:
        /*00a0*/ 	.byte	0x04, 0x05
        /*00a2*/ 	.short	(.L_1051 - .L_1050)
.L_1050:
        /*00a4*/ 	.word	0x00000080
        /*00a8*/ 	.word	0x00000001
        /*00ac*/ 	.word	0x00000001


	//----- nvinfo : EIATTR_CRS_STACK_SIZE
	.align		4
.L_1051:
        /*00b0*/ 	.byte	0x04, 0x1e
        /*00b2*/ 	.short	(.L_1053 - .L_1052)
.L_1052:
        /*00b4*/ 	.word	0x00000000
.L_1053:


//--------------------- .nv.info._ZN2at6native29vectorized_elementwise_kernelILi2EZZZNS0_26GeluBackwardCUDAKernelImplERNS_18TensorIteratorBaseENS0_8GeluTypeEENKUlvE0_clEvENKUlvE0_clEvEUlffE_St5arrayIPcLm3EEEEviT0_T1_ --------------------------
	.section	.nv.info._ZN2at6native29vectorized_elementwise_kernelILi2EZZZNS0_26GeluBackwardCUDAKernelImplERNS_18TensorIteratorBaseENS0_8GeluTypeEENKUlvE0_clEvENKUlvE0_clEvEUlffE_St5arrayIPcLm3EEEEviT0_T1_,"",@"SHT_CUDA_INFO"
	.sectionflags	@""
	.align	4


	//----- nvinfo : EIATTR_CUDA_API_VERSION
	.align		4
        /*0000*/ 	.byte	0x04, 0x37
        /*0002*/ 	.short	(.L_1055 - .L_1054)
.L_1054:
        /*0004*/ 	.word	0x00000082


	//----- nvinfo : EIATTR_SW2861232_WAR
	.align		4
.L_1055:
        /*0008*/ 	.byte	0x01, 0x35
	.zero		2


	//----- nvinfo : EIATTR_PARAM_CBANK
	.align		4
        /*000c*/ 	.byte	0x04, 0x0a
        /*000e*/ 	.short	(.L_1057 - .L_1056)
	.align		4
.L_1056:
        /*0010*/ 	.word	index@(.nv.constant0._ZN2at6native29vectorized_elementwise_kernelILi2EZZZNS0_26GeluBackwardCUDAKernelImplERNS_18TensorIteratorBaseENS0_8GeluTypeEENKUlvE0_clEvENKUlvE0_clEvEUlffE_St5arrayIPcLm3EEEEviT0_T1_)
        /*0014*/ 	.short	0x0160
        /*0016*/ 	.short	0x0020


	//----- nvinfo : EIATTR_CBANK_PARAM_SIZE
	.align		4
.L_1057:
        /*0018*/ 	.byte	0x03, 0x19
        /*001a*/ 	.short	0x0020


	//----- nvinfo : EIATTR_KPARAM_INFO
	.align		4
        /*001c*/ 	.byte	0x04, 0x17
        /*001e*/ 	.short	(.L_1059 - .L_1058)
.L_1058:
        /*0020*/ 	.word	0x00000000
        /*0024*/ 	.short	0x0002
        /*0026*/ 	.short	0x0008
        /*0028*/ 	.byte	0x00, 0xf0, 0x61, 0x00


	//----- nvinfo : EIATTR_KPARAM_INFO
	.align		4
.L_1059:
        /*002c*/ 	.byte	0x04, 0x17
        /*002e*/ 	.short	(.L_1061 - .L_1060)
.L_1060:
        /*0030*/ 	.word	0x00000000
        /*0034*/ 	.short	0x0001
        /*0036*/ 	.short	0x0004
        /*0038*/ 	.byte	0x00, 0xf0, 0x05, 0x00


	//----- nvinfo : EIATTR_KPARAM_INFO
	.align		4
.L_1061:
        /*003c*/ 	.byte	0x04, 0x17
        /*003e*/ 	.short	(.L_1063 - .L_1062)
.L_1062:
        /*0040*/ 	.word	0x00000000
        /*0044*/ 	.short	0x0000
        /*0046*/ 	.short	0x0000
        /*0048*/ 	.byte	0x00, 0xf0, 0x11, 0x00


	//----- nvinfo : EIATTR_MAXREG_COUNT
	.align		4
.L_1063:
        /*004c*/ 	.byte	0x03, 0x1b
        /*004e*/ 	.short	0x00ff


	//----- nvinfo : EIATTR_MERCURY_ISA_VERSION
	.align		4
        /*0050*/ 	.byte	0x03, 0x5f
        /*0052*/ 	.short	0x0000


	//----- nvinfo : EIATTR_EXIT_INSTR_OFFSETS
	.align		4
        /*0054*/ 	.byte	0x04, 0x1c
        /*0056*/ 	.short	(.L_1065 - .L_1064)


	//   ....[0]....
.L_1064:
        /*0058*/ 	.word	0x000012a0


	//   ....[1]....
        /*005c*/ 	.word	0x00003130


	//   ....[2]....
        /*0060*/ 	.word	0x00003180


	//----- nvinfo : EIATTR_MAX_THREADS
	.align		4
.L_1065:
        /*0064*/ 	.byte	0x04, 0x05
        /*0066*/ 	.short	(.L_1067 - .L_1066)
.L_1066:
        /*0068*/ 	.word	0x00000080
        /*006c*/ 	.word	0x00000001
        /*0070*/ 	.word	0x00000001


	//----- nvinfo : EIATTR_CRS_STACK_SIZE
	.align		4
.L_1067:
        /*0074*/ 	.byte	0x04, 0x1e
        /*0076*/ 	.short	(.L_1069 - .L_1068)
.L_1068:
        /*0078*/ 	.word	0x00000000
.L_1069:


//--------------------- .nv.info._ZN2at6native29vectorized_elementwise_kernelILi4EZZZNS0_26GeluBackwardCUDAKernelImplERNS_18TensorIteratorBaseENS0_8GeluTypeEENKUlvE0_clEvENKUlvE0_clEvEUlffE_St5arrayIPcLm3EEEEviT0_T1_ --------------------------
	.section	.nv.info._ZN2at6native29vectorized_elementwise_kernelILi4EZZZNS0_26GeluBackwardCUDAKernelImplERNS_18TensorIteratorBaseENS0_8GeluTypeEENKUlvE0_clEvENKUlvE0_clEvEUlffE_St5arrayIPcLm3EEEEviT0_T1_,"",@"SHT_CUDA_INFO"
	.sectionflags	@""
	.align	4


	//----- nvinfo : EIATTR_CUDA_API_VERSION
	.align		4
        /*0000*/ 	.byte	0x04, 0x37
        /*0002*/ 	.short	(.L_1071 - .L_1070)
.L_1070:
        /*0004*/ 	.word	0x00000082


	//----- nvinfo : EIATTR_SW2861232_WAR
	.align		4
.L_1071:
        /*0008*/ 	.byte	0x01, 0x35
	.zero		2


	//----- nvinfo : EIATTR_PARAM_CBANK
	.align		4
        /*000c*/ 	.byte	0x04, 0x0a
        /*000e*/ 	.short	(.L_1073 - .L_1072)
	.align		4
.L_1072:
        /*0010*/ 	.word	index@(.nv.constant0._ZN2at6native29vectorized_elementwise_kernelILi4EZZZNS0_26GeluBackwardCUDAKernelImplERNS_18TensorIteratorBaseENS0_8GeluTypeEENKUlvE0_clEvENKUlvE0_clEvEUlffE_St5arrayIPcLm3EEEEviT0_T1_)
        /*0014*/ 	.short	0x0160
        /*0016*/ 	.short	0x0020


	//----- nvinfo : EIATTR_CBANK_PARAM_SIZE
	.align		4
.L_1073:
        /*0018*/ 	.byte	0x03, 0x19
        /*001a*/ 	.short	0x0020


	//----- nvinfo : EIATTR_KPARAM_INFO
	.align		4
        /*001c*/ 	.byte	0x04, 0x17
        /*001e*/ 	.short	(.L_1075 - .L_1074)
.L_1074:
        /*0020*/ 	.word	0x00000000
        /*0024*/ 	.short	0x0002
        /*0026*/ 	.short	0x0008
        /*0028*/ 	.byte	0x00, 0xf0, 0x61, 0x00


	//----- nvinfo : EIATTR_KPARAM_INFO
	.align		4
.L_1075:
        /*002c*/ 	.byte	0x04, 0x17
        /*002e*/ 	.short	(.L_1077 - .L_1076)
.L_1076:
        /*0030*/ 	.word	0x00000000
        /*0034*/ 	.short	0x0001
        /*0036*/ 	.short	0x0004
        /*0038*/ 	.byte	0x00, 0xf0, 0x05, 0x00


	//----- nvinfo : EIATTR_KPARAM_INFO
	.align		4
.L_1077:
        /*003c*/ 	.byte	0x04, 0x17
        /*003e*/ 	.short	(.L_1079 - .L_1078)
.L_1078:
        /*0040*/ 	.word	0x00000000
        /*0044*/ 	.short	0x0000
        /*0046*/ 	.short	0x0000
        /*0048*/ 	.byte	0x00, 0xf0, 0x11, 0x00


	//----- nvinfo : EIATTR_MAXREG_COUNT
	.align		4
.L_1079:
        /*004c*/ 	.byte	0x03, 0x1b
        /*004e*/ 	.short	0x00ff


	//----- nvinfo : EIATTR_MERCURY_ISA_VERSION
	.align		4
        /*0050*/ 	.byte	0x03, 0x5f
        /*0052*/ 	.short	0x0000


	//----- nvinfo : EIATTR_EXIT_INSTR_OFFSETS
	.align		4
        /*0054*/ 	.byte	0x04, 0x1c
        /*0056*/ 	.short	(.L_1081 - .L_1080)


	//   ....[0]....
.L_1080:
        /*0058*/ 	.word	0x00001240


	//   ....[1]....
        /*005c*/ 	.word	0x000030d0


	//   ....[2]....
        /*0060*/ 	.word	0x00003120


	//----- nvinfo : EIATTR_MAX_THREADS
	.align		4
.L_1081:
        /*0064*/ 	.byte	0x04, 0x05
        /*0066*/ 	.short	(.L_1083 - .L_1082)
.L_1082:
        /*0068*/ 	.word	0x00000080
        /*006c*/ 	.word	0x00000001
        /*0070*/ 	.word	0x00000001


	//----- nvinfo : EIATTR_CRS_STACK_SIZE
	.align		4
.L_1083:
        /*0074*/ 	.byte	0x04, 0x1e
        /*0076*/ 	.short	(.L_1085 - .L_1084)
.L_1084:
        /*0078*/ 	.word	0x00000000
.L_1085:


//--------------------- .nv.info._ZN2at6native29vectorized_elementwise_kernelILi8EZZZNS0_26GeluBackwardCUDAKernelImplERNS_18TensorIteratorBaseENS0_8GeluTypeEENKUlvE0_clEvENKUlvE0_clEvEUlffE_St5arrayIPcLm3EEEEviT0_T1_ --------------------------
	.section	.nv.info._ZN2at6native29vectorized_elementwise_kernelILi8EZZZNS0_26GeluBackwardCUDAKernelImplERNS_18TensorIteratorBaseENS0_8GeluTypeEENKUlvE0_clEvENKUlvE0_clEvEUlffE_St5arrayIPcLm3EEEEviT0_T1_,"",@"SHT_CUDA_INFO"
	.sectionflags	@""
	.align	4


	//----- nvinfo : EIATTR_CUDA_API_VERSION
	.align		4
        /*0000*/ 	.byte	0x04, 0x37
        /*0002*/ 	.short	(.L_1087 - .L_1086)
.L_1086:
        /*0004*/ 	.word	0x00000082


	//----- nvinfo : EIATTR_SW2861232_WAR
	.align		4
.L_1087:
        /*0008*/ 	.byte	0x01, 0x35
	.zero		2


	//----- nvinfo : EIATTR_PARAM_CBANK
	.align		4
        /*000c*/ 	.byte	0x04, 0x0a
        /*000e*/ 	.short	(.L_1089 - .L_1088)
	.align		4
.L_1088:
        /*0010*/ 	.word	index@(.nv.constant0._ZN2at6native29vectorized_elementwise_kernelILi8EZZZNS0_26GeluBackwardCUDAKernelImplERNS_18TensorIteratorBaseENS0_8GeluTypeEENKUlvE0_clEvENKUlvE0_clEvEUlffE_St5arrayIPcLm3EEEEviT0_T1_)
        /*0014*/ 	.short	0x0160
        /*0016*/ 	.short	0x0020


	//----- nvinfo : EIATTR_CBANK_PARAM_SIZE
	.align		4
.L_1089:
        /*0018*/ 	.byte	0x03, 0x19
        /*001a*/ 	.short	0x0020


	//----- nvinfo : EIATTR_KPARAM_INFO
	.align		4
        /*001c*/ 	.byte	0x04, 0x17
        /*001e*/ 	.short	(.L_1091 - .L_1090)
.L_1090:
        /*0020*/ 	.word	0x00000000
        /*0024*/ 	.short	0x0002
        /*0026*/ 	.short	0x0008
        /*0028*/ 	.byte	0x00, 0xf0, 0x61, 0x00


	//----- nvinfo : EIATTR_KPARAM_INFO
	.align		4
.L_1091:
        /*002c*/ 	.byte	0x04, 0x17
        /*002e*/ 	.short	(.L_1093 - .L_1092)
.L_1092:
        /*0030*/ 	.word	0x00000000
        /*0034*/ 	.short	0x0001
        /*0036*/ 	.short	0x0004
        /*0038*/ 	.byte	0x00, 0xf0, 0x05, 0x00


	//----- nvinfo : EIATTR_KPARAM_INFO
	.align		4
.L_1093:
        /*003c*/ 	.byte	0x04, 0x17
        /*003e*/ 	.short	(.L_1095 - .L_1094)
.L_1094:
        /*0040*/ 	.word	0x00000000
        /*0044*/ 	.short	0x0000
        /*0046*/ 	.short	0x0000
        /*0048*/ 	.byte	0x00, 0xf0, 0x11, 0x00


	//----- nvinfo : EIATTR_MAXREG_COUNT
	.align		4
.L_1095:
        /*004c*/ 	.byte	0x03, 0x1b
        /*004e*/ 	.short	0x00ff


	//----- nvinfo : EIATTR_MERCURY_ISA_VERSION
	.align		4
        /*0050*/ 	.byte	0x03, 0x5f
        /*0052*/ 	.short	0x0000


	//----- nvinfo : EIATTR_EXIT_INSTR_OFFSETS
	.align		4
        /*0054*/ 	.byte	0x04, 0x1c
        /*0056*/ 	.short	(.L_1097 - .L_1096)


	//   ....[0]....
.L_1096:
        /*0058*/ 	.word	0x00000010


	//----- nvinfo : EIATTR_MAX_THREADS
	.align		4
.L_1097:
        /*005c*/ 	.byte	0x04, 0x05
        /*005e*/ 	.short	(.L_1099 - .L_1098)
.L_1098:
        /*0060*/ 	.word	0x00000080
        /*0064*/ 	.word	0x00000001
        /*0068*/ 	.word	0x00000001
.L_1099:


//--------------------- .nv.info._ZN2at6native18elementwise_kernelILi128ELi4EZNS0_15gpu_kernel_implIZZZNS0_26GeluBackwardCUDAKernelImplERNS_18TensorIteratorBaseENS0_8GeluTypeEENKUlvE0_clEvENKUlvE_clEvEUlddE_EEvS4_RKT_EUliE_EEviT1_ --------------------------
	.section	.nv.info._ZN2at6native18elementwise_kernelILi128ELi4EZNS0_15gpu_kernel_implIZZZNS0_26GeluBackwardCUDAKernelImplERNS_18TensorIteratorBaseENS0_8GeluTypeEENKUlvE0_clEvENKUlvE_clEvEUlddE_EEvS4_RKT_EUliE_EEviT1_,"",@"SHT_CUDA_INFO"
	.sectionflags	@""
	.align	4


	//----- nvinfo : EIATTR_CUDA_API_VERSION
	.align		4
        /*0000*/ 	.byte	0x04, 0x37
        /*0002*/ 	.short	(.L_1101 - .L_1100)
.L_1100:
        /*0004*/ 	.word	0x00000082


	//----- nvinfo : EIATTR_SW2861232_WAR
	.align		4
.L_1101:
        /*0008*/ 	.byte	0x01, 0x35
	.zero		2


	//----- nvinfo : EIATTR_PARAM_CBANK
	.align		4
        /*000c*/ 	.byte	0x04, 0x0a
        /*000e*/ 	.short	(.L_1103 - .L_1102)
	.align		4
.L_1102:
        /*0010*/ 	.word	index@(.nv.constant0._ZN2at6native18elementwise_kernelILi128ELi4EZNS0_15gpu_kernel_implIZZZNS0_26GeluBackwardCUDAKernelImplERNS_18TensorIteratorBaseENS0_8GeluTypeEENKUlvE0_clEvENKUlvE_clEvEUlddE_EEvS4_RKT_EUliE_EEviT1_)
        /*0014*/ 	.short	0x0160
        /*0016*/ 	.short	0x0290


	//----- nvinfo : EIATTR_CBANK_PARAM_SIZE
	.align		4
.L_1103:
        /*0018*/ 	.byte	0x03, 0x19
        /*001a*/ 	.short	0x0290


	//----- nvinfo : EIATTR_KPARAM_INFO
	.align		4
        /*001c*/ 	.byte	0x04, 0x17
        /*001e*/ 	.short	(.L_1105 - .L_1104)
.L_1104:
        /*0020*/ 	.word	0x00000000
        /*0024*/ 	.short	0x0001
        /*0026*/ 	.short	0x0008
        /*0028*/ 	.byte	0x00, 0xf0, 0x21, 0x0a


	//----- nvinfo : EIATTR_KPARAM_INFO
	.align		4
.L_1105:
        /*002c*/ 	.byte	0x04, 0x17
        /*002e*/ 	.short	(.L_1107 - .L_1106)
.L_1106:
        /*0030*/ 	.word	0x00000000
        /*0034*/ 	.short	0x0000
        /*0036*/ 	.short	0x0000
        /*0038*/ 	.byte	0x00, 0xf0, 0x11, 0x00


	//----- nvinfo : EIATTR_MAXREG_COUNT
	.align		4
.L_1107:
        /*003c*/ 	.byte	0x03, 0x1b
        /*003e*/ 	.short	0x0080


	//----- nvinfo : EIATTR_EXTERNS
	.align		4
        /*0040*/ 	.byte	0x04, 0x0f
        /*0042*/ 	.short	(.L_1109 - .L_1108)


	//   ....[0]....
	.align		4
.L_1108:
        /*0044*/ 	.word	index@(__assertfail)


	//----- nvinfo : EIATTR_MERCURY_ISA_VERSION
	.align		4
.L_1109:
        /*0048*/ 	.byte	0x03, 0x5f
        /*004a*/ 	.short	0x0000


	//----- nvinfo : EIATTR_SYSCALL_OFFSETS
	.align		4
        /*004c*/ 	.byte	0x04, 0x46
        /*004e*/ 	.short	(.L_1111 - .L_1110)


	//   ....[0]....
.L_1110:
        /*0050*/ 	.word	0x00001f30


	//   ....[1]....
        /*0054*/ 	.word	0x00002e60


	//   ....[2]....
        /*0058*/ 	.word	0x000044f0


	//   ....[3]....
        /*005c*/ 	.word	0x000064a0


	//   ....[4]....
        /*0060*/ 	.word	0x000073d0


	//   ....[5]....
        /*0064*/ 	.word	0x00008a60


	//   ....[6]....
        /*0068*/ 	.word	0x0000a9c0


	//   ....[7]....
        /*006c*/ 	.word	0x0000b8f0


	//   ....[8]....
        /*0070*/ 	.word	0x0000cf80


	//   ....[9]....
        /*0074*/ 	.word	0x0000eef0


	//   ....[10]....
        /*0078*/ 	.word	0x0000fe20


	//   ....[11]....
        /*007c*/ 	.word	0x000114b0


	//----- nvinfo : EIATTR_EXIT_INSTR_OFFSETS
	.align		4
.L_1111:
        /*0080*/ 	.byte	0x04, 0x1c
        /*0082*/ 	.short	(.L_1113 - .L_1112)


	//   ....[0]....
.L_1112:
        /*0084*/ 	.word	0x0000d020


	//   ....[1]....
        /*0088*/ 	.word	0x00010600


	//   ....[2]....
        /*008c*/ 	.word	0x00010640


	//   ....[3]....
        /*0090*/ 	.word	0x000106d0


	//   ....[4]....
        /*0094*/ 	.word	0x00010700


	//   ....[5]....
        /*0098*/ 	.word	0x00010730


	//   ....[6]....
        /*009c*/ 	.word	0x000107e0


	//   ....[7]....
        /*00a0*/ 	.word	0x00010840


	//   ....[8]....
        /*00a4*/ 	.word	0x00010900


	//   ....[9]....
        /*00a8*/ 	.word	0x00010970


	//   ....[10]....
        /*00ac*/ 	.word	0x00010990


	//   ....[11]....
        /*00b0*/ 	.word	0x00010a50


	//   ....[12]....
        /*00b4*/ 	.word	0x00010a80


	//   ....[13]....
        /*00b8*/ 	.word	0x00010c30


	//   ....[14]....
        /*00bc*/ 	.word	0x00010db0


	//   ....[15]....
        /*00c0*/ 	.word	0x00010e10


	//   ....[16]....
        /*00c4*/ 	.word	0x00010ec0


	//   ....[17]....
        /*00c8*/ 	.word	0x00011060


	//   ....[18]....
        /*00cc*/ 	.word	0x00011200


	//   ....[19]....
        /*00d0*/ 	.word	0x00011380


	//   ....[20]....
        /*00d4*/ 	.word	0x000114c0


	//   ....[21]....
        /*00d8*/ 	.word	0x000114f0


	//   ....[22]....
        /*00dc*/ 	.word	0x00011520


	//----- nvinfo : EIATTR_MAX_THREADS
	.align		4
.L_1113:
        /*00e0*/ 	.byte	0x04, 0x05
        /*00e2*/ 	.short	(.L_1115 - .L_1114)
.L_1114:
        /*00e4*/ 	.word	0x00000080
        /*00e8*/ 	.word	0x00000001
        /*00ec*/ 	.word	0x00000001


	//----- nvinfo : EIATTR_CRS_STACK_SIZE
	.align		4
.L_1115:
        /*00f0*/ 	.byte	0x04, 0x1e
        /*00f2*/ 	.short	(.L_1117 - .L_1116)
.L_1116:
        /*00f4*/ 	.word	0x00000000
.L_1117:


//--------------------- .nv.info._ZN2at6native27unrolled_elementwise_kernelIZZZNS0_26GeluBackwardCUDAKernelImplERNS_18TensorIteratorBaseENS0_8GeluTypeEENKUlvE0_clEvENKUlvE_clEvEUlddE_St5arrayIPcLm3EELi4E23TrivialOffsetCalculatorILi2EjESB_ILi1EjENS0_6memory12LoadWithCastILi2EEENSE_13StoreWithCastILi1EEEEEviT_T0_T2_T3_T4_T5_ --------------------------
	.section	.nv.info._ZN2at6native27unrolled_elementwise_kernelIZZZNS0_26GeluBackwardCUDAKernelImplERNS_18TensorIteratorBaseENS0_8GeluTypeEENKUlvE0_clEvENKUlvE_clEvEUlddE_St5arrayIPcLm3EELi4E23TrivialOffsetCalculatorILi2EjESB_ILi1EjENS0_6memory12LoadWithCastILi2EEENSE_13StoreWithCastILi1EEEEEviT_T0_T2_T3_T4_T5_,"",@"SHT_CUDA_INFO"
	.sectionflags	@""
	.align	4


	//----- nvinfo : EIATTR_CUDA_API_VERSION
	.align		4
        /*0000*/ 	.byte	0x04, 0x37
        /*0002*/ 	.short	(.L_1119 - .L_1118)
.L_1118:
        /*0004*/ 	.word	0x00000082


	//----- nvinfo : EIATTR_SW2861232_WAR
	.align		4
.L_1119:
        /*0008*/ 	.byte	0x01, 0x35
	.zero		2


	//----- nvinfo : EIATTR_PARAM_CBANK
	.align		4
        /*000c*/ 	.byte	0x04, 0x0a
        /*000e*/ 	.short	(.L_1121 - .L_1120)
	.align		4
.L_1120:
        /*0010*/ 	.word	index@(.nv.constant0._ZN2at6native27unrolled_elementwise_kernelIZZZNS0_26GeluBackwardCUDAKernelImplERNS_18TensorIteratorBaseENS0_8GeluTypeEENKUlvE0_clEvENKUlvE_clEvEUlddE_St5arrayIPcLm3EELi4E23TrivialOffsetCalculatorILi2EjESB_ILi1EjENS0_6memory12LoadWithCastILi2EEENSE_13StoreWithCastILi1EEEEEviT_T0_T2_T3_T4_T5_)
        /*0014*/ 	.short	0x0160
        /*0016*/ 	.short	0x0038


	//----- nvinfo : EIATTR_CBANK_PARAM_SIZE
	.align		4
.L_1121:
        /*0018*/ 	.byte	0x03, 0x19
        /*001a*/ 	.short	0x0038


	//----- nvinfo : EIATTR_KPARAM_INFO
	.align		4
        /*001c*/ 	.byte	0x04, 0x17
        /*001e*/ 	.short	(.L_1123 - .L_1122)
.L_1122:
        /*0020*/ 	.word	0x00000000
        /*0024*/ 	.short	0x0006
        /*0026*/ 	.short	0x0030
        /*0028*/ 	.byte	0x00, 0xf0, 0x21, 0x00


	//----- nvinfo : EIATTR_KPARAM_INFO
	.align		4
.L_1123:
        /*002c*/ 	.byte	0x04, 0x17
        /*002e*/ 	.short	(.L_1125 - .L_1124)
.L_1124:
        /*0030*/ 	.word	0x00000000
        /*0034*/ 	.short	0x0005
        /*0036*/ 	.short	0x0024
        /*0038*/ 	.byte	0x00, 0xf0, 0x31, 0x00


	//----- nvinfo : EIATTR_KPARAM_INFO
	.align		4
.L_1125:
        /*003c*/ 	.byte	0x04, 0x17
        /*003e*/ 	.short	(.L_1127 - .L_1126)
.L_1126:
        /*0040*/ 	.word	0x00000000
        /*0044*/ 	.short	0x0004
        /*0046*/ 	.short	0x0021
        /*0048*/ 	.byte	0x00, 0xf0, 0x05, 0x00


	//----- nvinfo : EIATTR_KPARAM_INFO
	.align		4
.L_1127:
        /*004c*/ 	.byte	0x04, 0x17
        /*004e*/ 	.short	(.L_1129 - .L_1128)
.L_1128:
        /*0050*/ 	.word	0x00000000
        /*0054*/ 	.short	0x0003
        /*0056*/ 	.short	0x0020
        /*0058*/ 	.byte	0x00, 0xf0, 0x05, 0x00


	//----- nvinfo : EIATTR_KPARAM_INFO
	.align		4
.L_1129:
        /*005c*/ 	.byte	0x04, 0x17
        /*005e*/ 	.short	(.L_1131 - .L_1130)
.L_1130:
        /*0060*/ 	.word	0x00000000
        /*0064*/ 	.short	0x0002
        /*0066*/ 	.short	0x0008
        /*0068*/ 	.byte	0x00, 0xf0, 0x61, 0x00


	//----- nvinfo : EIATTR_KPARAM_INFO
	.align		4
.L_1131:
        /*006c*/ 	.byte	0x04, 0x17
        /*006e*/ 	.short	(.L_1133 - .L_1132)
.L_1132:
        /*0070*/ 	.word	0x00000000
        /*0074*/ 	.short	0x0001
        /*0076*/ 	.short	0x0004
        /*0078*/ 	.byte	0x00, 0xf0, 0x05, 0x00


	//----- nvinfo : EIATTR_KPARAM_INFO
	.align		4
.L_1133:
        /*007c*/ 	.byte	0x04, 0x17
        /*007e*/ 	.short	(.L_1135 - .L_1134)
.L_1134:
        /*0080*/ 	.word	0x00000000
        /*0084*/ 	.short	0x0000
        /*0086*/ 	.short	0x0000
        /*0088*/ 	.byte	0x00, 0xf0, 0x11, 0x00


	//----- nvinfo : EIATTR_MAXREG_COUNT
	.align		4
.L_1135:
        /*008c*/ 	.byte	0x03, 0x1b
        /*008e*/ 	.short	0x00ff


	//----- nvinfo : EIATTR_EXTERNS
	.align		4
        /*0090*/ 	.byte	0x04, 0x0f
        /*0092*/ 	.short	(.L_1137 - .L_1136)


	//   ....[0]....
	.align		4
.L_1136:
        /*0094*/ 	.word	index@(__assertfail)


	//----- nvinfo : EIATTR_MERCURY_ISA_VERSION
	.align		4
.L_1137:
        /*0098*/ 	.byte	0x03, 0x5f
        /*009a*/ 	.short	0x0000


	//----- nvinfo : EIATTR_SYSCALL_OFFSETS
	.align		4
        /*009c*/ 	.byte	0x04, 0x46
        /*009e*/ 	.short	(.L_1139 - .L_1138)


	//   ....[0]....
.L_1138:
        /*00a0*/ 	.word	0x00000fb0


	//   ....[1]....
        /*00a4*/ 	.word	0x00001ee0


	//   ....[2]....
        /*00a8*/ 	.word	0x00002e90


	//   ....[3]....
        /*00ac*/ 	.word	0x00003dc0


	//   ....[4]....
        /*00b0*/ 	.word	0x00004d80


	//   ....[5]....
        /*00b4*/ 	.word	0x00005cb0


	//   ....[6]....
        /*00b8*/ 	.word	0x00006c50


	//   ....[7]....
        /*00bc*/ 	.word	0x00007b80


	//   ....[8]....
        /*00c0*/ 	.word	0x0000a8c0


	//   ....[9]....
        /*00c4*/ 	.word	0x0000b980


	//   ....[10]....
        /*00c8*/ 	.word	0x0000ca00


	//   ....[11]....
        /*00cc*/ 	.word	0x0000da80


	//----- nvinfo : EIATTR_EXIT_INSTR_OFFSETS
	.align		4
.L_1139:
        /*00d0*/ 	.byte	0x04, 0x1c
        /*00d2*/ 	.short	(.L_1141 - .L_1140)


	//   ....[0]....
.L_1140:
        /*00d4*/ 	.word	0x0000caa0


	//   ....[1]....
        /*00d8*/ 	.word	0x0000cbd0


	//   ....[2]....
        /*00dc*/ 	.word	0x0000cc10


	//   ....[3]....
        /*00e0*/ 	.word	0x0000cca0


	//   ....[4]....
        /*00e4*/ 	.word	0x0000ccd0


	//   ....[5]....
        /*00e8*/ 	.word	0x0000cd00


	//   ....[6]....
        /*00ec*/ 	.word	0x0000cdb0


	//   ....[7]....
        /*00f0*/ 	.word	0x0000ce10


	//   ....[8]....
        /*00f4*/ 	.word	0x0000ced0


	//   ....[9]....
        /*00f8*/ 	.word	0x0000cf40


	//   ....[10]....
        /*00fc*/ 	.word	0x0000cf60


	//   ....[11]....
        /*0100*/ 	.word	0x0000d020


	//   ....[12]....
        /*0104*/ 	.word	0x0000d050


	//   ....[13]....
        /*0108*/ 	.word	0x0000d200


	//   ....[14]....
        /*010c*/ 	.word	0x0000d380


	//   ....[15]....
        /*0110*/ 	.word	0x0000d3e0


	//   ....[16]....
        /*0114*/ 	.word	0x0000d490


	//   ....[17]....
        /*0118*/ 	.word	0x0000d630


	//   ....[18]....
        /*011c*/ 	.word	0x0000d7d0


	//   ....[19]....
        /*0120*/ 	.word	0x0000d950


	//   ....[20]....
        /*0124*/ 	.word	0x0000da90


	//   ....[21]....
        /*0128*/ 	.word	0x0000dac0


	//   ....[22]....
        /*012c*/ 	.word	0x0000daf0


	//----- nvinfo : EIATTR_MAX_THREADS
	.align		4
.L_1141:
        /*0130*/ 	.byte	0x04, 0x05
        /*0132*/ 	.short	(.L_1143 - .L_1142)
.L_1142:
        /*0134*/ 	.word	0x00000080
        /*0138*/ 	.word	0x00000001
        /*013c*/ 	.word	0x00000001


	//----- nvinfo : EIATTR_CRS_STACK_SIZE
	.align		4
.L_1143:
        /*0140*/ 	.byte	0x04, 0x1e
        /*0142*/ 	.short	(.L_1145 - .L_1144)
.L_1144:
        /*0144*/ 	.word	0x00000000
.L_1145:


//--------------------- .nv.info._ZN2at6native18elementwise_kernelILi128ELi2EZNS0_22gpu_kernel_impl_nocastIZZZNS0_26GeluBackwardCUDAKernelImplERNS_18TensorIteratorBaseENS0_8GeluTypeEENKUlvE0_clEvENKUlvE_clEvEUlddE_EEvS4_RKT_EUliE_EEviT1_ --------------------------
	.section	.nv.info._ZN2at6native18elementwise_kernelILi128ELi2EZNS0_22gpu_kernel_impl_nocastIZZZNS0_26GeluBackwardCUDAKernelImplERNS_18TensorIteratorBaseENS0_8GeluTypeEENKUlvE0_clEvENKUlvE_clEvEUlddE_EEvS4_RKT_EUliE_EEviT1_,"",@"SHT_CUDA_INFO"
	.sectionflags	@""
	.align	4


	//----- nvinfo : EIATTR_CUDA_API_VERSION
	.align		4
        /*0000*/ 	.byte	0x04, 0x37
        /*0002*/ 	.short	(.L_1147 - .L_1146)
.L_1146:
        /*0004*/ 	.word	0x00000082


	//----- nvinfo : EIATTR_SW2861232_WAR
	.align		4
.L_1147:
        /*0008*/ 	.byte	0x01, 0x35
	.zero		2


	//----- nvinfo : EIATTR_PARAM_CBANK
	.align		4
        /*000c*/ 	.byte	0x04, 0x0a
        /*000e*/ 	.short	(.L_1149 - .L_1148)
	.align		4
.L_1148:
        /*0010*/ 	.word	index@(.nv.constant0._ZN2at6native18elementwise_kernelILi128ELi2EZNS0_22gpu_kernel_impl_nocastIZZZNS0_26GeluBackwardCUDAKernelImplERNS_18TensorIteratorBaseENS0_8GeluTypeEENKUlvE0_clEvENKUlvE_clEvEUlddE_EEvS4_RKT_EUliE_EEviT1_)
        /*0014*/ 	.short	0x0160
        /*0016*/ 	.short	0x0290


	//----- nvinfo : EIATTR_CBANK_PARAM_SIZE
	.align		4
.L_1149:
        /*0018*/ 	.byte	0x03, 0x19
        /*001a*/ 	.short	0x0290


	//----- nvinfo : EIATTR_KPARAM_INFO
	.align		4
        /*001c*/ 	.byte	0x04, 0x17
        /*001e*/ 	.short	(.L_1151 - .L_1150)
.L_1150:
        /*0020*/ 	.word	0x00000000
        /*0024*/ 	.short	0x0001
        /*0026*/ 	.short	0x0008
        /*0028*/ 	.byte	0x00, 0xf0, 0x21, 0x0a


	//----- nvinfo : EIATTR_KPARAM_INFO
	.align		4
.L_1151:
        /*002c*/ 	.byte	0x04, 0x17
        /*002e*/ 	.short	(.L_1153 - .L_1152)
.L_1152:
        /*0030*/ 	.word	0x00000000
        /*0034*/ 	.short	0x0000
        /*0036*/ 	.short	0x0000
        /*0038*/ 	.byte	0x00, 0xf0, 0x11, 0x00


	//----- nvinfo : EIATTR_MAXREG_COUNT
	.align		4
.L_1153:
        /*003c*/ 	.byte	0x03, 0x1b
        /*003e*/ 	.short	0x0080


	//----- nvinfo : EIATTR_MERCURY_ISA_VERSION
	.align		4
        /*0040*/ 	.byte	0x03, 0x5f
        /*0042*/ 	.short	0x0000


	//----- nvinfo : EIATTR_EXIT_INSTR_OFFSETS
	.align		4
        /*0044*/ 	.byte	0x04, 0x1c
        /*0046*/ 	.short	(.L_1155 - .L_1154)


	//   ....[0]....
.L_1154:
        /*0048*/ 	.word	0x000017b0


	//   ....[1]....
        /*004c*/ 	.word	0x00002eb0


	//----- nvinfo : EIATTR_MAX_THREADS
	.align		4
.L_1155:
        /*0050*/ 	.byte	0x04, 0x05
        /*0052*/ 	.short	(.L_1157 - .L_1156)
.L_1156:
        /*0054*/ 	.word	0x00000080
        /*0058*/ 	.word	0x00000001
        /*005c*/ 	.word	0x00000001


	//----- nvinfo : EIATTR_CRS_STACK_SIZE
	.align		4
.L_1157:
        /*0060*/ 	.byte	0x04, 0x1e
        /*0062*/ 	.short	(.L_1159 - .L_1158)
.L_1158:
        /*0064*/ 	.word	0x00000000
.L_1159:


//--------------------- .nv.info._ZN2at6native27unrolled_elementwise_kernelIZZZNS0_26GeluBackwardCUDAKernelImplERNS_18TensorIteratorBaseENS0_8GeluTypeEENKUlvE0_clEvENKUlvE_clEvEUlddE_St5arrayIPcLm3EELi4E23TrivialOffsetCalculatorILi2EjESB_ILi1EjENS0_6memory15LoadWithoutCastENSE_16StoreWithoutCastEEEviT_T0_T2_T3_T4_T5_ --------------------------
	.section	.nv.info._ZN2at6native27unrolled_elementwise_kernelIZZZNS0_26GeluBackwardCUDAKernelImplERNS_18TensorIteratorBaseENS0_8GeluTypeEENKUlvE0_clEvENKUlvE_clEvEUlddE_St5arrayIPcLm3EELi4E23TrivialOffsetCalculatorILi2EjESB_ILi1EjENS0_6memory15LoadWithoutCastENSE_16StoreWithoutCastEEEviT_T0_T2_T3_T4_T5_,"",@"SHT_CUDA_INFO"
	.sectionflags	@""
	.align	4


	//----- nvinfo : EIATTR_CUDA_API_VERSION
	.align		4
        /*0000*/ 	.byte	0x04, 0x37
        /*0002*/ 	.short	(.L_1161 - .L_1160)
.L_1160:
        /*0004*/ 	.word	0x00000082


	//----- nvinfo : EIATTR_SW2861232_WAR
	.align		4
.L_1161:
        /*0008*/ 	.byte	0x01, 0x35
	.zero		2


	//----- nvinfo : EIATTR_PARAM_CBANK
	.align		4
        /*000c*/ 	.byte	0x04, 0x0a
        /*000e*/ 	.short	(.L_1163 - .L_1162)
	.align		4
.L_1162:
        /*0010*/ 	.word	index@(.nv.constant0._ZN2at6native27unrolled_elementwise_kernelIZZZNS0_26GeluBackwardCUDAKernelImplERNS_18TensorIteratorBaseENS0_8GeluTypeEENKUlvE0_clEvENKUlvE_clEvEUlddE_St5arrayIPcLm3EELi4E23TrivialOffsetCalculatorILi2EjESB_ILi1EjENS0_6memory15LoadWithoutCastENSE_16StoreWithoutCastEEEviT_T0_T2_T3_T4_T5_)
        /*0014*/ 	.short	0x0160
        /*0016*/ 	.short	0x0024


	//----- nvinfo : EIATTR_CBANK_PARAM_SIZE
	.align		4
.L_1163:
        /*0018*/ 	.byte	0x03, 0x19
        /*001a*/ 	.short	0x0024


	//----- nvinfo : EIATTR_KPARAM_INFO
	.align		4
        /*001c*/ 	.byte	0x04, 0x17
        /*001e*/ 	.short	(.L_1165 - .L_1164)
.L_1164:
        /*0020*/ 	.word	0x00000000
        /*0024*/ 	.short	0x0006
        /*0026*/ 	.short	0x0023
        /*0028*/ 	.byte	0x00, 0xf0, 0x05, 0x00


	//----- nvinfo : EIATTR_KPARAM_INFO
	.align		4
.L_1165:
        /*002c*/ 	.byte	0x04, 0x17
        /*002e*/ 	.short	(.L_1167 - .L_1166)
.L_1166:
        /*0030*/ 	.word	0x00000000
        /*0034*/ 	.short	0x0005
        /*0036*/ 	.short	0x0022
        /*0038*/ 	.byte	0x00, 0xf0, 0x05, 0x00


	//----- nvinfo : EIATTR_KPARAM_INFO
	.align		4
.L_1167:
        /*003c*/ 	.byte	0x04, 0x17
        /*003e*/ 	.short	(.L_1169 - .L_1168)
.L_1168:
        /*0040*/ 	.word	0x00000000
        /*0044*/ 	.short	0x0004
        /*0046*/ 	.short	0x0021
        /*0048*/ 	.byte	0x00, 0xf0, 0x05, 0x00


	//----- nvinfo : EIATTR_KPARAM_INFO
	.align		4
.L_1169:
        /*004c*/ 	.byte	0x04, 0x17
        /*004e*/ 	.short	(.L_1171 - .L_1170)
.L_1170:
        /*0050*/ 	.word	0x00000000
        /*0054*/ 	.short	0x0003
        /*0056*/ 	.short	0x0020
        /*0058*/ 	.byte	0x00, 0xf0, 0x05, 0x00


	//----- nvinfo : EIATTR_KPARAM_INFO
	.align		4
.L_1171:
        /*005c*/ 	.byte	0x04, 0x17
        /*005e*/ 	.short	(.L_1173 - .L_1172)
.L_1172:
        /*0060*/ 	.word	0x00000000
        /*0064*/ 	.short	0x0002
        /*0066*/ 	.short	0x0008
        /*0068*/ 	.byte	0x00, 0xf0, 0x61, 0x00


	//----- nvinfo : EIATTR_KPARAM_INFO
	.align		4
.L_1173:
        /*006c*/ 	.byte	0x04, 0x17
        /*006e*/ 	.short	(.L_1175 - .L_1174)
.L_1174:
        /*0070*/ 	.word	0x00000000
        /*0074*/ 	.short	0x0001
        /*0076*/ 	.short	0x0004
        /*0078*/ 	.byte	0x00, 0xf0, 0x05, 0x00


	//----- nvinfo : EIATTR_KPARAM_INFO
	.align		4
.L_1175:
        /*007c*/ 	.byte	0x04, 0x17
        /*007e*/ 	.short	(.L_1177 - .L_1176)
.L_1176:
        /*0080*/ 	.word	0x00000000
        /*0084*/ 	.short	0x0000
        /*0086*/ 	.short	0x0000
        /*0088*/ 	.byte	0x00, 0xf0, 0x11, 0x00


	//----- nvinfo : EIATTR_MAXREG_COUNT
	.align		4
.L_1177:
        /*008c*/ 	.byte	0x03, 0x1b
        /*008e*/ 	.short	0x00ff


	//----- nvinfo : EIATTR_MERCURY_ISA_VERSION
	.align		4
        /*0090*/ 	.byte	0x03, 0x5f
        /*0092*/ 	.short	0x0000


	//----- nvinfo : EIATTR_EXIT_INSTR_OFFSETS
	.align		4
        /*0094*/ 	.byte	0x04, 0x1c
        /*0096*/ 	.short	(.L_1179 - .L_1178)


	//   ....[0]....
.L_1178:
        /*0098*/ 	.word	0x00001f50


	//   ....[1]....
        /*009c*/ 	.word	0x00001fa0


	//----- nvinfo : EIATTR_MAX_THREADS
	.align		4
.L_1179:
        /*00a0*/ 	.byte	0x04, 0x05
        /*00a2*/ 	.short	(.L_1181 - .L_1180)
.L_1180:
        /*00a4*/ 	.word	0x00000080
        /*00a8*/ 	.word	0x00000001
        /*00ac*/ 	.word	0x00000001


	//----- nvinfo : EIATTR_CRS_STACK_SIZE
	.align		4
.L_1181:
        /*00b0*/ 	.byte	0x04, 0x1e
        /*00b2*/ 	.short	(.L_1183 - .L_1182)
.L_1182:
        /*00b4*/ 	.word	0x00000000
.L_1183:


//--------------------- .nv.info._ZN2at6native29vectorized_elementwise_kernelILi2EZZZNS0_26GeluBackwardCUDAKernelImplERNS_18TensorIteratorBaseENS0_8GeluTypeEENKUlvE0_clEvENKUlvE_clEvEUlddE_St5arrayIPcLm3EEEEviT0_T1_ --------------------------
	.section	.nv.info._ZN2at6native29vectorized_elementwise_kernelILi2EZZZNS0_26GeluBackwardCUDAKernelImplERNS_18TensorIteratorBaseENS0_8GeluTypeEENKUlvE0_clEvENKUlvE_clEvEUlddE_St5arrayIPcLm3EEEEviT0_T1_,"",@"SHT_CUDA_INFO"
	.sectionflags	@""
	.align	4


	//----- nvinfo : EIATTR_CUDA_API_VERSION
	.align		4
        /*0000*/ 	.byte	0x04, 0x37
        /*0002*/ 	.short	(.L_1185 - .L_1184)
.L_1184:
        /*0004*/ 	.word	0x00000082


	//----- nvinfo : EIATTR_SW2861232_WAR
	.align		4
.L_1185:
        /*0008*/ 	.byte	0x01, 0x35
	.zero		2


	//----- nvinfo : EIATTR_PARAM_CBANK
	.align		4
        /*000c*/ 	.byte	0x04, 0x0a
        /*000e*/ 	.short	(.L_1187 - .L_1186)
	.align		4
.L_1186:
        /*0010*/ 	.word	index@(.nv.constant0._ZN2at6native29vectorized_elementwise_kernelILi2EZZZNS0_26GeluBackwardCUDAKernelImplERNS_18TensorIteratorBaseENS0_8GeluTypeEENKUlvE0_clEvENKUlvE_clEvEUlddE_St5arrayIPcLm3EEEEviT0_T1_)
        /*0014*/ 	.short	0x0160
        /*0016*/ 	.short	0x0020


	//----- nvinfo : EIATTR_CBANK_PARAM_SIZE
	.align		4
.L_1187:
        /*0018*/ 	.byte	0x03, 0x19
        /*001a*/ 	.short	0x0020


	//----- nvinfo : EIATTR_KPARAM_INFO
	.align		4
        /*001c*/ 	.byte	0x04, 0x17
        /*001e*/ 	.short	(.L_1189 - .L_1188)
.L_1188:
        /*0020*/ 	.word	0x00000000
        /*0024*/ 	.short	0x0002
        /*0026*/ 	.short	0x0008
        /*0028*/ 	.byte	0x00, 0xf0, 0x61, 0x00


	//----- nvinfo : EIATTR_KPARAM_INFO
	.align		4
.L_1189:
        /*002c*/ 	.byte	0x04, 0x17
        /*002e*/ 	.short	(.L_1191 - .L_1190)
.L_1190:
        /*0030*/ 	.word	0x00000000
        /*0034*/ 	.short	0x0001
        /*0036*/ 	.short	0x0004
        /*0038*/ 	.byte	0x00, 0xf0, 0x05, 0x00


	//----- nvinfo : EIATTR_KPARAM_INFO
	.align		4
.L_1191:
        /*003c*/ 	.byte	0x04, 0x17
        /*003e*/ 	.short	(.L_1193 - .L_1192)
.L_1192:
        /*0040*/ 	.word	0x00000000
        /*0044*/ 	.short	0x0000
        /*0046*/ 	.short	0x0000
        /*0048*/ 	.byte	0x00, 0xf0, 0x11, 0x00


	//----- nvinfo : EIATTR_MAXREG_COUNT
	.align		4
.L_1193:
        /*004c*/ 	.byte	0x03, 0x1b
        /*004e*/ 	.short	0x00ff


	//----- nvinfo : EIATTR_MERCURY_ISA_VERSION
	.align		4
        /*0050*/ 	.byte	0x03, 0x5f
        /*0052*/ 	.short	0x0000


	//----- nvinfo : EIATTR_EXIT_INSTR_OFFSETS
	.align		4
        /*0054*/ 	.byte	0x04, 0x1c
        /*0056*/ 	.short	(.L_1195 - .L_1194)


	//   ....[0]....
.L_1194:
        /*0058*/ 	.word	0x00003230


	//   ....[1]....
        /*005c*/ 	.word	0x00007120


	//   ....[2]....
        /*0060*/ 	.word	0x00007170


	//----- nvinfo : EIATTR_MAX_THREADS
	.align		4
.L_1195:
        /*0064*/ 	.byte	0x04, 0x05
        /*0066*/ 	.short	(.L_1197 - .L_1196)
.L_1196:
        /*0068*/ 	.word	0x00000080
        /*006c*/ 	.word	0x00000001
        /*0070*/ 	.word	0x00000001


	//----- nvinfo : EIATTR_CRS_STACK_SIZE
	.align		4
.L_1197:
        /*0074*/ 	.byte	0x04, 0x1e
        /*0076*/ 	.short	(.L_1199 - .L_1198)
.L_1198:
        /*0078*/ 	.word	0x00000000
.L_1199:


//--------------------- .nv.info._ZN2at6native29vectorized_elementwise_kernelILi4EZZZNS0_26GeluBackwardCUDAKernelImplERNS_18TensorIteratorBaseENS0_8GeluTypeEENKUlvE0_clEvENKUlvE_clEvEUlddE_St5arrayIPcLm3EEEEviT0_T1_ --------------------------
	.section	.nv.info._ZN2at6native29vectorized_elementwise_kernelILi4EZZZNS0_26GeluBackwardCUDAKernelImplERNS_18TensorIteratorBaseENS0_8GeluTypeEENKUlvE0_clEvENKUlvE_clEvEUlddE_St5arrayIPcLm3EEEEviT0_T1_,"",@"SHT_CUDA_INFO"
	.sectionflags	@""
	.align	4


	//----- nvinfo : EIATTR_CUDA_API_VERSION
	.align		4
        /*0000*/ 	.byte	0x04, 0x37
        /*0002*/ 	.short	(.L_1201 - .L_1200)
.L_1200:
        /*0004*/ 	.word	0x00000082


	//----- nvinfo : EIATTR_SW2861232_WAR
	.align		4
.L_1201:
        /*0008*/ 	.byte	0x01, 0x35
	.zero		2


	//----- nvinfo : EIATTR_PARAM_CBANK
	.align		4
        /*000c*/ 	.byte	0x04, 0x0a
        /*000e*/ 	.short	(.L_1203 - .L_1202)
	.align		4
.L_1202:
        /*0010*/ 	.word	index@(.nv.constant0._ZN2at6native29vectorized_elementwise_kernelILi4EZZZNS0_26GeluBackwardCUDAKernelImplERNS_18TensorIteratorBaseENS0_8GeluTypeEENKUlvE0_clEvENKUlvE_clEvEUlddE_St5arrayIPcLm3EEEEviT0_T1_)
        /*0014*/ 	.short	0x0160
        /*0016*/ 	.short	0x0020


	//----- nvinfo : EIATTR_CBANK_PARAM_SIZE
	.align		4
.L_1203:
        /*0018*/ 	.byte	0x03, 0x19
        /*001a*/ 	.short	0x0020


	//----- nvinfo : EIATTR_KPARAM_INFO
	.align		4
        /*001c*/ 	.byte	0x04, 0x17
        /*001e*/ 	.short	(.L_1205 - .L_1204)
.L_1204:
        /*0020*/ 	.word	0x00000000
        /*0024*/ 	.short	0x0002
        /*0026*/ 	.short	0x0008
        /*0028*/ 	.byte	0x00, 0xf0, 0x61, 0x00


	//----- nvinfo : EIATTR_KPARAM_INFO
	.align		4
.L_1205:
        /*002c*/ 	.byte	0x04, 0x17
        /*002e*/ 	.short	(.L_1207 - .L_1206)
.L_1206:
        /*0030*/ 	.word	0x00000000
        /*0034*/ 	.short	0x0001
        /*0036*/ 	.short	0x0004
        /*0038*/ 	.byte	0x00, 0xf0, 0x05, 0x00


	//----- nvinfo : EIATTR_KPARAM_INFO
	.align		4
.L_1207:
        /*003c*/ 	.byte	0x04, 0x17
        /*003e*/ 	.short	(.L_1209 - .L_1208)
.L_1208:
        /*0040*/ 	.word	0x00000000
        /*0044*/ 	.short	0x0000
        /*0046*/ 	.short	0x0000
        /*0048*/ 	.byte	0x00, 0xf0, 0x11, 0x00


	//----- nvinfo : EIATTR_MAXREG_COUNT
	.align		4
.L_1209:
        /*004c*/ 	.byte	0x03, 0x1b
        /*004e*/ 	.short	0x00ff


	//----- nvinfo : EIATTR_MERCURY_ISA_VERSION
	.align		4
        /*0050*/ 	.byte	0x03, 0x5f
        /*0052*/ 	.short	0x0000


	//----- nvinfo : EIATTR_EXIT_INSTR_OFFSETS
	.align		4
        /*0054*/ 	.byte	0x04, 0x1c
        /*0056*/ 	.short	(.L_1211 - .L_1210)


	//   ....[0]....
.L_1210:
        /*0058*/ 	.word	0x00003230


	//   ....[1]....
        /*005c*/ 	.word	0x00007120


	//   ....[2]....
        /*0060*/ 	.word	0x00007170


	//----- nvinfo : EIATTR_MAX_THREADS
	.align		4
.L_1211:
        /*0064*/ 	.byte	0x04, 0x05
        /*0066*/ 	.short	(.L_1213 - .L_1212)
.L_1212:
        /*0068*/ 	.word	0x00000080
        /*006c*/ 	.word	0x00000001
        /*0070*/ 	.word	0x00000001


	//----- nvinfo : EIATTR_CRS_STACK_SIZE
	.align		4
.L_1213:
        /*0074*/ 	.byte	0x04, 0x1e
        /*0076*/ 	.short	(.L_1215 - .L_1214)
.L_1214:
        /*0078*/ 	.word	0x00000000
.L_1215:


//--------------------- .nv.info._ZN2at6native29vectorized_elementwise_kernelILi8EZZZNS0_26GeluBackwardCUDAKernelImplERNS_18TensorIteratorBaseENS0_8GeluTypeEENKUlvE0_clEvENKUlvE_clEvEUlddE_St5arrayIPcLm3EEEEviT0_T1_ --------------------------
	.section	.nv.info._ZN2at6native29vectorized_elementwise_kernelILi8EZZZNS0_26GeluBackwardCUDAKernelImplERNS_18TensorIteratorBaseENS0_8GeluTypeEENKUlvE0_clEvENKUlvE_clEvEUlddE_St5arrayIPcLm3EEEEviT0_T1_,"",@"SHT_CUDA_INFO"
	.sectionflags	@""
	.align	4


	//----- nvinfo : EIATTR_CUDA_API_VERSION
	.align		4
        /*0000*/ 	.byte	0x04, 0x37
        /*0002*/ 	.short	(.L_1217 - .L_1216)
.L_1216:
        /*0004*/ 	.word	0x00000082


	//----- nvinfo : EIATTR_SW2861232_WAR
	.align		4
.L_1217:
        /*0008*/ 	.byte	0x01, 0x35
	.zero		2


	//----- nvinfo : EIATTR_PARAM_CBANK
	.align		4
        /*000c*/ 	.byte	0x04, 0x0a
        /*000e*/ 	.short	(.L_1219 - .L_1218)
	.align		4
.L_1218:
        /*0010*/ 	.word	index@(.nv.constant0._ZN2at6native29vectorized_elementwise_kernelILi8EZZZNS0_26GeluBackwardCUDAKernelImplERNS_18TensorIteratorBaseENS0_8GeluTypeEENKUlvE0_clEvENKUlvE_clEvEUlddE_St5arrayIPcLm3EEEEviT0_T1_)
        /*0014*/ 	.short	0x0160
        /*0016*/ 	.short	0x0020


	//----- nvinfo : EIATTR_CBANK_PARAM_SIZE
	.align		4
.L_1219:
        /*0018*/ 	.byte	0x03, 0x19
        /*001a*/ 	.short	0x0020


	//----- nvinfo : EIATTR_KPARAM_INFO
	.align		4
        /*001c*/ 	.byte	0x04, 0x17
        /*001e*/ 	.short	(.L_1221 - .L_1220)
.L_1220:
        /*0020*/ 	.word	0x00000000
        /*0024*/ 	.short	0x0002
        /*0026*/ 	.short	0x0008
        /*0028*/ 	.byte	0x00, 0xf0, 0x61, 0x00


	//----- nvinfo : EIATTR_KPARAM_INFO
	.align		4
.L_1221:
        /*002c*/ 	.byte	0x04, 0x17
        /*002e*/ 	.short	(.L_1223 - .L_1222)
.L_1222:
        /*0030*/ 	.word	0x00000000
        /*0034*/ 	.short	0x0001
        /*0036*/ 	.short	0x0004
        /*0038*/ 	.byte	0x00, 0xf0, 0x05, 0x00


	//----- nvinfo : EIATTR_KPARAM_INFO
	.align		4
.L_1223:
        /*003c*/ 	.byte	0x04, 0x17
        /*003e*/ 	.short	(.L_1225 - .L_1224)
.L_1224:
        /*0040*/ 	.word	0x00000000
        /*0044*/ 	.short	0x0000
        /*0046*/ 	.short	0x0000
        /*0048*/ 	.byte	0x00, 0xf0, 0x11, 0x00


	//----- nvinfo : EIATTR_MAXREG_COUNT
	.align		4
.L_1225:
        /*004c*/ 	.byte	0x03, 0x1b
        /*004e*/ 	.short	0x00ff


	//----- nvinfo : EIATTR_MERCURY_ISA_VERSION
	.align		4
        /*0050*/ 	.byte	0x03, 0x5f
        /*0052*/ 	.short	0x0000


	//----- nvinfo : EIATTR_EXIT_INSTR_OFFSETS
	.align		4
        /*0054*/ 	.byte	0x04, 0x1c
        /*0056*/ 	.short	(.L_1227 - .L_1226)


	//   ....[0]....
.L_1226:
        /*0058*/ 	.word	0x00000010


	//----- nvinfo : EIATTR_MAX_THREADS
	.align		4
.L_1227:
        /*005c*/ 	.byte	0x04, 0x05
        /*005e*/ 	.short	(.L_1229 - .L_1228)
.L_1228:
        /*0060*/ 	.word	0x00000080
        /*0064*/ 	.word	0x00000001
        /*0068*/ 	.word	0x00000001
.L_1229:


//--------------------- .nv.info._ZN2at6native18elementwise_kernelILi128ELi4EZNS0_15gpu_kernel_implIZZZNS0_26GeluBackwardCUDAKernelImplERNS_18TensorIteratorBaseENS0_8GeluTypeEENKUlvE_clEvENKUlvE2_clEvEUlN3c108BFloat16ES9_E_EEvS4_RKT_EUliE_EEviT1_ --------------------------
	.section	.nv.info._ZN2at6native18elementwise_kernelILi128ELi4EZNS0_15gpu_kernel_implIZZZNS0_26GeluBackwardCUDAKernelImplERNS_18TensorIteratorBaseENS0_8GeluTypeEENKUlvE_clEvENKUlvE2_clEvEUlN3c108BFloat16ES9_E_EEvS4_RKT_EUliE_EEviT1_,"",@"SHT_CUDA_INFO"
	.sectionflags	@""
	.align	4


	//----- nvinfo : EIATTR_CUDA_API_VERSION
	.align		4
        /*0000*/ 	.byte	0x04, 0x37
        /*0002*/ 	.short	(.L_1231 - .L_1230)
.L_1230:
        /*0004*/ 	.word	0x00000082


	//----- nvinfo : EIATTR_SW2861232_WAR
	.align		4
.L_1231:
        /*0008*/ 	.byte	0x01, 0x35
	.zero		2


	//----- nvinfo : EIATTR_PARAM_CBANK
	.align		4
        /*000c*/ 	.byte	0x04, 0x0a
        /*000e*/ 	.short	(.L_1233 - .L_1232)
	.align		4
.L_1232:
        /*0010*/ 	.word	index@(.nv.constant0._ZN2at6native18elementwise_kernelILi128ELi4EZNS0_15gpu_kernel_implIZZZNS0_26GeluBackwardCUDAKernelImplERNS_18TensorIteratorBaseENS0_8GeluTypeEENKUlvE_clEvENKUlvE2_clEvEUlN3c108BFloat16ES9_E_EEvS4_RKT_EUliE_EEviT1_)
        /*0014*/ 	.short	0x0160
        /*0016*/ 	.short	0x0290


	//----- nvinfo : EIATTR_CBANK_PARAM_SIZE
	.align		4
.L_1233:
        /*0018*/ 	.byte	0x03, 0x19
        /*001a*/ 	.short	0x0290


	//----- nvinfo : EIATTR_KPARAM_INFO
	.align		4
        /*001c*/ 	.byte	0x04, 0x17
        /*001e*/ 	.short	(.L_1235 - .L_1234)
.L_1234:
        /*0020*/ 	.word	0x00000000
        /*0024*/ 	.short	0x0001
        /*0026*/ 	.short	0x0008
        /*0028*/ 	.byte	0x00, 0xf0, 0x21, 0x0a


	//----- nvinfo : EIATTR_KPARAM_INFO
	.align		4
.L_1235:
        /*002c*/ 	.byte	0x04, 0x17
        /*002e*/ 	.short	(.L_1237 - .L_1236)
.L_1236:
        /*0030*/ 	.word	0x00000000
        /*0034*/ 	.short	0x0000
        /*0036*/ 	.short	0x0000
        /*0038*/ 	.byte	0x00, 0xf0, 0x11, 0x00


	//----- nvinfo : EIATTR_MAXREG_COUNT
	.align		4
.L_1237:
        /*003c*/ 	.byte	0x03, 0x1b
        /*003e*/ 	.short	0x0080


	//----- nvinfo : EIATTR_EXTERNS
	.align		4
        /*0040*/ 	.byte	0x04, 0x0f
        /*0042*/ 	.short	(.L_1239 - .L_1238)


	//   ....[0]....
	.align		4
.L_1238:
        /*0044*/ 	.word	index@(__assertfail)


	//----- nvinfo : EIATTR_MERCURY_ISA_VERSION
	.align		4
.L_1239:
        /*0048*/ 	.byte	0x03, 0x5f
        /*004a*/ 	.short	0x0000


	//----- nvinfo : EIATTR_SYSCALL_OFFSETS
	.align		4
        /*004c*/ 	.byte	0x04, 0x46
        /*004e*/ 	.short	(.L_1241 - .L_1240)


	//   ....[0]....
.L_1240:
        /*0050*/ 	.word	0x00002050


	//   ....[1]....
        /*0054*/ 	.word	0x00003000


	//   ....[2]....
        /*0058*/ 	.word	0x000040c0


	//   ....[3]....
        /*005c*/ 	.word	0x00006180


	//   ....[4]....
        /*0060*/ 	.word	0x00007130


	//   ....[5]....
        /*0064*/ 	.word	0x000081f0


	//   ....[6]....
        /*0068*/ 	.word	0x0000a280


	//   ....[7]....
        /*006c*/ 	.word	0x0000b230


	//   ....[8]....
        /*0070*/ 	.word	0x0000c2f0


	//   ....[9]....
        /*0074*/ 	.word	0x0000e390


	//   ....[10]....
        /*0078*/ 	.word	0x0000f340


	//   ....[11]....
        /*007c*/ 	.word	0x00010400


	//----- nvinfo : EIATTR_EXIT_INSTR_OFFSETS
	.align		4
.L_1241:
        /*0080*/ 	.byte	0x04, 0x1c
        /*0082*/ 	.short	(.L_1243 - .L_1242)


	//   ....[0]....
.L_1242:
        /*0084*/ 	.word	0x0000c3b0


	//   ....[1]....
        /*0088*/ 	.word	0x0000f600


	//   ....[2]....
        /*008c*/ 	.word	0x0000f640


	//   ....[3]....
        /*0090*/ 	.word	0x0000f6e0


	//   ....[4]....
        /*0094*/ 	.word	0x0000f720


	//   ....[5]....
        /*0098*/ 	.word	0x0000f760


	//   ....[6]....
        /*009c*/ 	.word	0x0000f7f0


	//   ....[7]....
        /*00a0*/ 	.word	0x0000f830


	//   ....[8]....
        /*00a4*/ 	.word	0x0000f8d0


	//   ....[9]....
        /*00a8*/ 	.word	0x0000f920


	//   ....[10]....
        /*00ac*/ 	.word	0x0000f970


	//   ....[11]....
        /*00b0*/ 	.word	0x0000fa40


	//   ....[12]....
        /*00b4*/ 	.word	0x0000faa0


	//   ....[13]....
        /*00b8*/ 	.word	0x0000fc30


	//   ....[14]....
        /*00bc*/ 	.word	0x0000fd90


	//   ....[15]....
        /*00c0*/ 	.word	0x0000fdb0


	//   ....[16]....
        /*00c4*/ 	.word	0x0000fe70


	//   ....[17]....
        /*00c8*/ 	.word	0x0000fff0


	//   ....[18]....
        /*00cc*/ 	.word	0x00010170


	//   ....[19]....
        /*00d0*/ 	.word	0x000102d0


	//   ....[20]....
        /*00d4*/ 	.word	0x00010410


	//   ....[21]....
        /*00d8*/ 	.word	0x00010450


	//   ....[22]....
        /*00dc*/ 	.word	0x00010490


	//----- nvinfo : EIATTR_MAX_THREADS
	.align		4
.L_1243:
        /*00e0*/ 	.byte	0x04, 0x05
        /*00e2*/ 	.short	(.L_1245 - .L_1244)
.L_1244:
        /*00e4*/ 	.word	0x00000080
        /*00e8*/ 	.word	0x00000001
        /*00ec*/ 	.word	0x00000001


	//----- nvinfo : EIATTR_CRS_STACK_SIZE
	.align		4
.L_1245:
        /*00f0*/ 	.byte	0x04, 0x1e
        /*00f2*/ 	.short	(.L_1247 - .L_1246)
.L_1246:
        /*00f4*/ 	.word	0x00000000
.L_1247:


//--------------------- .nv.info._ZN2at6native27unrolled_elementwise_kernelIZZZNS0_26GeluBackwardCUDAKernelImplERNS_18TensorIteratorBaseENS0_8GeluTypeEENKUlvE_clEvENKUlvE2_clEvEUlN3c108BFloat16ES8_E_St5arrayIPcLm3EELi4E23TrivialOffsetCalculatorILi2EjESD_ILi1EjENS0_6memory12LoadWithCastILi2EEENSG_13StoreWithCastILi1EEEEEviT_T0_T2_T3_T4_T5_ --------------------------
	.section	.nv.info._ZN2at6native27unrolled_elementwise_kernelIZZZNS0_26GeluBackwardCUDAKernelImplERNS_18TensorIteratorBaseENS0_8GeluTypeEENKUlvE_clEvENKUlvE2_clEvEUlN3c108BFloat16ES8_E_St5arrayIPcLm3EELi4E23TrivialOffsetCalculatorILi2EjESD_ILi1EjENS0_6memory12LoadWithCastILi2EEENSG_13StoreWithCastILi1EEEEEviT_T0_T2_T3_T4_T5_,"",@"SHT_CUDA_INFO"
	.sectionflags	@""
	.align	4


	//----- nvinfo : EIATTR_CUDA_API_VERSION
	.align		4
        /*0000*/ 	.byte	0x04, 0x37
        /*0002*/ 	.short	(.L_1249 - .L_1248)
.L_1248:
        /*0004*/ 	.word	0x00000082


	//----- nvinfo : EIATTR_SW2861232_WAR
	.align		4
.L_1249:
        /*0008*/ 	.byte	0x01, 0x35
	.zero		2


	//----- nvinfo : EIATTR_PARAM_CBANK
	.align		4
        /*000c*/ 	.byte	0x04, 0x0a
        /*000e*/ 	.short	(.L_1251 - .L_1250)
	.align		4
.L_1250:
        /*0010*/ 	.word	index@(.nv.constant0._ZN2at6native27unrolled_elementwise_kernelIZZZNS0_26GeluBackwardCUDAKernelImplERNS_18TensorIteratorBaseENS0_8GeluTypeEENKUlvE_clEvENKUlvE2_clEvEUlN3c108BFloat16ES8_E_St5arrayIPcLm3EELi4E23TrivialOffsetCalculatorILi2EjESD_ILi1EjENS0_6memory12LoadWithCastILi2EEENSG_13StoreWithCastILi1EEEEEviT_T0_T2_T3_T4_T5_)
        /*0014*/ 	.short	0x0160
        /*0016*/ 	.short	0x0038


	//----- nvinfo : EIATTR_CBANK_PARAM_SIZE
	.align		4
.L_1251:
        /*0018*/ 	.byte	0x03, 0x19
        /*001a*/ 	.short	0x0038


	//----- nvinfo : EIATTR_KPARAM_INFO
	.align		4
        /*001c*/ 	.byte	0x04, 0x17
        /*001e*/ 	.short	(.L_1253 - .L_1252)
.L_1252:
        /*0020*/ 	.word	0x00000000
        /*0024*/ 	.short	0x0006
        /*0026*/ 	.short	0x0030
        /*0028*/ 	.byte	0x00, 0xf0, 0x21, 0x00


	//----- nvinfo : EIATTR_KPARAM_INFO
	.align		4
.L_1253:
        /*002c*/ 	.byte	0x04, 0x17
        /*002e*/ 	.short	(.L_1255 - .L_1254)
.L_1254:
        /*0030*/ 	.word	0x00000000
        /*0034*/ 	.short	0x0005
        /*0036*/ 	.short	0x0024
        /*0038*/ 	.byte	0x00, 0xf0, 0x31, 0x00


	//----- nvinfo : EIATTR_KPARAM_INFO
	.align		4
.L_1255:
        /*003c*/ 	.byte	0x04, 0x17
        /*003e*/ 	.short	(.L_1257 - .L_1256)
.L_1256:
        /*0040*/ 	.word	0x00000000
        /*0044*/ 	.short	0x0004
        /*0046*/ 	.short	0x0021
        /*0048*/ 	.byte	0x00, 0xf0, 0x05, 0x00


	//----- nvinfo : EIATTR_KPARAM_INFO
	.align		4
.L_1257:
        /*004c*/ 	.byte	0x04, 0x17
        /*004e*/ 	.short	(.L_1259 - .L_1258)
.L_1258:
        /*0050*/ 	.word	0x00000000
        /*0054*/ 	.short	0x0003
        /*0056*/ 	.short	0x0020
        /*0058*/ 	.byte	0x00, 0xf0, 0x05, 0x00


	//----- nvinfo : EIATTR_KPARAM_INFO
	.align		4
.L_1259:
        /*005c*/ 	.byte	0x04, 0x17
        /*005e*/ 	.short	(.L_1261 - .L_1260)
.L_1260:
        /*0060*/ 	.word	0x00000000
        /*0064*/ 	.short	0x0002
        /*0066*/ 	.short	0x0008
        /*0068*/ 	.byte	0x00, 0xf0, 0x61, 0x00


	//----- nvinfo : EIATTR_KPARAM_INFO
	.align		4
.L_1261:
        /*006c*/ 	.byte	0x04, 0x17
        /*006e*/ 	.short	(.L_1263 - .L_1262)
.L_1262:
        /*0070*/ 	.word	0x00000000
        /*0074*/ 	.short	0x0001
        /*0076*/ 	.short	0x0004
        /*0078*/ 	.byte	0x00, 0xf0, 0x05, 0x00


	//----- nvinfo : EIATTR_KPARAM_INFO
	.align		4
.L_1263:
        /*007c*/ 	.byte	0x04, 0x17
        /*007e*/ 	.short	(.L_1265 - .L_1264)
.L_1264:
        /*0080*/ 	.word	0x00000000
        /*0084*/ 	.short	0x0000
        /*0086*/ 	.short	0x0000
        /*0088*/ 	.byte	0x00, 0xf0, 0x11, 0x00


	//----- nvinfo : EIATTR_MAXREG_COUNT
	.align		4
.L_1265:
        /*008c*/ 	.byte	0x03, 0x1b
        /*008e*/ 	.short	0x00ff


	//----- nvinfo : EIATTR_EXTERNS
	.align		4
        /*0090*/ 	.byte	0x04, 0x0f
        /*0092*/ 	.short	(.L_1267 - .L_1266)


	//   ....[0]....
	.align		4
.L_1266:
        /*0094*/ 	.word	index@(__assertfail)


	//----- nvinfo : EIATTR_MERCURY_ISA_VERSION
	.align		4
.L_1267:
        /*0098*/ 	.byte	0x03, 0x5f
        /*009a*/ 	.short	0x0000


	//----- nvinfo : EIATTR_SYSCALL_OFFSETS
	.align		4
        /*009c*/ 	.byte	0x04, 0x46
        /*009e*/ 	.short	(.L_1269 - .L_1268)


	//   ....[0]....
.L_1268:
        /*00a0*/ 	.word	0x000010b0


	//   ....[1]....
        /*00a4*/ 	.word	0x00002130


	//   ....[2]....
        /*00a8*/ 	.word	0x00003230


	//   ....[3]....
        /*00ac*/ 	.word	0x000042b0


	//   ....[4]....
        /*00b0*/ 	.word	0x000053c0


	//   ....[5]....
        /*00b4*/ 	.word	0x00006430


	//   ....[6]....
        /*00b8*/ 	.word	0x00007520


	//   ....[7]....
        /*00bc*/ 	.word	0x000084c0


	//   ....[8]....
        /*00c0*/ 	.word	0x00009bb0


	//   ....[9]....
        /*00c4*/ 	.word	0x0000abe0


	//   ....[10]....
        /*00c8*/ 	.word	0x0000bbd0


	//   ....[11]....
        /*00cc*/ 	.word	0x0000cbc0


	//----- nvinfo : EIATTR_EXIT_INSTR_OFFSETS
	.align		4
.L_1269:
        /*00d0*/ 	.byte	0x04, 0x1c
        /*00d2*/ 	.short	(.L_1271 - .L_1270)


	//   ....[0]....
.L_1270:
        /*00d4*/ 	.word	0x0000bc90


	//   ....[1]....
        /*00d8*/ 	.word	0x0000bdc0


	//   ....[2]....
        /*00dc*/ 	.word	0x0000be00


	//   ....[3]....
        /*00e0*/ 	.word	0x0000bea0


	//   ....[4]....
        /*00e4*/ 	.word	0x0000bee0


	//   ....[5]....
        /*00e8*/ 	.word	0x0000bf20


	//   ....[6]....
        /*00ec*/ 	.word	0x0000bfb0


	//   ....[7]....
        /*00f0*/ 	.word	0x0000bff0


	//   ....[8]....
        /*00f4*/ 	.word	0x0000c090


	//   ....[9]....
        /*00f8*/ 	.word	0x0000c0e0


	//   ....[10]....
        /*00fc*/ 	.word	0x0000c130


	//   ....[11]....
        /*0100*/ 	.word	0x0000c200


	//   ....[12]....
        /*0104*/ 	.word	0x0000c260


	//   ....[13]....
        /*0108*/ 	.word	0x0000c3f0


	//   ....[14]....
        /*010c*/ 	.word	0x0000c550


	//   ....[15]....
        /*0110*/ 	.word	0x0000c570


	//   ....[16]....
        /*0114*/ 	.word	0x0000c630


	//   ....[17]....
        /*0118*/ 	.word	0x0000c7b0


	//   ....[18]....
        /*011c*/ 	.word	0x0000c930


	//   ....[19]....
        /*0120*/ 	.word	0x0000ca90


	//   ....[20]....
        /*0124*/ 	.word	0x0000cbd0


	//   ....[21]....
        /*0128*/ 	.word	0x0000cc10


	//   ....[22]....
        /*012c*/ 	.word	0x0000cc50


	//----- nvinfo : EIATTR_MAX_THREADS
	.align		4
.L_1271:
        /*0130*/ 	.byte	0x04, 0x05
        /*0132*/ 	.short	(.L_1273 - .L_1272)
.L_1272:
        /*0134*/ 	.word	0x00000080
        /*0138*/ 	.word	0x00000001
        /*013c*/ 	.word	0x00000001


	//----- nvinfo : EIATTR_CRS_STACK_SIZE
	.align		4
.L_1273:
        /*0140*/ 	.byte	0x04, 0x1e
        /*0142*/ 	.short	(.L_1275 - .L_1274)
.L_1274:
        /*0144*/ 	.word	0x00000000
.L_1275:


//--------------------- .nv.info._ZN2at6native18elementwise_kernelILi128ELi4EZNS0_22gpu_kernel_impl_nocastIZZZNS0_26GeluBackwardCUDAKernelImplERNS_18TensorIteratorBaseENS0_8GeluTypeEENKUlvE_clEvENKUlvE2_clEvEUlN3c108BFloat16ES9_E_EEvS4_RKT_EUliE_EEviT1_ --------------------------
	.section	.nv.info._ZN2at6native18elementwise_kernelILi128ELi4EZNS0_22gpu_kernel_impl_nocastIZZZNS0_26GeluBackwardCUDAKernelImplERNS_18TensorIteratorBaseENS0_8GeluTypeEENKUlvE_clEvENKUlvE2_clEvEUlN3c108BFloat16ES9_E_EEvS4_RKT_EUliE_EEviT1_,"",@"SHT_CUDA_INFO"
	.sectionflags	@""
	.align	4


	//----- nvinfo : EIATTR_CUDA_API_VERSION
	.align		4
        /*0000*/ 	.byte	0x04, 0x37
        /*0002*/ 	.short	(.L_1277 - .L_1276)
.L_1276:
        /*0004*/ 	.word	0x00000082


	//----- nvinfo : EIATTR_SW2861232_WAR
	.align		4
.L_1277:
        /*0008*/ 	.byte	0x01, 0x35
	.zero		2


	//----- nvinfo : EIATTR_PARAM_CBANK
	.align		4
        /*000c*/ 	.byte	0x04, 0x0a
        /*000e*/ 	.short	(.L_1279 - .L_1278)
	.align		4
.L_1278:
        /*0010*/ 	.word	index@(.nv.constant0._ZN2at6native18elementwise_kernelILi128ELi4EZNS0_22gpu_kernel_impl_nocastIZZZNS0_26GeluBackwardCUDAKernelImplERNS_18TensorIteratorBaseENS0_8GeluTypeEENKUlvE_clEvENKUlvE2_clEvEUlN3c108BFloat16ES9_E_EEvS4_RKT_EUliE_EEviT1_)
        /*0014*/ 	.short	0x0160
        /*0016*/ 	.short	0x0290


	//----- nvinfo : EIATTR_CBANK_PARAM_SIZE
	.align		4
.L_1279:
        /*0018*/ 	.byte	0x03, 0x19
        /*001a*/ 	.short	0x0290


	//----- nvinfo : EIATTR_KPARAM_INFO
	.align		4
        /*001c*/ 	.byte	0x04, 0x17
        /*001e*/ 	.short	(.L_1281 - .L_1280)
.L_1280:
        /*0020*/ 	.word	0x00000000
        /*0024*/ 	.short	0x0001
        /*0026*/ 	.short	0x0008
        /*0028*/ 	.byte	0x00, 0xf0, 0x21, 0x0a


	//----- nvinfo : EIATTR_KPARAM_INFO
	.align		4
.L_1281:
        /*002c*/ 	.byte	0x04, 0x17
        /*002e*/ 	.short	(.L_1283 - .L_1282)
.L_1282:
        /*0030*/ 	.word	0x00000000
        /*0034*/ 	.short	0x0000
        /*0036*/ 	.short	0x0000
        /*0038*/ 	.byte	0x00, 0xf0, 0x11, 0x00


	//----- nvinfo : EIATTR_MAXREG_COUNT
	.align		4
.L_1283:
        /*003c*/ 	.byte	0x03, 0x1b
        /*003e*/ 	.short	0x0080


	//----- nvinfo : EIATTR_MERCURY_ISA_VERSION
	.align		4
        /*0040*/ 	.byte	0x03, 0x5f
        /*0042*/ 	.short	0x0000


	//----- nvinfo : EIATTR_EXIT_INSTR_OFFSETS
	.align		4
        /*0044*/ 	.byte	0x04, 0x1c
        /*0046*/ 	.short	(.L_1285 - .L_1284)


	//   ....[0]....
.L_1284:
        /*0048*/ 	.word	0x000035b0


	//   ....[1]....
        /*004c*/ 	.word	0x00004740


	//----- nvinfo : EIATTR_MAX_THREADS
	.align		4
.L_1285:
        /*0050*/ 	.byte	0x04, 0x05
        /*0052*/ 	.short	(.L_1287 - .L_1286)
.L_1286:
        /*0054*/ 	.word	0x00000080
        /*0058*/ 	.word	0x00000001
        /*005c*/ 	.word	0x00000001


	//----- nvinfo : EIATTR_CRS_STACK_SIZE
	.align		4
.L_1287:
        /*0060*/ 	.byte	0x04, 0x1e
        /*0062*/ 	.short	(.L_1289 - .L_1288)
.L_1288:
        /*0064*/ 	.word	0x00000000
.L_1289:


//--------------------- .nv.info._ZN2at6native27unrolled_elementwise_kernelIZZZNS0_26GeluBackwardCUDAKernelImplERNS_18TensorIteratorBaseENS0_8GeluTypeEENKUlvE_clEvENKUlvE2_clEvEUlN3c108BFloat16ES8_E_St5arrayIPcLm3EELi4E23TrivialOffsetCalculatorILi2EjESD_ILi1EjENS0_6memory15LoadWithoutCastENSG_16StoreWithoutCastEEEviT_T0_T2_T3_T4_T5_ --------------------------
	.section	.nv.info._ZN2at6native27unrolled_elementwise_kernelIZZZNS0_26GeluBackwardCUDAKernelImplERNS_18TensorIteratorBaseENS0_8GeluTypeEENKUlvE_clEvENKUlvE2_clEvEUlN3c108BFloat16ES8_E_St5arrayIPcLm3EELi4E23TrivialOffsetCalculatorILi2EjESD_ILi1EjENS0_6memory15LoadWithoutCastENSG_16StoreWithoutCastEEEviT_T0_T2_T3_T4_T5_,"",@"SHT_CUDA_INFO"
	.sectionflags	@""
	.align	4


	//----- nvinfo : EIATTR_CUDA_API_VERSION
	.align		4
        /*0000*/ 	.byte	0x04, 0x37
        /*0002*/ 	.short	(.L_1291 - .L_1290)
.L_1290:
        /*0004*/ 	.word	0x00000082


	//----- nvinfo : EIATTR_SW2861232_WAR
	.align		4
.L_1291:
        /*0008*/ 	.byte	0x01, 0x35
	.zero		2


	//----- nvinfo : EIATTR_PARAM_CBANK
	.align		4
        /*000c*/ 	.byte	0x04, 0x0a
        /*000e*/ 	.short	(.L_1293 - .L_1292)
	.align		4
.L_1292:
        /*0010*/ 	.word	index@(.nv.constant0._ZN2at6native27unrolled_elementwise_kernelIZZZNS0_26GeluBackwardCUDAKernelImplERNS_18TensorIteratorBaseENS0_8GeluTypeEENKUlvE_clEvENKUlvE2_clEvEUlN3c108BFloat16ES8_E_St5arrayIPcLm3EELi4E23TrivialOffsetCalculatorILi2EjESD_ILi1EjENS0_6memory15LoadWithoutCastENSG_16StoreWithoutCastEEEviT_T0_T2_T3_T4_T5_)
        /*0014*/ 	.short	0x0160
        /*0016*/ 	.short	0x0024


	//----- nvinfo : EIATTR_CBANK_PARAM_SIZE
	.align		4
.L_1293:
        /*0018*/ 	.byte	0x03, 0x19
        /*001a*/ 	.short	0x0024


	//----- nvinfo : EIATTR_KPARAM_INFO
	.align		4
        /*001c*/ 	.byte	0x04, 0x17
        /*001e*/ 	.short	(.L_1295 - .L_1294)
.L_1294:
        /*0020*/ 	.word	0x00000000
        /*0024*/ 	.short	0x0006
        /*0026*/ 	.short	0x0023
        /*0028*/ 	.byte	0x00, 0xf0, 0x05, 0x00


	//----- nvinfo : EIATTR_KPARAM_INFO
	.align		4
.L_1295:
        /*002c*/ 	.byte	0x04, 0x17
        /*002e*/ 	.short	(.L_1297 - .L_1296)
.L_1296:
        /*0030*/ 	.word	0x00000000
        /*0034*/ 	.short	0x0005
        /*0036*/ 	.short	0x0022
        /*0038*/ 	.byte	0x00, 0xf0, 0x05, 0x00


	//----- nvinfo : EIATTR_KPARAM_INFO
	.align		4
.L_1297:
        /*003c*/ 	.byte	0x04, 0x17
        /*003e*/ 	.short	(.L_1299 - .L_1298)
.L_1298:
        /*0040*/ 	.word	0x00000000
        /*0044*/ 	.short	0x0004
        /*0046*/ 	.short	0x0021
        /*0048*/ 	.byte	0x00, 0xf0, 0x05, 0x00


	//----- nvinfo : EIATTR_KPARAM_INFO
	.align		4
.L_1299:
        /*004c*/ 	.byte	0x04, 0x17
        /*004e*/ 	.short	(.L_1301 - .L_1300)
.L_1300:
        /*0050*/ 	.word	0x00000000
        /*0054*/ 	.short	0x0003
        /*0056*/ 	.short	0x0020
        /*0058*/ 	.byte	0x00, 0xf0, 0x05, 0x00


	//----- nvinfo : EIATTR_KPARAM_INFO
	.align		4
.L_1301:
        /*005c*/ 	.byte	0x04, 0x17
        /*005e*/ 	.short	(.L_1303 - .L_1302)
.L_1302:
        /*0060*/ 	.word	0x00000000
        /*0064*/ 	.short	0x0002
        /*0066*/ 	.short	0x0008
        /*0068*/ 	.byte	0x00, 0xf0, 0x61, 0x00


	//----- nvinfo : EIATTR_KPARAM_INFO
	.align		4
.L_1303:
        /*006c*/ 	.byte	0x04, 0x17
        /*006e*/ 	.short	(.L_1305 - .L_1304)
.L_1304:
        /*0070*/ 	.word	0x00000000
        /*0074*/ 	.short	0x0001
        /*0076*/ 	.short	0x0004
        /*0078*/ 	.byte	0x00, 0xf0, 0x05, 0x00


	//----- nvinfo : EIATTR_KPARAM_INFO
	.align		4
.L_1305:
        /*007c*/ 	.byte	0x04, 0x17
        /*007e*/ 	.short	(.L_1307 - .L_1306)
.L_1306:
        /*0080*/ 	.word	0x00000000
        /*0084*/ 	.short	0x0000
        /*0086*/ 	.short	0x0000
        /*0088*/ 	.byte	0x00, 0xf0, 0x11, 0x00


	//----- nvinfo : EIATTR_MAXREG_COUNT
	.align		4
.L_1307:
        /*008c*/ 	.byte	0x03, 0x1b
        /*008e*/ 	.short	0x00ff


	//----- nvinfo : EIATTR_MERCURY_ISA_VERSION
	.align		4
        /*0090*/ 	.byte	0x03, 0x5f
        /*0092*/ 	.short	0x0000


	//----- nvinfo : EIATTR_EXIT_INSTR_OFFSETS
	.align		4
        /*0094*/ 	.byte	0x04, 0x1c
        /*0096*/ 	.short	(.L_1309 - .L_1308)


	//   ....[0]....
.L_1308:
        /*0098*/ 	.word	0x000009f0


	//   ....[1]....
        /*009c*/ 	.word	0x00000a40


	//----- nvinfo : EIATTR_MAX_THREADS
	.align		4
.L_1309:
        /*00a0*/ 	.byte	0x04, 0x05
        /*00a2*/ 	.short	(.L_1311 - .L_1310)
.L_1310:
        /*00a4*/ 	.word	0x00000080
        /*00a8*/ 	.word	0x00000001
        /*00ac*/ 	.word	0x00000001


	//----- nvinfo : EIATTR_CRS_STACK_SIZE
	.align		4
.L_1311:
        /*00b0*/ 	.byte	0x04, 0x1e
        /*00b2*/ 	.short	(.L_1313 - .L_1312)
.L_1312:
        /*00b4*/ 	.word	0x00000000
.L_1313:


//--------------------- .nv.info._ZN2at6native29vectorized_elementwise_kernelILi2EZZZNS0_26GeluBackwardCUDAKernelImplERNS_18TensorIteratorBaseENS0_8GeluTypeEENKUlvE_clEvENKUlvE2_clEvEUlN3c108BFloat16ES8_E_St5arrayIPcLm3EEEEviT0_T1_ --------------------------
	.section	.nv.info._ZN2at6native29vectorized_elementwise_kernelILi2EZZZNS0_26GeluBackwardCUDAKernelImplERNS_18TensorIteratorBaseENS0_8GeluTypeEENKUlvE_clEvENKUlvE2_clEvEUlN3c108BFloat16ES8_E_St5arrayIPcLm3EEEEviT0_T1_,"",@"SHT_CUDA_INFO"
	.sectionflags	@""
	.align	4


	//----- nvinfo : EIATTR_CUDA_API_VERSION
	.align		4
        /*0000*/ 	.byte	0x04, 0x37
        /*0002*/ 	.short	(.L_1315 - .L_1314)
.L_1314:
        /*0004*/ 	.word	0x00000082


	//----- nvinfo : EIATTR_SW2861232_WAR
	.align		4
.L_1315:
        /*0008*/ 	.byte	0x01, 0x35
	.zero		2


	//----- nvinfo : EIATTR_PARAM_CBANK
	.align		4
        /*000c*/ 	.byte	0x04, 0x0a
        /*000e*/ 	.short	(.L_1317 - .L_1316)
	.align		4
.L_1316:
        /*0010*/ 	.word	index@(.nv.constant0._ZN2at6native29vectorized_elementwise_kernelILi2EZZZNS0_26GeluBackwardCUDAKernelImplERNS_18TensorIteratorBaseENS0_8GeluTypeEENKUlvE_clEvENKUlvE2_clEvEUlN3c108BFloat16ES8_E_St5arrayIPcLm3EEEEviT0_T1_)
        /*0014*/ 	.short	0x0160
        /*0016*/ 	.short	0x0020


	//----- nvinfo : EIATTR_CBANK_PARAM_SIZE
	.align		4
.L_1317:
        /*0018*/ 	.byte	0x03, 0x19
        /*001a*/ 	.short	0x0020


	//----- nvinfo : EIATTR_KPARAM_INFO
	.align		4
        /*001c*/ 	.byte	0x04, 0x17
        /*001e*/ 	.short	(.L_1319 - .L_1318)
.L_1318:
        /*0020*/ 	.word	0x00000000
        /*0024*/ 	.short	0x0002
        /*0026*/ 	.short	0x0008
        /*0028*/ 	.byte	0x00, 0xf0, 0x61, 0x00


	//----- nvinfo : EIATTR_KPARAM_INFO
	.align		4
.L_1319:
        /*002c*/ 	.byte	0x04, 0x17
        /*002e*/ 	.short	(.L_1321 - .L_1320)
.L_1320:
        /*0030*/ 	.word	0x00000000
        /*0034*/ 	.short	0x0001
        /*0036*/ 	.short	0x0004
        /*0038*/ 	.byte	0x00, 0xf0, 0x05, 0x00


	//----- nvinfo : EIATTR_KPARAM_INFO
	.align		4
.L_1321:
        /*003c*/ 	.byte	0x04, 0x17
        /*003e*/ 	.short	(.L_1323 - .L_1322)
.L_1322:
        /*0040*/ 	.word	0x00000000
        /*0044*/ 	.short	0x0000
        /*0046*/ 	.short	0x0000
        /*0048*/ 	.byte	0x00, 0xf0, 0x11, 0x00


	//----- nvinfo : EIATTR_MAXREG_COUNT
	.align		4
.L_1323:
        /*004c*/ 	.byte	0x03, 0x1b
        /*004e*/ 	.short	0x00ff


	//----- nvinfo : EIATTR_MERCURY_ISA_VERSION
	.align		4
        /*0050*/ 	.byte	0x03, 0x5f
        /*0052*/ 	.short	0x0000


	//----- nvinfo : EIATTR_EXIT_INSTR_OFFSETS
	.align		4
        /*0054*/ 	.byte	0x04, 0x1c
        /*0056*/ 	.short	(.L_1325 - .L_1324)


	//   ....[0]....
.L_1324:
        /*0058*/ 	.word	0x00000a00


	//   ....[1]....
        /*005c*/ 	.word	0x00001df0


	//   ....[2]....
        /*0060*/ 	.word	0x00001e40


	//----- nvinfo : EIATTR_MAX_THREADS
	.align		4
.L_1325:
        /*0064*/ 	.byte	0x04, 0x05
        /*0066*/ 	.short	(.L_1327 - .L_1326)
.L_1326:
        /*0068*/ 	.word	0x00000080
        /*006c*/ 	.word	0x00000001
        /*0070*/ 	.word	0x00000001


	//----- nvinfo : EIATTR_CRS_STACK_SIZE
	.align		4
.L_1327:
        /*0074*/ 	.byte	0x04, 0x1e
        /*0076*/ 	.short	(.L_1329 - .L_1328)
.L_1328:
        /*0078*/ 	.word	0x00000000
.L_1329:


//--------------------- .nv.info._ZN2at6native29vectorized_elementwise_kernelILi4EZZZNS0_26GeluBackwardCUDAKernelImplERNS_18TensorIteratorBaseENS0_8GeluTypeEENKUlvE_clEvENKUlvE2_clEvEUlN3c108BFloat16ES8_E_St5arrayIPcLm3EEEEviT0_T1_ --------------------------
	.section	.nv.info._ZN2at6native29vectorized_elementwise_kernelILi4EZZZNS0_26GeluBackwardCUDAKernelImplERNS_18TensorIteratorBaseENS0_8GeluTypeEENKUlvE_clEvENKUlvE2_clEvEUlN3c108BFloat16ES8_E_St5arrayIPcLm3EEEEviT0_T1_,"",@"SHT_CUDA_INFO"
	.sectionflags	@""
	.align	4


	//----- nvinfo : EIATTR_CUDA_API_VERSION
	.align		4
        /*0000*/ 	.byte	0x04, 0x37
        /*0002*/ 	.short	(.L_1331 - .L_1330)
.L_1330:
        /*0004*/ 	.word	0x00000082


	//----- nvinfo : EIATTR_SW2861232_WAR
	.align		4
.L_1331:
        /*0008*/ 	.byte	0x01, 0x35
	.zero		2


	//----- nvinfo : EIATTR_PARAM_CBANK
	.align		4
        /*000c*/ 	.byte	0x04, 0x0a
        /*000e*/ 	.short	(.L_1333 - .L_1332)
	.align		4
.L_1332:
        /*0010*/ 	.word	index@(.nv.constant0._ZN2at6native29vectorized_elementwise_kernelILi4EZZZNS0_26GeluBackwardCUDAKernelImplERNS_18TensorIteratorBaseENS0_8GeluTypeEENKUlvE_clEvENKUlvE2_clEvEUlN3c108BFloat16ES8_E_St5arrayIPcLm3EEEEviT0_T1_)
        /*0014*/ 	.short	0x0160
        /*0016*/ 	.short	0x0020


	//----- nvinfo : EIATTR_CBANK_PARAM_SIZE
	.align		4
.L_1333:
        /*0018*/ 	.byte	0x03, 0x19
        /*001a*/ 	.short	0x0020


	//----- nvinfo : EIATTR_KPARAM_INFO
	.align		4
        /*001c*/ 	.byte	0x04, 0x17
        /*001e*/ 	.short	(.L_1335 - .L_1334)
.L_1334:
        /*0020*/ 	.word	0x00000000
        /*0024*/ 	.short	0x0002
        /*0026*/ 	.short	0x0008
        /*0028*/ 	.byte	0x00, 0xf0, 0x61, 0x00


	//----- nvinfo : EIATTR_KPARAM_INFO
	.align		4
.L_1335:
        /*002c*/ 	.byte	0x04, 0x17
        /*002e*/ 	.short	(.L_1337 - .L_1336)
.L_1336:
        /*0030*/ 	.word	0x00000000
        /*0034*/ 	.short	0x0001
        /*0036*/ 	.short	0x0004
        /*0038*/ 	.byte	0x00, 0xf0, 0x05, 0x00


	//----- nvinfo : EIATTR_KPARAM_INFO
	.align		4
.L_1337:
        /*003c*/ 	.byte	0x04, 0x17
        /*003e*/ 	.short	(.L_1339 - .L_1338)
.L_1338:
        /*0040*/ 	.word	0x00000000
        /*0044*/ 	.short	0x0000
        /*0046*/ 	.short	0x0000
        /*0048*/ 	.byte	0x00, 0xf0, 0x11, 0x00


	//----- nvinfo : EIATTR_MAXREG_COUNT
	.align		4
.L_1339:
        /*004c*/ 	.byte	0x03, 0x1b
        /*004e*/ 	.short	0x00ff


	//----- nvinfo : EIATTR_MERCURY_ISA_VERSION
	.align		4
        /*0050*/ 	.byte	0x03, 0x5f
        /*0052*/ 	.short	0x0000


	//----- nvinfo : EIATTR_EXIT_INSTR_OFFSETS
	.align		4
        /*0054*/ 	.byte	0x04, 0x1c
        /*0056*/ 	.short	(.L_1341 - .L_1340)


	//   ....[0]....
.L_1340:
        /*0058*/ 	.word	0x000009a0


	//   ....[1]....
        /*005c*/ 	.word	0x00001d90


	//   ....[2]....
        /*0060*/ 	.word	0x00001de0


	//----- nvinfo : EIATTR_MAX_THREADS
	.align		4
.L_1341:
        /*0064*/ 	.byte	0x04, 0x05
        /*0066*/ 	.short	(.L_1343 - .L_1342)
.L_1342:
        /*0068*/ 	.word	0x00000080
        /*006c*/ 	.word	0x00000001
        /*0070*/ 	.word	0x00000001


	//----- nvinfo : EIATTR_CRS_STACK_SIZE
	.align		4
.L_1343:
        /*0074*/ 	.byte	0x04, 0x1e
        /*0076*/ 	.short	(.L_1345 - .L_1344)
.L_1344:
        /*0078*/ 	.word	0x00000000
.L_1345:


//--------------------- .nv.info._ZN2at6native29vectorized_elementwise_kernelILi8EZZZNS0_26GeluBackwardCUDAKernelImplERNS_18TensorIteratorBaseENS0_8GeluTypeEENKUlvE_clEvENKUlvE2_clEvEUlN3c108BFloat16ES8_E_St5arrayIPcLm3EEEEviT0_T1_ --------------------------
	.section	.nv.info._ZN2at6native29vectorized_elementwise_kernelILi8EZZZNS0_26GeluBackwardCUDAKernelImplERNS_18TensorIteratorBaseENS0_8GeluTypeEENKUlvE_clEvENKUlvE2_clEvEUlN3c108BFloat16ES8_E_St5arrayIPcLm3EEEEviT0_T1_,"",@"SHT_CUDA_INFO"
	.sectionflags	@""
	.align	4


	//----- nvinfo : EIATTR_CUDA_API_VERSION
	.align		4
        /*0000*/ 	.byte	0x04, 0x37
        /*0002*/ 	.short	(.L_1347 - .L_1346)
.L_1346:
        /*0004*/ 	.word	0x00000082


	//----- nvinfo : EIATTR_SW2861232_WAR
	.align		4
.L_1347:
        /*0008*/ 	.byte	0x01, 0x35
	.zero		2


	//----- nvinfo : EIATTR_PARAM_CBANK
	.align		4
        /*000c*/ 	.byte	0x04, 0x0a
        /*000e*/ 	.short	(.L_1349 - .L_1348)
	.align		4
.L_1348:
        /*0010*/ 	.word	index@(.nv.constant0._ZN2at6native29vectorized_elementwise_kernelILi8EZZZNS0_26GeluBackwardCUDAKernelImplERNS_18TensorIteratorBaseENS0_8GeluTypeEENKUlvE_clEvENKUlvE2_clEvEUlN3c108BFloat16ES8_E_St5arrayIPcLm3EEEEviT0_T1_)
        /*0014*/ 	.short	0x0160
        /*0016*/ 	.short	0x0020


	//----- nvinfo : EIATTR_CBANK_PARAM_SIZE
	.align		4
.L_1349:
        /*0018*/ 	.byte	0x03, 0x19
        /*001a*/ 	.short	0x0020


	//----- nvinfo : EIATTR_KPARAM_INFO
	.align		4
        /*001c*/ 	.byte	0x04, 0x17
        /*001e*/ 	.short	(.L_1351 - .L_1350)
.L_1350:
        /*0020*/ 	.word	0x00000000
        /*0024*/ 	.short	0x0002
        /*0026*/ 	.short	0x0008
        /*0028*/ 	.byte	0x00, 0xf0, 0x61, 0x00


	//----- nvinfo : EIATTR_KPARAM_INFO
	.align		4
.L_1351:
        /*002c*/ 	.byte	0x04, 0x17
        /*002e*/ 	.short	(.L_1353 - .L_1352)
.L_1352:
        /*0030*/ 	.word	0x00000000
        /*0034*/ 	.short	0x0001
        /*0036*/ 	.short	0x0004
        /*0038*/ 	.byte	0x00, 0xf0, 0x05, 0x00


	//----- nvinfo : EIATTR_KPARAM_INFO
	.align		4
.L_1353:
        /*003c*/ 	.byte	0x04, 0x17
        /*003e*/ 	.short	(.L_1355 - .L_1354)
.L_1354:
        /*0040*/ 	.word	0x00000000
        /*0044*/ 	.short	0x0000
        /*0046*/ 	.short	0x0000
        /*0048*/ 	.byte	0x00, 0xf0, 0x11, 0x00


	//----- nvinfo : EIATTR_MAXREG_COUNT
	.align		4
.L_1355:
        /*004c*/ 	.byte	0x03, 0x1b
        /*004e*/ 	.short	0x00ff


	//----- nvinfo : EIATTR_MERCURY_ISA_VERSION
	.align		4
        /*0050*/ 	.byte	0x03, 0x5f
        /*0052*/ 	.short	0x0000


	//----- nvinfo : EIATTR_EXIT_INSTR_OFFSETS
	.align		4
        /*0054*/ 	.byte	0x04, 0x1c
        /*0056*/ 	.short	(.L_1357 - .L_1356)


	//   ....[0]....
.L_1356:
        /*0058*/ 	.word	0x00000010


	//----- nvinfo : EIATTR_MAX_THREADS
	.align		4
.L_1357:
        /*005c*/ 	.byte	0x04, 0x05
        /*005e*/ 	.short	(.L_1359 - .L_1358)
.L_1358:
        /*0060*/ 	.word	0x00000080
        /*0064*/ 	.word	0x00000001
        /*0068*/ 	.word	0x00000001
.L_1359:


//--------------------- .nv.info._ZN2at6native18elementwise_kernelILi128ELi4EZNS0_15gpu_kernel_implIZZZNS0_26GeluBackwardCUDAKernelImplERNS_18TensorIteratorBaseENS0_8GeluTypeEENKUlvE_clEvENKUlvE1_clEvEUlN3c104HalfES9_E_EEvS4_RKT_EUliE_EEviT1_ --------------------------
	.section	.nv.info._ZN2at6native18elementwise_kernelILi128ELi4EZNS0_15gpu_kernel_implIZZZNS0_26GeluBackwardCUDAKernelImplERNS_18TensorIteratorBaseENS0_8GeluTypeEENKUlvE_clEvENKUlvE1_clEvEUlN3c104HalfES9_E_EEvS4_RKT_EUliE_EEviT1_,"",@"SHT_CUDA_INFO"
	.sectionflags	@""
	.align	4


	//----- nvinfo : EIATTR_CUDA_API_VERSION
	.align		4
        /*0000*/ 	.byte	0x04, 0x37
        /*0002*/ 	.short	(.L_1361 - .L_1360)
.L_1360:
        /*0004*/ 	.word	0x00000082


	//----- nvinfo : EIATTR_SW2861232_WAR
	.align		4
.L_1361:
        /*0008*/ 	.byte	0x01, 0x35
	.zero		2


	//----- nvinfo : EIATTR_PARAM_CBANK
	.align		4
        /*000c*/ 	.byte	0x04, 0x0a
        /*000e*/ 	.short	(.L_1363 - .L_1362)
	.align		4
.L_1362:
        /*0010*/ 	.word	index@(.nv.constant0._ZN2at6native18elementwise_kernelILi128ELi4EZNS0_15gpu_kernel_implIZZZNS0_26GeluBackwardCUDAKernelImplERNS_18TensorIteratorBaseENS0_8GeluTypeEENKUlvE_clEvENKUlvE1_clEvEUlN3c104HalfES9_E_EEvS4_RKT_EUliE_EEviT1_)
        /*0014*/ 	.short	0x0160
        /*0016*/ 	.short	0x0290


	//----- nvinfo : EIATTR_CBANK_PARAM_SIZE
	.align		4
.L_1363:
        /*0018*/ 	.byte	0x03, 0x19
        /*001a*/ 	.short	0x0290


	//----- nvinfo : EIATTR_KPARAM_INFO
	.align		4
        /*001c*/ 	.byte	0x04, 0x17
        /*001e*/ 	.short	(.L_1365 - .L_1364)
.L_1364:
        /*0020*/ 	.word	0x00000000
        /*0024*/ 	.short	0x0001
        /*0026*/ 	.short	0x0008
        /*0028*/ 	.byte	0x00, 0xf0, 0x21, 0x0a


	//----- nvinfo : EIATTR_KPARAM_INFO
	.align		4
.L_1365:
        /*002c*/ 	.byte	0x04, 0x17
        /*002e*/ 	.short	(.L_1367 - .L_1366)
.L_1366:
        /*0030*/ 	.word	0x00000000
        /*0034*/ 	.short	0x0000
        /*0036*/ 	.short	0x0000
        /*0038*/ 	.byte	0x00, 0xf0, 0x11, 0x00


	//----- nvinfo : EIATTR_MAXREG_COUNT
	.align		4
.L_1367:
        /*003c*/ 	.byte	0x03, 0x1b
        /*003e*/ 	.short	0x0080


	//----- nvinfo : EIATTR_EXTERNS
	.align		4
        /*0040*/ 	.byte	0x04, 0x0f
        /*0042*/ 	.short	(.L_1369 - .L_1368)


	//   ....[0]....
	.align		4
.L_1368:
        /*0044*/ 	.word	index@(__assertfail)


	//----- nvinfo : EIATTR_MERCURY_ISA_VERSION
	.align		4
.L_1369:
        /*0048*/ 	.byte	0x03, 0x5f
        /*004a*/ 	.short	0x0000


	//----- nvinfo : EIATTR_SYSCALL_OFFSETS
	.align		4
        /*004c*/ 	.byte	0x04, 0x46
        /*004e*/ 	.short	(.L_1371 - .L_1370)


	//   ....[0]....
.L_1370:
        /*0050*/ 	.word	0x00002020


	//   ....[1]....
        /*0054*/ 	.word	0x00002fb0


	//   ....[2]....
        /*0058*/ 	.word	0x00004070


	//   ....[3]....
        /*005c*/ 	.word	0x00006100


	//   ....[4]....
        /*0060*/ 	.word	0x00007090


	//   ....[5]....
        /*0064*/ 	.word	0x00008150


	//   ....[6]....
        /*0068*/ 	.word	0x0000a1b0


	//   ....[7]....
        /*006c*/ 	.word	0x0000b140


	//   ....[8]....
        /*0070*/ 	.word	0x0000c200


	//   ....[9]....
        /*0074*/ 	.word	0x0000e270


	//   ....[10]....
        /*0078*/ 	.word	0x0000f200


	//   ....[11]....
        /*007c*/ 	.word	0x000102c0


	//----- nvinfo : EIATTR_EXIT_INSTR_OFFSETS
	.align		4
.L_1371:
        /*0080*/ 	.byte	0x04, 0x1c
        /*0082*/ 	.short	(.L_1373 - .L_1372)


	//   ....[0]....
.L_1372:
        /*0084*/ 	.word	0x0000c2c0


	//   ....[1]....
        /*0088*/ 	.word	0x0000f4c0


	//   ....[2]....
        /*008c*/ 	.word	0x0000f500


	//   ....[3]....
        /*0090*/ 	.word	0x0000f5a0


	//   ....[4]....
        /*0094*/ 	.word	0x0000f5e0


	//   ....[5]....
        /*0098*/ 	.word	0x0000f620


	//   ....[6]....
        /*009c*/ 	.word	0x0000f6b0


	//   ....[7]....
        /*00a0*/ 	.word	0x0000f6d0


	//   ....[8]....
        /*00a4*/ 	.word	0x0000f770


	//   ....[9]....
        /*00a8*/ 	.word	0x0000f7c0


	//   ....[10]....
        /*00ac*/ 	.word	0x0000f810


	//   ....[11]....
        /*00b0*/ 	.word	0x0000f8e0


	//   ....[12]....
        /*00b4*/ 	.word	0x0000f940


	//   ....[13]....
        /*00b8*/ 	.word	0x0000fad0


	//   ....[14]....
        /*00bc*/ 	.word	0x0000fc30


	//   ....[15]....
        /*00c0*/ 	.word	0x0000fc70


	//   ....[16]....
        /*00c4*/ 	.word	0x0000fd30


	//   ....[17]....
        /*00c8*/ 	.word	0x0000feb0


	//   ....[18]....
        /*00cc*/ 	.word	0x00010030


	//   ....[19]....
        /*00d0*/ 	.word	0x00010190


	//   ....[20]....
        /*00d4*/ 	.word	0x000102d0


	//   ....[21]....
        /*00d8*/ 	.word	0x00010310


	//   ....[22]....
        /*00dc*/ 	.word	0x00010350


	//----- nvinfo : EIATTR_MAX_THREADS
	.align		4
.L_1373:
        /*00e0*/ 	.byte	0x04, 0x05
        /*00e2*/ 	.short	(.L_1375 - .L_1374)
.L_1374:
        /*00e4*/ 	.word	0x00000080
        /*00e8*/ 	.word	0x00000001
        /*00ec*/ 	.word	0x00000001


	//----- nvinfo : EIATTR_CRS_STACK_SIZE
	.align		4
.L_1375:
        /*00f0*/ 	.byte	0x04, 0x1e
        /*00f2*/ 	.short	(.L_1377 - .L_1376)
.L_1376:
        /*00f4*/ 	.word	0x00000000
.L_1377:


//--------------------- .nv.info._ZN2at6native27unrolled_elementwise_kernelIZZZNS0_26GeluBackwardCUDAKernelImplERNS_18TensorIteratorBaseENS0_8GeluTypeEENKUlvE_clEvENKUlvE1_clEvEUlN3c104HalfES8_E_St5arrayIPcLm3EELi4E23TrivialOffsetCalculatorILi2EjESD_ILi1EjENS0_6memory12LoadWithCastILi2EEENSG_13StoreWithCastILi1EEEEEviT_T0_T2_T3_T4_T5_ --------------------------
	.section	.nv.info._ZN2at6native27unrolled_elementwise_kernelIZZZNS0_26GeluBackwardCUDAKernelImplERNS_18TensorIteratorBaseENS0_8GeluTypeEENKUlvE_clEvENKUlvE1_clEvEUlN3c104HalfES8_E_St5arrayIPcLm3EELi4E23TrivialOffsetCalculatorILi2EjESD_ILi1EjENS0_6memory12LoadWithCastILi2EEENSG_13StoreWithCastILi1EEEEEviT_T0_T2_T3_T4_T5_,"",@"SHT_CUDA_INFO"
	.sectionflags	@""
	.align	4


	//----- nvinfo : EIATTR_CUDA_API_VERSION
	.align		4
        /*0000*/ 	.byte	0x04, 0x37
        /*0002*/ 	.short	(.L_1379 - .L_1378)
.L_1378:
        /*0004*/ 	.word	0x00000082


	//----- nvinfo : EIATTR_SW2861232_WAR
	.align		4
.L_1379:
        /*0008*/ 	.byte	0x01, 0x35
	.zero		2


	//----- nvinfo : EIATTR_PARAM_CBANK
	.align		4
        /*000c*/ 	.byte	0x04, 0x0a
        /*000e*/ 	.short	(.L_1381 - .L_1380)
	.align		4
.L_1380:
        /*0010*/ 	.word	index@(.nv.constant0._ZN2at6native27unrolled_elementwise_kernelIZZZNS0_26GeluBackwardCUDAKernelImplERNS_18TensorIteratorBaseENS0_8GeluTypeEENKUlvE_clEvENKUlvE1_clEvEUlN3c104HalfES8_E_St5arrayIPcLm3EELi4E23TrivialOffsetCalculatorILi2EjESD_ILi1EjENS0_6memory12LoadWithCastILi2EEENSG_13StoreWithCastILi1EEEEEviT_T0_T2_T3_T4_T5_)
        /*0014*/ 	.short	0x0160
        /*0016*/ 	.short	0x0038


	//----- nvinfo : EIATTR_CBANK_PARAM_SIZE
	.align		4
.L_1381:
        /*0018*/ 	.byte	0x03, 0x19
        /*001a*/ 	.short	0x0038


	//----- nvinfo : EIATTR_KPARAM_INFO
	.align		4
        /*001c*/ 	.byte	0x04, 0x17
        /*001e*/ 	.short	(.L_1383 - .L_1382)
.L_1382:
        /*0020*/ 	.word	0x00000000
        /*0024*/ 	.short	0x0006
        /*0026*/ 	.short	0x0030
        /*0028*/ 	.byte	0x00, 0xf0, 0x21, 0x00


	//----- nvinfo : EIATTR_KPARAM_INFO
	.align		4
.L_1383:
        /*002c*/ 	.byte	0x04, 0x17
        /*002e*/ 	.short	(.L_1385 - .L_1384)
.L_1384:
        /*0030*/ 	.word	0x00000000
        /*0034*/ 	.short	0x0005
        /*0036*/ 	.short	0x0024
        /*0038*/ 	.byte	0x00, 0xf0, 0x31, 0x00


	//----- nvinfo : EIATTR_KPARAM_INFO
	.align		4
.L_1385:
        /*003c*/ 	.byte	0x04, 0x17
        /*003e*/ 	.short	(.L_1387 - .L_1386)
.L_1386:
        /*0040*/ 	.word	0x00000000
        /*0044*/ 	.short	0x0004
        /*0046*/ 	.short	0x0021
        /*0048*/ 	.byte	0x00, 0xf0, 0x05, 0x00


	//----- nvinfo : EIATTR_KPARAM_INFO
	.align		4
.L_1387:
        /*004c*/ 	.byte	0x04, 0x17
        /*004e*/ 	.short	(.L_1389 - .L_1388)
.L_1388:
        /*0050*/ 	.word	0x00000000
        /*0054*/ 	.short	0x0003
        /*0056*/ 	.short	0x0020
        /*0058*/ 	.byte	0x00, 0xf0, 0x05, 0x00


	//----- nvinfo : EIATTR_KPARAM_INFO
	.align		4
.L_1389:
        /*005c*/ 	.byte	0x04, 0x17
        /*005e*/ 	.short	(.L_1391 - .L_1390)
.L_1390:
        /*0060*/ 	.word	0x00000000
        /*0064*/ 	.short	0x0002
        /*0066*/ 	.short	0x0008
        /*0068*/ 	.byte	0x00, 0xf0, 0x61, 0x00


	//----- nvinfo : EIATTR_KPARAM_INFO
	.align		4
.L_1391:
        /*006c*/ 	.byte	0x04, 0x17
        /*006e*/ 	.short	(.L_1393 - .L_1392)
.L_1392:
        /*0070*/ 	.word	0x00000000
        /*0074*/ 	.short	0x0001
        /*0076*/ 	.short	0x0004
        /*0078*/ 	.byte	0x00, 0xf0, 0x05, 0x00


	//----- nvinfo : EIATTR_KPARAM_INFO
	.align		4
.L_1393:
        /*007c*/ 	.byte	0x04, 0x17
        /*007e*/ 	.short	(.L_1395 - .L_1394)
.L_1394:
        /*0080*/ 	.word	0x00000000
        /*0084*/ 	.short	0x0000
        /*0086*/ 	.short	0x0000
        /*0088*/ 	.byte	0x00, 0xf0, 0x11, 0x00


	//----- nvinfo : EIATTR_MAXREG_COUNT
	.align		4
.L_1395:
        /*008c*/ 	.byte	0x03, 0x1b
        /*008e*/ 	.short	0x00ff


	//----- nvinfo : EIATTR_EXTERNS
	.align		4
        /*0090*/ 	.byte	0x04, 0x0f
        /*0092*/ 	.short	(.L_1397 - .L_1396)


	//   ....[0]....
	.align		4
.L_1396:
        /*0094*/ 	.word	index@(__assertfail)


	//----- nvinfo : EIATTR_MERCURY_ISA_VERSION
	.align		4
.L_1397:
        /*0098*/ 	.byte	0x03, 0x5f
        /*009a*/ 	.short	0x0000


	//----- nvinfo : EIATTR_SYSCALL_OFFSETS
	.align		4
        /*009c*/ 	.byte	0x04, 0x46
        /*009e*/ 	.short	(.L_1399 - .L_1398)


	//   ....[0]....
.L_1398:
        /*00a0*/ 	.word	0x00001080


	//   ....[1]....
        /*00a4*/ 	.word	0x000020d0


	//   ....[2]....
        /*00a8*/ 	.word	0x000031a0


	//   ....[3]....
        /*00ac*/ 	.word	0x000041f0


	//   ....[4]....
        /*00b0*/ 	.word	0x000052d0


	//   ....[5]....
        /*00b4*/ 	.word	0x00006310


	//   ....[6]....
        /*00b8*/ 	.word	0x000073d0


	//   ....[7]....
        /*00bc*/ 	.word	0x00008350


	//   ....[8]....
        /*00c0*/ 	.word	0x00009a40


	//   ....[9]....
        /*00c4*/ 	.word	0x0000aa70


	//   ....[10]....
        /*00c8*/ 	.word	0x0000ba60


	//   ....[11]....
        /*00cc*/ 	.word	0x0000ca50


	//----- nvinfo : EIATTR_EXIT_INSTR_OFFSETS
	.align		4
.L_1399:
        /*00d0*/ 	.byte	0x04, 0x1c
        /*00d2*/ 	.short	(.L_1401 - .L_1400)


	//   ....[0]....
.L_1400:
        /*00d4*/ 	.word	0x0000bb20


	//   ....[1]....
        /*00d8*/ 	.word	0x0000bc50


	//   ....[2]....
        /*00dc*/ 	.word	0x0000bc90


	//   ....[3]....
        /*00e0*/ 	.word	0x0000bd30


	//   ....[4]....
        /*00e4*/ 	.word	0x0000bd70


	//   ....[5]....
        /*00e8*/ 	.word	0x0000bdb0


	//   ....[6]....
        /*00ec*/ 	.word	0x0000be40


	//   ....[7]....
        /*00f0*/ 	.word	0x0000be60


	//   ....[8]....
        /*00f4*/ 	.word	0x0000bf00


	//   ....[9]....
        /*00f8*/ 	.word	0x0000bf50


	//   ....[10]....
        /*00fc*/ 	.word	0x0000bfa0


	//   ....[11]....
        /*0100*/ 	.word	0x0000c070


	//   ....[12]....
        /*0104*/ 	.word	0x0000c0d0


	//   ....[13]....
        /*0108*/ 	.word	0x0000c260


	//   ....[14]....
        /*010c*/ 	.word	0x0000c3c0


	//   ....[15]....
        /*0110*/ 	.word	0x0000c400


	//   ....[16]....
        /*0114*/ 	.word	0x0000c4c0


	//   ....[17]....
        /*0118*/ 	.word	0x0000c640


	//   ....[18]....
        /*011c*/ 	.word	0x0000c7c0


	//   ....[19]....
        /*0120*/ 	.word	0x0000c920


	//   ....[20]....
        /*0124*/ 	.word	0x0000ca60


	//   ....[21]....
        /*0128*/ 	.word	0x0000caa0


	//   ....[22]....
        /*012c*/ 	.word	0x0000cae0


	//----- nvinfo : EIATTR_MAX_THREADS
	.align		4
.L_1401:
        /*0130*/ 	.byte	0x04, 0x05
        /*0132*/ 	.short	(.L_1403 - .L_1402)
.L_1402:
        /*0134*/ 	.word	0x00000080
        /*0138*/ 	.word	0x00000001
        /*013c*/ 	.word	0x00000001


	//----- nvinfo : EIATTR_CRS_STACK_SIZE
	.align		4
.L_1403:
        /*0140*/ 	.byte	0x04, 0x1e
        /*0142*/ 	.short	(.L_1405 - .L_1404)
.L_1404:
        /*0144*/ 	.word	0x00000000
.L_1405:


//--------------------- .nv.info._ZN2at6native18elementwise_kernelILi128ELi4EZNS0_22gpu_kernel_impl_nocastIZZZNS0_26GeluBackwardCUDAKernelImplERNS_18TensorIteratorBaseENS0_8GeluTypeEENKUlvE_clEvENKUlvE1_clEvEUlN3c104HalfES9_E_EEvS4_RKT_EUliE_EEviT1_ --------------------------
	.section	.nv.info._ZN2at6native18elementwise_kernelILi128ELi4EZNS0_22gpu_kernel_impl_nocastIZZZNS0_26GeluBackwardCUDAKernelImplERNS_18TensorIteratorBaseENS0_8GeluTypeEENKUlvE_clEvENKUlvE1_clEvEUlN3c104HalfES9_E_EEvS4_RKT_EUliE_EEviT1_,"",@"SHT_CUDA_INFO"
	.sectionflags	@""
	.align	4


	//----- nvinfo : EIATTR_CUDA_API_VERSION
	.align		4
        /*0000*/ 	.byte	0x04, 0x37
        /*0002*/ 	.short	(.L_1407 - .L_1406)
.L_1406:
        /*0004*/ 	.word	0x00000082


	//----- nvinfo : EIATTR_SW2861232_WAR
	.align		4
.L_1407:
        /*0008*/ 	.byte	0x01, 0x35
	.zero		2


	//----- nvinfo : EIATTR_PARAM_CBANK
	.align		4
        /*000c*/ 	.byte	0x04, 0x0a
        /*000e*/ 	.short	(.L_1409 - .L_1408)
	.align		4
.L_1408:
        /*0010*/ 	.word	index@(.nv.constant0._ZN2at6native18elementwise_kernelILi128ELi4EZNS0_22gpu_kernel_impl_nocastIZZZNS0_26GeluBackwardCUDAKernelImplERNS_18TensorIteratorBaseENS0_8GeluTypeEENKUlvE_clEvENKUlvE1_clEvEUlN3c104HalfES9_E_EEvS4_RKT_EUliE_EEviT1_)
        /*0014*/ 	.short	0x0160
        /*0016*/ 	.short	0x0290


	//----- nvinfo : EIATTR_CBANK_PARAM_SIZE
	.align		4
.L_1409:
        /*0018*/ 	.byte	0x03, 0x19
        /*001a*/ 	.short	0x0290


	//----- nvinfo : EIATTR_KPARAM_INFO
	.align		4
        /*001c*/ 	.byte	0x04, 0x17
        /*001e*/ 	.short	(.L_1411 - .L_1410)
.L_1410:
        /*0020*/ 	.word	0x00000000
        /*0024*/ 	.short	0x0001
        /*0026*/ 	.short	0x0008
        /*0028*/ 	.byte	0x00, 0xf0, 0x21, 0x0a


	//----- nvinfo : EIATTR_KPARAM_INFO
	.align		4
.L_1411:
        /*002c*/ 	.byte	0x04, 0x17
        /*002e*/ 	.short	(.L_1413 - .L_1412)
.L_1412:
        /*0030*/ 	.word	0x00000000
        /*0034*/ 	.short	0x0000
        /*0036*/ 	.short	0x0000
        /*0038*/ 	.byte	0x00, 0xf0, 0x11, 0x00


	//----- nvinfo : EIATTR_MAXREG_COUNT
	.align		4
.L_1413:
        /*003c*/ 	.byte	0x03, 0x1b
        /*003e*/ 	.short	0x0080


	//----- nvinfo : EIATTR_MERCURY_ISA_VERSION
	.align		4
        /*0040*/ 	.byte	0x03, 0x5f
        /*0042*/ 	.short	0x0000


	//----- nvinfo : EIATTR_EXIT_INSTR_OFFSETS
	.align		4
        /*0044*/ 	.byte	0x04, 0x1c
        /*0046*/ 	.short	(.L_1415 - .L_1414)


	//   ....[0]....
.L_1414:
        /*0048*/ 	.word	0x000035b0


	//   ....[1]....
        /*004c*/ 	.word	0x00004740


	//----- nvinfo : EIATTR_MAX_THREADS
	.align		4
.L_1415:
        /*0050*/ 	.byte	0x04, 0x05
        /*0052*/ 	.short	(.L_1417 - .L_1416)
.L_1416:
        /*0054*/ 	.word	0x00000080
        /*0058*/ 	.word	0x00000001
        /*005c*/ 	.word	0x00000001


	//----- nvinfo : EIATTR_CRS_STACK_SIZE
	.align		4
.L_1417:
        /*0060*/ 	.byte	0x04, 0x1e
        /*0062*/ 	.short	(.L_1419 - .L_1418)
.L_1418:
        /*0064*/ 	.word	0x00000000
.L_1419:


//--------------------- .nv.info._ZN2at6native27unrolled_elementwise_kernelIZZZNS0_26GeluBackwardCUDAKernelImplERNS_18TensorIteratorBaseENS0_8GeluTypeEENKUlvE_clEvENKUlvE1_clEvEUlN3c104HalfES8_E_St5arrayIPcLm3EELi4E23TrivialOffsetCalculatorILi2EjESD_ILi1EjENS0_6memory15LoadWithoutCastENSG_16StoreWithoutCastEEEviT_T0_T2_T3_T4_T5_ --------------------------
	.section	.nv.info._ZN2at6native27unrolled_elementwise_kernelIZZZNS0_26GeluBackwardCUDAKernelImplERNS_18TensorIteratorBaseENS0_8GeluTypeEENKUlvE_clEvENKUlvE1_clEvEUlN3c104HalfES8_E_St5arrayIPcLm3EELi4E23TrivialOffsetCalculatorILi2EjESD_ILi1EjENS0_6memory15LoadWithoutCastENSG_16StoreWithoutCastEEEviT_T0_T2_T3_T4_T5_,"",@"SHT_CUDA_INFO"
	.sectionflags	@""
	.align	4


	//----- nvinfo : EIATTR_CUDA_API_VERSION
	.align		4
        /*0000*/ 	.byte	0x04, 0x37
        /*0002*/ 	.short	(.L_1421 - .L_1420)
.L_1420:
        /*0004*/ 	.word	0x00000082


	//----- nvinfo : EIATTR_SW2861232_WAR
	.align		4
.L_1421:
        /*0008*/ 	.byte	0x01, 0x35
	.zero		2


	//----- nvinfo : EIATTR_PARAM_CBANK
	.align		4
        /*000c*/ 	.byte	0x04, 0x0a
        /*000e*/ 	.short	(.L_1423 - .L_1422)
	.align		4
.L_1422:
        /*0010*/ 	.word	index@(.nv.constant0._ZN2at6native27unrolled_elementwise_kernelIZZZNS0_26GeluBackwardCUDAKernelImplERNS_18TensorIteratorBaseENS0_8GeluTypeEENKUlvE_clEvENKUlvE1_clEvEUlN3c104HalfES8_E_St5arrayIPcLm3EELi4E23TrivialOffsetCalculatorILi2EjESD_ILi1EjENS0_6memory15LoadWithoutCastENSG_16StoreWithoutCastEEEviT_T0_T2_T3_T4_T5_)
        /*0014*/ 	.short	0x0160
        /*0016*/ 	.short	0x0024


	//----- nvinfo : EIATTR_CBANK_PARAM_SIZE
	.align		4
.L_1423:
        /*0018*/ 	.byte	0x03, 0x19
        /*001a*/ 	.short	0x0024


	//----- nvinfo : EIATTR_KPARAM_INFO
	.align		4
        /*001c*/ 	.byte	0x04, 0x17
        /*001e*/ 	.short	(.L_1425 - .L_1424)
.L_1424:
        /*0020*/ 	.word	0x00000000
        /*0024*/ 	.short	0x0006
        /*0026*/ 	.short	0x0023
        /*0028*/ 	.byte	0x00, 0xf0, 0x05, 0x00


	//----- nvinfo : EIATTR_KPARAM_INFO
	.align		4
.L_1425:
        /*002c*/ 	.byte	0x04, 0x17
        /*002e*/ 	.short	(.L_1427 - .L_1426)
.L_1426:
        /*0030*/ 	.word	0x00000000
        /*0034*/ 	.short	0x0005
        /*0036*/ 	.short	0x0022
        /*0038*/ 	.byte	0x00, 0xf0, 0x05, 0x00


	//----- nvinfo : EIATTR_KPARAM_INFO
	.align		4
.L_1427:
        /*003c*/ 	.byte	0x04, 0x17
        /*003e*/ 	.short	(.L_1429 - .L_1428)
.L_1428:
        /*0040*/ 	.word	0x00000000
        /*0044*/ 	.short	0x0004
        /*0046*/ 	.short	0x0021
        /*0048*/ 	.byte	0x00, 0xf0, 0x05, 0x00


	//----- nvinfo : EIATTR_KPARAM_INFO
	.align		4
.L_1429:
        /*004c*/ 	.byte	0x04, 0x17
        /*004e*/ 	.short	(.L_1431 - .L_1430)
.L_1430:
        /*0050*/ 	.word	0x00000000
        /*0054*/ 	.short	0x0003
        /*0056*/ 	.short	0x0020
        /*0058*/ 	.byte	0x00, 0xf0, 0x05, 0x00


	//----- nvinfo : EIATTR_KPARAM_INFO
	.align		4
.L_1431:
        /*005c*/ 	.byte	0x04, 0x17
        /*005e*/ 	.short	(.L_1433 - .L_1432)
.L_1432:
        /*0060*/ 	.word	0x00000000
        /*0064*/ 	.short	0x0002
        /*0066*/ 	.short	0x0008
        /*0068*/ 	.byte	0x00, 0xf0, 0x61, 0x00


	//----- nvinfo : EIATTR_KPARAM_INFO
	.align		4
.L_1433:
        /*006c*/ 	.byte	0x04, 0x17
        /*006e*/ 	.short	(.L_1435 - .L_1434)
.L_1434:
        /*0070*/ 	.word	0x00000000
        /*0074*/ 	.short	0x0001
        /*0076*/ 	.short	0x0004
        /*0078*/ 	.byte	0x00, 0xf0, 0x05, 0x00


	//----- nvinfo : EIATTR_KPARAM_INFO
	.align		4
.L_1435:
        /*007c*/ 	.byte	0x04, 0x17
        /*007e*/ 	.short	(.L_1437 - .L_1436)
.L_1436:
        /*0080*/ 	.word	0x00000000
        /*0084*/ 	.short	0x0000
        /*0086*/ 	.short	0x0000
        /*0088*/ 	.byte	0x00, 0xf0, 0x11, 0x00


	//----- nvinfo : EIATTR_MAXREG_COUNT
	.align		4
.L_1437:
        /*008c*/ 	.byte	0x03, 0x1b
        /*008e*/ 	.short	0x00ff


	//----- nvinfo : EIATTR_MERCURY_ISA_VERSION
	.align		4
        /*0090*/ 	.byte	0x03, 0x5f
        /*0092*/ 	.short	0x0000


	//----- nvinfo : EIATTR_EXIT_INSTR_OFFSETS
	.align		4
        /*0094*/ 	.byte	0x04, 0x1c
        /*0096*/ 	.short	(.L_1439 - .L_1438)


	//   ....[0]....
.L_1438:
        /*0098*/ 	.word	0x000009f0


	//   ....[1]....
        /*009c*/ 	.word	0x00000a40


	//----- nvinfo : EIATTR_MAX_THREADS
	.align		4
.L_1439:
        /*00a0*/ 	.byte	0x04, 0x05
        /*00a2*/ 	.short	(.L_1441 - .L_1440)
.L_1440:
        /*00a4*/ 	.word	0x00000080
        /*00a8*/ 	.word	0x00000001
        /*00ac*/ 	.word	0x00000001


	//----- nvinfo : EIATTR_CRS_STACK_SIZE
	.align		4
.L_1441:
        /*00b0*/ 	.byte	0x04, 0x1e
        /*00b2*/ 	.short	(.L_1443 - .L_1442)
.L_1442:
        /*00b4*/ 	.word	0x00000000
.L_1443:


//--------------------- .nv.info._ZN2at6native29vectorized_elementwise_kernelILi2EZZZNS0_26GeluBackwardCUDAKernelImplERNS_18TensorIteratorBaseENS0_8GeluTypeEENKUlvE_clEvENKUlvE1_clEvEUlN3c104HalfES8_E_St5arrayIPcLm3EEEEviT0_T1_ --------------------------
	.section	.nv.info._ZN2at6native29vectorized_elementwise_kernelILi2EZZZNS0_26GeluBackwardCUDAKernelImplERNS_18TensorIteratorBaseENS0_8GeluTypeEENKUlvE_clEvENKUlvE1_clEvEUlN3c104HalfES8_E_St5arrayIPcLm3EEEEviT0_T1_,"",@"SHT_CUDA_INFO"
	.sectionflags	@""
	.align	4


	//----- nvinfo : EIATTR_CUDA_API_VERSION
	.align		4
        /*0000*/ 	.byte	0x04, 0x37
        /*0002*/ 	.short	(.L_1445 - .L_1444)
.L_1444:
        /*0004*/ 	.word	0x00000082


	//----- nvinfo : EIATTR_SW2861232_WAR
	.align		4
.L_1445:
        /*0008*/ 	.byte	0x01, 0x35
	.zero		2


	//----- nvinfo : EIATTR_PARAM_CBANK
	.align		4
        /*000c*/ 	.byte	0x04, 0x0a
        /*000e*/ 	.short	(.L_1447 - .L_1446)
	.align		4
.L_1446:
        /*0010*/ 	.word	index@(.nv.constant0._ZN2at6native29vectorized_elementwise_kernelILi2EZZZNS0_26GeluBackwardCUDAKernelImplERNS_18TensorIteratorBaseENS0_8GeluTypeEENKUlvE_clEvENKUlvE1_clEvEUlN3c104HalfES8_E_St5arrayIPcLm3EEEEviT0_T1_)
        /*0014*/ 	.short	0x0160
        /*0016*/ 	.short	0x0020


	//----- nvinfo : EIATTR_CBANK_PARAM_SIZE
	.align		4
.L_1447:
        /*0018*/ 	.byte	0x03, 0x19
        /*001a*/ 	.short	0x0020


	//----- nvinfo : EIATTR_KPARAM_INFO
	.align		4
        /*001c*/ 	.byte	0x04, 0x17
        /*001e*/ 	.short	(.L_1449 - .L_1448)
.L_1448:
        /*0020*/ 	.word	0x00000000
        /*0024*/ 	.short	0x0002
        /*0026*/ 	.short	0x0008
        /*0028*/ 	.byte	0x00, 0xf0, 0x61, 0x00


	//----- nvinfo : EIATTR_KPARAM_INFO
	.align		4
.L_1449:
        /*002c*/ 	.byte	0x04, 0x17
        /*002e*/ 	.short	(.L_1451 - .L_1450)
.L_1450:
        /*0030*/ 	.word	0x00000000
        /*0034*/ 	.short	0x0001
        /*0036*/ 	.short	0x0004
        /*0038*/ 	.byte	0x00, 0xf0, 0x05, 0x00


	//----- nvinfo : EIATTR_KPARAM_INFO
	.align		4
.L_1451:
        /*003c*/ 	.byte	0x04, 0x17
        /*003e*/ 	.short	(.L_1453 - .L_1452)
.L_1452:
        /*0040*/ 	.word	0x00000000
        /*0044*/ 	.short	0x0000
        /*0046*/ 	.short	0x0000
        /*0048*/ 	.byte	0x00, 0xf0, 0x11, 0x00


	//----- nvinfo : EIATTR_MAXREG_COUNT
	.align		4
.L_1453:
        /*004c*/ 	.byte	0x03, 0x1b
        /*004e*/ 	.short	0x00ff


	//----- nvinfo : EIATTR_MERCURY_ISA_VERSION
	.align		4
        /*0050*/ 	.byte	0x03, 0x5f
        /*0052*/ 	.short	0x0000


	//----- nvinfo : EIATTR_EXIT_INSTR_OFFSETS
	.align		4
        /*0054*/ 	.byte	0x04, 0x1c
        /*0056*/ 	.short	(.L_1455 - .L_1454)


	//   ....[0]....
.L_1454:
        /*0058*/ 	.word	0x00000a00


	//   ....[1]....
        /*005c*/ 	.word	0x00001df0


	//   ....[2]....
        /*0060*/ 	.word	0x00001e40


	//----- nvinfo : EIATTR_MAX_THREADS
	.align		4
.L_1455:
        /*0064*/ 	.byte	0x04, 0x05
        /*0066*/ 	.short	(.L_1457 - .L_1456)
.L_1456:
        /*0068*/ 	.word	0x00000080
        /*006c*/ 	.word	0x00000001
        /*0070*/ 	.word	0x00000001


	//----- nvinfo : EIATTR_CRS_STACK_SIZE
	.align		4
.L_1457:
        /*0074*/ 	.byte	0x04, 0x1e
        /*0076*/ 	.short	(.L_1459 - .L_1458)
.L_1458:
        /*0078*/ 	.word	0x00000000
.L_1459:


//--------------------- .nv.info._ZN2at6native29vectorized_elementwise_kernelILi4EZZZNS0_26GeluBackwardCUDAKernelImplERNS_18TensorIteratorBaseENS0_8GeluTypeEENKUlvE_clEvENKUlvE1_clEvEUlN3c104HalfES8_E_St5arrayIPcLm3EEEEviT0_T1_ --------------------------
	.section	.nv.info._ZN2at6native29vectorized_elementwise_kernelILi4EZZZNS0_26GeluBackwardCUDAKernelImplERNS_18TensorIteratorBaseENS0_8GeluTypeEENKUlvE_clEvENKUlvE1_clEvEUlN3c104HalfES8_E_St5arrayIPcLm3EEEEviT0_T1_,"",@"SHT_CUDA_INFO"
	.sectionflags	@""
	.align	4


	//----- nvinfo : EIATTR_CUDA_API_VERSION
	.align		4
        /*0000*/ 	.byte	0x04, 0x37
        /*0002*/ 	.short	(.L_1461 - .L_1460)
.L_1460:
        /*0004*/ 	.word	0x00000082


	//----- nvinfo : EIATTR_SW2861232_WAR
	.align		4
.L_1461:
        /*0008*/ 	.byte	0x01, 0x35
	.zero		2


	//----- nvinfo : EIATTR_PARAM_CBANK
	.align		4
        /*000c*/ 	.byte	0x04, 0x0a
        /*000e*/ 	.short	(.L_1463 - .L_1462)
	.align		4
.L_1462:
        /*0010*/ 	.word	index@(.nv.constant0._ZN2at6native29vectorized_elementwise_kernelILi4EZZZNS0_26GeluBackwardCUDAKernelImplERNS_18TensorIteratorBaseENS0_8GeluTypeEENKUlvE_clEvENKUlvE1_clEvEUlN3c104HalfES8_E_St5arrayIPcLm3EEEEviT0_T1_)
        /*0014*/ 	.short	0x0160
        /*0016*/ 	.short	0x0020


	//----- nvinfo : EIATTR_CBANK_PARAM_SIZE
	.align		4
.L_1463:
        /*0018*/ 	.byte	0x03, 0x19
        /*001a*/ 	.short	0x0020


	//----- nvinfo : EIATTR_KPARAM_INFO
	.align		4
        /*001c*/ 	.byte	0x04, 0x17
        /*001e*/ 	.short	(.L_1465 - .L_1464)
.L_1464:
        /*0020*/ 	.word	0x00000000
        /*0024*/ 	.short	0x0002
        /*0026*/ 	.short	0x0008
        /*0028*/ 	.byte	0x00, 0xf0, 0x61, 0x00


	//----- nvinfo : EIATTR_KPARAM_INFO
	.align		4
.L_1465:
        /*002c*/ 	.byte	0x04, 0x17
        /*002e*/ 	.short	(.L_1467 - .L_1466)
.L_1466:
        /*0030*/ 	.word	0x00000000
        /*0034*/ 	.short	0x0001
        /*0036*/ 	.short	0x0004
        /*0038*/ 	.byte	0x00, 0xf0, 0x05, 0x00


	//----- nvinfo : EIATTR_KPARAM_INFO
	.align		4
.L_1467:
        /*003c*/ 	.byte	0x04, 0x17
        /*003e*/ 	.short	(.L_1469 - .L_1468)
.L_1468:
        /*0040*/ 	.word	0x00000000
        /*0044*/ 	.short	0x0000
        /*0046*/ 	.short	0x0000
        /*0048*/ 	.byte	0x00, 0xf0, 0x11, 0x00


	//----- nvinfo : EIATTR_MAXREG_COUNT
	.align		4
.L_1469:
        /*004c*/ 	.byte	0x03, 0x1b
        /*004e*/ 	.short	0x00ff


	//----- nvinfo : EIATTR_MERCURY_ISA_VERSION
	.align		4
        /*0050*/ 	.byte	0x03, 0x5f
        /*0052*/ 	.short	0x0000


	//----- nvinfo : EIATTR_EXIT_INSTR_OFFSETS
	.align		4
        /*0054*/ 	.byte	0x04, 0x1c
        /*0056*/ 	.short	(.L_1471 - .L_1470)


	//   ....[0]....
.L_1470:
        /*0058*/ 	.word	0x000009a0


	//   ....[1]....
        /*005c*/ 	.word	0x00001d90


	//   ....[2]....
        /*0060*/ 	.word	0x00001de0


	//----- nvinfo : EIATTR_MAX_THREADS
	.align		4
.L_1471:
        /*0064*/ 	.byte	0x04, 0x05
        /*0066*/ 	.short	(.L_1473 - .L_1472)
.L_1472:
        /*0068*/ 	.word	0x00000080
        /*006c*/ 	.word	0x00000001
        /*0070*/ 	.word	0x00000001


	//----- nvinfo : EIATTR_CRS_STACK_SIZE
	.align		4
.L_1473:
        /*0074*/ 	.byte	0x04, 0x1e
        /*0076*/ 	.short	(.L_1475 - .L_1474)
.L_1474:
        /*0078*/ 	.word	0x00000000
.L_1475:


//--------------------- .nv.info._ZN2at6native29vectorized_elementwise_kernelILi8EZZZNS0_26GeluBackwardCUDAKernelImplERNS_18TensorIteratorBaseENS0_8GeluTypeEENKUlvE_clEvENKUlvE1_clEvEUlN3c104HalfES8_E_St5arrayIPcLm3EEEEviT0_T1_ --------------------------
	.section	.nv.info._ZN2at6native29vectorized_elementwise_kernelILi8EZZZNS0_26GeluBackwardCUDAKernelImplERNS_18TensorIteratorBaseENS0_8GeluTypeEENKUlvE_clEvENKUlvE1_clEvEUlN3c104HalfES8_E_St5arrayIPcLm3EEEEviT0_T1_,"",@"SHT_CUDA_INFO"
	.sectionflags	@""
	.align	4


	//----- nvinfo : EIATTR_CUDA_API_VERSION
	.align		4
        /*0000*/ 	.byte	0x04, 0x37
        /*0002*/ 	.short	(.L_1477 - .L_1476)
.L_1476:
        /*0004*/ 	.word	0x00000082


	//----- nvinfo : EIATTR_SW2861232_WAR
	.align		4
.L_1477:
        /*0008*/ 	.byte	0x01, 0x35
	.zero		2


	//----- nvinfo : EIATTR_PARAM_CBANK
	.align		4
        /*000c*/ 	.byte	0x04, 0x0a
        /*000e*/ 	.short	(.L_1479 - .L_1478)
	.align		4
.L_1478:
        /*0010*/ 	.word	index@(.nv.constant0._ZN2at6native29vectorized_elementwise_kernelILi8EZZZNS0_26GeluBackwardCUDAKernelImplERNS_18TensorIteratorBaseENS0_8GeluTypeEENKUlvE_clEvENKUlvE1_clEvEUlN3c104HalfES8_E_St5arrayIPcLm3EEEEviT0_T1_)
        /*0014*/ 	.short	0x0160
        /*0016*/ 	.short	0x0020


	//----- nvinfo : EIATTR_CBANK_PARAM_SIZE
	.align		4
.L_1479:
        /*0018*/ 	.byte	0x03, 0x19
        /*001a*/ 	.short	0x0020


	//----- nvinfo : EIATTR_KPARAM_INFO
	.align		4
        /*001c*/ 	.byte	0x04, 0x17
        /*001e*/ 	.short	(.L_1481 - .L_1480)
.L_1480:
        /*0020*/ 	.word	0x00000000
        /*0024*/ 	.short	0x0002
        /*0026*/ 	.short	0x0008
        /*0028*/ 	.byte	0x00, 0xf0, 0x61, 0x00


	//----- nvinfo : EIATTR_KPARAM_INFO
	.align		4
.L_1481:
        /*002c*/ 	.byte	0x04, 0x17
        /*002e*/ 	.short	(.L_1483 - .L_1482)
.L_1482:
        /*0030*/ 	.word	0x00000000
        /*0034*/ 	.short	0x0001
        /*0036*/ 	.short	0x0004
        /*0038*/ 	.byte	0x00, 0xf0, 0x05, 0x00


	//----- nvinfo : EIATTR_KPARAM_INFO
	.align		4
.L_1483:
        /*003c*/ 	.byte	0x04, 0x17
        /*003e*/ 	.short	(.L_1485 - .L_1484)
.L_1484:
        /*0040*/ 	.word	0x00000000
        /*0044*/ 	.short	0x0000
        /*0046*/ 	.short	0x0000
        /*0048*/ 	.byte	0x00, 0xf0, 0x11, 0x00


	//----- nvinfo : EIATTR_MAXREG_COUNT
	.align		4
.L_1485:
        /*004c*/ 	.byte	0x03, 0x1b
        /*004e*/ 	.short	0x00ff


	//----- nvinfo : EIATTR_MERCURY_ISA_VERSION
	.align		4
        /*0050*/ 	.byte	0x03, 0x5f
        /*0052*/ 	.short	0x0000


	//----- nvinfo : EIATTR_EXIT_INSTR_OFFSETS
	.align		4
        /*0054*/ 	.byte	0x04, 0x1c
        /*0056*/ 	.short	(.L_1487 - .L_1486)


	//   ....[0]....
.L_1486:
        /*0058*/ 	.word	0x00000010


	//----- nvinfo : EIATTR_MAX_THREADS
	.align		4
.L_1487:
        /*005c*/ 	.byte	0x04, 0x05
        /*005e*/ 	.short	(.L_1489 - .L_1488)
.L_1488:
        /*0060*/ 	.word	0x00000080
        /*0064*/ 	.word	0x00000001
        /*0068*/ 	.word	0x00000001
.L_1489:


//--------------------- .nv.info._ZN2at6native18elementwise_kernelILi128ELi4EZNS0_15gpu_kernel_implIZZZNS0_26GeluBackwardCUDAKernelImplERNS_18TensorIteratorBaseENS0_8GeluTypeEENKUlvE_clEvENKUlvE0_clEvEUlffE_EEvS4_RKT_EUliE_EEviT1_ --------------------------
	.section	.nv.info._ZN2at6native18elementwise_kernelILi128ELi4EZNS0_15gpu_kernel_implIZZZNS0_26GeluBackwardCUDAKernelImplERNS_18TensorIteratorBaseENS0_8GeluTypeEENKUlvE_clEvENKUlvE0_clEvEUlffE_EEvS4_RKT_EUliE_EEviT1_,"",@"SHT_CUDA_INFO"
	.sectionflags	@""
	.align	4


	//----- nvinfo : EIATTR_CUDA_API_VERSION
	.align		4
        /*0000*/ 	.byte	0x04, 0x37
        /*0002*/ 	.short	(.L_1491 - .L_1490)
.L_1490:
        /*0004*/ 	.word	0x00000082


	//----- nvinfo : EIATTR_SW2861232_WAR
	.align		4
.L_1491:
        /*0008*/ 	.byte	0x01, 0x35
	.zero		2


	//----- nvinfo : EIATTR_PARAM_CBANK
	.align		4
        /*000c*/ 	.byte	0x04, 0x0a
        /*000e*/ 	.short	(.L_1493 - .L_1492)
	.align		4
.L_1492:
        /*0010*/ 	.word	index@(.nv.constant0._ZN2at6native18elementwise_kernelILi128ELi4EZNS0_15gpu_kernel_implIZZZNS0_26GeluBackwardCUDAKernelImplERNS_18TensorIteratorBaseENS0_8GeluTypeEENKUlvE_clEvENKUlvE0_clEvEUlffE_EEvS4_RKT_EUliE_EEviT1_)
        /*0014*/ 	.short	0x0160
        /*0016*/ 	.short	0x0290


	//----- nvinfo : EIATTR_CBANK_PARAM_SIZE
	.align		4
.L_1493:
        /*0018*/ 	.byte	0x03, 0x19
        /*001a*/ 	.short	0x0290


	//----- nvinfo : EIATTR_KPARAM_INFO
	.align		4
        /*001c*/ 	.byte	0x04, 0x17
        /*001e*/ 	.short	(.L_1495 - .L_1494)
.L_1494:
        /*0020*/ 	.word	0x00000000
        /*0024*/ 	.short	0x0001
        /*0026*/ 	.short	0x0008
        /*0028*/ 	.byte	0x00, 0xf0, 0x21, 0x0a


	//----- nvinfo : EIATTR_KPARAM_INFO
	.align		4
.L_1495:
        /*002c*/ 	.byte	0x04, 0x17
        /*002e*/ 	.short	(.L_1497 - .L_1496)
.L_1496:
        /*0030*/ 	.word	0x00000000
        /*0034*/ 	.short	0x0000
        /*0036*/ 	.short	0x0000
        /*0038*/ 	.byte	0x00, 0xf0, 0x11, 0x00


	//----- nvinfo : EIATTR_MAXREG_COUNT
	.align		4
.L_1497:
        /*003c*/ 	.byte	0x03, 0x1b
        /*003e*/ 	.short	0x0080


	//----- nvinfo : EIATTR_EXTERNS
	.align		4
        /*0040*/ 	.byte	0x04, 0x0f
        /*0042*/ 	.short	(.L_1499 - .L_1498)


	//   ....[0]....
	.align		4
.L_1498:
        /*0044*/ 	.word	index@(__assertfail)


	//----- nvinfo : EIATTR_MERCURY_ISA_VERSION
	.align		4
.L_1499:
        /*0048*/ 	.byte	0x03, 0x5f
        /*004a*/ 	.short	0x0000


	//----- nvinfo : EIATTR_SYSCALL_OFFSETS
	.align		4
        /*004c*/ 	.byte	0x04, 0x46
        /*004e*/ 	.short	(.L_1501 - .L_1500)


	//   ....[0]....
.L_1500:
        /*0050*/ 	.word	0x00001e00


	//   ....[1]....
        /*0054*/ 	.word	0x00002c00


	//   ....[2]....
        /*0058*/ 	.word	0x00003b70


	//   ....[3]....
        /*005c*/ 	.word	0x000059c0


	//   ....[4]....
        /*0060*/ 	.word	0x000067c0


	//   ....[5]....
        /*0064*/ 	.word	0x00007730


	//   ....[6]....
        /*0068*/ 	.word	0x00009550


	//   ....[7]....
        /*006c*/ 	.word	0x0000a350


	//   ....[8]....
        /*0070*/ 	.word	0x0000b2c0


	//   ....[9]....
        /*0074*/ 	.word	0x0000d0f0


	//   ....[10]....
        /*0078*/ 	.word	0x0000def0


	//   ....[11]....
        /*007c*/ 	.word	0x0000ee60


	//----- nvinfo : EIATTR_EXIT_INSTR_OFFSETS
	.align		4
.L_1501:
        /*0080*/ 	.byte	0x04, 0x1c
        /*0082*/ 	.short	(.L_1503 - .L_1502)


	//   ....[0]....
.L_1502:
        /*0084*/ 	.word	0x0000b360


	//   ....[1]....
        /*0088*/ 	.word	0x0000e150


	//   ....[2]....
        /*008c*/ 	.word	0x0000e190


	//   ....[3]....
        /*0090*/ 	.word	0x0000e220


	//   ....[4]....
        /*0094*/ 	.word	0x0000e250


	//   ....[5]....
        /*0098*/ 	.word	0x0000e280


	//   ....[6]....
        /*009c*/ 	.word	0x0000e300


	//   ....[7]....
        /*00a0*/ 	.word	0x0000e330


	//   ....[8]....
        /*00a4*/ 	.word	0x0000e3c0


	//   ....[9]....
        /*00a8*/ 	.word	0x0000e400


	//   ....[10]....
        /*00ac*/ 	.word	0x0000e440


	//   ....[11]....
        /*00b0*/ 	.word	0x0000e500


	//   ....[12]....
        /*00b4*/ 	.word	0x0000e550


	//   ....[13]....
        /*00b8*/ 	.word	0x0000e6d0


	//   ....[14]....
        /*00bc*/ 	.word	0x0000e820


	//   ....[15]....
        /*00c0*/ 	.word	0x0000e850


	//   ....[16]....
        /*00c4*/ 	.word	0x0000e900


	//   ....[17]....
        /*00c8*/ 	.word	0x0000ea70


	//   ....[18]....
        /*00cc*/ 	.word	0x0000ebe0


	//   ....[19]....
        /*00d0*/ 	.word	0x0000ed30


	//   ....[20]....
        /*00d4*/ 	.word	0x0000ee70


	//   ....[21]....
        /*00d8*/ 	.word	0x0000eea0


	//   ....[22]....
        /*00dc*/ 	.word	0x0000eed0


	//----- nvinfo : EIATTR_MAX_THREADS
	.align		4
.L_1503:
        /*00e0*/ 	.byte	0x04, 0x05
        /*00e2*/ 	.short	(.L_1505 - .L_1504)
.L_1504:
        /*00e4*/ 	.word	0x00000080
        /*00e8*/ 	.word	0x00000001
        /*00ec*/ 	.word	0x00000001


	//----- nvinfo : EIATTR_CRS_STACK_SIZE
	.align		4
.L_1505:
        /*00f0*/ 	.byte	0x04, 0x1e
        /*00f2*/ 	.short	(.L_1507 - .L_1506)
.L_1506:
        /*00f4*/ 	.word	0x00000000
.L_1507:


//--------------------- .nv.info._ZN2at6native27unrolled_elementwise_kernelIZZZNS0_26GeluBackwardCUDAKernelImplERNS_18TensorIteratorBaseENS0_8GeluTypeEENKUlvE_clEvENKUlvE0_clEvEUlffE_St5arrayIPcLm3EELi4E23TrivialOffsetCalculatorILi2EjESB_ILi1EjENS0_6memory12LoadWithCastILi2EEENSE_13StoreWithCastILi1EEEEEviT_T0_T2_T3_T4_T5_ --------------------------
	.section	.nv.info._ZN2at6native27unrolled_elementwise_kernelIZZZNS0_26GeluBackwardCUDAKernelImplERNS_18TensorIteratorBaseENS0_8GeluTypeEENKUlvE_clEvENKUlvE0_clEvEUlffE_St5arrayIPcLm3EELi4E23TrivialOffsetCalculatorILi2EjESB_ILi1EjENS0_6memory12LoadWithCastILi2EEENSE_13StoreWithCastILi1EEEEEviT_T0_T2_T3_T4_T5_,"",@"SHT_CUDA_INFO"
	.sectionflags	@""
	.align	4


	//----- nvinfo : EIATTR_CUDA_API_VERSION
	.align		4
        /*0000*/ 	.byte	0x04, 0x37
        /*0002*/ 	.short	(.L_1509 - .L_1508)
.L_1508:
        /*0004*/ 	.word	0x00000082


	//----- nvinfo : EIATTR_SW2861232_WAR
	.align		4
.L_1509:
        /*0008*/ 	.byte	0x01, 0x35
	.zero		2


	//----- nvinfo : EIATTR_PARAM_CBANK
	.align		4
        /*000c*/ 	.byte	0x04, 0x0a
        /*000e*/ 	.short	(.L_1511 - .L_1510)
	.align		4
.L_1510:
        /*0010*/ 	.word	index@(.nv.constant0._ZN2at6native27unrolled_elementwise_kernelIZZZNS0_26GeluBackwardCUDAKernelImplERNS_18TensorIteratorBaseENS0_8GeluTypeEENKUlvE_clEvENKUlvE0_clEvEUlffE_St5arrayIPcLm3EELi4E23TrivialOffsetCalculatorILi2EjESB_ILi1EjENS0_6memory12LoadWithCastILi2EEENSE_13StoreWithCastILi1EEEEEviT_T0_T2_T3_T4_T5_)
        /*0014*/ 	.short	0x0160
        /*0016*/ 	.short	0x0038


	//----- nvinfo : EIATTR_CBANK_PARAM_SIZE
	.align		4
.L_1511:
        /*0018*/ 	.byte	0x03, 0x19
        /*001a*/ 	.short	0x0038


	//----- nvinfo : EIATTR_KPARAM_INFO
	.align		4
        /*001c*/ 	.byte	0x04, 0x17
        /*001e*/ 	.short	(.L_1513 - .L_1512)
.L_1512:
        /*0020*/ 	.word	0x00000000
        /*0024*/ 	.short	0x0006
        /*0026*/ 	.short	0x0030
        /*0028*/ 	.byte	0x00, 0xf0, 0x21, 0x00


	//----- nvinfo : EIATTR_KPARAM_INFO
	.align		4
.L_1513:
        /*002c*/ 	.byte	0x04, 0x17
        /*002e*/ 	.short	(.L_1515 - .L_1514)
.L_1514:
        /*0030*/ 	.word	0x00000000
        /*0034*/ 	.short	0x0005
        /*0036*/ 	.short	0x0024
        /*0038*/ 	.byte	0x00, 0xf0, 0x31, 0x00


	//----- nvinfo : EIATTR_KPARAM_INFO
	.align		4
.L_1515:
        /*003c*/ 	.byte	0x04, 0x17
        /*003e*/ 	.short	(.L_1517 - .L_1516)
.L_1516:
        /*0040*/ 	.word	0x00000000
        /*0044*/ 	.short	0x0004
        /*0046*/ 	.short	0x0021
        /*0048*/ 	.byte	0x00, 0xf0, 0x05, 0x00


	//----- nvinfo : EIATTR_KPARAM_INFO
	.align		4
.L_1517:
        /*004c*/ 	.byte	0x04, 0x17
        /*004e*/ 	.short	(.L_1519 - .L_1518)
.L_1518:
        /*0050*/ 	.word	0x00000000
        /*0054*/ 	.short	0x0003
        /*0056*/ 	.short	0x0020
        /*0058*/ 	.byte	0x00, 0xf0, 0x05, 0x00


	//----- nvinfo : EIATTR_KPARAM_INFO
	.align		4
.L_1519:
        /*005c*/ 	.byte	0x04, 0x17
        /*005e*/ 	.short	(.L_1521 - .L_1520)
.L_1520:
        /*0060*/ 	.word	0x00000000
        /*0064*/ 	.short	0x0002
        /*0066*/ 	.short	0x0008
        /*0068*/ 	.byte	0x00, 0xf0, 0x61, 0x00


	//----- nvinfo : EIATTR_KPARAM_INFO
	.align		4
.L_1521:
        /*006c*/ 	.byte	0x04, 0x17
        /*006e*/ 	.short	(.L_1523 - .L_1522)
.L_1522:
        /*0070*/ 	.word	0x00000000
        /*0074*/ 	.short	0x0001
        /*0076*/ 	.short	0x0004
        /*0078*/ 	.byte	0x00, 0xf0, 0x05, 0x00


	//----- nvinfo : EIATTR_KPARAM_INFO
	.align		4
.L_1523:
        /*007c*/ 	.byte	0x04, 0x17
        /*007e*/ 	.short	(.L_1525 - .L_1524)
.L_1524:
        /*0080*/ 	.word	0x00000000
        /*0084*/ 	.short	0x0000
        /*0086*/ 	.short	0x0000
        /*0088*/ 	.byte	0x00, 0xf0, 0x11, 0x00


	//----- nvinfo : EIATTR_MAXREG_COUNT
	.align		4
.L_1525:
        /*008c*/ 	.byte	0x03, 0x1b
        /*008e*/ 	.short	0x00ff


	//----- nvinfo : EIATTR_EXTERNS
	.align		4
        /*0090*/ 	.byte	0x04, 0x0f
        /*0092*/ 	.short	(.L_1527 - .L_1526)


	//   ....[0]....
	.align		4
.L_1526:
        /*0094*/ 	.word	index@(__assertfail)


	//----- nvinfo : EIATTR_MERCURY_ISA_VERSION
	.align		4
.L_1527:
        /*0098*/ 	.byte	0x03, 0x5f
        /*009a*/ 	.short	0x0000


	//----- nvinfo : EIATTR_SYSCALL_OFFSETS
	.align		4
        /*009c*/ 	.byte	0x04, 0x46
        /*009e*/ 	.short	(.L_1529 - .L_1528)


	//   ....[0]....
.L_1528:
        /*00a0*/ 	.word	0x00000e60


	//   ....[1]....
        /*00a4*/ 	.word	0x00001c60


	//   ....[2]....
        /*00a8*/ 	.word	0x00002ae0


	//   ....[3]....
        /*00ac*/ 	.word	0x000038e0


	//   ....[4]....
        /*00b0*/ 	.word	0x00004770


	//   ....[5]....
        /*00b4*/ 	.word	0x00005570


	//   ....[6]....
        /*00b8*/ 	.word	0x000063e0


	//   ....[7]....
        /*00bc*/ 	.word	0x000071b0


	//   ....[8]....
        /*00c0*/ 	.word	0x000086b0


	//   ....[9]....
        /*00c4*/ 	.word	0x000095c0


	//   ....[10]....
        /*00c8*/ 	.word	0x0000a490


	//   ....[11]....
        /*00cc*/ 	.word	0x0000b360


	//----- nvinfo : EIATTR_EXIT_INSTR_OFFSETS
	.align		4
.L_1529:
        /*00d0*/ 	.byte	0x04, 0x1c
        /*00d2*/ 	.short	(.L_1531 - .L_1530)


	//   ....[0]....
.L_1530:
        /*00d4*/ 	.word	0x0000a530


	//   ....[1]....
        /*00d8*/ 	.word	0x0000a650


	//   ....[2]....
        /*00dc*/ 	.word	0x0000a690


	//   ....[3]....
        /*00e0*/ 	.word	0x0000a720


	//   ....[4]....
        /*00e4*/ 	.word	0x0000a750


	//   ....[5]....
        /*00e8*/ 	.word	0x0000a780


	//   ....[6]....
        /*00ec*/ 	.word	0x0000a800


	//   ....[7]....
        /*00f0*/ 	.word	0x0000a830


	//   ....[8]....
        /*00f4*/ 	.word	0x0000a8c0


	//   ....[9]....
        /*00f8*/ 	.word	0x0000a900


	//   ....[10]....
        /*00fc*/ 	.word	0x0000a940


	//   ....[11]....
        /*0100*/ 	.word	0x0000aa00


	//   ....[12]....
        /*0104*/ 	.word	0x0000aa50


	//   ....[13]....
        /*0108*/ 	.word	0x0000abd0


	//   ....[14]....
        /*010c*/ 	.word	0x0000ad20


	//   ....[15]....
        /*0110*/ 	.word	0x0000ad50


	//   ....[16]....
        /*0114*/ 	.word	0x0000ae00


	//   ....[17]....
        /*0118*/ 	.word	0x0000af70


	//   ....[18]....
        /*011c*/ 	.word	0x0000b0e0


	//   ....[19]....
        /*0120*/ 	.word	0x0000b230


	//   ....[20]....
        /*0124*/ 	.word	0x0000b370


	//   ....[21]....
        /*0128*/ 	.word	0x0000b3a0


	//   ....[22]....
        /*012c*/ 	.word	0x0000b3d0


	//----- nvinfo : EIATTR_MAX_THREADS
	.align		4
.L_1531:
        /*0130*/ 	.byte	0x04, 0x05
        /*0132*/ 	.short	(.L_1533 - .L_1532)
.L_1532:
        /*0134*/ 	.word	0x00000080
        /*0138*/ 	.word	0x00000001
        /*013c*/ 	.word	0x00000001


	//----- nvinfo : EIATTR_CRS_STACK_SIZE
	.align		4
.L_1533:
        /*0140*/ 	.byte	0x04, 0x1e
        /*0142*/ 	.short	(.L_1535 - .L_1534)
.L_1534:
        /*0144*/ 	.word	0x00000000
.L_1535:


//--------------------- .nv.info._ZN2at6native18elementwise_kernelILi128ELi2EZNS0_22gpu_kernel_impl_nocastIZZZNS0_26GeluBackwardCUDAKernelImplERNS_18TensorIteratorBaseENS0_8GeluTypeEENKUlvE_clEvENKUlvE0_clEvEUlffE_EEvS4_RKT_EUliE_EEviT1_ --------------------------
	.section	.nv.info._ZN2at6native18elementwise_kernelILi128ELi2EZNS0_22gpu_kernel_impl_nocastIZZZNS0_26GeluBackwardCUDAKernelImplERNS_18TensorIteratorBaseENS0_8GeluTypeEENKUlvE_clEvENKUlvE0_clEvEUlffE_EEvS4_RKT_EUliE_EEviT1_,"",@"SHT_CUDA_INFO"
	.sectionflags	@""
	.align	4


	//----- nvinfo : EIATTR_CUDA_API_VERSION
	.align		4
        /*0000*/ 	.byte	0x04, 0x37
        /*0002*/ 	.short	(.L_1537 - .L_1536)
.L_1536:
        /*0004*/ 	.word	0x00000082


	//----- nvinfo : EIATTR_SW2861232_WAR
	.align		4
.L_1537:
        /*0008*/ 	.byte	0x01, 0x35
	.zero		2


	//----- nvinfo : EIATTR_PARAM_CBANK
	.align		4
        /*000c*/ 	.byte	0x04, 0x0a
        /*000e*/ 	.short	(.L_1539 - .L_1538)
	.align		4
.L_1538:
        /*0010*/ 	.word	index@(.nv.constant0._ZN2at6native18elementwise_kernelILi128ELi2EZNS0_22gpu_kernel_impl_nocastIZZZNS0_26GeluBackwardCUDAKernelImplERNS_18TensorIteratorBaseENS0_8GeluTypeEENKUlvE_clEvENKUlvE0_clEvEUlffE_EEvS4_RKT_EUliE_EEviT1_)
        /*0014*/ 	.short	0x0160
        /*0016*/ 	.short	0x0290


	//----- nvinfo : EIATTR_CBANK_PARAM_SIZE
	.align		4
.L_1539:
        /*0018*/ 	.byte	0x03, 0x19
        /*001a*/ 	.short	0x0290


	//----- nvinfo : EIATTR_KPARAM_INFO
	.align		4
        /*001c*/ 	.byte	0x04, 0x17
        /*001e*/ 	.short	(.L_1541 - .L_1540)
.L_1540:
        /*0020*/ 	.word	0x00000000
        /*0024*/ 	.short	0x0001
        /*0026*/ 	.short	0x0008
        /*0028*/ 	.byte	0x00, 0xf0, 0x21, 0x0a


	//----- nvinfo : EIATTR_KPARAM_INFO
	.align		4
.L_1541:
        /*002c*/ 	.byte	0x04, 0x17
        /*002e*/ 	.short	(.L_1543 - .L_1542)
.L_1542:
        /*0030*/ 	.word	0x00000000
        /*0034*/ 	.short	0x0000
        /*0036*/ 	.short	0x0000
        /*0038*/ 	.byte	0x00, 0xf0, 0x11, 0x00


	//----- nvinfo : EIATTR_MAXREG_COUNT
	.align		4
.L_1543:
        /*003c*/ 	.byte	0x03, 0x1b
        /*003e*/ 	.short	0x0080


	//----- nvinfo : EIATTR_MERCURY_ISA_VERSION
	.align		4
        /*0040*/ 	.byte	0x03, 0x5f
        /*0042*/ 	.short	0x0000


	//----- nvinfo : EIATTR_EXIT_INSTR_OFFSETS
	.align		4
        /*0044*/ 	.byte	0x04, 0x1c
        /*0046*/ 	.short	(.L_1545 - .L_1544)


	//   ....[0]....
.L_1544:
        /*0048*/ 	.word	0x00001210


	//   ....[1]....
        /*004c*/ 	.word	0x00002370


	//----- nvinfo : EIATTR_MAX_THREADS
	.align		4
.L_1545:
        /*0050*/ 	.byte	0x04, 0x05
        /*0052*/ 	.short	(.L_1547 - .L_1546)
.L_1546:
        /*0054*/ 	.word	0x00000080
        /*0058*/ 	.word	0x00000001
        /*005c*/ 	.word	0x00000001


	//----- nvinfo : EIATTR_CRS_STACK_SIZE
	.align		4
.L_1547:
        /*0060*/ 	.byte	0x04, 0x1e
        /*0062*/ 	.short	(.L_1549 - .L_1548)
.L_1548:
        /*0064*/ 	.word	0x00000000
.L_1549:


//--------------------- .nv.info._ZN2at6native27unrolled_elementwise_kernelIZZZNS0_26GeluBackwardCUDAKernelImplERNS_18TensorIteratorBaseENS0_8GeluTypeEENKUlvE_clEvENKUlvE0_clEvEUlffE_St5arrayIPcLm3EELi4E23TrivialOffsetCalculatorILi2EjESB_ILi1EjENS0_6memory15LoadWithoutCastENSE_16StoreWithoutCastEEEviT_T0_T2_T3_T4_T5_ --------------------------
	.section	.nv.info._ZN2at6native27unrolled_elementwise_kernelIZZZNS0_26GeluBackwardCUDAKernelImplERNS_18TensorIteratorBaseENS0_8GeluTypeEENKUlvE_clEvENKUlvE0_clEvEUlffE_St5arrayIPcLm3EELi4E23TrivialOffsetCalculatorILi2EjESB_ILi1EjENS0_6memory15LoadWithoutCastENSE_16StoreWithoutCastEEEviT_T0_T2_T3_T4_T5_,"",@"SHT_CUDA_INFO"
	.sectionflags	@""
	.align	4


	//----- nvinfo : EIATTR_CUDA_API_VERSION
	.align		4
        /*0000*/ 	.byte	0x04, 0x37
        /*0002*/ 	.short	(.L_1551 - .L_1550)
.L_1550:
        /*0004*/ 	.word	0x00000082


	//----- nvinfo : EIATTR_SW2861232_WAR
	.align		4
.L_1551:
        /*0008*/ 	.byte	0x01, 0x35
	.zero		2


	//----- nvinfo : EIATTR_PARAM_CBANK
	.align		4
        /*000c*/ 	.byte	0x04, 0x0a
        /*000e*/ 	.short	(.L_1553 - .L_1552)
	.align		4
.L_1552:
        /*0010*/ 	.word	index@(.nv.constant0._ZN2at6native27unrolled_elementwise_kernelIZZZNS0_26GeluBackwardCUDAKernelImplERNS_18TensorIteratorBaseENS0_8GeluTypeEENKUlvE_clEvENKUlvE0_clEvEUlffE_St5arrayIPcLm3EELi4E23TrivialOffsetCalculatorILi2EjESB_ILi1EjENS0_6memory15LoadWithoutCastENSE_16StoreWithoutCastEEEviT_T0_T2_T3_T4_T5_)
        /*0014*/ 	.short	0x0160
        /*0016*/ 	.short	0x0024


	//----- nvinfo : EIATTR_CBANK_PARAM_SIZE
	.align		4
.L_1553:
        /*0018*/ 	.byte	0x03, 0x19
        /*001a*/ 	.short	0x0024


	//----- nvinfo : EIATTR_KPARAM_INFO
	.align		4
        /*001c*/ 	.byte	0x04, 0x17
        /*001e*/ 	.short	(.L_1555 - .L_1554)
.L_1554:
        /*0020*/ 	.word	0x00000000
        /*0024*/ 	.short	0x0006
        /*0026*/ 	.short	0x0023
        /*0028*/ 	.byte	0x00, 0xf0, 0x05, 0x00


	//----- nvinfo : EIATTR_KPARAM_INFO
	.align		4
.L_1555:
        /*002c*/ 	.byte	0x04, 0x17
        /*002e*/ 	.short	(.L_1557 - .L_1556)
.L_1556:
        /*0030*/ 	.word	0x00000000
        /*0034*/ 	.short	0x0005
        /*0036*/ 	.short	0x0022
        /*0038*/ 	.byte	0x00, 0xf0, 0x05, 0x00


	//----- nvinfo : EIATTR_KPARAM_INFO
	.align		4
.L_1557:
        /*003c*/ 	.byte	0x04, 0x17
        /*003e*/ 	.short	(.L_1559 - .L_1558)
.L_1558:
        /*0040*/ 	.word	0x00000000
        /*0044*/ 	.short	0x0004
        /*0046*/ 	.short	0x0021
        /*0048*/ 	.byte	0x00, 0xf0, 0x05, 0x00


	//----- nvinfo : EIATTR_KPARAM_INFO
	.align		4
.L_1559:
        /*004c*/ 	.byte	0x04, 0x17
        /*004e*/ 	.short	(.L_1561 - .L_1560)
.L_1560:
        /*0050*/ 	.word	0x00000000
        /*0054*/ 	.short	0x0003
        /*0056*/ 	.short	0x0020
        /*0058*/ 	.byte	0x00, 0xf0, 0x05, 0x00


	//----- nvinfo : EIATTR_KPARAM_INFO
	.align		4
.L_1561:
        /*005c*/ 	.byte	0x04, 0x17
        /*005e*/ 	.short	(.L_1563 - .L_1562)
.L_1562:
        /*0060*/ 	.word	0x00000000
        /*0064*/ 	.short	0x0002
        /*0066*/ 	.short	0x0008
        /*0068*/ 	.byte	0x00, 0xf0, 0x61, 0x00


	//----- nvinfo : EIATTR_KPARAM_INFO
	.align		4
.L_1563:
        /*006c*/ 	.byte	0x04, 0x17
        /*006e*/ 	.short	(.L_1565 - .L_1564)
.L_1564:
        /*0070*/ 	.word	0x00000000
        /*0074*/ 	.short	0x0001
        /*0076*/ 	.short	0x0004
        /*0078*/ 	.byte	0x00, 0xf0, 0x05, 0x00


	//----- nvinfo : EIATTR_KPARAM_INFO
	.align		4
.L_1565:
        /*007c*/ 	.byte	0x04, 0x17
        /*007e*/ 	.short	(.L_1567 - .L_1566)
.L_1566:
        /*0080*/ 	.word	0x00000000
        /*0084*/ 	.short	0x0000
        /*0086*/ 	.short	0x0000
        /*0088*/ 	.byte	0x00, 0xf0, 0x11, 0x00


	//----- nvinfo : EIATTR_MAXREG_COUNT
	.align		4
.L_1567:
        /*008c*/ 	.byte	0x03, 0x1b
        /*008e*/ 	.short	0x00ff


	//----- nvinfo : EIATTR_MERCURY_ISA_VERSION
	.align		4
        /*0090*/ 	.byte	0x03, 0x5f
        /*0092*/ 	.short	0x0000


	//----- nvinfo : EIATTR_EXIT_INSTR_OFFSETS
	.align		4
        /*0094*/ 	.byte	0x04, 0x1c
        /*0096*/ 	.short	(.L_1569 - .L_1568)


	//   ....[0]....
.L_1568:
        /*0098*/ 	.word	0x000008f0


	//   ....[1]....
        /*009c*/ 	.word	0x00000940


	//----- nvinfo : EIATTR_MAX_THREADS
	.align		4
.L_1569:
        /*00a0*/ 	.byte	0x04, 0x05
        /*00a2*/ 	.short	(.L_1571 - .L_1570)
.L_1570:
        /*00a4*/ 	.word	0x00000080
        /*00a8*/ 	.word	0x00000001
        /*00ac*/ 	.word	0x00000001


	//----- nvinfo : EIATTR_CRS_STACK_SIZE
	.align		4
.L_1571:
        /*00b0*/ 	.byte	0x04, 0x1e
        /*00b2*/ 	.short	(.L_1573 - .L_1572)
.L_1572:
        /*00b4*/ 	.word	0x00000000
.L_1573:


//--------------------- .nv.info._ZN2at6native29vectorized_elementwise_kernelILi2EZZZNS0_26GeluBackwardCUDAKernelImplERNS_18TensorIteratorBaseENS0_8GeluTypeEENKUlvE_clEvENKUlvE0_clEvEUlffE_St5arrayIPcLm3EEEEviT0_T1_ --------------------------
	.section	.nv.info._ZN2at6native29vectorized_elementwise_kernelILi2EZZZNS0_26GeluBackwardCUDAKernelImplERNS_18TensorIteratorBaseENS0_8GeluTypeEENKUlvE_clEvENKUlvE0_clEvEUlffE_St5arrayIPcLm3EEEEviT0_T1_,"",@"SHT_CUDA_INFO"
	.sectionflags	@""
	.align	4


	//----- nvinfo : EIATTR_CUDA_API_VERSION
	.align		4
        /*0000*/ 	.byte	0x04, 0x37
        /*0002*/ 	.short	(.L_1575 - .L_1574)
.L_1574:
        /*0004*/ 	.word	0x00000082


	//----- nvinfo : EIATTR_SW2861232_WAR
	.align		4
.L_1575:
        /*0008*/ 	.byte	0x01, 0x35
	.zero		2


	//----- nvinfo : EIATTR_PARAM_CBANK
	.align		4
        /*000c*/ 	.byte	0x04, 0x0a
        /*000e*/ 	.short	(.L_1577 - .L_1576)
	.align		4
.L_1576:
        /*0010*/ 	.word	index@(.nv.constant0._ZN2at6native29vectorized_elementwise_kernelILi2EZZZNS0_26GeluBackwardCUDAKernelImplERNS_18TensorIteratorBaseENS0_8GeluTypeEENKUlvE_clEvENKUlvE0_clEvEUlffE_St5arrayIPcLm3EEEEviT0_T1_)
        /*0014*/ 	.short	0x0160
        /*0016*/ 	.short	0x0020


	//----- nvinfo : EIATTR_CBANK_PARAM_SIZE
	.align		4
.L_1577:
        /*0018*/ 	.byte	0x03, 0x19
        /*001a*/ 	.short	0x0020


	//----- nvinfo : EIATTR_KPARAM_INFO
	.align		4
        /*001c*/ 	.byte	0x04, 0x17
        /*001e*/ 	.short	(.L_1579 - .L_1578)
.L_1578:
        /*0020*/ 	.word	0x00000000
        /*0024*/ 	.short	0x0002
        /*0026*/ 	.short	0x0008
        /*0028*/ 	.byte	0x00, 0xf0, 0x61, 0x00


	//----- nvinfo : EIATTR_KPARAM_INFO
	.align		4
.L_1579:
        /*002c*/ 	.byte	0x04, 0x17
        /*002e*/ 	.short	(.L_1581 - .L_1580)
.L_1580:
        /*0030*/ 	.word	0x00000000
        /*0034*/ 	.short	0x0001
        /*0036*/ 	.short	0x0004
        /*0038*/ 	.byte	0x00, 0xf0, 0x05, 0x00


	//----- nvinfo : EIATTR_KPARAM_INFO
	.align		4
.L_1581:
        /*003c*/ 	.byte	0x04, 0x17
        /*003e*/ 	.short	(.L_1583 - .L_1582)
.L_1582:
        /*0040*/ 	.word	0x00000000
        /*0044*/ 	.short	0x0000
        /*0046*/ 	.short	0x0000
        /*0048*/ 	.byte	0x00, 0xf0, 0x11, 0x00


	//----- nvinfo : EIATTR_MAXREG_COUNT
	.align		4
.L_1583:
        /*004c*/ 	.byte	0x03, 0x1b
        /*004e*/ 	.short	0x00ff


	//----- nvinfo : EIATTR_MERCURY_ISA_VERSION
	.align		4
        /*0050*/ 	.byte	0x03, 0x5f
        /*0052*/ 	.short	0x0000


	//----- nvinfo : EIATTR_EXIT_INSTR_OFFSETS
	.align		4
        /*0054*/ 	.byte	0x04, 0x1c
        /*0056*/ 	.short	(.L_1585 - .L_1584)


	//   ....[0]....
.L_1584:
        /*0058*/ 	.word	0x000008c0


	//   ....[1]....
        /*005c*/ 	.word	0x00001ab0


	//   ....[2]....
        /*0060*/ 	.word	0x00001b00


	//----- nvinfo : EIATTR_MAX_THREADS
	.align		4
.L_1585:
        /*0064*/ 	.byte	0x04, 0x05
        /*0066*/ 	.short	(.L_1587 - .L_1586)
.L_1586:
        /*0068*/ 	.word	0x00000080
        /*006c*/ 	.word	0x00000001
        /*0070*/ 	.word	0x00000001


	//----- nvinfo : EIATTR_CRS_STACK_SIZE
	.align		4
.L_1587:
        /*0074*/ 	.byte	0x04, 0x1e
        /*0076*/ 	.short	(.L_1589 - .L_1588)
.L_1588:
        /*0078*/ 	.word	0x00000000
.L_1589:


//--------------------- .nv.info._ZN2at6native29vectorized_elementwise_kernelILi4EZZZNS0_26GeluBackwardCUDAKernelImplERNS_18TensorIteratorBaseENS0_8GeluTypeEENKUlvE_clEvENKUlvE0_clEvEUlffE_St5arrayIPcLm3EEEEviT0_T1_ --------------------------
	.section	.nv.info._ZN2at6native29vectorized_elementwise_kernelILi4EZZZNS0_26GeluBackwardCUDAKernelImplERNS_18TensorIteratorBaseENS0_8GeluTypeEENKUlvE_clEvENKUlvE0_clEvEUlffE_St5arrayIPcLm3EEEEviT0_T1_,"",@"SHT_CUDA_INFO"
	.sectionflags	@""
	.align	4


	//----- nvinfo : EIATTR_CUDA_API_VERSION
	.align		4
        /*0000*/ 	.byte	0x04, 0x37
        /*0002*/ 	.short	(.L_1591 - .L_1590)
.L_1590:
        /*0004*/ 	.word	0x00000082


	//----- nvinfo : EIATTR_SW2861232_WAR
	.align		4
.L_1591:
        /*0008*/ 	.byte	0x01, 0x35
	.zero		2


	//----- nvinfo : EIATTR_PARAM_CBANK
	.align		4
        /*000c*/ 	.byte	0x04, 0x0a
        /*000e*/ 	.short	(.L_1593 - .L_1592)
	.align		4
.L_1592:
        /*0010*/ 	.word	index@(.nv.constant0._ZN2at6native29vectorized_elementwise_kernelILi4EZZZNS0_26GeluBackwardCUDAKernelImplERNS_18TensorIteratorBaseENS0_8GeluTypeEENKUlvE_clEvENKUlvE0_clEvEUlffE_St5arrayIPcLm3EEEEviT0_T1_)
        /*0014*/ 	.short	0x0160
        /*0016*/ 	.short	0x0020


	//----- nvinfo : EIATTR_CBANK_PARAM_SIZE
	.align		4
.L_1593:
        /*0018*/ 	.byte	0x03, 0x19
        /*001a*/ 	.short	0x0020


	//----- nvinfo : EIATTR_KPARAM_INFO
	.align		4
        /*001c*/ 	.byte	0x04, 0x17
        /*001e*/ 	.short	(.L_1595 - .L_1594)
.L_1594:
        /*0020*/ 	.word	0x00000000
        /*0024*/ 	.short	0x0002
        /*0026*/ 	.short	0x0008
        /*0028*/ 	.byte	0x00, 0xf0, 0x61, 0x00


	//----- nvinfo : EIATTR_KPARAM_INFO
	.align		4
.L_1595:
        /*002c*/ 	.byte	0x04, 0x17
        /*002e*/ 	.short	(.L_1597 - .L_1596)
.L_1596:
        /*0030*/ 	.word	0x00000000
        /*0034*/ 	.short	0x0001
        /*0036*/ 	.short	0x0004
        /*0038*/ 	.byte	0x00, 0xf0, 0x05, 0x00


	//----- nvinfo : EIATTR_KPARAM_INFO
	.align		4
.L_1597:
        /*003c*/ 	.byte	0x04, 0x17
        /*003e*/ 	.short	(.L_1599 - .L_1598)
.L_1598:
        /*0040*/ 	.word	0x00000000
        /*0044*/ 	.short	0x0000
        /*0046*/ 	.short	0x0000
        /*0048*/ 	.byte	0x00, 0xf0, 0x11, 0x00


	//----- nvinfo : EIATTR_MAXREG_COUNT
	.align		4
.L_1599:
        /*004c*/ 	.byte	0x03, 0x1b
        /*004e*/ 	.short	0x00ff


	//----- nvinfo : EIATTR_MERCURY_ISA_VERSION
	.align		4
        /*0050*/ 	.byte	0x03, 0x5f
        /*0052*/ 	.short	0x0000


	//----- nvinfo : EIATTR_EXIT_INSTR_OFFSETS
	.align		4
        /*0054*/ 	.byte	0x04, 0x1c
        /*0056*/ 	.short	(.L_1601 - .L_1600)


	//   ....[0]....
.L_1600:
        /*0058*/ 	.word	0x00000860


	//   ....[1]....
        /*005c*/ 	.word	0x00001a50


	//   ....[2]....
        /*0060*/ 	.word	0x00001aa0


	//----- nvinfo : EIATTR_MAX_THREADS
	.align		4
.L_1601:
        /*0064*/ 	.byte	0x04, 0x05
        /*0066*/ 	.short	(.L_1603 - .L_1602)
.L_1602:
        /*0068*/ 	.word	0x00000080
        /*006c*/ 	.word	0x00000001
        /*0070*/ 	.word	0x00000001


	//----- nvinfo : EIATTR_CRS_STACK_SIZE
	.align		4
.L_1603:
        /*0074*/ 	.byte	0x04, 0x1e
        /*0076*/ 	.short	(.L_1605 - .L_1604)
.L_1604:
        /*0078*/ 	.word	0x00000000
.L_1605:


//--------------------- .nv.info._ZN2at6native29vectorized_elementwise_kernelILi8EZZZNS0_26GeluBackwardCUDAKernelImplERNS_18TensorIteratorBaseENS0_8GeluTypeEENKUlvE_clEvENKUlvE0_clEvEUlffE_St5arrayIPcLm3EEEEviT0_T1_ --------------------------
	.section	.nv.info._ZN2at6native29vectorized_elementwise_kernelILi8EZZZNS0_26GeluBackwardCUDAKernelImplERNS_18TensorIteratorBaseENS0_8GeluTypeEENKUlvE_clEvENKUlvE0_clEvEUlffE_St5arrayIPcLm3EEEEviT0_T1_,"",@"SHT_CUDA_INFO"
	.sectionflags	@""
	.align	4


	//----- nvinfo : EIATTR_CUDA_API_VERSION
	.align		4
        /*0000*/ 	.byte	0x04, 0x37
        /*0002*/ 	.short	(.L_1607 - .L_1606)
.L_1606:
        /*0004*/ 	.word	0x00000082


	//----- nvinfo : EIATTR_SW2861232_WAR
	.align		4
.L_1607:
        /*0008*/ 	.byte	0x01, 0x35
	.zero		2


	//----- nvinfo : EIATTR_PARAM_CBANK
	.align		4
        /*000c*/ 	.byte	0x04, 0x0a
        /*000e*/ 	.short	(.L_1609 - .L_1608)
	.align		4
.L_1608:
        /*0010*/ 	.word	index@(.nv.constant0._ZN2at6native29vectorized_elementwise_kernelILi8EZZZNS0_26GeluBackwardCUDAKernelImplERNS_18TensorIteratorBaseENS0_8GeluTypeEENKUlvE_clEvENKUlvE0_clEvEUlffE_St5arrayIPcLm3EEEEviT0_T1_)
        /*0014*/ 	.short	0x0160
        /*0016*/ 	.short	0x0020


	//----- nvinfo : EIATTR_CBANK_PARAM_SIZE
	.align		4
.L_1609:
        /*0018*/ 	.byte	0x03, 0x19
        /*001a*/ 	.short	0x0020


	//----- nvinfo : EIATTR_KPARAM_INFO
	.align		4
        /*001c*/ 	.byte	0x04, 0x17
        /*001e*/ 	.short	(.L_1611 - .L_1610)
.L_1610:
        /*0020*/ 	.word	0x00000000
        /*0024*/ 	.short	0x0002
        /*0026*/ 	.short	0x0008
        /*0028*/ 	.byte	0x00, 0xf0, 0x61, 0x00


	//----- nvinfo : EIATTR_KPARAM_INFO
	.align		4
.L_1611:
        /*002c*/ 	.byte	0x04, 0x17
        /*002e*/ 	.short	(.L_1613 - .L_1612)
.L_1612:
        /*0030*/ 	.word	0x00000000
        /*0034*/ 	.short	0x0001
        /*0036*/ 	.short	0x0004
        /*0038*/ 	.byte	0x00, 0xf0, 0x05, 0x00


	//----- nvinfo : EIATTR_KPARAM_INFO
	.align		4
.L_1613:
        /*003c*/ 	.byte	0x04, 0x17
        /*003e*/ 	.short	(.L_1615 - .L_1614)
.L_1614:
        /*0040*/ 	.word	0x00000000
        /*0044*/ 	.short	0x0000
        /*0046*/ 	.short	0x0000
        /*0048*/ 	.byte	0x00, 0xf0, 0x11, 0x00


	//----- nvinfo : EIATTR_MAXREG_COUNT
	.align		4
.L_1615:
        /*004c*/ 	.byte	0x03, 0x1b
        /*004e*/ 	.short	0x00ff


	//----- nvinfo : EIATTR_MERCURY_ISA_VERSION
	.align		4
        /*0050*/ 	.byte	0x03, 0x5f
        /*0052*/ 	.short	0x0000


	//----- nvinfo : EIATTR_EXIT_INSTR_OFFSETS
	.align		4
        /*0054*/ 	.byte	0x04, 0x1c
        /*0056*/ 	.short	(.L_1617 - .L_1616)


	//   ....[0]....
.L_1616:
        /*0058*/ 	.word	0x00000010


	//----- nvinfo : EIATTR_MAX_THREADS
	.align		4
.L_1617:
        /*005c*/ 	.byte	0x04, 0x05
        /*005e*/ 	.short	(.L_1619 - .L_1618)
.L_1618:
        /*0060*/ 	.word	0x00000080
        /*0064*/ 	.word	0x00000001
        /*0068*/ 	.word	0x00000001
.L_1619:


//--------------------- .nv.info._ZN2at6native18elementwise_kernelILi128ELi4EZNS0_15gpu_kernel_implIZZZNS0_26GeluBackwardCUDAKernelImplERNS_18TensorIteratorBaseENS0_8GeluTypeEENKUlvE_clEvENKUlvE_clEvEUlddE_EEvS4_RKT_EUliE_EEviT1_ --------------------------
	.section	.nv.info._ZN2at6native18elementwise_kernelILi128ELi4EZNS0_15gpu_kernel_implIZZZNS0_26GeluBackwardCUDAKernelImplERNS_18TensorIteratorBaseENS0_8GeluTypeEENKUlvE_clEvENKUlvE_clEvEUlddE_EEvS4_RKT_EUliE_EEviT1_,"",@"SHT_CUDA_INFO"
	.sectionflags	@""
	.align	4


	//----- nvinfo : EIATTR_CUDA_API_VERSION
	.align		4
        /*0000*/ 	.byte	0x04, 0x37
        /*0002*/ 	.short	(.L_1621 - .L_1620)
.L_1620:
        /*0004*/ 	.word	0x00000082


	//----- nvinfo : EIATTR_SW2861232_WAR
	.align		4
.L_1621:
        /*0008*/ 	.byte	0x01, 0x35
	.zero		2


	//----- nvinfo : EIATTR_PARAM_CBANK
	.align		4
        /*000c*/ 	.byte	0x04, 0x0a
        /*000e*/ 	.short	(.L_1623 - .L_1622)
	.align		4
.L_1622:
        /*0010*/ 	.word	index@(.nv.constant0._ZN2at6native18elementwise_kernelILi128ELi4EZNS0_15gpu_kernel_implIZZZNS0_26GeluBackwardCUDAKernelImplERNS_18TensorIteratorBaseENS0_8GeluTypeEENKUlvE_clEvENKUlvE_clEvEUlddE_EEvS4_RKT_EUliE_EEviT1_)
        /*0014*/ 	.short	0x0160
        /*0016*/ 	.short	0x0290


	//----- nvinfo : EIATTR_CBANK_PARAM_SIZE
	.align		4
.L_1623:
        /*0018*/ 	.byte	0x03, 0x19
        /*001a*/ 	.short	0x0290


	//----- nvinfo : EIATTR_KPARAM_INFO
	.align		4
        /*001c*/ 	.byte	0x04, 0x17
        /*001e*/ 	.short	(.L_1625 - .L_1624)
.L_1624:
        /*0020*/ 	.word	0x00000000
        /*0024*/ 	.short	0x0001
        /*0026*/ 	.short	0x0008
        /*0028*/ 	.byte	0x00, 0xf0, 0x21, 0x0a


	//----- nvinfo : EIATTR_KPARAM_INFO
	.align		4
.L_1625:
        /*002c*/ 	.byte	0x04, 0x17
        /*002e*/ 	.short	(.L_1627 - .L_1626)
.L_1626:
        /*0030*/ 	.word	0x00000000
        /*0034*/ 	.short	0x0000
        /*0036*/ 	.short	0x0000
        /*0038*/ 	.byte	0x00, 0xf0, 0x11, 0x00


	//----- nvinfo : EIATTR_MAXREG_COUNT
	.align		4
.L_1627:
        /*003c*/ 	.byte	0x03, 0x1b
        /*003e*/ 	.short	0x0080


	//----- nvinfo : EIATTR_EXTERNS
	.align		4
        /*0040*/ 	.byte	0x04, 0x0f
        /*0042*/ 	.short	(.L_1629 - .L_1628)


	//   ....[0]....
	.align		4
.L_1628:
        /*0044*/ 	.word	index@(__assertfail)


	//----- nvinfo : EIATTR_MERCURY_ISA_VERSION
	.align		4
.L_1629:
        /*0048*/ 	.byte	0x03, 0x5f
        /*004a*/ 	.short	0x0000


	//----- nvinfo : EIATTR_SYSCALL_OFFSETS
	.align		4
        /*004c*/ 	.byte	0x04, 0x46
        /*004e*/ 	.short	(.L_1631 - .L_1630)


	//   ....[0]....
.L_1630:
        /*0050*/ 	.word	0x00001f40


	//   ....[1]....
        /*0054*/ 	.word	0x00002e70


	//   ....[2]....
        /*0058*/ 	.word	0x00004350


	//   ....[3]....
        /*005c*/ 	.word	0x000062e0


	//   ....[4]....
        /*0060*/ 	.word	0x00007210


	//   ....[5]....
        /*0064*/ 	.word	0x000086f0


	//   ....[6]....
        /*0068*/ 	.word	0x0000a650


	//   ....[7]....
        /*006c*/ 	.word	0x0000b580


	//   ....[8]....
        /*0070*/ 	.word	0x0000ca60


	//   ....[9]....
        /*0074*/ 	.word	0x0000e9d0


	//   ....[10]....
        /*0078*/ 	.word	0x0000f900


	//   ....[11]....
        /*007c*/ 	.word	0x00010de0


	//----- nvinfo : EIATTR_EXIT_INSTR_OFFSETS
	.align		4
.L_1631:
        /*0080*/ 	.byte	0x04, 0x1c
        /*0082*/ 	.short	(.L_1633 - .L_1632)


	//   ....[0]....
.L_1632:
        /*0084*/ 	.word	0x0000cb00


	//   ....[1]....
        /*0088*/ 	.word	0x0000ff30


	//   ....[2]....
        /*008c*/ 	.word	0x0000ff70


	//   ....[3]....
        /*0090*/ 	.word	0x00010000


	//   ....[4]....
        /*0094*/ 	.word	0x00010030


	//   ....[5]....
        /*0098*/ 	.word	0x00010060


	//   ....[6]....
        /*009c*/ 	.word	0x00010110


	//   ....[7]....
        /*00a0*/ 	.word	0x00010170


	//   ....[8]....
        /*00a4*/ 	.word	0x00010230


	//   ....[9]....
        /*00a8*/ 	.word	0x000102a0


	//   ....[10]....
        /*00ac*/ 	.word	0x000102c0


	//   ....[11]....
        /*00b0*/ 	.word	0x00010380


	//   ....[12]....
        /*00b4*/ 	.word	0x000103b0


	//   ....[13]....
        /*00b8*/ 	.word	0x00010560


	//   ....[14]....
        /*00bc*/ 	.word	0x000106e0


	//   ....[15]....
        /*00c0*/ 	.word	0x00010740


	//   ....[16]....
        /*00c4*/ 	.word	0x000107f0


	//   ....[17]....
        /*00c8*/ 	.word	0x00010990


	//   ....[18]....
        /*00cc*/ 	.word	0x00010b30


	//   ....[19]....
        /*00d0*/ 	.word	0x00010cb0


	//   ....[20]....
        /*00d4*/ 	.word	0x00010df0


	//   ....[21]....
        /*00d8*/ 	.word	0x00010e20


	//   ....[22]....
        /*00dc*/ 	.word	0x00010e50


	//----- nvinfo : EIATTR_MAX_THREADS
	.align		4
.L_1633:
        /*00e0*/ 	.byte	0x04, 0x05
        /*00e2*/ 	.short	(.L_1635 - .L_1634)
.L_1634:
        /*00e4*/ 	.word	0x00000080
        /*00e8*/ 	.word	0x00000001
        /*00ec*/ 	.word	0x00000001


	//----- nvinfo : EIATTR_CRS_STACK_SIZE
	.align		4
.L_1635:
        /*00f0*/ 	.byte	0x04, 0x1e
        /*00f2*/ 	.short	(.L_1637 - .L_1636)
.L_1636:
        /*00f4*/ 	.word	0x00000000
.L_1637:


//--------------------- .nv.info._ZN2at6native27unrolled_elementwise_kernelIZZZNS0_26GeluBackwardCUDAKernelImplERNS_18TensorIteratorBaseENS0_8GeluTypeEENKUlvE_clEvENKUlvE_clEvEUlddE_St5arrayIPcLm3EELi4E23TrivialOffsetCalculatorILi2EjESB_ILi1EjENS0_6memory12LoadWithCastILi2EEENSE_13StoreWithCastILi1EEEEEviT_T0_T2_T3_T4_T5_ --------------------------
	.section	.nv.info._ZN2at6native27unrolled_elementwise_kernelIZZZNS0_26GeluBackwardCUDAKernelImplERNS_18TensorIteratorBaseENS0_8GeluTypeEENKUlvE_clEvENKUlvE_clEvEUlddE_St5arrayIPcLm3EELi4E23TrivialOffsetCalculatorILi2EjESB_ILi1EjENS0_6memory12LoadWithCastILi2EEENSE_13StoreWithCastILi1EEEEEviT_T0_T2_T3_T4_T5_,"",@"SHT_CUDA_INFO"
	.sectionflags	@""
	.align	4


	//----- nvinfo : EIATTR_CUDA_API_VERSION
	.align		4
        /*0000*/ 	.byte	0x04, 0x37
        /*0002*/ 	.short	(.L_1639 - .L_1638)
.L_1638:
        /*0004*/ 	.word	0x00000082


	//----- nvinfo : EIATTR_SW2861232_WAR
	.align		4
.L_1639:
        /*0008*/ 	.byte	0x01, 0x35
	.zero		2


	//----- nvinfo : EIATTR_PARAM_CBANK
	.align		4
        /*000c*/ 	.byte	0x04, 0x0a
        /*000e*/ 	.short	(.L_1641 - .L_1640)
	.align		4
.L_1640:
        /*0010*/ 	.word	index@(.nv.constant0._ZN2at6native27unrolled_elementwise_kernelIZZZNS0_26GeluBackwardCUDAKernelImplERNS_18TensorIteratorBaseENS0_8GeluTypeEENKUlvE_clEvENKUlvE_clEvEUlddE_St5arrayIPcLm3EELi4E23TrivialOffsetCalculatorILi2EjESB_ILi1EjENS0_6memory12LoadWithCastILi2EEENSE_13StoreWithCastILi1EEEEEviT_T0_T2_T3_T4_T5_)
        /*0014*/ 	.short	0x0160
        /*0016*/ 	.short	0x0038


	//----- nvinfo : EIATTR_CBANK_PARAM_SIZE
	.align		4
.L_1641:
        /*0018*/ 	.byte	0x03, 0x19
        /*001a*/ 	.short	0x0038


	//----- nvinfo : EIATTR_KPARAM_INFO
	.align		4
        /*001c*/ 	.byte	0x04, 0x17
        /*001e*/ 	.short	(.L_1643 - .L_1642)
.L_1642:
        /*0020*/ 	.word	0x00000000
        /*0024*/ 	.short	0x0006
        /*0026*/ 	.short	0x0030
        /*0028*/ 	.byte	0x00, 0xf0, 0x21, 0x00


	//----- nvinfo : EIATTR_KPARAM_INFO
	.align		4
.L_1643:
        /*002c*/ 	.byte	0x04, 0x17
        /*002e*/ 	.short	(.L_1645 - .L_1644)
.L_1644:
        /*0030*/ 	.word	0x00000000
        /*0034*/ 	.short	0x0005
        /*0036*/ 	.short	0x0024
        /*0038*/ 	.byte	0x00, 0xf0, 0x31, 0x00


	//----- nvinfo : EIATTR_KPARAM_INFO
	.align		4
.L_1645:
        /*003c*/ 	.byte	0x04, 0x17
        /*003e*/ 	.short	(.L_1647 - .L_1646)
.L_1646:
        /*0040*/ 	.word	0x00000000
        /*0044*/ 	.short	0x0004
        /*0046*/ 	.short	0x0021
        /*0048*/ 	.byte	0x00, 0xf0, 0x05, 0x00


	//----- nvinfo : EIATTR_KPARAM_INFO
	.align		4
.L_1647:
        /*004c*/ 	.byte	0x04, 0x17
        /*004e*/ 	.short	(.L_1649 - .L_1648)
.L_1648:
        /*0050*/ 	.word	0x00000000
        /*0054*/ 	.short	0x0003
        /*0056*/ 	.short	0x0020
        /*0058*/ 	.byte	0x00, 0xf0, 0x05, 0x00


	//----- nvinfo : EIATTR_KPARAM_INFO
	.align		4
.L_1649:
        /*005c*/ 	.byte	0x04, 0x17
        /*005e*/ 	.short	(.L_1651 - .L_1650)
.L_1650:
        /*0060*/ 	.word	0x00000000
        /*0064*/ 	.short	0x0002
        /*0066*/ 	.short	0x0008
        /*0068*/ 	.byte	0x00, 0xf0, 0x61, 0x00


	//----- nvinfo : EIATTR_KPARAM_INFO
	.align		4
.L_1651:
        /*006c*/ 	.byte	0x04, 0x17
        /*006e*/ 	.short	(.L_1653 - .L_1652)
.L_1652:
        /*0070*/ 	.word	0x00000000
        /*0074*/ 	.short	0x0001
        /*0076*/ 	.short	0x0004
        /*0078*/ 	.byte	0x00, 0xf0, 0x05, 0x00


	//----- nvinfo : EIATTR_KPARAM_INFO
	.align		4
.L_1653:
        /*007c*/ 	.byte	0x04, 0x17
        /*007e*/ 	.short	(.L_1655 - .L_1654)
.L_1654:
        /*0080*/ 	.word	0x00000000
        /*0084*/ 	.short	0x0000
        /*0086*/ 	.short	0x0000
        /*0088*/ 	.byte	0x00, 0xf0, 0x11, 0x00


	//----- nvinfo : EIATTR_MAXREG_COUNT
	.align		4
.L_1655:
        /*008c*/ 	.byte	0x03, 0x1b
        /*008e*/ 	.short	0x00ff


	//----- nvinfo : EIATTR_EXTERNS
	.align		4
        /*0090*/ 	.byte	0x04, 0x0f
        /*0092*/ 	.short	(.L_1657 - .L_1656)


	//   ....[0]....
	.align		4
.L_1656:
        /*0094*/ 	.word	index@(__assertfail)


	//----- nvinfo : EIATTR_MERCURY_ISA_VERSION
	.align		4
.L_1657:
        /*0098*/ 	.byte	0x03, 0x5f
        /*009a*/ 	.short	0x0000


	//----- nvinfo : EIATTR_SYSCALL_OFFSETS
	.align		4
        /*009c*/ 	.byte	0x04, 0x46
        /*009e*/ 	.short	(.L_1659 - .L_1658)


	//   ....[0]....
.L_1658:
        /*00a0*/ 	.word	0x00000fb0


	//   ....[1]....
        /*00a4*/ 	.word	0x00001ee0


	//   ....[2]....
        /*00a8*/ 	.word	0x00002e90


	//   ....[3]....
        /*00ac*/ 	.word	0x00003dc0


	//   ....[4]....
        /*00b0*/ 	.word	0x00004d80


	//   ....[5]....
        /*00b4*/ 	.word	0x00005cb0


	//   ....[6]....
        /*00b8*/ 	.word	0x00006c50


	//   ....[7]....
        /*00bc*/ 	.word	0x00007b80


	//   ....[8]....
        /*00c0*/ 	.word	0x0000a1d0


	//   ....[9]....
        /*00c4*/ 	.word	0x0000b290


	//   ....[10]....
        /*00c8*/ 	.word	0x0000c310


	//   ....[11]....
        /*00cc*/ 	.word	0x0000d390


	//----- nvinfo : EIATTR_EXIT_INSTR_OFFSETS
	.align		4
.L_1659:
        /*00d0*/ 	.byte	0x04, 0x1c
        /*00d2*/ 	.short	(.L_1661 - .L_1660)


	//   ....[0]....
.L_1660:
        /*00d4*/ 	.word	0x0000c3b0


	//   ....[1]....
        /*00d8*/ 	.word	0x0000c4e0


	//   ....[2]....
        /*00dc*/ 	.word	0x0000c520


	//   ....[3]....
        /*00e0*/ 	.word	0x0000c5b0


	//   ....[4]....
        /*00e4*/ 	.word	0x0000c5e0


	//   ....[5]....
        /*00e8*/ 	.word	0x0000c610


	//   ....[6]....
        /*00ec*/ 	.word	0x0000c6c0


	//   ....[7]....
        /*00f0*/ 	.word	0x0000c720


	//   ....[8]....
        /*00f4*/ 	.word	0x0000c7e0


	//   ....[9]....
        /*00f8*/ 	.word	0x0000c850


	//   ....[10]....
        /*00fc*/ 	.word	0x0000c870


	//   ....[11]....
        /*0100*/ 	.word	0x0000c930


	//   ....[12]....
        /*0104*/ 	.word	0x0000c960


	//   ....[13]....
        /*0108*/ 	.word	0x0000cb10


	//   ....[14]....
        /*010c*/ 	.word	0x0000cc90


	//   ....[15]....
        /*0110*/ 	.word	0x0000ccf0


	//   ....[16]....
        /*0114*/ 	.word	0x0000cda0


	//   ....[17]....
        /*0118*/ 	.word	0x0000cf40


	//   ....[18]....
        /*011c*/ 	.word	0x0000d0e0


	//   ....[19]....
        /*0120*/ 	.word	0x0000d260


	//   ....[20]....
        /*0124*/ 	.word	0x0000d3a0


	//   ....[21]....
        /*0128*/ 	.word	0x0000d3d0


	//   ....[22]....
        /*012c*/ 	.word	0x0000d400


	//----- nvinfo : EIATTR_MAX_THREADS
	.align		4
.L_1661:
        /*0130*/ 	.byte	0x04, 0x05
        /*0132*/ 	.short	(.L_1663 - .L_1662)
.L_1662:
        /*0134*/ 	.word	0x00000080
        /*0138*/ 	.word	0x00000001
        /*013c*/ 	.word	0x00000001


	//----- nvinfo : EIATTR_CRS_STACK_SIZE
	.align		4
.L_1663:
        /*0140*/ 	.byte	0x04, 0x1e
        /*0142*/ 	.short	(.L_1665 - .L_1664)
.L_1664:
        /*0144*/ 	.word	0x00000000
.L_1665:


//--------------------- .nv.info._ZN2at6native18elementwise_kernelILi128ELi2EZNS0_22gpu_kernel_impl_nocastIZZZNS0_26GeluBackwardCUDAKernelImplERNS_18TensorIteratorBaseENS0_8GeluTypeEENKUlvE_clEvENKUlvE_clEvEUlddE_EEvS4_RKT_EUliE_EEviT1_ --------------------------
	.section	.nv.info._ZN2at6native18elementwise_kernelILi128ELi2EZNS0_22gpu_kernel_impl_nocastIZZZNS0_26GeluBackwardCUDAKernelImplERNS_18TensorIteratorBaseENS0_8GeluTypeEENKUlvE_clEvENKUlvE_clEvEUlddE_EEvS4_RKT_EUliE_EEviT1_,"",@"SHT_CUDA_INFO"
	.sectionflags	@""
	.align	4


	//----- nvinfo : EIATTR_CUDA_API_VERSION
	.align		4
        /*0000*/ 	.byte	0x04, 0x37
        /*0002*/ 	.short	(.L_1667 - .L_1666)
.L_1666:
        /*0004*/ 	.word	0x00000082


	//----- nvinfo : EIATTR_SW2861232_WAR
	.align		4
.L_1667:
        /*0008*/ 	.byte	0x01, 0x35
	.zero		2


	//----- nvinfo : EIATTR_PARAM_CBANK
	.align		4
        /*000c*/ 	.byte	0x04, 0x0a
        /*000e*/ 	.short	(.L_1669 - .L_1668)
	.align		4
.L_1668:
        /*0010*/ 	.word	index@(.nv.constant0._ZN2at6native18elementwise_kernelILi128ELi2EZNS0_22gpu_kernel_impl_nocastIZZZNS0_26GeluBackwardCUDAKernelImplERNS_18TensorIteratorBaseENS0_8GeluTypeEENKUlvE_clEvENKUlvE_clEvEUlddE_EEvS4_RKT_EUliE_EEviT1_)
        /*0014*/ 	.short	0x0160
        /*0016*/ 	.short	0x0290


	//----- nvinfo : EIATTR_CBANK_PARAM_SIZE
	.align		4
.L_1669:
        /*0018*/ 	.byte	0x03, 0x19
        /*001a*/ 	.short	0x0290


	//----- nvinfo : EIATTR_KPARAM_INFO
	.align		4
        /*001c*/ 	.byte	0x04, 0x17
        /*001e*/ 	.short	(.L_1671 - .L_1670)
.L_1670:
        /*0020*/ 	.word	0x00000000
        /*0024*/ 	.short	0x0001
        /*0026*/ 	.short	0x0008
        /*0028*/ 	.byte	0x00, 0xf0, 0x21, 0x0a


	//----- nvinfo : EIATTR_KPARAM_INFO
	.align		4
.L_1671:
        /*002c*/ 	.byte	0x04, 0x17
        /*002e*/ 	.short	(.L_1673 - .L_1672)
.L_1672:
        /*0030*/ 	.word	0x00000000
        /*0034*/ 	.short	0x0000
        /*0036*/ 	.short	0x0000
        /*0038*/ 	.byte	0x00, 0xf0, 0x11, 0x00


	//----- nvinfo : EIATTR_MAXREG_COUNT
	.align		4
.L_1673:
        /*003c*/ 	.byte	0x03, 0x1b
        /*003e*/ 	.short	0x0080


	//----- nvinfo : EIATTR_MERCURY_ISA_VERSION
	.align		4
        /*0040*/ 	.byte	0x03, 0x5f
        /*0042*/ 	.short	0x0000


	//----- nvinfo : EIATTR_EXIT_INSTR_OFFSETS
	.align		4
        /*0044*/ 	.byte	0x04, 0x1c
        /*0046*/ 	.short	(.L_1675 - .L_1674)


	//   ....[0]....
.L_1674:
        /*0048*/ 	.word	0x000015e0


	//   ....[1]....
        /*004c*/ 	.word	0x00002b20


	//----- nvinfo : EIATTR_MAX_THREADS
	.align		4
.L_1675:
        /*0050*/ 	.byte	0x04, 0x05
        /*0052*/ 	.short	(.L_1677 - .L_1676)
.L_1676:
        /*0054*/ 	.word	0x00000080
        /*0058*/ 	.word	0x00000001
        /*005c*/ 	.word	0x00000001


	//----- nvinfo : EIATTR_CRS_STACK_SIZE
	.align		4
.L_1677:
        /*0060*/ 	.byte	0x04, 0x1e
        /*0062*/ 	.short	(.L_1679 - .L_1678)
.L_1678:
        /*0064*/ 	.word	0x00000000
.L_1679:


//--------------------- .nv.info._ZN2at6native27unrolled_elementwise_kernelIZZZNS0_26GeluBackwardCUDAKernelImplERNS_18TensorIteratorBaseENS0_8GeluTypeEENKUlvE_clEvENKUlvE_clEvEUlddE_St5arrayIPcLm3EELi4E23TrivialOffsetCalculatorILi2EjESB_ILi1EjENS0_6memory15LoadWithoutCastENSE_16StoreWithoutCastEEEviT_T0_T2_T3_T4_T5_ --------------------------
	.section	.nv.info._ZN2at6native27unrolled_elementwise_kernelIZZZNS0_26GeluBackwardCUDAKernelImplERNS_18TensorIteratorBaseENS0_8GeluTypeEENKUlvE_clEvENKUlvE_clEvEUlddE_St5arrayIPcLm3EELi4E23TrivialOffsetCalculatorILi2EjESB_ILi1EjENS0_6memory15LoadWithoutCastENSE_16StoreWithoutCastEEEviT_T0_T2_T3_T4_T5_,"",@"SHT_CUDA_INFO"
	.sectionflags	@""
	.align	4


	//----- nvinfo : EIATTR_CUDA_API_VERSION
	.align		4
        /*0000*/ 	.byte	0x04, 0x37
        /*0002*/ 	.short	(.L_1681 - .L_1680)
.L_1680:
        /*0004*/ 	.word	0x00000082


	//----- nvinfo : EIATTR_SW2861232_WAR
	.align		4
.L_1681:
        /*0008*/ 	.byte	0x01, 0x35
	.zero		2


	//----- nvinfo : EIATTR_PARAM_CBANK
	.align		4
        /*000c*/ 	.byte	0x04, 0x0a
        /*000e*/ 	.short	(.L_1683 - .L_1682)
	.align		4
.L_1682:
        /*0010*/ 	.word	index@(.nv.constant0._ZN2at6native27unrolled_elementwise_kernelIZZZNS0_26GeluBackwardCUDAKernelImplERNS_18TensorIteratorBaseENS0_8GeluTypeEENKUlvE_clEvENKUlvE_clEvEUlddE_St5arrayIPcLm3EELi4E23TrivialOffsetCalculatorILi2EjESB_ILi1EjENS0_6memory15LoadWithoutCastENSE_16StoreWithoutCastEEEviT_T0_T2_T3_T4_T5_)
        /*0014*/ 	.short	0x0160
        /*0016*/ 	.short	0x0024


	//----- nvinfo : EIATTR_CBANK_PARAM_SIZE
	.align		4
.L_1683:
        /*0018*/ 	.byte	0x03, 0x19
        /*001a*/ 	.short	0x0024


	//----- nvinfo : EIATTR_KPARAM_INFO
	.align		4
        /*001c*/ 	.byte	0x04, 0x17
        /*001e*/ 	.short	(.L_1685 - .L_1684)
.L_1684:
        /*0020*/ 	.word	0x00000000
        /*0024*/ 	.short	0x0006
        /*0026*/ 	.short	0x0023
        /*0028*/ 	.byte	0x00, 0xf0, 0x05, 0x00


	//----- nvinfo : EIATTR_KPARAM_INFO
	.align		4
.L_1685:
        /*002c*/ 	.byte	0x04, 0x17
        /*002e*/ 	.short	(.L_1687 - .L_1686)
.L_1686:
        /*0030*/ 	.word	0x00000000
        /*0034*/ 	.short	0x0005
        /*0036*/ 	.short	0x0022
        /*0038*/ 	.byte	0x00, 0xf0, 0x05, 0x00


	//----- nvinfo : EIATTR_KPARAM_INFO
	.align		4
.L_1687:
        /*003c*/ 	.byte	0x04, 0x17
        /*003e*/ 	.short	(.L_1689 - .L_1688)
.L_1688:
        /*0040*/ 	.word	0x00000000
        /*0044*/ 	.short	0x0004
        /*0046*/ 	.short	0x0021
        /*0048*/ 	.byte	0x00, 0xf0, 0x05, 0x00


	//----- nvinfo : EIATTR_KPARAM_INFO
	.align		4
.L_1689:
        /*004c*/ 	.byte	0x04, 0x17
        /*004e*/ 	.short	(.L_1691 - .L_1690)
.L_1690:
        /*0050*/ 	.word	0x00000000
        /*0054*/ 	.short	0x0003
        /*0056*/ 	.short	0x0020
        /*0058*/ 	.byte	0x00, 0xf0, 0x05, 0x00


	//----- nvinfo : EIATTR_KPARAM_INFO
	.align		4
.L_1691:
        /*005c*/ 	.byte	0x04, 0x17
        /*005e*/ 	.short	(.L_1693 - .L_1692)
.L_1692:
        /*0060*/ 	.word	0x00000000
        /*0064*/ 	.short	0x0002
        /*0066*/ 	.short	0x0008
        /*0068*/ 	.byte	0x00, 0xf0, 0x61, 0x00


	//----- nvinfo : EIATTR_KPARAM_INFO
	.align		4
.L_1693:
        /*006c*/ 	.byte	0x04, 0x17
        /*006e*/ 	.short	(.L_1695 - .L_1694)
.L_1694:
        /*0070*/ 	.word	0x00000000
        /*0074*/ 	.short	0x0001
        /*0076*/ 	.short	0x0004
        /*0078*/ 	.byte	0x00, 0xf0, 0x05, 0x00


	//----- nvinfo : EIATTR_KPARAM_INFO
	.align		4
.L_1695:
        /*007c*/ 	.byte	0x04, 0x17
        /*007e*/ 	.short	(.L_1697 - .L_1696)
.L_1696:
        /*0080*/ 	.word	0x00000000
        /*0084*/ 	.short	0x0000
        /*0086*/ 	.short	0x0000
        /*0088*/ 	.byte	0x00, 0xf0, 0x11, 0x00


	//----- nvinfo : EIATTR_MAXREG_COUNT
	.align		4
.L_1697:
        /*008c*/ 	.byte	0x03, 0x1b
        /*008e*/ 	.short	0x00ff


	//----- nvinfo : EIATTR_MERCURY_ISA_VERSION
	.align		4
        /*0090*/ 	.byte	0x03, 0x5f
        /*0092*/ 	.short	0x0000


	//----- nvinfo : EIATTR_EXIT_INSTR_OFFSETS
	.align		4
        /*0094*/ 	.byte	0x04, 0x1c
        /*0096*/ 	.short	(.L_1699 - .L_1698)


	//   ....[0]....
.L_1698:
        /*0098*/ 	.word	0x00001890


	//   ....[1]....
        /*009c*/ 	.word	0x000018e0


	//----- nvinfo : EIATTR_MAX_THREADS
	.align		4
.L_1699:
        /*00a0*/ 	.byte	0x04, 0x05
        /*00a2*/ 	.short	(.L_1701 - .L_1700)
.L_1700:
        /*00a4*/ 	.word	0x00000080
        /*00a8*/ 	.word	0x00000001
        /*00ac*/ 	.word	0x00000001


	//----- nvinfo : EIATTR_CRS_STACK_SIZE
	.align		4
.L_1701:
        /*00b0*/ 	.byte	0x04, 0x1e
        /*00b2*/ 	.short	(.L_1703 - .L_1702)
.L_1702:
        /*00b4*/ 	.word	0x00000000
.L_1703:


//--------------------- .nv.info._ZN2at6native29vectorized_elementwise_kernelILi2EZZZNS0_26GeluBackwardCUDAKernelImplERNS_18TensorIteratorBaseENS0_8GeluTypeEENKUlvE_clEvENKUlvE_clEvEUlddE_St5arrayIPcLm3EEEEviT0_T1_ --------------------------
	.section	.nv.info._ZN2at6native29vectorized_elementwise_kernelILi2EZZZNS0_26GeluBackwardCUDAKernelImplERNS_18TensorIteratorBaseENS0_8GeluTypeEENKUlvE_clEvENKUlvE_clEvEUlddE_St5arrayIPcLm3EEEEviT0_T1_,"",@"SHT_CUDA_INFO"
	.sectionflags	@""
	.align	4


	//----- nvinfo : EIATTR_CUDA_API_VERSION
	.align		4
        /*0000*/ 	.byte	0x04, 0x37
        /*0002*/ 	.short	(.L_1705 - .L_1704)
.L_1704:
        /*0004*/ 	.word	0x00000082


	//----- nvinfo : EIATTR_SW2861232_WAR
	.align		4
.L_1705:
        /*0008*/ 	.byte	0x01, 0x35
	.zero		2


	//----- nvinfo : EIATTR_PARAM_CBANK
	.align		4
        /*000c*/ 	.byte	0x04, 0x0a
        /*000e*/ 	.short	(.L_1707 - .L_1706)
	.align		4
.L_1706:
        /*0010*/ 	.word	index@(.nv.constant0._ZN2at6native29vectorized_elementwise_kernelILi2EZZZNS0_26GeluBackwardCUDAKernelImplERNS_18TensorIteratorBaseENS0_8GeluTypeEENKUlvE_clEvENKUlvE_clEvEUlddE_St5arrayIPcLm3EEEEviT0_T1_)
        /*0014*/ 	.short	0x0160
        /*0016*/ 	.short	0x0020


	//----- nvinfo : EIATTR_CBANK_PARAM_SIZE
	.align		4
.L_1707:
        /*0018*/ 	.byte	0x03, 0x19
        /*001a*/ 	.short	0x0020


	//----- nvinfo : EIATTR_KPARAM_INFO
	.align		4
        /*001c*/ 	.byte	0x04, 0x17
        /*001e*/ 	.short	(.L_1709 - .L_1708)
.L_1708:
        /*0020*/ 	.word	0x00000000
        /*0024*/ 	.short	0x0002
        /*0026*/ 	.short	0x0008
        /*0028*/ 	.byte	0x00, 0xf0, 0x61, 0x00


	//----- nvinfo : EIATTR_KPARAM_INFO
	.align		4
.L_1709:
        /*002c*/ 	.byte	0x04, 0x17
        /*002e*/ 	.short	(.L_1711 - .L_1710)
.L_1710:
        /*0030*/ 	.word	0x00000000
        /*0034*/ 	.short	0x0001
        /*0036*/ 	.short	0x0004
        /*0038*/ 	.byte	0x00, 0xf0, 0x05, 0x00


	//----- nvinfo : EIATTR_KPARAM_INFO
	.align		4
.L_1711:
        /*003c*/ 	.byte	0x04, 0x17
        /*003e*/ 	.short	(.L_1713 - .L_1712)
.L_1712:
        /*0040*/ 	.word	0x00000000
        /*0044*/ 	.short	0x0000
        /*0046*/ 	.short	0x0000
        /*0048*/ 	.byte	0x00, 0xf0, 0x11, 0x00


	//----- nvinfo : EIATTR_MAXREG_COUNT
	.align		4
.L_1713:
        /*004c*/ 	.byte	0x03, 0x1b
        /*004e*/ 	.short	0x00ff


	//----- nvinfo : EIATTR_MERCURY_ISA_VERSION
	.align		4
        /*0050*/ 	.byte	0x03, 0x5f
        /*0052*/ 	.short	0x0000


	//----- nvinfo : EIATTR_EXIT_INSTR_OFFSETS
	.align		4
        /*0054*/ 	.byte	0x04, 0x1c
        /*0056*/ 	.short	(.L_1715 - .L_1714)


	//   ....[0]....
.L_1714:
        /*0058*/ 	.word	0x00002800


	//   ....[1]....
        /*005c*/ 	.word	0x00005950


	//   ....[2]....
        /*0060*/ 	.word	0x000059a0


	//----- nvinfo : EIATTR_MAX_THREADS
	.align		4
.L_1715:
        /*0064*/ 	.byte	0x04, 0x05
        /*0066*/ 	.short	(.L_1717 - .L_1716)
.L_1716:
        /*0068*/ 	.word	0x00000080
        /*006c*/ 	.word	0x00000001
        /*0070*/ 	.word	0x00000001


	//----- nvinfo : EIATTR_CRS_STACK_SIZE
	.align		4
.L_1717:
        /*0074*/ 	.byte	0x04, 0x1e
        /*0076*/ 	.short	(.L_1719 - .L_1718)
.L_1718:
        /*0078*/ 	.word	0x00000000
.L_1719:


//--------------------- .nv.info._ZN2at6native29vectorized_elementwise_kernelILi4EZZZNS0_26GeluBackwardCUDAKernelImplERNS_18TensorIteratorBaseENS0_8GeluTypeEENKUlvE_clEvENKUlvE_clEvEUlddE_St5arrayIPcLm3EEEEviT0_T1_ --------------------------
	.section	.nv.info._ZN2at6native29vectorized_elementwise_kernelILi4EZZZNS0_26GeluBackwardCUDAKernelImplERNS_18TensorIteratorBaseENS0_8GeluTypeEENKUlvE_clEvENKUlvE_clEvEUlddE_St5arrayIPcLm3EEEEviT0_T1_,"",@"SHT_CUDA_INFO"
	.sectionflags	@""
	.align	4


	//----- nvinfo : EIATTR_CUDA_API_VERSION
	.align		4
        /*0000*/ 	.byte	0x04, 0x37
        /*0002*/ 	.short	(.L_1721 - .L_1720)
.L_1720:
        /*0004*/ 	.word	0x00000082


	//----- nvinfo : EIATTR_SW2861232_WAR
	.align		4
.L_1721:
        /*0008*/ 	.byte	0x01, 0x35
	.zero		2


	//----- nvinfo : EIATTR_PARAM_CBANK
	.align		4
        /*000c*/ 	.byte	0x04, 0x0a
        /*000e*/ 	.short	(.L_1723 - .L_1722)
	.align		4
.L_1722:
        /*0010*/ 	.word	index@(.nv.constant0._ZN2at6native29vectorized_elementwise_kernelILi4EZZZNS0_26GeluBackwardCUDAKernelImplERNS_18TensorIteratorBaseENS0_8GeluTypeEENKUlvE_clEvENKUlvE_clEvEUlddE_St5arrayIPcLm3EEEEviT0_T1_)
        /*0014*/ 	.short	0x0160
        /*0016*/ 	.short	0x0020


	//----- nvinfo : EIATTR_CBANK_PARAM_SIZE
	.align		4
.L_1723:
        /*0018*/ 	.byte	0x03, 0x19
        /*001a*/ 	.short	0x0020


	//----- nvinfo : EIATTR_KPARAM_INFO
	.align		4
        /*001c*/ 	.byte	0x04, 0x17
        /*001e*/ 	.short	(.L_1725 - .L_1724)
.L_1724:
        /*0020*/ 	.word	0x00000000
        /*0024*/ 	.short	0x0002
        /*0026*/ 	.short	0x0008
        /*0028*/ 	.byte	0x00, 0xf0, 0x61, 0x00


	//----- nvinfo : EIATTR_KPARAM_INFO
	.align		4
.L_1725:
        /*002c*/ 	.byte	0x04, 0x17
        /*002e*/ 	.short	(.L_1727 - .L_1726)
.L_1726:
        /*0030*/ 	.word	0x00000000
        /*0034*/ 	.short	0x0001
        /*0036*/ 	.short	0x0004
        /*0038*/ 	.byte	0x00, 0xf0, 0x05, 0x00


	//----- nvinfo : EIATTR_KPARAM_INFO
	.align		4
.L_1727:
        /*003c*/ 	.byte	0x04, 0x17
        /*003e*/ 	.short	(.L_1729 - .L_1728)
.L_1728:
        /*0040*/ 	.word	0x00000000
        /*0044*/ 	.short	0x0000
        /*0046*/ 	.short	0x0000
        /*0048*/ 	.byte	0x00, 0xf0, 0x11, 0x00


	//----- nvinfo : EIATTR_MAXREG_COUNT
	.align		4
.L_1729:
        /*004c*/ 	.byte	0x03, 0x1b
        /*004e*/ 	.short	0x00ff


	//----- nvinfo : EIATTR_MERCURY_ISA_VERSION
	.align		4
        /*0050*/ 	.byte	0x03, 0x5f
        /*0052*/ 	.short	0x0000


	//----- nvinfo : EIATTR_EXIT_INSTR_OFFSETS
	.align		4
        /*0054*/ 	.byte	0x04, 0x1c
        /*0056*/ 	.short	(.L_1731 - .L_1730)


	//   ....[0]....
.L_1730:
        /*0058*/ 	.word	0x00002800


	//   ....[1]....
        /*005c*/ 	.word	0x00005950


	//   ....[2]....
        /*0060*/ 	.word	0x000059a0


	//----- nvinfo : EIATTR_MAX_THREADS
	.align		4
.L_1731:
        /*0064*/ 	.byte	0x04, 0x05
        /*0066*/ 	.short	(.L_1733 - .L_1732)
.L_1732:
        /*0068*/ 	.word	0x00000080
        /*006c*/ 	.word	0x00000001
        /*0070*/ 	.word	0x00000001


	//----- nvinfo : EIATTR_CRS_STACK_SIZE
	.align		4
.L_1733:
        /*0074*/ 	.byte	0x04, 0x1e
        /*0076*/ 	.short	(.L_1735 - .L_1734)
.L_1734:
        /*0078*/ 	.word	0x00000000
.L_1735:


//--------------------- .nv.info._ZN2at6native29vectorized_elementwise_kernelILi8EZZZNS0_26GeluBackwardCUDAKernelImplERNS_18TensorIteratorBaseENS0_8GeluTypeEENKUlvE_clEvENKUlvE_clEvEUlddE_St5arrayIPcLm3EEEEviT0_T1_ --------------------------
	.section	.nv.info._ZN2at6native29vectorized_elementwise_kernelILi8EZZZNS0_26GeluBackwardCUDAKernelImplERNS_18TensorIteratorBaseENS0_8GeluTypeEENKUlvE_clEvENKUlvE_clEvEUlddE_St5arrayIPcLm3EEEEviT0_T1_,"",@"SHT_CUDA_INFO"
	.sectionflags	@""
	.align	4


	//----- nvinfo : EIATTR_CUDA_API_VERSION
	.align		4
        /*0000*/ 	.byte	0x04, 0x37
        /*0002*/ 	.short	(.L_1737 - .L_1736)
.L_1736:
        /*0004*/ 	.word	0x00000082


	//----- nvinfo : EIATTR_SW2861232_WAR
	.align		4
.L_1737:
        /*0008*/ 	.byte	0x01, 0x35
	.zero		2


	//----- nvinfo : EIATTR_PARAM_CBANK
	.align		4
        /*000c*/ 	.byte	0x04, 0x0a
        /*000e*/ 	.short	(.L_1739 - .L_1738)
	.align		4
.L_1738:
        /*0010*/ 	.word	index@(.nv.constant0._ZN2at6native29vectorized_elementwise_kernelILi8EZZZNS0_26GeluBackwardCUDAKernelImplERNS_18TensorIteratorBaseENS0_8GeluTypeEENKUlvE_clEvENKUlvE_clEvEUlddE_St5arrayIPcLm3EEEEviT0_T1_)
        /*0014*/ 	.short	0x0160
        /*0016*/ 	.short	0x0020


	//----- nvinfo : EIATTR_CBANK_PARAM_SIZE
	.align		4
.L_1739:
        /*0018*/ 	.byte	0x03, 0x19
        /*001a*/ 	.short	0x0020


	//----- nvinfo : EIATTR_KPARAM_INFO
	.align		4
        /*001c*/ 	.byte	0x04, 0x17
        /*001e*/ 	.short	(.L_1741 - .L_1740)
.L_1740:
        /*0020*/ 	.word	0x00000000
        /*0024*/ 	.short	0x0002
        /*0026*/ 	.short	0x0008
        /*0028*/ 	.byte	0x00, 0xf0, 0x61, 0x00


	//----- nvinfo : EIATTR_KPARAM_INFO
	.align		4
.L_1741:
        /*002c*/ 	.byte	0x04, 0x17
        /*002e*/ 	.short	(.L_1743 - .L_1742)
.L_1742:
        /*0030*/ 	.word	0x00000000
        /*0034*/ 	.short	0x0001
        /*0036*/ 	.short	0x0004
        /*0038*/ 	.byte	0x00, 0xf0, 0x05, 0x00


	//----- nvinfo : EIATTR_KPARAM_INFO
	.align		4
.L_1743:
        /*003c*/ 	.byte	0x04, 0x17
        /*003e*/ 	.short	(.L_1745 - .L_1744)
.L_1744:
        /*0040*/ 	.word	0x00000000
        /*0044*/ 	.short	0x0000
        /*0046*/ 	.short	0x0000
        /*0048*/ 	.byte	0x00, 0xf0, 0x11, 0x00


	//----- nvinfo : EIATTR_MAXREG_COUNT
	.align		4
.L_1745:
        /*004c*/ 	.byte	0x03, 0x1b
        /*004e*/ 	.short	0x00ff


	//----- nvinfo : EIATTR_MERCURY_ISA_VERSION
	.align		4
        /*0050*/ 	.byte	0x03, 0x5f
        /*0052*/ 	.short	0x0000


	//----- nvinfo : EIATTR_EXIT_INSTR_OFFSETS
	.align		4
        /*0054*/ 	.byte	0x04, 0x1c
        /*0056*/ 	.short	(.L_1747 - .L_1746)


	//   ....[0]....
.L_1746:
        /*0058*/ 	.word	0x00000010


	//----- nvinfo : EIATTR_MAX_THREADS
	.align		4
.L_1747:
        /*005c*/ 	.byte	0x04, 0x05
        /*005e*/ 	.short	(.L_1749 - .L_1748)
.L_1748:
        /*0060*/ 	.word	0x00000080
        /*0064*/ 	.word	0x00000001
        /*0068*/ 	.word	0x00000001
.L_1749:


//--------------------- .nv.info._ZN2at6native18elementwise_kernelILi128ELi4EZNS0_15gpu_kernel_implIZZZNS0_18GeluCUDAKernelImplERNS_18TensorIteratorBaseENS0_8GeluTypeEENKUlvE0_clEvENKUlvE2_clEvEUlN3c108BFloat16EE_EEvS4_RKT_EUliE_EEviT1_ --------------------------
	.section	.nv.info._ZN2at6native18elementwise_kernelILi128ELi4EZNS0_15gpu_kernel_implIZZZNS0_18GeluCUDAKernelImplERNS_18TensorIteratorBaseENS0_8GeluTypeEENKUlvE0_clEvENKUlvE2_clEvEUlN3c108BFloat16EE_EEvS4_RKT_EUliE_EEviT1_,"",@"SHT_CUDA_INFO"
	.sectionflags	@""
	.align	4


	//----- nvinfo : EIATTR_CUDA_API_VERSION
	.align		4
        /*0000*/ 	.byte	0x04, 0x37
        /*0002*/ 	.short	(.L_1751 - .L_1750)
.L_1750:
        /*0004*/ 	.word	0x00000082


	//----- nvinfo : EIATTR_SW2861232_WAR
	.align		4
.L_1751:
        /*0008*/ 	.byte	0x01, 0x35
	.zero		2


	//----- nvinfo : EIATTR_PARAM_CBANK
	.align		4
        /*000c*/ 	.byte	0x04, 0x0a
        /*000e*/ 	.short	(.L_1753 - .L_1752)
	.align		4
.L_1752:
        /*0010*/ 	.word	index@(.nv.constant0._ZN2at6native18elementwise_kernelILi128ELi4EZNS0_15gpu_kernel_implIZZZNS0_18GeluCUDAKernelImplERNS_18TensorIteratorBaseENS0_8GeluTypeEENKUlvE0_clEvENKUlvE2_clEvEUlN3c108BFloat16EE_EEvS4_RKT_EUliE_EEviT1_)
        /*0014*/ 	.short	0x0160
        /*0016*/ 	.short	0x0220


	//----- nvinfo : EIATTR_CBANK_PARAM_SIZE
	.align		4
.L_1753:
        /*0018*/ 	.byte	0x03, 0x19
        /*001a*/ 	.short	0x0220


	//----- nvinfo : EIATTR_KPARAM_INFO
	.align		4
        /*001c*/ 	.byte	0x04, 0x17
        /*001e*/ 	.short	(.L_1755 - .L_1754)
.L_1754:
        /*0020*/ 	.word	0x00000000
        /*0024*/ 	.short	0x0001
        /*0026*/ 	.short	0x0008
        /*0028*/ 	.byte	0x00, 0xf0, 0x61, 0x08


	//----- nvinfo : EIATTR_KPARAM_INFO
	.align		4
.L_1755:
        /*002c*/ 	.byte	0x04, 0x17
        /*002e*/ 	.short	(.L_1757 - .L_1756)
.L_1756:
        /*0030*/ 	.word	0x00000000
        /*0034*/ 	.short	0x0000
        /*0036*/ 	.short	0x0000
        /*0038*/ 	.byte	0x00, 0xf0, 0x11, 0x00


	//----- nvinfo : EIATTR_MAXREG_COUNT
	.align		4
.L_1757:
        /*003c*/ 	.byte	0x03, 0x1b
        /*003e*/ 	.short	0x0080


	//----- nvinfo : EIATTR_EXTERNS
	.align		4
        /*0040*/ 	.byte	0x04, 0x0f
        /*0042*/ 	.short	(.L_1759 - .L_1758)


	//   ....[0]....
	.align		4
.L_1758:
        /*0044*/ 	.word	index@(__assertfail)


	//----- nvinfo : EIATTR_MERCURY_ISA_VERSION
	.align		4
.L_1759:
        /*0048*/ 	.byte	0x03, 0x5f
        /*004a*/ 	.short	0x0000


	//----- nvinfo : EIATTR_SYSCALL_OFFSETS
	.align		4
        /*004c*/ 	.byte	0x04, 0x46
        /*004e*/ 	.short	(.L_1761 - .L_1760)


	//   ....[0]....
.L_1760:
        /*0050*/ 	.word	0x00001df0


	//   ....[1]....
        /*0054*/ 	.word	0x00002fd0


	//   ....[2]....
        /*0058*/ 	.word	0x00004e10


	//   ....[3]....
        /*005c*/ 	.word	0x00005ff0


	//   ....[4]....
        /*0060*/ 	.word	0x00007e00


	//   ....[5]....
        /*0064*/ 	.word	0x00008fe0


	//   ....[6]....
        /*0068*/ 	.word	0x0000ae00


	//   ....[7]....
        /*006c*/ 	.word	0x0000bfe0


	//----- nvinfo : EIATTR_EXIT_INSTR_OFFSETS
	.align		4
.L_1761:
        /*0070*/ 	.byte	0x04, 0x1c
        /*0072*/ 	.short	(.L_1763 - .L_1762)


	//   ....[0]....
.L_1762:
        /*0074*/ 	.word	0x000090a0


	//   ....[1]....
        /*0078*/ 	.word	0x0000b1e0


	//   ....[2]....
        /*007c*/ 	.word	0x0000b220


	//   ....[3]....
        /*0080*/ 	.word	0x0000b2c0


	//   ....[4]....
        /*0084*/ 	.word	0x0000b300


	//   ....[5]....
        /*0088*/ 	.word	0x0000b340


	//   ....[6]....
        /*008c*/ 	.word	0x0000b3d0


	//   ....[7]....
        /*0090*/ 	.word	0x0000b410


	//   ....[8]....
        /*0094*/ 	.word	0x0000b4b0


	//   ....[9]....
        /*0098*/ 	.word	0x0000b500


	//   ....[10]....
        /*009c*/ 	.word	0x0000b550


	//   ....[11]....
        /*00a0*/ 	.word	0x0000b620


	//   ....[12]....
        /*00a4*/ 	.word	0x0000b680


	//   ....[13]....
        /*00a8*/ 	.word	0x0000b810


	//   ....[14]....
        /*00ac*/ 	.word	0x0000b970


	//   ....[15]....
        /*00b0*/ 	.word	0x0000b990


	//   ....[16]....
        /*00b4*/ 	.word	0x0000ba50


	//   ....[17]....
        /*00b8*/ 	.word	0x0000bbd0


	//   ....[18]....
        /*00bc*/ 	.word	0x0000bd50


	//   ....[19]....
        /*00c0*/ 	.word	0x0000beb0


	//   ....[20]....
        /*00c4*/ 	.word	0x0000bff0


	//   ....[21]....
        /*00c8*/ 	.word	0x0000c030


	//   ....[22]....
        /*00cc*/ 	.word	0x0000c070


	//----- nvinfo : EIATTR_MAX_THREADS
	.align		4
.L_1763:
        /*00d0*/ 	.byte	0x04, 0x05
        /*00d2*/ 	.short	(.L_1765 - .L_1764)
.L_1764:
        /*00d4*/ 	.word	0x00000080
        /*00d8*/ 	.word	0x00000001
        /*00dc*/ 	.word	0x00000001


	//----- nvinfo : EIATTR_CRS_STACK_SIZE
	.align		4
.L_1765:
        /*00e0*/ 	.byte	0x04, 0x1e
        /*00e2*/ 	.short	(.L_1767 - .L_1766)
.L_1766:
        /*00e4*/ 	.word	0x00000000
.L_1767:


//--------------------- .nv.info._ZN2at6native27unrolled_elementwise_kernelIZZZNS0_18GeluCUDAKernelImplERNS_18TensorIteratorBaseENS0_8GeluTypeEENKUlvE0_clEvENKUlvE2_clEvEUlN3c108BFloat16EE_St5arrayIPcLm2EELi4E23TrivialOffsetCalculatorILi1EjESE_NS0_6memory12LoadWithCastILi1EEENSF_13StoreWithCastILi1EEEEEviT_T0_T2_T3_T4_T5_ --------------------------
	.section	.nv.info._ZN2at6native27unrolled_elementwise_kernelIZZZNS0_18GeluCUDAKernelImplERNS_18TensorIteratorBaseENS0_8GeluTypeEENKUlvE0_clEvENKUlvE2_clEvEUlN3c108BFloat16EE_St5arrayIPcLm2EELi4E23TrivialOffsetCalculatorILi1EjESE_NS0_6memory12LoadWithCastILi1EEENSF_13StoreWithCastILi1EEEEEviT_T0_T2_T3_T4_T5_,"",@"SHT_CUDA_INFO"
	.sectionflags	@""
	.align	4


	//----- nvinfo : EIATTR_CUDA_API_VERSION
	.align		4
        /*0000*/ 	.byte	0x04, 0x37
        /*0002*/ 	.short	(.L_1769 - .L_1768)
.L_1768:
        /*0004*/ 	.word	0x00000082


	//----- nvinfo : EIATTR_SW2861232_WAR
	.align		4
.L_1769:
        /*0008*/ 	.byte	0x01, 0x35
	.zero		2


	//----- nvinfo : EIATTR_PARAM_CBANK
	.align		4
        /*000c*/ 	.byte	0x04, 0x0a
        /*000e*/ 	.short	(.L_1771 - .L_1770)
	.align		4
.L_1770:
        /*0010*/ 	.word	index@(.nv.constant0._ZN2at6native27unrolled_elementwise_kernelIZZZNS0_18GeluCUDAKernelImplERNS_18TensorIteratorBaseENS0_8GeluTypeEENKUlvE0_clEvENKUlvE2_clEvEUlN3c108BFloat16EE_St5arrayIPcLm2EELi4E23TrivialOffsetCalculatorILi1EjESE_NS0_6memory12LoadWithCastILi1EEENSF_13StoreWithCastILi1EEEEEviT_T0_T2_T3_T4_T5_)
        /*0014*/ 	.short	0x0160
        /*0016*/ 	.short	0x002c


	//----- nvinfo : EIATTR_CBANK_PARAM_SIZE
	.align		4
.L_1771:
        /*0018*/ 	.byte	0x03, 0x19
        /*001a*/ 	.short	0x002c


	//----- nvinfo : EIATTR_KPARAM_INFO
	.align		4
        /*001c*/ 	.byte	0x04, 0x17
        /*001e*/ 	.short	(.L_1773 - .L_1772)
.L_1772:
        /*0020*/ 	.word	0x00000000
        /*0024*/ 	.short	0x0006
        /*0026*/ 	.short	0x0024
        /*0028*/ 	.byte	0x00, 0xf0, 0x21, 0x00


	//----- nvinfo : EIATTR_KPARAM_INFO
	.align		4
.L_1773:
        /*002c*/ 	.byte	0x04, 0x17
        /*002e*/ 	.short	(.L_1775 - .L_1774)
.L_1774:
        /*0030*/ 	.word	0x00000000
        /*0034*/ 	.short	0x0005
        /*0036*/ 	.short	0x001c
        /*0038*/ 	.byte	0x00, 0xf0, 0x21, 0x00


	//----- nvinfo : EIATTR_KPARAM_INFO
	.align		4
.L_1775:
        /*003c*/ 	.byte	0x04, 0x17
        /*003e*/ 	.short	(.L_1777 - .L_1776)
.L_1776:
        /*0040*/ 	.word	0x00000000
        /*0044*/ 	.short	0x0004
        /*0046*/ 	.short	0x0019
        /*0048*/ 	.byte	0x00, 0xf0, 0x05, 0x00


	//----- nvinfo : EIATTR_KPARAM_INFO
	.align		4
.L_1777:
        /*004c*/ 	.byte	0x04, 0x17
        /*004e*/ 	.short	(.L_1779 - .L_1778)
.L_1778:
        /*0050*/ 	.word	0x00000000
        /*0054*/ 	.short	0x0003
        /*0056*/ 	.short	0x0018
        /*0058*/ 	.byte	0x00, 0xf0, 0x05, 0x00


	//----- nvinfo : EIATTR_KPARAM_INFO
	.align		4
.L_1779:
        /*005c*/ 	.byte	0x04, 0x17
        /*005e*/ 	.short	(.L_1781 - .L_1780)
.L_1780:
        /*0060*/ 	.word	0x00000000
        /*0064*/ 	.short	0x0002
        /*0066*/ 	.short	0x0008
        /*0068*/ 	.byte	0x00, 0xf0, 0x41, 0x00


	//----- nvinfo : EIATTR_KPARAM_INFO
	.align		4
.L_1781:
        /*006c*/ 	.byte	0x04, 0x17
        /*006e*/ 	.short	(.L_1783 - .L_1782)
.L_1782:
        /*0070*/ 	.word	0x00000000
        /*0074*/ 	.short	0x0001
        /*0076*/ 	.short	0x0004
        /*0078*/ 	.byte	0x00, 0xf0, 0x05, 0x00


	//----- nvinfo : EIATTR_KPARAM_INFO
	.align		4
.L_1783:
        /*007c*/ 	.byte	0x04, 0x17
        /*007e*/ 	.short	(.L_1785 - .L_1784)
.L_1784:
        /*0080*/ 	.word	0x00000000
        /*0084*/ 	.short	0x0000
        /*0086*/ 	.short	0x0000
        /*0088*/ 	.byte	0x00, 0xf0, 0x11, 0x00


	//----- nvinfo : EIATTR_MAXREG_COUNT
	.align		4
.L_1785:
        /*008c*/ 	.byte	0x03, 0x1b
        /*008e*/ 	.short	0x00ff


	//----- nvinfo : EIATTR_EXTERNS
	.align		4
        /*0090*/ 	.byte	0x04, 0x0f
        /*0092*/ 	.short	(.L_1787 - .L_1786)


	//   ....[0]....
	.align		4
.L_1786:
        /*0094*/ 	.word	index@(__assertfail)


	//----- nvinfo : EIATTR_MERCURY_ISA_VERSION
	.align		4
.L_1787:
        /*0098*/ 	.byte	0x03, 0x5f
        /*009a*/ 	.short	0x0000


	//----- nvinfo : EIATTR_SYSCALL_OFFSETS
	.align		4
        /*009c*/ 	.byte	0x04, 0x46
        /*009e*/ 	.short	(.L_1789 - .L_1788)


	//   ....[0]....
.L_1788:
        /*00a0*/ 	.word	0x000010a0


	//   ....[1]....
        /*00a4*/ 	.word	0x000021a0


	//   ....[2]....
        /*00a8*/ 	.word	0x000032b0


	//   ....[3]....
        /*00ac*/ 	.word	0x00004390


	//   ....[4]....
        /*00b0*/ 	.word	0x00005f20


	//   ....[5]....
        /*00b4*/ 	.word	0x00006f50


	//   ....[6]....
        /*00b8*/ 	.word	0x00007f40


	//   ....[7]....
        /*00bc*/ 	.word	0x00008f30


	//----- nvinfo : EIATTR_EXIT_INSTR_OFFSETS
	.align		4
.L_1789:
        /*00c0*/ 	.byte	0x04, 0x1c
        /*00c2*/ 	.short	(.L_1791 - .L_1790)


	//   ....[0]....
.L_1790:
        /*00c4*/ 	.word	0x00008000


	//   ....[1]....
        /*00c8*/ 	.word	0x00008130


	//   ....[2]....
        /*00cc*/ 	.word	0x00008170


	//   ....[3]....
        /*00d0*/ 	.word	0x00008210


	//   ....[4]....
        /*00d4*/ 	.word	0x00008250


	//   ....[5]....
        /*00d8*/ 	.word	0x00008290


	//   ....[6]....
        /*00dc*/ 	.word	0x00008320


	//   ....[7]....
        /*00e0*/ 	.word	0x00008360


	//   ....[8]....
        /*00e4*/ 	.word	0x00008400


	//   ....[9]....
        /*00e8*/ 	.word	0x00008450


	//   ....[10]....
        /*00ec*/ 	.word	0x000084a0


	//   ....[11]....
        /*00f0*/ 	.word	0x00008570


	//   ....[12]....
        /*00f4*/ 	.word	0x000085d0


	//   ....[13]....
        /*00f8*/ 	.word	0x00008760


	//   ....[14]....
        /*00fc*/ 	.word	0x000088c0


	//   ....[15]....
        /*0100*/ 	.word	0x000088e0


	//   ....[16]....
        /*0104*/ 	.word	0x000089a0


	//   ....[17]....
        /*0108*/ 	.word	0x00008b20


	//   ....[18]....
        /*010c*/ 	.word	0x00008ca0


	//   ....[19]....
        /*0110*/ 	.word	0x00008e00


	//   ....[20]....
        /*0114*/ 	.word	0x00008f40


	//   ....[21]....
        /*0118*/ 	.word	0x00008f80


	//   ....[22]....
        /*011c*/ 	.word	0x00008fc0


	//----- nvinfo : EIATTR_MAX_THREADS
	.align		4
.L_1791:
        /*0120*/ 	.byte	0x04, 0x05
        /*0122*/ 	.short	(.L_1793 - .L_1792)
.L_1792:
        /*0124*/ 	.word	0x00000080
        /*0128*/ 	.word	0x00000001
        /*012c*/ 	.word	0x00000001


	//----- nvinfo : EIATTR_CRS_STACK_SIZE
	.align		4
.L_1793:
        /*0130*/ 	.byte	0x04, 0x1e
        /*0132*/ 	.short	(.L_1795 - .L_1794)
.L_1794:
        /*0134*/ 	.word	0x00000000
.L_1795:


//--------------------- .nv.info._ZN2at6native18elementwise_kernelILi128ELi4EZNS0_22gpu_kernel_impl_nocastIZZZNS0_18GeluCUDAKernelImplERNS_18TensorIteratorBaseENS0_8GeluTypeEENKUlvE0_clEvENKUlvE2_clEvEUlN3c108BFloat16EE_EEvS4_RKT_EUliE_EEviT1_ --------------------------
	.section	.nv.info._ZN2at6native18elementwise_kernelILi128ELi4EZNS0_22gpu_kernel_impl_nocastIZZZNS0_18GeluCUDAKernelImplERNS_18TensorIteratorBaseENS0_8GeluTypeEENKUlvE0_clEvENKUlvE2_clEvEUlN3c108BFloat16EE_EEvS4_RKT_EUliE_EEviT1_,"",@"SHT_CUDA_INFO"
	.sectionflags	@""
	.align	4


	//----- nvinfo : EIATTR_CUDA_API_VERSION
	.align		4
        /*0000*/ 	.byte	0x04, 0x37
        /*0002*/ 	.short	(.L_1797 - .L_1796)
.L_1796:
        /*0004*/ 	.word	0x00000082


	//----- nvinfo : EIATTR_SW2861232_WAR
	.align		4
.L_1797:
        /*0008*/ 	.byte	0x01, 0x35
	.zero		2


	//----- nvinfo : EIATTR_PARAM_CBANK
	.align		4
        /*000c*/ 	.byte	0x04, 0x0a
        /*000e*/ 	.short	(.L_1799 - .L_1798)
	.align		4
.L_1798:
        /*0010*/ 	.word	index@(.nv.constant0._ZN2at6native18elementwise_kernelILi128ELi4EZNS0_22gpu_kernel_impl_nocastIZZZNS0_18GeluCUDAKernelImplERNS_18TensorIteratorBaseENS0_8GeluTypeEENKUlvE0_clEvENKUlvE2_clEvEUlN3c108BFloat16EE_EEvS4_RKT_EUliE_EEviT1_)
        /*0014*/ 	.short	0x0160
        /*0016*/ 	.short	0x0220


	//----- nvinfo : EIATTR_CBANK_PARAM_SIZE
	.align		4
.L_1799:
        /*0018*/ 	.byte	0x03, 0x19
        /*001a*/ 	.short	0x0220


	//----- nvinfo : EIATTR_KPARAM_INFO
	.align		4
        /*001c*/ 	.byte	0x04, 0x17
        /*001e*/ 	.short	(.L_1801 - .L_1800)
.L_1800:
        /*0020*/ 	.word	0x00000000
        /*0024*/ 	.short	0x0001
        /*0026*/ 	.short	0x0008
        /*0028*/ 	.byte	0x00, 0xf0, 0x61, 0x08


	//----- nvinfo : EIATTR_KPARAM_INFO
	.align		4
.L_1801:
        /*002c*/ 	.byte	0x04, 0x17
        /*002e*/ 	.short	(.L_1803 - .L_1802)
.L_1802:
        /*0030*/ 	.word	0x00000000
        /*0034*/ 	.short	0x0000
        /*0036*/ 	.short	0x0000
        /*0038*/ 	.byte	0x00, 0xf0, 0x11, 0x00


	//----- nvinfo : EIATTR_MAXREG_COUNT
	.align		4
.L_1803:
        /*003c*/ 	.byte	0x03, 0x1b
        /*003e*/ 	.short	0x0080


	//----- nvinfo : EIATTR_MERCURY_ISA_VERSION
	.align		4
        /*0040*/ 	.byte	0x03, 0x5f
        /*0042*/ 	.short	0x0000


	//----- nvinfo : EIATTR_EXIT_INSTR_OFFSETS
	.align		4
        /*0044*/ 	.byte	0x04, 0x1c
        /*0046*/ 	.short	(.L_1805 - .L_1804)


	//   ....[0]....
.L_1804:
        /*0048*/ 	.word	0x000033a0


	//   ....[1]....
        /*004c*/ 	.word	0x00004480


	//----- nvinfo : EIATTR_MAX_THREADS
	.align		4
.L_1805:
        /*0050*/ 	.byte	0x04, 0x05
        /*0052*/ 	.short	(.L_1807 - .L_1806)
.L_1806:
        /*0054*/ 	.word	0x00000080
        /*0058*/ 	.word	0x00000001
        /*005c*/ 	.word	0x00000001


	//----- nvinfo : EIATTR_CRS_STACK_SIZE
	.align		4
.L_1807:
        /*0060*/ 	.byte	0x04, 0x1e
        /*0062*/ 	.short	(.L_1809 - .L_1808)
.L_1808:
        /*0064*/ 	.word	0x00000000
.L_1809:


//--------------------- .nv.info._ZN2at6native27unrolled_elementwise_kernelIZZZNS0_18GeluCUDAKernelImplERNS_18TensorIteratorBaseENS0_8GeluTypeEENKUlvE0_clEvENKUlvE2_clEvEUlN3c108BFloat16EE_St5arrayIPcLm2EELi4E23TrivialOffsetCalculatorILi1EjESE_NS0_6memory15LoadWithoutCastENSF_16StoreWithoutCastEEEviT_T0_T2_T3_T4_T5_ --------------------------
	.section	.nv.info._ZN2at6native27unrolled_elementwise_kernelIZZZNS0_18GeluCUDAKernelImplERNS_18TensorIteratorBaseENS0_8GeluTypeEENKUlvE0_clEvENKUlvE2_clEvEUlN3c108BFloat16EE_St5arrayIPcLm2EELi4E23TrivialOffsetCalculatorILi1EjESE_NS0_6memory15LoadWithoutCastENSF_16StoreWithoutCastEEEviT_T0_T2_T3_T4_T5_,"",@"SHT_CUDA_INFO"
	.sectionflags	@""
	.align	4


	//----- nvinfo : EIATTR_CUDA_API_VERSION
	.align		4
        /*0000*/ 	.byte	0x04, 0x37
        /*0002*/ 	.short	(.L_1811 - .L_1810)
.L_1810:
        /*0004*/ 	.word	0x00000082


	//----- nvinfo : EIATTR_SW2861232_WAR
	.align		4
.L_1811:
        /*0008*/ 	.byte	0x01, 0x35
	.zero		2


	//----- nvinfo : EIATTR_PARAM_CBANK
	.align		4
        /*000c*/ 	.byte	0x04, 0x0a
        /*000e*/ 	.short	(.L_1813 - .L_1812)
	.align		4
.L_1812:
        /*0010*/ 	.word	index@(.nv.constant0._ZN2at6native27unrolled_elementwise_kernelIZZZNS0_18GeluCUDAKernelImplERNS_18TensorIteratorBaseENS0_8GeluTypeEENKUlvE0_clEvENKUlvE2_clEvEUlN3c108BFloat16EE_St5arrayIPcLm2EELi4E23TrivialOffsetCalculatorILi1EjESE_NS0_6memory15LoadWithoutCastENSF_16StoreWithoutCastEEEviT_T0_T2_T3_T4_T5_)
        /*0014*/ 	.short	0x0160
        /*0016*/ 	.short	0x001c


	//----- nvinfo : EIATTR_CBANK_PARAM_SIZE
	.align		4
.L_1813:
        /*0018*/ 	.byte	0x03, 0x19
        /*001a*/ 	.short	0x001c


	//----- nvinfo : EIATTR_KPARAM_INFO
	.align		4
        /*001c*/ 	.byte	0x04, 0x17
        /*001e*/ 	.short	(.L_1815 - .L_1814)
.L_1814:
        /*0020*/ 	.word	0x00000000
        /*0024*/ 	.short	0x0006
        /*0026*/ 	.short	0x001b
        /*0028*/ 	.byte	0x00, 0xf0, 0x05, 0x00


	//----- nvinfo : EIATTR_KPARAM_INFO
	.align		4
.L_1815:
        /*002c*/ 	.byte	0x04, 0x17
        /*002e*/ 	.short	(.L_1817 - .L_1816)
.L_1816:
        /*0030*/ 	.word	0x00000000
        /*0034*/ 	.short	0x0005
        /*0036*/ 	.short	0x001a
        /*0038*/ 	.byte	0x00, 0xf0, 0x05, 0x00


	//----- nvinfo : EIATTR_KPARAM_INFO
	.align		4
.L_1817:
        /*003c*/ 	.byte	0x04, 0x17
        /*003e*/ 	.short	(.L_1819 - .L_1818)
.L_1818:
        /*0040*/ 	.word	0x00000000
        /*0044*/ 	.short	0x0004
        /*0046*/ 	.short	0x0019
        /*0048*/ 	.byte	0x00, 0xf0, 0x05, 0x00


	//----- nvinfo : EIATTR_KPARAM_INFO
	.align		4
.L_1819:
        /*004c*/ 	.byte	0x04, 0x17
        /*004e*/ 	.short	(.L_1821 - .L_1820)
.L_1820:
        /*0050*/ 	.word	0x00000000
        /*0054*/ 	.short	0x0003
        /*0056*/ 	.short	0x0018
        /*0058*/ 	.byte	0x00, 0xf0, 0x05, 0x00


	//----- nvinfo : EIATTR_KPARAM_INFO
	.align		4
.L_1821:
        /*005c*/ 	.byte	0x04, 0x17
        /*005e*/ 	.short	(.L_1823 - .L_1822)
.L_1822:
        /*0060*/ 	.word	0x00000000
        /*0064*/ 	.short	0x0002
        /*0066*/ 	.short	0x0008
        /*0068*/ 	.byte	0x00, 0xf0, 0x41, 0x00


	//----- nvinfo : EIATTR_KPARAM_INFO
	.align		4
.L_1823:
        /*006c*/ 	.byte	0x04, 0x17
        /*006e*/ 	.short	(.L_1825 - .L_1824)
.L_1824:
        /*0070*/ 	.word	0x00000000
        /*0074*/ 	.short	0x0001
        /*0076*/ 	.short	0x0004
        /*0078*/ 	.byte	0x00, 0xf0, 0x05, 0x00


	//----- nvinfo : EIATTR_KPARAM_INFO
	.align		4
.L_1825:
        /*007c*/ 	.byte	0x04, 0x17
        /*007e*/ 	.short	(.L_1827 - .L_1826)
.L_1826:
        /*0080*/ 	.word	0x00000000
        /*0084*/ 	.short	0x0000
        /*0086*/ 	.short	0x0000
        /*0088*/ 	.byte	0x00, 0xf0, 0x11, 0x00


	//----- nvinfo : EIATTR_MAXREG_COUNT
	.align		4
.L_1827:
        /*008c*/ 	.byte	0x03, 0x1b
        /*008e*/ 	.short	0x00ff


	//----- nvinfo : EIATTR_MERCURY_ISA_VERSION
	.align		4
        /*0090*/ 	.byte	0x03, 0x5f
        /*0092*/ 	.short	0x0000


	//----- nvinfo : EIATTR_EXIT_INSTR_OFFSETS
	.align		4
        /*0094*/ 	.byte	0x04, 0x1c
        /*0096*/ 	.short	(.L_1829 - .L_1828)


	//   ....[0]....
.L_1828:
        /*0098*/ 	.word	0x00000e00


	//   ....[1]....
        /*009c*/ 	.word	0x00000e50


	//----- nvinfo : EIATTR_MAX_THREADS
	.align		4
.L_1829:
        /*00a0*/ 	.byte	0x04, 0x05
        /*00a2*/ 	.short	(.L_1831 - .L_1830)
.L_1830:
        /*00a4*/ 	.word	0x00000080
        /*00a8*/ 	.word	0x00000001
        /*00ac*/ 	.word	0x00000001


	//----- nvinfo : EIATTR_CRS_STACK_SIZE
	.align		4
.L_1831:
        /*00b0*/ 	.byte	0x04, 0x1e
        /*00b2*/ 	.short	(.L_1833 - .L_1832)
.L_1832:
        /*00b4*/ 	.word	0x00000000
.L_1833:


//--------------------- .nv.info._ZN2at6native29vectorized_elementwise_kernelILi2EZZZNS0_18GeluCUDAKernelImplERNS_18TensorIteratorBaseENS0_8GeluTypeEENKUlvE0_clEvENKUlvE2_clEvEUlN3c108BFloat16EE_St5arrayIPcLm2EEEEviT0_T1_ --------------------------
	.section	.nv.info._ZN2at6native29vectorized_elementwise_kernelILi2EZZZNS0_18GeluCUDAKernelImplERNS_18TensorIteratorBaseENS0_8GeluTypeEENKUlvE0_clEvENKUlvE2_clEvEUlN3c108BFloat16EE_St5arrayIPcLm2EEEEviT0_T1_,"",@"SHT_CUDA_INFO"
	.sectionflags	@""
	.align	4


	//----- nvinfo : EIATTR_CUDA_API_VERSION
	.align		4
        /*0000*/ 	.byte	0x04, 0x37
        /*0002*/ 	.short	(.L_1835 - .L_1834)
.L_1834:
        /*0004*/ 	.word	0x00000082


	//----- nvinfo : EIATTR_SW2861232_WAR
	.align		4
.L_1835:
        /*0008*/ 	.byte	0x01, 0x35
	.zero		2


	//----- nvinfo : EIATTR_PARAM_CBANK
	.align		4
        /*000c*/ 	.byte	0x04, 0x0a
        /*000e*/ 	.short	(.L_1837 - .L_1836)
	.align		4
.L_1836:
        /*0010*/ 	.word	index@(.nv.constant0._ZN2at6native29vectorized_elementwise_kernelILi2EZZZNS0_18GeluCUDAKernelImplERNS_18TensorIteratorBaseENS0_8GeluTypeEENKUlvE0_clEvENKUlvE2_clEvEUlN3c108BFloat16EE_St5arrayIPcLm2EEEEviT0_T1_)
        /*0014*/ 	.short	0x0160
        /*0016*/ 	.short	0x0018


	//----- nvinfo : EIATTR_CBANK_PARAM_SIZE
	.align		4
.L_1837:
        /*0018*/ 	.byte	0x03, 0x19
        /*001a*/ 	.short	0x0018


	//----- nvinfo : EIATTR_KPARAM_INFO
	.align		4
        /*001c*/ 	.byte	0x04, 0x17
        /*001e*/ 	.short	(.L_1839 - .L_1838)
.L_1838:
        /*0020*/ 	.word	0x00000000
        /*0024*/ 	.short	0x0002
        /*0026*/ 	.short	0x0008
        /*0028*/ 	.byte	0x00, 0xf0, 0x41, 0x00


	//----- nvinfo : EIATTR_KPARAM_INFO
	.align		4
.L_1839:
        /*002c*/ 	.byte	0x04, 0x17
        /*002e*/ 	.short	(.L_1841 - .L_1840)
.L_1840:
        /*0030*/ 	.word	0x00000000
        /*0034*/ 	.short	0x0001
        /*0036*/ 	.short	0x0004
        /*0038*/ 	.byte	0x00, 0xf0, 0x05, 0x00


	//----- nvinfo : EIATTR_KPARAM_INFO
	.align		4
.L_1841:
        /*003c*/ 	.byte	0x04, 0x17
        /*003e*/ 	.short	(.L_1843 - .L_1842)
.L_1842:
        /*0040*/ 	.word	0x00000000
        /*0044*/ 	.short	0x0000
        /*0046*/ 	.short	0x0000
        /*0048*/ 	.byte	0x00, 0xf0, 0x11, 0x00


	//----- nvinfo : EIATTR_MAXREG_COUNT
	.align		4
.L_1843:
        /*004c*/ 	.byte	0x03, 0x1b
        /*004e*/ 	.short	0x00ff


	//----- nvinfo : EIATTR_MERCURY_ISA_VERSION
	.align		4
        /*0050*/ 	.byte	0x03, 0x5f
        /*0052*/ 	.short	0x0000


	//----- nvinfo : EIATTR_EXIT_INSTR_OFFSETS
	.align		4
        /*0054*/ 	.byte	0x04, 0x1c
        /*0056*/ 	.short	(.L_1845 - .L_1844)


	//   ....[0]....
.L_1844:
        /*0058*/ 	.word	0x00001000


	//   ....[1]....
        /*005c*/ 	.word	0x00002b50


	//   ....[2]....
        /*0060*/ 	.word	0x00002ba0


	//----- nvinfo : EIATTR_MAX_THREADS
	.align		4
.L_1845:
        /*0064*/ 	.byte	0x04, 0x05
        /*0066*/ 	.short	(.L_1847 - .L_1846)
.L_1846:
        /*0068*/ 	.word	0x00000080
        /*006c*/ 	.word	0x00000001
        /*0070*/ 	.word	0x00000001


	//----- nvinfo : EIATTR_CRS_STACK_SIZE
	.align		4
.L_1847:
        /*0074*/ 	.byte	0x04, 0x1e
        /*0076*/ 	.short	(.L_1849 - .L_1848)
.L_1848:
        /*0078*/ 	.word	0x00000000
.L_1849:


//--------------------- .nv.info._ZN2at6native29vectorized_elementwise_kernelILi4EZZZNS0_18GeluCUDAKernelImplERNS_18TensorIteratorBaseENS0_8GeluTypeEENKUlvE0_clEvENKUlvE2_clEvEUlN3c108BFloat16EE_St5arrayIPcLm2EEEEviT0_T1_ --------------------------
	.section	.nv.info._ZN2at6native29vectorized_elementwise_kernelILi4EZZZNS0_18GeluCUDAKernelImplERNS_18TensorIteratorBaseENS0_8GeluTypeEENKUlvE0_clEvENKUlvE2_clEvEUlN3c108BFloat16EE_St5arrayIPcLm2EEEEviT0_T1_,"",@"SHT_CUDA_INFO"
	.sectionflags	@""
	.align	4


	//----- nvinfo : EIATTR_CUDA_API_VERSION
	.align		4
        /*0000*/ 	.byte	0x04, 0x37
        /*0002*/ 	.short	(.L_1851 - .L_1850)
.L_1850:
        /*0004*/ 	.word	0x00000082


	//----- nvinfo : EIATTR_SW2861232_WAR
	.align		4
.L_1851:
        /*0008*/ 	.byte	0x01, 0x35
	.zero		2


	//----- nvinfo : EIATTR_PARAM_CBANK
	.align		4
        /*000c*/ 	.byte	0x04, 0x0a
        /*000e*/ 	.short	(.L_1853 - .L_1852)
	.align		4
.L_1852:
        /*0010*/ 	.word	index@(.nv.constant0._ZN2at6native29vectorized_elementwise_kernelILi4EZZZNS0_18GeluCUDAKernelImplERNS_18TensorIteratorBaseENS0_8GeluTypeEENKUlvE0_clEvENKUlvE2_clEvEUlN3c108BFloat16EE_St5arrayIPcLm2EEEEviT0_T1_)
        /*0014*/ 	.short	0x0160
        /*0016*/ 	.short	0x0018


	//----- nvinfo : EIATTR_CBANK_PARAM_SIZE
	.align		4
.L_1853:
        /*0018*/ 	.byte	0x03, 0x19
        /*001a*/ 	.short	0x0018


	//----- nvinfo : EIATTR_KPARAM_INFO
	.align		4
        /*001c*/ 	.byte	0x04, 0x17
        /*001e*/ 	.short	(.L_1855 - .L_1854)
.L_1854:
        /*0020*/ 	.word	0x00000000
        /*0024*/ 	.short	0x0002
        /*0026*/ 	.short	0x0008
        /*0028*/ 	.byte	0x00, 0xf0, 0x41, 0x00


	//----- nvinfo : EIATTR_KPARAM_INFO
	.align		4
.L_1855:
        /*002c*/ 	.byte	0x04, 0x17
        /*002e*/ 	.short	(.L_1857 - .L_1856)
.L_1856:
        /*0030*/ 	.word	0x00000000
        /*0034*/ 	.short	0x0001
        /*0036*/ 	.short	0x0004
        /*0038*/ 	.byte	0x00, 0xf0, 0x05, 0x00


	//----- nvinfo : EIATTR_KPARAM_INFO
	.align		4
.L_1857:
        /*003c*/ 	.byte	0x04, 0x17
        /*003e*/ 	.short	(.L_1859 - .L_1858)
.L_1858:
        /*0040*/ 	.word	0x00000000
        /*0044*/ 	.short	0x0000
        /*0046*/ 	.short	0x0000
        /*0048*/ 	.byte	0x00, 0xf0, 0x11, 0x00


	//----- nvinfo : EIATTR_MAXREG_COUNT
	.align		4
.L_1859:
        /*004c*/ 	.byte	0x03, 0x1b
        /*004e*/ 	.short	0x00ff


	//----- nvinfo : EIATTR_MERCURY_ISA_VERSION
	.align		4
        /*0050*/ 	.byte	0x03, 0x5f
        /*0052*/ 	.short	0x0000


	//----- nvinfo : EIATTR_EXIT_INSTR_OFFSETS
	.align		4
        /*0054*/ 	.byte	0x04, 0x1c
        /*0056*/ 	.short	(.L_1861 - .L_1860)


	//   ....[0]....
.L_1860:
        /*0058*/ 	.word	0x00000fc0


	//   ....[1]....
        /*005c*/ 	.word	0x00002b10


	//   ....[2]....
        /*0060*/ 	.word	0x00002b60


	//----- nvinfo : EIATTR_MAX_THREADS
	.align		4
.L_1861:
        /*0064*/ 	.byte	0x04, 0x05
        /*0066*/ 	.short	(.L_1863 - .L_1862)
.L_1862:
        /*0068*/ 	.word	0x00000080
        /*006c*/ 	.word	0x00000001
        /*0070*/ 	.word	0x00000001


	//----- nvinfo : EIATTR_CRS_STACK_SIZE
	.align		4
.L_1863:
        /*0074*/ 	.byte	0x04, 0x1e
        /*0076*/ 	.short	(.L_1865 - .L_1864)
.L_1864:
        /*0078*/ 	.word	0x00000000
.L_1865:


//--------------------- .nv.info._ZN2at6native29vectorized_elementwise_kernelILi8EZZZNS0_18GeluCUDAKernelImplERNS_18TensorIteratorBaseENS0_8GeluTypeEENKUlvE0_clEvENKUlvE2_clEvEUlN3c108BFloat16EE_St5arrayIPcLm2EEEEviT0_T1_ --------------------------
	.section	.nv.info._ZN2at6native29vectorized_elementwise_kernelILi8EZZZNS0_18GeluCUDAKernelImplERNS_18TensorIteratorBaseENS0_8GeluTypeEENKUlvE0_clEvENKUlvE2_clEvEUlN3c108BFloat16EE_St5arrayIPcLm2EEEEviT0_T1_,"",@"SHT_CUDA_INFO"
	.sectionflags	@""
	.align	4


	//----- nvinfo : EIATTR_CUDA_API_VERSION
	.align		4
        /*0000*/ 	.byte	0x04, 0x37
        /*0002*/ 	.short	(.L_1867 - .L_1866)
.L_1866:
        /*0004*/ 	.word	0x00000082


	//----- nvinfo : EIATTR_SW2861232_WAR
	.align		4
.L_1867:
        /*0008*/ 	.byte	0x01, 0x35
	.zero		2


	//----- nvinfo : EIATTR_PARAM_CBANK
	.align		4
        /*000c*/ 	.byte	0x04, 0x0a
        /*000e*/ 	.short	(.L_1869 - .L_1868)
	.align		4
.L_1868:
        /*0010*/ 	.word	index@(.nv.constant0._ZN2at6native29vectorized_elementwise_kernelILi8EZZZNS0_18GeluCUDAKernelImplERNS_18TensorIteratorBaseENS0_8GeluTypeEENKUlvE0_clEvENKUlvE2_clEvEUlN3c108BFloat16EE_St5arrayIPcLm2EEEEviT0_T1_)
        /*0014*/ 	.short	0x0160
        /*0016*/ 	.short	0x0018


	//----- nvinfo : EIATTR_CBANK_PARAM_SIZE
	.align		4
.L_1869:
        /*0018*/ 	.byte	0x03, 0x19
        /*001a*/ 	.short	0x0018


	//----- nvinfo : EIATTR_KPARAM_INFO
	.align		4
        /*001c*/ 	.byte	0x04, 0x17
        /*001e*/ 	.short	(.L_1871 - .L_1870)
.L_1870:
        /*0020*/ 	.word	0x00000000
        /*0024*/ 	.short	0x0002
        /*0026*/ 	.short	0x0008
        /*0028*/ 	.byte	0x00, 0xf0, 0x41, 0x00


	//----- nvinfo : EIATTR_KPARAM_INFO
	.align		4
.L_1871:
        /*002c*/ 	.byte	0x04, 0x17
        /*002e*/ 	.short	(.L_1873 - .L_1872)
.L_1872:
        /*0030*/ 	.word	0x00000000
        /*0034*/ 	.short	0x0001
        /*0036*/ 	.short	0x0004
        /*0038*/ 	.byte	0x00, 0xf0, 0x05, 0x00


	//----- nvinfo : EIATTR_KPARAM_INFO
	.align		4
.L_1873:
        /*003c*/ 	.byte	0x04, 0x17
        /*003e*/ 	.short	(.L_1875 - .L_1874)
.L_1874:
        /*0040*/ 	.word	0x00000000
        /*0044*/ 	.short	0x0000
        /*0046*/ 	.short	0x0000
        /*0048*/ 	.byte	0x00, 0xf0, 0x11, 0x00


	//----- nvinfo : EIATTR_MAXREG_COUNT
	.align		4
.L_1875:
        /*004c*/ 	.byte	0x03, 0x1b
        /*004e*/ 	.short	0x00ff


	//----- nvinfo : EIATTR_MERCURY_ISA_VERSION
	.align		4
        /*0050*/ 	.byte	0x03, 0x5f
        /*0052*/ 	.short	0x0000


	//----- nvinfo : EIATTR_EXIT_INSTR_OFFSETS
	.align		4
        /*0054*/ 	.byte	0x04, 0x1c
        /*0056*/ 	.short	(.L_1877 - .L_1876)


	//   ....[0]....
.L_1876:
        /*0058*/ 	.word	0x00000010


	//----- nvinfo : EIATTR_MAX_THREADS
	.align		4
.L_1877:
        /*005c*/ 	.byte	0x04, 0x05
        /*005e*/ 	.short	(.L_1879 - .L_1878)
.L_1878:
        /*0060*/ 	.word	0x00000080
        /*0064*/ 	.word	0x00000001
        /*0068*/ 	.word	0x00000001
.L_1879:


//--------------------- .nv.info._ZN2at6native18elementwise_kernelILi128ELi4EZNS0_15gpu_kernel_implIZZZNS0_18GeluCUDAKernelImplERNS_18TensorIteratorBaseENS0_8GeluTypeEENKUlvE0_clEvENKUlvE1_clEvEUlN3c104HalfEE_EEvS4_RKT_EUliE_EEviT1_ --------------------------
	.section	.nv.info._ZN2at6native18elementwise_kernelILi128ELi4EZNS0_15gpu_kernel_implIZZZNS0_18GeluCUDAKernelImplERNS_18TensorIteratorBaseENS0_8GeluTypeEENKUlvE0_clEvENKUlvE1_clEvEUlN3c104HalfEE_EEvS4_RKT_EUliE_EEviT1_,"",@"SHT_CUDA_INFO"
	.sectionflags	@""
	.align	4


	//----- nvinfo : EIATTR_CUDA_API_VERSION
	.align		4
        /*0000*/ 	.byte	0x04, 0x37
        /*0002*/ 	.short	(.L_1881 - .L_1880)
.L_1880:
        /*0004*/ 	.word	0x00000082


	//----- nvinfo : EIATTR_SW2861232_WAR
	.align		4
.L_1881:
        /*0008*/ 	.byte	0x01, 0x35
	.zero		2


	//----- nvinfo : EIATTR_PARAM_CBANK
	.align		4
        /*000c*/ 	.byte	0x04, 0x0a
        /*000e*/ 	.short	(.L_1883 - .L_1882)
	.align		4
.L_1882:
        /*0010*/ 	.word	index@(.nv.constant0._ZN2at6native18elementwise_kernelILi128ELi4EZNS0_15gpu_kernel_implIZZZNS0_18GeluCUDAKernelImplERNS_18TensorIteratorBaseENS0_8GeluTypeEENKUlvE0_clEvENKUlvE1_clEvEUlN3c104HalfEE_EEvS4_RKT_EUliE_EEviT1_)
        /*0014*/ 	.short	0x0160
        /*0016*/ 	.short	0x0220


	//----- nvinfo : EIATTR_CBANK_PARAM_SIZE
	.align		4
.L_1883:
        /*0018*/ 	.byte	0x03, 0x19
        /*001a*/ 	.short	0x0220


	//----- nvinfo : EIATTR_KPARAM_INFO
	.align		4
        /*001c*/ 	.byte	0x04, 0x17
        /*001e*/ 	.short	(.L_1885 - .L_1884)
.L_1884:
        /*0020*/ 	.word	0x00000000
        /*0024*/ 	.short	0x0001
        /*0026*/ 	.short	0x0008
        /*0028*/ 	.byte	0x00, 0xf0, 0x61, 0x08


	//----- nvinfo : EIATTR_KPARAM_INFO
	.align		4
.L_1885:
        /*002c*/ 	.byte	0x04, 0x17
        /*002e*/ 	.short	(.L_1887 - .L_1886)
.L_1886:
        /*0030*/ 	.word	0x00000000
        /*0034*/ 	.short	0x0000
        /*0036*/ 	.short	0x0000
        /*0038*/ 	.byte	0x00, 0xf0, 0x11, 0x00


	//----- nvinfo : EIATTR_MAXREG_COUNT
	.align		4
.L_1887:
        /*003c*/ 	.byte	0x03, 0x1b
        /*003e*/ 	.short	0x0080


	//----- nvinfo : EIATTR_EXTERNS
	.align		4
        /*0040*/ 	.byte	0x04, 0x0f
        /*0042*/ 	.short	(.L_1889 - .L_1888)


	//   ....[0]....
	.align		4
.L_1888:
        /*0044*/ 	.word	index@(__assertfail)


	//----- nvinfo : EIATTR_MERCURY_ISA_VERSION
	.align		4
.L_1889:
        /*0048*/ 	.byte	0x03, 0x5f
        /*004a*/ 	.short	0x0000


	//----- nvinfo : EIATTR_SYSCALL_OFFSETS
	.align		4
        /*004c*/ 	.byte	0x04, 0x46
        /*004e*/ 	.short	(.L_1891 - .L_1890)


	//   ....[0]....
.L_1890:
        /*0050*/ 	.word	0x00001dd0


	//   ....[1]....
        /*0054*/ 	.word	0x00002fb0


	//   ....[2]....
        /*0058*/ 	.word	0x00004dd0


	//   ....[3]....
        /*005c*/ 	.word	0x00005fb0


	//   ....[4]....
        /*0060*/ 	.word	0x00007da0


	//   ....[5]....
        /*0064*/ 	.word	0x00008f80


	//   ....[6]....
        /*0068*/ 	.word	0x0000ad80


	//   ....[7]....
        /*006c*/ 	.word	0x0000bf60


	//----- nvinfo : EIATTR_EXIT_INSTR_OFFSETS
	.align		4
.L_1891:
        /*0070*/ 	.byte	0x04, 0x1c
        /*0072*/ 	.short	(.L_1893 - .L_1892)


	//   ....[0]....
.L_1892:
        /*0074*/ 	.word	0x00009040


	//   ....[1]....
        /*0078*/ 	.word	0x0000b160


	//   ....[2]....
        /*007c*/ 	.word	0x0000b1a0


	//   ....[3]....
        /*0080*/ 	.word	0x0000b240


	//   ....[4]....
        /*0084*/ 	.word	0x0000b280


	//   ....[5]....
        /*0088*/ 	.word	0x0000b2c0


	//   ....[6]....
        /*008c*/ 	.word	0x0000b350


	//   ....[7]....
        /*0090*/ 	.word	0x0000b370


	//   ....[8]....
        /*0094*/ 	.word	0x0000b410


	//   ....[9]....
        /*0098*/ 	.word	0x0000b460


	//   ....[10]....
        /*009c*/ 	.word	0x0000b4b0


	//   ....[11]....
        /*00a0*/ 	.word	0x0000b580


	//   ....[12]....
        /*00a4*/ 	.word	0x0000b5e0


	//   ....[13]....
        /*00a8*/ 	.word	0x0000b770


	//   ....[14]....
        /*00ac*/ 	.word	0x0000b8d0


	//   ....[15]....
        /*00b0*/ 	.word	0x0000b910


	//   ....[16]....
        /*00b4*/ 	.word	0x0000b9d0


	//   ....[17]....
        /*00b8*/ 	.word	0x0000bb50


	//   ....[18]....
        /*00bc*/ 	.word	0x0000bcd0


	//   ....[19]....
        /*00c0*/ 	.word	0x0000be30


	//   ....[20]....
        /*00c4*/ 	.word	0x0000bf70


	//   ....[21]....
        /*00c8*/ 	.word	0x0000bfb0


	//   ....[22]....
        /*00cc*/ 	.word	0x0000bff0


	//----- nvinfo : EIATTR_MAX_THREADS
	.align		4
.L_1893:
        /*00d0*/ 	.byte	0x04, 0x05
        /*00d2*/ 	.short	(.L_1895 - .L_1894)
.L_1894:
        /*00d4*/ 	.word	0x00000080
        /*00d8*/ 	.word	0x00000001
        /*00dc*/ 	.word	0x00000001


	//----- nvinfo : EIATTR_CRS_STACK_SIZE
	.align		4
.L_1895:
        /*00e0*/ 	.byte	0x04, 0x1e
        /*00e2*/ 	.short	(.L_1897 - .L_1896)
.L_1896:
        /*00e4*/ 	.word	0x00000000
.L_1897:


//--------------------- .nv.info._ZN2at6native27unrolled_elementwise_kernelIZZZNS0_18GeluCUDAKernelImplERNS_18TensorIteratorBaseENS0_8GeluTypeEENKUlvE0_clEvENKUlvE1_clEvEUlN3c104HalfEE_St5arrayIPcLm2EELi4E23TrivialOffsetCalculatorILi1EjESE_NS0_6memory12LoadWithCastILi1EEENSF_13StoreWithCastILi1EEEEEviT_T0_T2_T3_T4_T5_ --------------------------
	.section	.nv.info._ZN2at6native27unrolled_elementwise_kernelIZZZNS0_18GeluCUDAKernelImplERNS_18TensorIteratorBaseENS0_8GeluTypeEENKUlvE0_clEvENKUlvE1_clEvEUlN3c104HalfEE_St5arrayIPcLm2EELi4E23TrivialOffsetCalculatorILi1EjESE_NS0_6memory12LoadWithCastILi1EEENSF_13StoreWithCastILi1EEEEEviT_T0_T2_T3_T4_T5_,"",@"SHT_CUDA_INFO"
	.sectionflags	@""
	.align	4


	//----- nvinfo : EIATTR_CUDA_API_VERSION
	.align		4
        /*0000*/ 	.byte	0x04, 0x37
        /*0002*/ 	.short	(.L_1899 - .L_1898)
.L_1898:
        /*0004*/ 	.word	0x00000082


	//----- nvinfo : EIATTR_SW2861232_WAR
	.align		4
.L_1899:
        /*0008*/ 	.byte	0x01, 0x35
	.zero		2


	//----- nvinfo : EIATTR_PARAM_CBANK
	.align		4
        /*000c*/ 	.byte	0x04, 0x0a
        /*000e*/ 	.short	(.L_1901 - .L_1900)
	.align		4
.L_1900:
        /*0010*/ 	.word	index@(.nv.constant0._ZN2at6native27unrolled_elementwise_kernelIZZZNS0_18GeluCUDAKernelImplERNS_18TensorIteratorBaseENS0_8GeluTypeEENKUlvE0_clEvENKUlvE1_clEvEUlN3c104HalfEE_St5arrayIPcLm2EELi4E23TrivialOffsetCalculatorILi1EjESE_NS0_6memory12LoadWithCastILi1EEENSF_13StoreWithCastILi1EEEEEviT_T0_T2_T3_T4_T5_)
        /*0014*/ 	.short	0x0160
        /*0016*/ 	.short	0x002c


	//----- nvinfo : EIATTR_CBANK_PARAM_SIZE
	.align		4
.L_1901:
        /*0018*/ 	.byte	0x03, 0x19
        /*001a*/ 	.short	0x002c


	//----- nvinfo : EIATTR_KPARAM_INFO
	.align		4
        /*001c*/ 	.byte	0x04, 0x17
        /*001e*/ 	.short	(.L_1903 - .L_1902)
.L_1902:
        /*0020*/ 	.word	0x00000000
        /*0024*/ 	.short	0x0006
        /*0026*/ 	.short	0x0024
        /*0028*/ 	.byte	0x00, 0xf0, 0x21, 0x00


	//----- nvinfo : EIATTR_KPARAM_INFO
	.align		4
.L_1903:
        /*002c*/ 	.byte	0x04, 0x17
        /*002e*/ 	.short	(.L_1905 - .L_1904)
.L_1904:
        /*0030*/ 	.word	0x00000000
        /*0034*/ 	.short	0x0005
        /*0036*/ 	.short	0x001c
        /*0038*/ 	.byte	0x00, 0xf0, 0x21, 0x00


	//----- nvinfo : EIATTR_KPARAM_INFO
	.align		4
.L_1905:
        /*003c*/ 	.byte	0x04, 0x17
        /*003e*/ 	.short	(.L_1907 - .L_1906)
.L_1906:
        /*0040*/ 	.word	0x00000000
        /*0044*/ 	.short	0x0004
        /*0046*/ 	.short	0x0019
        /*0048*/ 	.byte	0x00, 0xf0, 0x05, 0x00


	//----- nvinfo : EIATTR_KPARAM_INFO
	.align		4
.L_1907:
        /*004c*/ 	.byte	0x04, 0x17
        /*004e*/ 	.short	(.L_1909 - .L_1908)
.L_1908:
        /*0050*/ 	.word	0x00000000
        /*0054*/ 	.short	0x0003
        /*0056*/ 	.short	0x0018
        /*0058*/ 	.byte	0x00, 0xf0, 0x05, 0x00


	//----- nvinfo : EIATTR_KPARAM_INFO
	.align		4
.L_1909:
        /*005c*/ 	.byte	0x04, 0x17
        /*005e*/ 	.short	(.L_1911 - .L_1910)
.L_1910:
        /*0060*/ 	.word	0x00000000
        /*0064*/ 	.short	0x0002
        /*0066*/ 	.short	0x0008
        /*0068*/ 	.byte	0x00, 0xf0, 0x41, 0x00


	//----- nvinfo : EIATTR_KPARAM_INFO
	.align		4
.L_1911:
        /*006c*/ 	.byte	0x04, 0x17
        /*006e*/ 	.short	(.L_1913 - .L_1912)
.L_1912:
        /*0070*/ 	.word	0x00000000
        /*0074*/ 	.short	0x0001
        /*0076*/ 	.short	0x0004
        /*0078*/ 	.byte	0x00, 0xf0, 0x05, 0x00


	//----- nvinfo : EIATTR_KPARAM_INFO
	.align		4
.L_1913:
        /*007c*/ 	.byte	0x04, 0x17
        /*007e*/ 	.short	(.L_1915 - .L_1914)
.L_1914:
        /*0080*/ 	.word	0x00000000
        /*0084*/ 	.short	0x0000
        /*0086*/ 	.short	0x0000
        /*0088*/ 	.byte	0x00, 0xf0, 0x11, 0x00


	//----- nvinfo : EIATTR_MAXREG_COUNT
	.align		4
.L_1915:
        /*008c*/ 	.byte	0x03, 0x1b
        /*008e*/ 	.short	0x00ff


	//----- nvinfo : EIATTR_EXTERNS
	.align		4
        /*0090*/ 	.byte	0x04, 0x0f
        /*0092*/ 	.short	(.L_1917 - .L_1916)


	//   ....[0]....
	.align		4
.L_1916:
        /*0094*/ 	.word	index@(__assertfail)


	//----- nvinfo : EIATTR_MERCURY_ISA_VERSION
	.align		4
.L_1917:
        /*0098*/ 	.byte	0x03, 0x5f
        /*009a*/ 	.short	0x0000


	//----- nvinfo : EIATTR_SYSCALL_OFFSETS
	.align		4
        /*009c*/ 	.byte	0x04, 0x46
        /*009e*/ 	.short	(.L_1919 - .L_1918)


	//   ....[0]....
.L_1918:
        /*00a0*/ 	.word	0x00001070


	//   ....[1]....
        /*00a4*/ 	.word	0x00002140


	//   ....[2]....
        /*00a8*/ 	.word	0x00003220


	//   ....[3]....
        /*00ac*/ 	.word	0x000042d0


	//   ....[4]....
        /*00b0*/ 	.word	0x00005e60


	//   ....[5]....
        /*00b4*/ 	.word	0x00006e90


	//   ....[6]....
        /*00b8*/ 	.word	0x00007e80


	//   ....[7]....
        /*00bc*/ 	.word	0x00008e70


	//----- nvinfo : EIATTR_EXIT_INSTR_OFFSETS
	.align		4
.L_1919:
        /*00c0*/ 	.byte	0x04, 0x1c
        /*00c2*/ 	.short	(.L_1921 - .L_1920)


	//   ....[0]....
.L_1920:
        /*00c4*/ 	.word	0x00007f40


	//   ....[1]....
        /*00c8*/ 	.word	0x00008070


	//   ....[2]....
        /*00cc*/ 	.word	0x000080b0


	//   ....[3]....
        /*00d0*/ 	.word	0x00008150


	//   ....[4]....
        /*00d4*/ 	.word	0x00008190


	//   ....[5]....
        /*00d8*/ 	.word	0x000081d0


	//   ....[6]....
        /*00dc*/ 	.word	0x00008260


	//   ....[7]....
        /*00e0*/ 	.word	0x00008280


	//   ....[8]....
        /*00e4*/ 	.word	0x00008320


	//   ....[9]....
        /*00e8*/ 	.word	0x00008370


	//   ....[10]....
        /*00ec*/ 	.word	0x000083c0


	//   ....[11]....
        /*00f0*/ 	.word	0x00008490


	//   ....[12]....
        /*00f4*/ 	.word	0x000084f0


	//   ....[13]....
        /*00f8*/ 	.word	0x00008680


	//   ....[14]....
        /*00fc*/ 	.word	0x000087e0


	//   ....[15]....
        /*0100*/ 	.word	0x00008820


	//   ....[16]....
        /*0104*/ 	.word	0x000088e0


	//   ....[17]....
        /*0108*/ 	.word	0x00008a60


	//   ....[18]....
        /*010c*/ 	.word	0x00008be0


	//   ....[19]....
        /*0110*/ 	.word	0x00008d40


	//   ....[20]....
        /*0114*/ 	.word	0x00008e80


	//   ....[21]....
        /*0118*/ 	.word	0x00008ec0


	//   ....[22]....
        /*011c*/ 	.word	0x00008f00


	//----- nvinfo : EIATTR_MAX_THREADS
	.align		4
.L_1921:
        /*0120*/ 	.byte	0x04, 0x05
        /*0122*/ 	.short	(.L_1923 - .L_1922)
.L_1922:
        /*0124*/ 	.word	0x00000080
        /*0128*/ 	.word	0x00000001
        /*012c*/ 	.word	0x00000001


	//----- nvinfo : EIATTR_CRS_STACK_SIZE
	.align		4
.L_1923:
        /*0130*/ 	.byte	0x04, 0x1e
        /*0132*/ 	.short	(.L_1925 - .L_1924)
.L_1924:
        /*0134*/ 	.word	0x00000000
.L_1925:


//--------------------- .nv.info._ZN2at6native18elementwise_kernelILi128ELi4EZNS0_22gpu_kernel_impl_nocastIZZZNS0_18GeluCUDAKernelImplERNS_18TensorIteratorBaseENS0_8GeluTypeEENKUlvE0_clEvENKUlvE1_clEvEUlN3c104HalfEE_EEvS4_RKT_EUliE_EEviT1_ --------------------------
	.section	.nv.info._ZN2at6native18elementwise_kernelILi128ELi4EZNS0_22gpu_kernel_impl_nocastIZZZNS0_18GeluCUDAKernelImplERNS_18TensorIteratorBaseENS0_8GeluTypeEENKUlvE0_clEvENKUlvE1_clEvEUlN3c104HalfEE_EEvS4_RKT_EUliE_EEviT1_,"",@"SHT_CUDA_INFO"
	.sectionflags	@""
	.align	4


	//----- nvinfo : EIATTR_CUDA_API_VERSION
	.align		4
        /*0000*/ 	.byte	0x04, 0x37
        /*0002*/ 	.short	(.L_1927 - .L_1926)
.L_1926:
        /*0004*/ 	.word	0x00000082


	//----- nvinfo : EIATTR_SW2861232_WAR
	.align		4
.L_1927:
        /*0008*/ 	.byte	0x01, 0x35
	.zero		2


	//----- nvinfo : EIATTR_PARAM_CBANK
	.align		4
        /*000c*/ 	.byte	0x04, 0x0a
        /*000e*/ 	.short	(.L_1929 - .L_1928)
	.align		4
.L_1928:
        /*0010*/ 	.word	index@(.nv.constant0._ZN2at6native18elementwise_kernelILi128ELi4EZNS0_22gpu_kernel_impl_nocastIZZZNS0_18GeluCUDAKernelImplERNS_18TensorIteratorBaseENS0_8GeluTypeEENKUlvE0_clEvENKUlvE1_clEvEUlN3c104HalfEE_EEvS4_RKT_EUliE_EEviT1_)
        /*0014*/ 	.short	0x0160
        /*0016*/ 	.short	0x0220


	//----- nvinfo : EIATTR_CBANK_PARAM_SIZE
	.align		4
.L_1929:
        /*0018*/ 	.byte	0x03, 0x19
        /*001a*/ 	.short	0x0220


	//----- nvinfo : EIATTR_KPARAM_INFO
	.align		4
        /*001c*/ 	.byte	0x04, 0x17
        /*001e*/ 	.short	(.L_1931 - .L_1930)
.L_1930:
        /*0020*/ 	.word	0x00000000
        /*0024*/ 	.short	0x0001
        /*0026*/ 	.short	0x0008
        /*0028*/ 	.byte	0x00, 0xf0, 0x61, 0x08


	//----- nvinfo : EIATTR_KPARAM_INFO
	.align		4
.L_1931:
        /*002c*/ 	.byte	0x04, 0x17
        /*002e*/ 	.short	(.L_1933 - .L_1932)
.L_1932:
        /*0030*/ 	.word	0x00000000
        /*0034*/ 	.short	0x0000
        /*0036*/ 	.short	0x0000
        /*0038*/ 	.byte	0x00, 0xf0, 0x11, 0x00


	//----- nvinfo : EIATTR_MAXREG_COUNT
	.align		4
.L_1933:
        /*003c*/ 	.byte	0x03, 0x1b
        /*003e*/ 	.short	0x0080


	//----- nvinfo : EIATTR_MERCURY_ISA_VERSION
	.align		4
        /*0040*/ 	.byte	0x03, 0x5f
        /*0042*/ 	.short	0x0000


	//----- nvinfo : EIATTR_EXIT_INSTR_OFFSETS
	.align		4
        /*0044*/ 	.byte	0x04, 0x1c
        /*0046*/ 	.short	(.L_1935 - .L_1934)


	//   ....[0]....
.L_1934:
        /*0048*/ 	.word	0x000033a0


	//   ....[1]....
        /*004c*/ 	.word	0x00004480


	//----- nvinfo : EIATTR_MAX_THREADS
	.align		4
.L_1935:
        /*0050*/ 	.byte	0x04, 0x05
        /*0052*/ 	.short	(.L_1937 - .L_1936)
.L_1936:
        /*0054*/ 	.word	0x00000080
        /*0058*/ 	.word	0x00000001
        /*005c*/ 	.word	0x00000001


	//----- nvinfo : EIATTR_CRS_STACK_SIZE
	.align		4
.L_1937:
        /*0060*/ 	.byte	0x04, 0x1e
        /*0062*/ 	.short	(.L_1939 - .L_1938)
.L_1938:
        /*0064*/ 	.word	0x00000000
.L_1939:


//--------------------- .nv.info._ZN2at6native27unrolled_elementwise_kernelIZZZNS0_18GeluCUDAKernelImplERNS_18TensorIteratorBaseENS0_8GeluTypeEENKUlvE0_clEvENKUlvE1_clEvEUlN3c104HalfEE_St5arrayIPcLm2EELi4E23TrivialOffsetCalculatorILi1EjESE_NS0_6memory15LoadWithoutCastENSF_16StoreWithoutCastEEEviT_T0_T2_T3_T4_T5_ --------------------------
	.section	.nv.info._ZN2at6native27unrolled_elementwise_kernelIZZZNS0_18GeluCUDAKernelImplERNS_18TensorIteratorBaseENS0_8GeluTypeEENKUlvE0_clEvENKUlvE1_clEvEUlN3c104HalfEE_St5arrayIPcLm2EELi4E23TrivialOffsetCalculatorILi1EjESE_NS0_6memory15LoadWithoutCastENSF_16StoreWithoutCastEEEviT_T0_T2_T3_T4_T5_,"",@"SHT_CUDA_INFO"
	.sectionflags	@""
	.align	4


	//----- nvinfo : EIATTR_CUDA_API_VERSION
	.align		4
        /*0000*/ 	.byte	0x04, 0x37
        /*0002*/ 	.short	(.L_1941 - .L_1940)
.L_1940:
        /*0004*/ 	.word	0x00000082


	//----- nvinfo : EIATTR_SW2861232_WAR
	.align		4
.L_1941:
        /*0008*/ 	.byte	0x01, 0x35
	.zero		2


	//----- nvinfo : EIATTR_PARAM_CBANK
	.align		4
        /*000c*/ 	.byte	0x04, 0x0a
        /*000e*/ 	.short	(.L_1943 - .L_1942)
	.align		4
.L_1942:
        /*0010*/ 	.word	index@(.nv.constant0._ZN2at6native27unrolled_elementwise_kernelIZZZNS0_18GeluCUDAKernelImplERNS_18TensorIteratorBaseENS0_8GeluTypeEENKUlvE0_clEvENKUlvE1_clEvEUlN3c104HalfEE_St5arrayIPcLm2EELi4E23TrivialOffsetCalculatorILi1EjESE_NS0_6memory15LoadWithoutCastENSF_16StoreWithoutCastEEEviT_T0_T2_T3_T4_T5_)
        /*0014*/ 	.short	0x0160
        /*0016*/ 	.short	0x001c


	//----- nvinfo : EIATTR_CBANK_PARAM_SIZE
	.align		4
.L_1943:
        /*0018*/ 	.byte	0x03, 0x19
        /*001a*/ 	.short	0x001c


	//----- nvinfo : EIATTR_KPARAM_INFO
	.align		4
        /*001c*/ 	.byte	0x04, 0x17
        /*001e*/ 	.short	(.L_1945 - .L_1944)
.L_1944:
        /*0020*/ 	.word	0x00000000
        /*0024*/ 	.short	0x0006
        /*0026*/ 	.short	0x001b
        /*0028*/ 	.byte	0x00, 0xf0, 0x05, 0x00


	//----- nvinfo : EIATTR_KPARAM_INFO
	.align		4
.L_1945:
        /*002c*/ 	.byte	0x04, 0x17
        /*002e*/ 	.short	(.L_1947 - .L_1946)
.L_1946:
        /*0030*/ 	.word	0x00000000
        /*0034*/ 	.short	0x0005
        /*0036*/ 	.short	0x001a
        /*0038*/ 	.byte	0x00, 0xf0, 0x05, 0x00


	//----- nvinfo : EIATTR_KPARAM_INFO
	.align		4
.L_1947:
        /*003c*/ 	.byte	0x04, 0x17
        /*003e*/ 	.short	(.L_1949 - .L_1948)
.L_1948:
        /*0040*/ 	.word	0x00000000
        /*0044*/ 	.short	0x0004
        /*0046*/ 	.short	0x0019
        /*0048*/ 	.byte	0x00, 0xf0, 0x05, 0x00


	//----- nvinfo : EIATTR_KPARAM_INFO
	.align		4
.L_1949:
        /*004c*/ 	.byte	0x04, 0x17
        /*004e*/ 	.short	(.L_1951 - .L_1950)
.L_1950:
        /*0050*/ 	.word	0x00000000
        /*0054*/ 	.short	0x0003
        /*0056*/ 	.short	0x0018
        /*0058*/ 	.byte	0x00, 0xf0, 0x05, 0x00


	//----- nvinfo : EIATTR_KPARAM_INFO
	.align		4
.L_1951:
        /*005c*/ 	.byte	0x04, 0x17
        /*005e*/ 	.short	(.L_1953 - .L_1952)
.L_1952:
        /*0060*/ 	.word	0x00000000
        /*0064*/ 	.short	0x0002
        /*0066*/ 	.short	0x0008
        /*0068*/ 	.byte	0x00, 0xf0, 0x41, 0x00


	//----- nvinfo : EIATTR_KPARAM_INFO
	.align		4
.L_1953:
        /*006c*/ 	.byte	0x04, 0x17
        /*006e*/ 	.short	(.L_1955 - .L_1954)
.L_1954:
        /*0070*/ 	.word	0x00000000
        /*0074*/ 	.short	0x0001
        /*0076*/ 	.short	0x0004
        /*0078*/ 	.byte	0x00, 0xf0, 0x05, 0x00


	//----- nvinfo : EIATTR_KPARAM_INFO
	.align		4
.L_1955:
        /*007c*/ 	.byte	0x04, 0x17
        /*007e*/ 	.short	(.L_1957 - .L_1956)
.L_1956:
        /*0080*/ 	.word	0x00000000
        /*0084*/ 	.short	0x0000
        /*0086*/ 	.short	0x0000
        /*0088*/ 	.byte	0x00, 0xf0, 0x11, 0x00


	//----- nvinfo : EIATTR_MAXREG_COUNT
	.align		4
.L_1957:
        /*008c*/ 	.byte	0x03, 0x1b
        /*008e*/ 	.short	0x00ff


	//----- nvinfo : EIATTR_MERCURY_ISA_VERSION
	.align		4
        /*0090*/ 	.byte	0x03, 0x5f
        /*0092*/ 	.short	0x0000


	//----- nvinfo : EIATTR_EXIT_INSTR_OFFSETS
	.align		4
        /*0094*/ 	.byte	0x04, 0x1c
        /*0096*/ 	.short	(.L_1959 - .L_1958)


	//   ....[0]....
.L_1958:
        /*0098*/ 	.word	0x00000e00


	//   ....[1]....
        /*009c*/ 	.word	0x00000e50


	//----- nvinfo : EIATTR_MAX_THREADS
	.align		4
.L_1959:
        /*00a0*/ 	.byte	0x04, 0x05
        /*00a2*/ 	.short	(.L_1961 - .L_1960)
.L_1960:
        /*00a4*/ 	.word	0x00000080
        /*00a8*/ 	.word	0x00000001
        /*00ac*/ 	.word	0x00000001


	//----- nvinfo : EIATTR_CRS_STACK_SIZE
	.align		4
.L_1961:
        /*00b0*/ 	.byte	0x04, 0x1e
        /*00b2*/ 	.short	(.L_1963 - .L_1962)
.L_1962:
        /*00b4*/ 	.word	0x00000000
.L_1963:


//--------------------- .nv.info._ZN2at6native29vectorized_elementwise_kernelILi2EZZZNS0_18GeluCUDAKernelImplERNS_18TensorIteratorBaseENS0_8GeluTypeEENKUlvE0_clEvENKUlvE1_clEvEUlN3c104HalfEE_St5arrayIPcLm2EEEEviT0_T1_ --------------------------
	.section	.nv.info._ZN2at6native29vectorized_elementwise_kernelILi2EZZZNS0_18GeluCUDAKernelImplERNS_18TensorIteratorBaseENS0_8GeluTypeEENKUlvE0_clEvENKUlvE1_clEvEUlN3c104HalfEE_St5arrayIPcLm2EEEEviT0_T1_,"",@"SHT_CUDA_INFO"
	.sectionflags	@""
	.align	4


	//----- nvinfo : EIATTR_CUDA_API_VERSION
	.align		4
        /*0000*/ 	.byte	0x04, 0x37
        /*0002*/ 	.short	(.L_1965 - .L_1964)
.L_1964:
        /*0004*/ 	.word	0x00000082


	//----- nvinfo : EIATTR_SW2861232_WAR
	.align		4
.L_1965:
        /*0008*/ 	.byte	0x01, 0x35
	.zero		2


	//----- nvinfo : EIATTR_PARAM_CBANK
	.align		4
        /*000c*/ 	.byte	0x04, 0x0a
        /*000e*/ 	.short	(.L_1967 - .L_1966)
	.align		4
.L_1966:
        /*0010*/ 	.word	index@(.nv.constant0._ZN2at6native29vectorized_elementwise_kernelILi2EZZZNS0_18GeluCUDAKernelImplERNS_18TensorIteratorBaseENS0_8GeluTypeEENKUlvE0_clEvENKUlvE1_clEvEUlN3c104HalfEE_St5arrayIPcLm2EEEEviT0_T1_)
        /*0014*/ 	.short	0x0160
        /*0016*/ 	.short	0x0018


	//----- nvinfo : EIATTR_CBANK_PARAM_SIZE
	.align		4
.L_1967:
        /*0018*/ 	.byte	0x03, 0x19
        /*001a*/ 	.short	0x0018


	//----- nvinfo : EIATTR_KPARAM_INFO
	.align		4
        /*001c*/ 	.byte	0x04, 0x17
        /*001e*/ 	.short	(.L_1969 - .L_1968)
.L_1968:
        /*0020*/ 	.word	0x00000000
        /*0024*/ 	.short	0x0002
        /*0026*/ 	.short	0x0008
        /*0028*/ 	.byte	0x00, 0xf0, 0x41, 0x00


	//----- nvinfo : EIATTR_KPARAM_INFO
	.align		4
.L_1969:
        /*002c*/ 	.byte	0x04, 0x17
        /*002e*/ 	.short	(.L_1971 - .L_1970)
.L_1970:
        /*0030*/ 	.word	0x00000000
        /*0034*/ 	.short	0x0001
        /*0036*/ 	.short	0x0004
        /*0038*/ 	.byte	0x00, 0xf0, 0x05, 0x00


	//----- nvinfo : EIATTR_KPARAM_INFO
	.align		4
.L_1971:
        /*003c*/ 	.byte	0x04, 0x17
        /*003e*/ 	.short	(.L_1973 - .L_1972)
.L_1972:
        /*0040*/ 	.word	0x00000000
        /*0044*/ 	.short	0x0000
        /*0046*/ 	.short	0x0000
        /*0048*/ 	.byte	0x00, 0xf0, 0x11, 0x00


	//----- nvinfo : EIATTR_MAXREG_COUNT
	.align		4
.L_1973:
        /*004c*/ 	.byte	0x03, 0x1b
        /*004e*/ 	.short	0x00ff


	//----- nvinfo : EIATTR_MERCURY_ISA_VERSION
	.align		4
        /*0050*/ 	.byte	0x03, 0x5f
        /*0052*/ 	.short	0x0000


	//----- nvinfo : EIATTR_EXIT_INSTR_OFFSETS
	.align		4
        /*0054*/ 	.byte	0x04, 0x1c
        /*0056*/ 	.short	(.L_1975 - .L_1974)


	//   ....[0]....
.L_1974:
        /*0058*/ 	.word	0x00001000


	//   ....[1]....
        /*005c*/ 	.word	0x00002b50


	//   ....[2]....
        /*0060*/ 	.word	0x00002ba0


	//----- nvinfo : EIATTR_MAX_THREADS
	.align		4
.L_1975:
        /*0064*/ 	.byte	0x04, 0x05
        /*0066*/ 	.short	(.L_1977 - .L_1976)
.L_1976:
        /*0068*/ 	.word	0x00000080
        /*006c*/ 	.word	0x00000001
        /*0070*/ 	.word	0x00000001


	//----- nvinfo : EIATTR_CRS_STACK_SIZE
	.align		4
.L_1977:
        /*0074*/ 	.byte	0x04, 0x1e
        /*0076*/ 	.short	(.L_1979 - .L_1978)
.L_1978:
        /*0078*/ 	.word	0x00000000
.L_1979:


//--------------------- .nv.info._ZN2at6native29vectorized_elementwise_kernelILi4EZZZNS0_18GeluCUDAKernelImplERNS_18TensorIteratorBaseENS0_8GeluTypeEENKUlvE0_clEvENKUlvE1_clEvEUlN3c104HalfEE_St5arrayIPcLm2EEEEviT0_T1_ --------------------------
	.section	.nv.info._ZN2at6native29vectorized_elementwise_kernelILi4EZZZNS0_18GeluCUDAKernelImplERNS_18TensorIteratorBaseENS0_8GeluTypeEENKUlvE0_clEvENKUlvE1_clEvEUlN3c104HalfEE_St5arrayIPcLm2EEEEviT0_T1_,"",@"SHT_CUDA_INFO"
	.sectionflags	@""
	.align	4


	//----- nvinfo : EIATTR_CUDA_API_VERSION
	.align		4
        /*0000*/ 	.byte	0x04, 0x37
        /*0002*/ 	.short	(.L_1981 - .L_1980)
.L_1980:
        /*0004*/ 	.word	0x00000082


	//----- nvinfo : EIATTR_SW2861232_WAR
	.align		4
.L_1981:
        /*0008*/ 	.byte	0x01, 0x35
	.zero		2


	//----- nvinfo : EIATTR_PARAM_CBANK
	.align		4
        /*000c*/ 	.byte	0x04, 0x0a
        /*000e*/ 	.short	(.L_1983 - .L_1982)
	.align		4
.L_1982:
        /*0010*/ 	.word	index@(.nv.constant0._ZN2at6native29vectorized_elementwise_kernelILi4EZZZNS0_18GeluCUDAKernelImplERNS_18TensorIteratorBaseENS0_8GeluTypeEENKUlvE0_clEvENKUlvE1_clEvEUlN3c104HalfEE_St5arrayIPcLm2EEEEviT0_T1_)
        /*0014*/ 	.short	0x0160
        /*0016*/ 	.short	0x0018


	//----- nvinfo : EIATTR_CBANK_PARAM_SIZE
	.align		4
.L_1983:
        /*0018*/ 	.byte	0x03, 0x19
        /*001a*/ 	.short	0x0018


	//----- nvinfo : EIATTR_KPARAM_INFO
	.align		4
        /*001c*/ 	.byte	0x04, 0x17
        /*001e*/ 	.short	(.L_1985 - .L_1984)
.L_1984:
        /*0020*/ 	.word	0x00000000
        /*0024*/ 	.short	0x0002
        /*0026*/ 	.short	0x0008
        /*0028*/ 	.byte	0x00, 0xf0, 0x41, 0x00


	//----- nvinfo : EIATTR_KPARAM_INFO
	.align		4
.L_1985:
        /*002c*/ 	.byte	0x04, 0x17
        /*002e*/ 	.short	(.L_1987 - .L_1986)
.L_1986:
        /*0030*/ 	.word	0x00000000
        /*0034*/ 	.short	0x0001
        /*0036*/ 	.short	0x0004
        /*0038*/ 	.byte	0x00, 0xf0, 0x05, 0x00


	//----- nvinfo : EIATTR_KPARAM_INFO
	.align		4
.L_1987:
        /*003c*/ 	.byte	0x04, 0x17
        /*003e*/ 	.short	(.L_1989 - .L_1988)
.L_1988:
        /*0040*/ 	.word	0x00000000
        /*0044*/ 	.short	0x0000
        /*0046*/ 	.short	0x0000
        /*0048*/ 	.byte	0x00, 0xf0, 0x11, 0x00


	//----- nvinfo : EIATTR_MAXREG_COUNT
	.align		4
.L_1989:
        /*004c*/ 	.byte	0x03, 0x1b
        /*004e*/ 	.short	0x00ff


	//----- nvinfo : EIATTR_MERCURY_ISA_VERSION
	.align		4
        /*0050*/ 	.byte	0x03, 0x5f
        /*0052*/ 	.short	0x0000


	//----- nvinfo : EIATTR_EXIT_INSTR_OFFSETS
	.align		4
        /*0054*/ 	.byte	0x04, 0x1c
        /*0056*/ 	.short	(.L_1991 - .L_1990)


	//   ....[0]....
.L_1990:
        /*0058*/ 	.word	0x00000fc0


	//   ....[1]....
        /*005c*/ 	.word	0x00002b10


	//   ....[2]....
        /*0060*/ 	.word	0x00002b60


	//----- nvinfo : EIATTR_MAX_THREADS
	.align		4
.L_1991:
        /*0064*/ 	.byte	0x04, 0x05
        /*0066*/ 	.short	(.L_1993 - .L_1992)
.L_1992:
        /*0068*/ 	.word	0x00000080
        /*006c*/ 	.word	0x00000001
        /*0070*/ 	.word	0x00000001


	//----- nvinfo : EIATTR_CRS_STACK_SIZE
	.align		4
.L_1993:
        /*0074*/ 	.byte	0x04, 0x1e
        /*0076*/ 	.short	(.L_1995 - .L_1994)
.L_1994:
        /*0078*/ 	.word	0x00000000
.L_1995:


//--------------------- .nv.info._ZN2at6native29vectorized_elementwise_kernelILi8EZZZNS0_18GeluCUDAKernelImplERNS_18TensorIteratorBaseENS0_8GeluTypeEENKUlvE0_clEvENKUlvE1_clEvEUlN3c104HalfEE_St5arrayIPcLm2EEEEviT0_T1_ --------------------------
	.section	.nv.info._ZN2at6native29vectorized_elementwise_kernelILi8EZZZNS0_18GeluCUDAKernelImplERNS_18TensorIteratorBaseENS0_8GeluTypeEENKUlvE0_clEvENKUlvE1_clEvEUlN3c104HalfEE_St5arrayIPcLm2EEEEviT0_T1_,"",@"SHT_CUDA_INFO"
	.sectionflags	@""
	.align	4


	//----- nvinfo : EIATTR_CUDA_API_VERSION
	.align		4
        /*0000*/ 	.byte	0x04, 0x37
        /*0002*/ 	.short	(.L_1997 - .L_1996)
.L_1996:
        /*0004*/ 	.word	0x00000082


	//----- nvinfo : EIATTR_SW2861232_WAR
	.align		4
.L_1997:
        /*0008*/ 	.byte	0x01, 0x35
	.zero		2


	//----- nvinfo : EIATTR_PARAM_CBANK
	.align		4
        /*000c*/ 	.byte	0x04, 0x0a
        /*000e*/ 	.short	(.L_1999 - .L_1998)
	.align		4
.L_1998:
        /*0010*/ 	.word	index@(.nv.constant0._ZN2at6native29vectorized_elementwise_kernelILi8EZZZNS0_18GeluCUDAKernelImplERNS_18TensorIteratorBaseENS0_8GeluTypeEENKUlvE0_clEvENKUlvE1_clEvEUlN3c104HalfEE_St5arrayIPcLm2EEEEviT0_T1_)
        /*0014*/ 	.short	0x0160
        /*0016*/ 	.short	0x0018


	//----- nvinfo : EIATTR_CBANK_PARAM_SIZE
	.align		4
.L_1999:
        /*0018*/ 	.byte	0x03, 0x19
        /*001a*/ 	.short	0x0018


	//----- nvinfo : EIATTR_KPARAM_INFO
	.align		4
        /*001c*/ 	.byte	0x04, 0x17
        /*001e*/ 	.short	(.L_2001 - .L_2000)
.L_2000:
        /*0020*/ 	.word	0x00000000
        /*0024*/ 	.short	0x0002
        /*0026*/ 	.short	0x0008
        /*0028*/ 	.byte	0x00, 0xf0, 0x41, 0x00


	//----- nvinfo : EIATTR_KPARAM_INFO
	.align		4
.L_2001:
        /*002c*/ 	.byte	0x04, 0x17
        /*002e*/ 	.short	(.L_2003 - .L_2002)
.L_2002:
        /*0030*/ 	.word	0x00000000
        /*0034*/ 	.short	0x0001
        /*0036*/ 	.short	0x0004
        /*0038*/ 	.byte	0x00, 0xf0, 0x05, 0x00


	//----- nvinfo : EIATTR_KPARAM_INFO
	.align		4
.L_2003:
        /*003c*/ 	.byte	0x04, 0x17
        /*003e*/ 	.short	(.L_2005 - .L_2004)
.L_2004:
        /*0040*/ 	.word	0x00000000
        /*0044*/ 	.short	0x0000
        /*0046*/ 	.short	0x0000
        /*0048*/ 	.byte	0x00, 0xf0, 0x11, 0x00


	//----- nvinfo : EIATTR_MAXREG_COUNT
	.align		4
.L_2005:
        /*004c*/ 	.byte	0x03, 0x1b
        /*004e*/ 	.short	0x00ff


	//----- nvinfo : EIATTR_MERCURY_ISA_VERSION
	.align		4
        /*0050*/ 	.byte	0x03, 0x5f
        /*0052*/ 	.short	0x0000


	//----- nvinfo : EIATTR_EXIT_INSTR_OFFSETS
	.align		4
        /*0054*/ 	.byte	0x04, 0x1c
        /*0056*/ 	.short	(.L_2007 - .L_2006)


	//   ....[0]....
.L_2006:
        /*0058*/ 	.word	0x00000010


	//----- nvinfo : EIATTR_MAX_THREADS
	.align		4
.L_2007:
        /*005c*/ 	.byte	0x04, 0x05
        /*005e*/ 	.short	(.L_2009 - .L_2008)
.L_2008:
        /*0060*/ 	.word	0x00000080
        /*0064*/ 	.word	0x00000001
        /*0068*/ 	.word	0x00000001
.L_2009:


//--------------------- .nv.info._ZN2at6native18elementwise_kernelILi128ELi4EZNS0_15gpu_kernel_implIZZZNS0_18GeluCUDAKernelImplERNS_18TensorIteratorBaseENS0_8GeluTypeEENKUlvE0_clEvENKUlvE0_clEvEUlfE_EEvS4_RKT_EUliE_EEviT1_ --------------------------
	.section	.nv.info._ZN2at6native18elementwise_kernelILi128ELi4EZNS0_15gpu_kernel_implIZZZNS0_18GeluCUDAKernelImplERNS_18TensorIteratorBaseENS0_8GeluTypeEENKUlvE0_clEvENKUlvE0_clEvEUlfE_EEvS4_RKT_EUliE_EEviT1_,"",@"SHT_CUDA_INFO"
	.sectionflags	@""
	.align	4


	//----- nvinfo : EIATTR_CUDA_API_VERSION
	.align		4
        /*0000*/ 	.byte	0x04, 0x37
        /*0002*/ 	.short	(.L_2011 - .L_2010)
.L_2010:
        /*0004*/ 	.word	0x00000082


	//----- nvinfo : EIATTR_SW2861232_WAR
	.align		4
.L_2011:
        /*0008*/ 	.byte	0x01, 0x35
	.zero		2


	//----- nvinfo : EIATTR_PARAM_CBANK
	.align		4
        /*000c*/ 	.byte	0x04, 0x0a
        /*000e*/ 	.short	(.L_2013 - .L_2012)
	.align		4
.L_2012:
        /*0010*/ 	.word	index@(.nv.constant0._ZN2at6native18elementwise_kernelILi128ELi4EZNS0_15gpu_kernel_implIZZZNS0_18GeluCUDAKernelImplERNS_18TensorIteratorBaseENS0_8GeluTypeEENKUlvE0_clEvENKUlvE0_clEvEUlfE_EEvS4_RKT_EUliE_EEviT1_)
        /*0014*/ 	.short	0x0160
        /*0016*/ 	.short	0x0220


	//----- nvinfo : EIATTR_CBANK_PARAM_SIZE
	.align		4
.L_2013:
        /*0018*/ 	.byte	0x03, 0x19
        /*001a*/ 	.short	0x0220


	//----- nvinfo : EIATTR_KPARAM_INFO
	.align		4
        /*001c*/ 	.byte	0x04, 0x17
        /*001e*/ 	.short	(.L_2015 - .L_2014)
.L_2014:
        /*0020*/ 	.word	0x00000000
        /*0024*/ 	.short	0x0001
        /*0026*/ 	.short	0x0008
        /*0028*/ 	.byte	0x00, 0xf0, 0x61, 0x08


	//----- nvinfo : EIATTR_KPARAM_INFO
	.align		4
.L_2015:
        /*002c*/ 	.byte	0x04, 0x17
        /*002e*/ 	.short	(.L_2017 - .L_2016)
.L_2016:
        /*0030*/ 	.word	0x00000000
        /*0034*/ 	.short	0x0000
        /*0036*/ 	.short	0x0000
        /*0038*/ 	.byte	0x00, 0xf0, 0x11, 0x00


	//----- nvinfo : EIATTR_MAXREG_COUNT
	.align		4
.L_2017:
        /*003c*/ 	.byte	0x03, 0x1b
        /*003e*/ 	.short	0x0080


	//----- nvinfo : EIATTR_EXTERNS
	.align		4
        /*0040*/ 	.byte	0x04, 0x0f
        /*0042*/ 	.short	(.L_2019 - .L_2018)


	//   ....[0]....
	.align		4
.L_2018:
        /*0044*/ 	.word	index@(__assertfail)


	//----- nvinfo : EIATTR_MERCURY_ISA_VERSION
	.align		4
.L_2019:
        /*0048*/ 	.byte	0x03, 0x5f
        /*004a*/ 	.short	0x0000


	//----- nvinfo : EIATTR_SYSCALL_OFFSETS
	.align		4
        /*004c*/ 	.byte	0x04, 0x46
        /*004e*/ 	.short	(.L_2021 - .L_2020)


	//   ....[0]....
.L_2020:
        /*0050*/ 	.word	0x00001c60


	//   ....[1]....
        /*0054*/ 	.word	0x00002d00


	//   ....[2]....
        /*0058*/ 	.word	0x000049a0


	//   ....[3]....
        /*005c*/ 	.word	0x00005a50


	//   ....[4]....
        /*0060*/ 	.word	0x000076c0


	//   ....[5]....
        /*0064*/ 	.word	0x00008770


	//   ....[6]....
        /*0068*/ 	.word	0x0000a3f0


	//   ....[7]....
        /*006c*/ 	.word	0x0000b4a0


	//----- nvinfo : EIATTR_EXIT_INSTR_OFFSETS
	.align		4
.L_2021:
        /*0070*/ 	.byte	0x04, 0x1c
        /*0072*/ 	.short	(.L_2023 - .L_2022)


	//   ....[0]....
.L_2022:
        /*0074*/ 	.word	0x00008810


	//   ....[1]....
        /*0078*/ 	.word	0x0000a790


	//   ....[2]....
        /*007c*/ 	.word	0x0000a7d0


	//   ....[3]....
        /*0080*/ 	.word	0x0000a860


	//   ....[4]....
        /*0084*/ 	.word	0x0000a890


	//   ....[5]....
        /*0088*/ 	.word	0x0000a8c0


	//   ....[6]....
        /*008c*/ 	.word	0x0000a940


	//   ....[7]....
        /*0090*/ 	.word	0x0000a970


	//   ....[8]....
        /*0094*/ 	.word	0x0000aa00


	//   ....[9]....
        /*0098*/ 	.word	0x0000aa40


	//   ....[10]....
        /*009c*/ 	.word	0x0000aa80


	//   ....[11]....
        /*00a0*/ 	.word	0x0000ab40


	//   ....[12]....
        /*00a4*/ 	.word	0x0000ab90


	//   ....[13]....
        /*00a8*/ 	.word	0x0000ad10


	//   ....[14]....
        /*00ac*/ 	.word	0x0000ae60


	//   ....[15]....
        /*00b0*/ 	.word	0x0000ae90


	//   ....[16]....
        /*00b4*/ 	.word	0x0000af40


	//   ....[17]....
        /*00b8*/ 	.word	0x0000b0b0


	//   ....[18]....
        /*00bc*/ 	.word	0x0000b220


	//   ....[19]....
        /*00c0*/ 	.word	0x0000b370


	//   ....[20]....
        /*00c4*/ 	.word	0x0000b4b0


	//   ....[21]....
        /*00c8*/ 	.word	0x0000b4e0


	//   ....[22]....
        /*00cc*/ 	.word	0x0000b510


	//----- nvinfo : EIATTR_MAX_THREADS
	.align		4
.L_2023:
        /*00d0*/ 	.byte	0x04, 0x05
        /*00d2*/ 	.short	(.L_2025 - .L_2024)
.L_2024:
        /*00d4*/ 	.word	0x00000080
        /*00d8*/ 	.word	0x00000001
        /*00dc*/ 	.word	0x00000001


	//----- nvinfo : EIATTR_CRS_STACK_SIZE
	.align		4
.L_2025:
        /*00e0*/ 	.byte	0x04, 0x1e
        /*00e2*/ 	.short	(.L_2027 - .L_2026)
.L_2026:
        /*00e4*/ 	.word	0x00000000
.L_2027:


//--------------------- .nv.info._ZN2at6native27unrolled_elementwise_kernelIZZZNS0_18GeluCUDAKernelImplERNS_18TensorIteratorBaseENS0_8GeluTypeEENKUlvE0_clEvENKUlvE0_clEvEUlfE_St5arrayIPcLm2EELi4E23TrivialOffsetCalculatorILi1EjESC_NS0_6memory12LoadWithCastILi1EEENSD_13StoreWithCastILi1EEEEEviT_T0_T2_T3_T4_T5_ --------------------------
	.section	.nv.info._ZN2at6native27unrolled_elementwise_kernelIZZZNS0_18GeluCUDAKernelImplERNS_18TensorIteratorBaseENS0_8GeluTypeEENKUlvE0_clEvENKUlvE0_clEvEUlfE_St5arrayIPcLm2EELi4E23TrivialOffsetCalculatorILi1EjESC_NS0_6memory12LoadWithCastILi1EEENSD_13StoreWithCastILi1EEEEEviT_T0_T2_T3_T4_T5_,"",@"SHT_CUDA_INFO"
	.sectionflags	@""
	.align	4


	//----- nvinfo : EIATTR_CUDA_API_VERSION
	.align		4
        /*0000*/ 	.byte	0x04, 0x37
        /*0002*/ 	.short	(.L_2029 - .L_2028)
.L_2028:
        /*0004*/ 	.word	0x00000082


	//----- nvinfo : EIATTR_SW2861232_WAR
	.align		4
.L_2029:
        /*0008*/ 	.byte	0x01, 0x35
	.zero		2


	//----- nvinfo : EIATTR_PARAM_CBANK
	.align		4
        /*000c*/ 	.byte	0x04, 0x0a
        /*000e*/ 	.short	(.L_2031 - .L_2030)
	.align		4
.L_2030:
        /*0010*/ 	.word	index@(.nv.constant0._ZN2at6native27unrolled_elementwise_kernelIZZZNS0_18GeluCUDAKernelImplERNS_18TensorIteratorBaseENS0_8GeluTypeEENKUlvE0_clEvENKUlvE0_clEvEUlfE_St5arrayIPcLm2EELi4E23TrivialOffsetCalculatorILi1EjESC_NS0_6memory12LoadWithCastILi1EEENSD_13StoreWithCastILi1EEEEEviT_T0_T2_T3_T4_T5_)
        /*0014*/ 	.short	0x0160
        /*0016*/ 	.short	0x002c


	//----- nvinfo : EIATTR_CBANK_PARAM_SIZE
	.align		4
.L_2031:
        /*0018*/ 	.byte	0x03, 0x19
        /*001a*/ 	.short	0x002c


	//----- nvinfo : EIATTR_KPARAM_INFO
	.align		4
        /*001c*/ 	.byte	0x04, 0x17
        /*001e*/ 	.short	(.L_2033 - .L_2032)
.L_2032:
        /*0020*/ 	.word	0x00000000
        /*0024*/ 	.short	0x0006
        /*0026*/ 	.short	0x0024
        /*0028*/ 	.byte	0x00, 0xf0, 0x21, 0x00


	//----- nvinfo : EIATTR_KPARAM_INFO
	.align		4
.L_2033:
        /*002c*/ 	.byte	0x04, 0x17
        /*002e*/ 	.short	(.L_2035 - .L_2034)
.L_2034:
        /*0030*/ 	.word	0x00000000
        /*0034*/ 	.short	0x0005
        /*0036*/ 	.short	0x001c
        /*0038*/ 	.byte	0x00, 0xf0, 0x21, 0x00


	//----- nvinfo : EIATTR_KPARAM_INFO
	.align		4
.L_2035:
        /*003c*/ 	.byte	0x04, 0x17
        /*003e*/ 	.short	(.L_2037 - .L_2036)
.L_2036:
        /*0040*/ 	.word	0x00000000
        /*0044*/ 	.short	0x0004
        /*0046*/ 	.short	0x0019
        /*0048*/ 	.byte	0x00, 0xf0, 0x05, 0x00


	//----- nvinfo : EIATTR_KPARAM_INFO
	.align		4
.L_2037:
        /*004c*/ 	.byte	0x04, 0x17
        /*004e*/ 	.short	(.L_2039 - .L_2038)
.L_2038:
        /*0050*/ 	.word	0x00000000
        /*0054*/ 	.short	0x0003
        /*0056*/ 	.short	0x0018
        /*0058*/ 	.byte	0x00, 0xf0, 0x05, 0x00


	//----- nvinfo : EIATTR_KPARAM_INFO
	.align		4
.L_2039:
        /*005c*/ 	.byte	0x04, 0x17
        /*005e*/ 	.short	(.L_2041 - .L_2040)
.L_2040:
        /*0060*/ 	.word	0x00000000
        /*0064*/ 	.short	0x0002
        /*0066*/ 	.short	0x0008
        /*0068*/ 	.byte	0x00, 0xf0, 0x41, 0x00


	//----- nvinfo : EIATTR_KPARAM_INFO
	.align		4
.L_2041:
        /*006c*/ 	.byte	0x04, 0x17
        /*006e*/ 	.short	(.L_2043 - .L_2042)
.L_2042:
        /*0070*/ 	.word	0x00000000
        /*0074*/ 	.short	0x0001
        /*0076*/ 	.short	0x0004
        /*0078*/ 	.byte	0x00, 0xf0, 0x05, 0x00


	//----- nvinfo : EIATTR_KPARAM_INFO
	.align		4
.L_2043:
        /*007c*/ 	.byte	0x04, 0x17
        /*007e*/ 	.short	(.L_2045 - .L_2044)
.L_2044:
        /*0080*/ 	.word	0x00000000
        /*0084*/ 	.short	0x0000
        /*0086*/ 	.short	0x0000
        /*0088*/ 	.byte	0x00, 0xf0, 0x11, 0x00


	//----- nvinfo : EIATTR_MAXREG_COUNT
	.align		4
.L_2045:
        /*008c*/ 	.byte	0x03, 0x1b
        /*008e*/ 	.short	0x00ff


	//----- nvinfo : EIATTR_EXTERNS
	.align		4
        /*0090*/ 	.byte	0x04, 0x0f
        /*0092*/ 	.short	(.L_2047 - .L_2046)


	//   ....[0]....
	.align		4
.L_2046:
        /*0094*/ 	.word	index@(__assertfail)


	//----- nvinfo : EIATTR_MERCURY_ISA_VERSION
	.align		4
.L_2047:
        /*0098*/ 	.byte	0x03, 0x5f
        /*009a*/ 	.short	0x0000


	//----- nvinfo : EIATTR_SYSCALL_OFFSETS
	.align		4
        /*009c*/ 	.byte	0x04, 0x46
        /*009e*/ 	.short	(.L_2049 - .L_2048)


	//   ....[0]....
.L_2048:
        /*00a0*/ 	.word	0x00000e50


	//   ....[1]....
        /*00a4*/ 	.word	0x00001cd0


	//   ....[2]....
        /*00a8*/ 	.word	0x00002b60


	//   ....[3]....
        /*00ac*/ 	.word	0x00003990


	//   ....[4]....
        /*00b0*/ 	.word	0x00005350


	//   ....[5]....
        /*00b4*/ 	.word	0x00006260


	//   ....[6]....
        /*00b8*/ 	.word	0x00007130


	//   ....[7]....
        /*00bc*/ 	.word	0x00008000


	//----- nvinfo : EIATTR_EXIT_INSTR_OFFSETS
	.align		4
.L_2049:
        /*00c0*/ 	.byte	0x04, 0x1c
        /*00c2*/ 	.short	(.L_2051 - .L_2050)


	//   ....[0]....
.L_2050:
        /*00c4*/ 	.word	0x000071d0


	//   ....[1]....
        /*00c8*/ 	.word	0x000072f0


	//   ....[2]....
        /*00cc*/ 	.word	0x00007330


	//   ....[3]....
        /*00d0*/ 	.word	0x000073c0


	//   ....[4]....
        /*00d4*/ 	.word	0x000073f0


	//   ....[5]....
        /*00d8*/ 	.word	0x00007420


	//   ....[6]....
        /*00dc*/ 	.word	0x000074a0


	//   ....[7]....
        /*00e0*/ 	.word	0x000074d0


	//   ....[8]....
        /*00e4*/ 	.word	0x00007560


	//   ....[9]....
        /*00e8*/ 	.word	0x000075a0


	//   ....[10]....
        /*00ec*/ 	.word	0x000075e0


	//   ....[11]....
        /*00f0*/ 	.word	0x000076a0


	//   ....[12]....
        /*00f4*/ 	.word	0x000076f0


	//   ....[13]....
        /*00f8*/ 	.word	0x00007870


	//   ....[14]....
        /*00fc*/ 	.word	0x000079c0


	//   ....[15]....
        /*0100*/ 	.word	0x000079f0


	//   ....[16]....
        /*0104*/ 	.word	0x00007aa0


	//   ....[17]....
        /*0108*/ 	.word	0x00007c10


	//   ....[18]....
        /*010c*/ 	.word	0x00007d80


	//   ....[19]....
        /*0110*/ 	.word	0x00007ed0


	//   ....[20]....
        /*0114*/ 	.word	0x00008010


	//   ....[21]....
        /*0118*/ 	.word	0x00008040


	//   ....[22]....
        /*011c*/ 	.word	0x00008070


	//----- nvinfo : EIATTR_MAX_THREADS
	.align		4
.L_2051:
        /*0120*/ 	.byte	0x04, 0x05
        /*0122*/ 	.short	(.L_2053 - .L_2052)
.L_2052:
        /*0124*/ 	.word	0x00000080
        /*0128*/ 	.word	0x00000001
        /*012c*/ 	.word	0x00000001


	//----- nvinfo : EIATTR_CRS_STACK_SIZE
	.align		4
.L_2053:
        /*0130*/ 	.byte	0x04, 0x1e
        /*0132*/ 	.short	(.L_2055 - .L_2054)
.L_2054:
        /*0134*/ 	.word	0x00000000
.L_2055:


//--------------------- .nv.info._ZN2at6native18elementwise_kernelILi128ELi2EZNS0_22gpu_kernel_impl_nocastIZZZNS0_18GeluCUDAKernelImplERNS_18TensorIteratorBaseENS0_8GeluTypeEENKUlvE0_clEvENKUlvE0_clEvEUlfE_EEvS4_RKT_EUliE_EEviT1_ --------------------------
	.section	.nv.info._ZN2at6native18elementwise_kernelILi128ELi2EZNS0_22gpu_kernel_impl_nocastIZZZNS0_18GeluCUDAKernelImplERNS_18TensorIteratorBaseENS0_8GeluTypeEENKUlvE0_clEvENKUlvE0_clEvEUlfE_EEvS4_RKT_EUliE_EEviT1_,"",@"SHT_CUDA_INFO"
	.sectionflags	@""
	.align	4


	//----- nvinfo : EIATTR_CUDA_API_VERSION
	.align		4
        /*0000*/ 	.byte	0x04, 0x37
        /*0002*/ 	.short	(.L_2057 - .L_2056)
.L_2056:
        /*0004*/ 	.word	0x00000082


	//----- nvinfo : EIATTR_SW2861232_WAR
	.align		4
.L_2057:
        /*0008*/ 	.byte	0x01, 0x35
	.zero		2


	//----- nvinfo : EIATTR_PARAM_CBANK
	.align		4
        /*000c*/ 	.byte	0x04, 0x0a
        /*000e*/ 	.short	(.L_2059 - .L_2058)
	.align		4
.L_2058:
        /*0010*/ 	.word	index@(.nv.constant0._ZN2at6native18elementwise_kernelILi128ELi2EZNS0_22gpu_kernel_impl_nocastIZZZNS0_18GeluCUDAKernelImplERNS_18TensorIteratorBaseENS0_8GeluTypeEENKUlvE0_clEvENKUlvE0_clEvEUlfE_EEvS4_RKT_EUliE_EEviT1_)
        /*0014*/ 	.short	0x0160
        /*0016*/ 	.short	0x0220


	//----- nvinfo : EIATTR_CBANK_PARAM_SIZE
	.align		4
.L_2059:
        /*0018*/ 	.byte	0x03, 0x19
        /*001a*/ 	.short	0x0220


	//----- nvinfo : EIATTR_KPARAM_INFO
	.align		4
        /*001c*/ 	.byte	0x04, 0x17
        /*001e*/ 	.short	(.L_2061 - .L_2060)
.L_2060:
        /*0020*/ 	.word	0x00000000
        /*0024*/ 	.short	0x0001
        /*0026*/ 	.short	0x0008
        /*0028*/ 	.byte	0x00, 0xf0, 0x61, 0x08


	//----- nvinfo : EIATTR_KPARAM_INFO
	.align		4
.L_2061:
        /*002c*/ 	.byte	0x04, 0x17
        /*002e*/ 	.short	(.L_2063 - .L_2062)
.L_2062:
        /*0030*/ 	.word	0x00000000
        /*0034*/ 	.short	0x0000
        /*0036*/ 	.short	0x0000
        /*0038*/ 	.byte	0x00, 0xf0, 0x11, 0x00


	//----- nvinfo : EIATTR_MAXREG_COUNT
	.align		4
.L_2063:
        /*003c*/ 	.byte	0x03, 0x1b
        /*003e*/ 	.short	0x0080


	//----- nvinfo : EIATTR_MERCURY_ISA_VERSION
	.align		4
        /*0040*/ 	.byte	0x03, 0x5f
        /*0042*/ 	.short	0x0000


	//----- nvinfo : EIATTR_EXIT_INSTR_OFFSETS
	.align		4
        /*0044*/ 	.byte	0x04, 0x1c
        /*0046*/ 	.short	(.L_2065 - .L_2064)


	//   ....[0]....
.L_2064:
        /*0048*/ 	.word	0x00001190


	//   ....[1]....
        /*004c*/ 	.word	0x00002260


	//----- nvinfo : EIATTR_MAX_THREADS
	.align		4
.L_2065:
        /*0050*/ 	.byte	0x04, 0x05
        /*0052*/ 	.short	(.L_2067 - .L_2066)
.L_2066:
        /*0054*/ 	.word	0x00000080
        /*0058*/ 	.word	0x00000001
        /*005c*/ 	.word	0x00000001


	//----- nvinfo : EIATTR_CRS_STACK_SIZE
	.align		4
.L_2067:
        /*0060*/ 	.byte	0x04, 0x1e
        /*0062*/ 	.short	(.L_2069 - .L_2068)
.L_2068:
        /*0064*/ 	.word	0x00000000
.L_2069:


//--------------------- .nv.info._ZN2at6native27unrolled_elementwise_kernelIZZZNS0_18GeluCUDAKernelImplERNS_18TensorIteratorBaseENS0_8GeluTypeEENKUlvE0_clEvENKUlvE0_clEvEUlfE_St5arrayIPcLm2EELi4E23TrivialOffsetCalculatorILi1EjESC_NS0_6memory15LoadWithoutCastENSD_16StoreWithoutCastEEEviT_T0_T2_T3_T4_T5_ --------------------------
	.section	.nv.info._ZN2at6native27unrolled_elementwise_kernelIZZZNS0_18GeluCUDAKernelImplERNS_18TensorIteratorBaseENS0_8GeluTypeEENKUlvE0_clEvENKUlvE0_clEvEUlfE_St5arrayIPcLm2EELi4E23TrivialOffsetCalculatorILi1EjESC_NS0_6memory15LoadWithoutCastENSD_16StoreWithoutCastEEEviT_T0_T2_T3_T4_T5_,"",@"SHT_CUDA_INFO"
	.sectionflags	@""
	.align	4


	//----- nvinfo : EIATTR_CUDA_API_VERSION
	.align		4
        /*0000*/ 	.byte	0x04, 0x37
        /*0002*/ 	.short	(.L_2071 - .L_2070)
.L_2070:
        /*0004*/ 	.word	0x00000082


	//----- nvinfo : EIATTR_SW2861232_WAR
	.align		4
.L_2071:
        /*0008*/ 	.byte	0x01, 0x35
	.zero		2


	//----- nvinfo : EIATTR_PARAM_CBANK
	.align		4
        /*000c*/ 	.byte	0x04, 0x0a
        /*000e*/ 	.short	(.L_2073 - .L_2072)
	.align		4
.L_2072:
        /*0010*/ 	.word	index@(.nv.constant0._ZN2at6native27unrolled_elementwise_kernelIZZZNS0_18GeluCUDAKernelImplERNS_18TensorIteratorBaseENS0_8GeluTypeEENKUlvE0_clEvENKUlvE0_clEvEUlfE_St5arrayIPcLm2EELi4E23TrivialOffsetCalculatorILi1EjESC_NS0_6memory15LoadWithoutCastENSD_16StoreWithoutCastEEEviT_T0_T2_T3_T4_T5_)
        /*0014*/ 	.short	0x0160
        /*0016*/ 	.short	0x001c


	//----- nvinfo : EIATTR_CBANK_PARAM_SIZE
	.align		4
.L_2073:
        /*0018*/ 	.byte	0x03, 0x19
        /*001a*/ 	.short	0x001c


	//----- nvinfo : EIATTR_KPARAM_INFO
	.align		4
        /*001c*/ 	.byte	0x04, 0x17
        /*001e*/ 	.short	(.L_2075 - .L_2074)
.L_2074:
        /*0020*/ 	.word	0x00000000
        /*0024*/ 	.short	0x0006
        /*0026*/ 	.short	0x001b
        /*0028*/ 	.byte	0x00, 0xf0, 0x05, 0x00


	//----- nvinfo : EIATTR_KPARAM_INFO
	.align		4
.L_2075:
        /*002c*/ 	.byte	0x04, 0x17
        /*002e*/ 	.short	(.L_2077 - .L_2076)
.L_2076:
        /*0030*/ 	.word	0x00000000
        /*0034*/ 	.short	0x0005
        /*0036*/ 	.short	0x001a
        /*0038*/ 	.byte	0x00, 0xf0, 0x05, 0x00


	//----- nvinfo : EIATTR_KPARAM_INFO
	.align		4
.L_2077:
        /*003c*/ 	.byte	0x04, 0x17
        /*003e*/ 	.short	(.L_2079 - .L_2078)
.L_2078:
        /*0040*/ 	.word	0x00000000
        /*0044*/ 	.short	0x0004
        /*0046*/ 	.short	0x0019
        /*0048*/ 	.byte	0x00, 0xf0, 0x05, 0x00


	//----- nvinfo : EIATTR_KPARAM_INFO
	.align		4
.L_2079:
        /*004c*/ 	.byte	0x04, 0x17
        /*004e*/ 	.short	(.L_2081 - .L_2080)
.L_2080:
        /*0050*/ 	.word	0x00000000
        /*0054*/ 	.short	0x0003
        /*0056*/ 	.short	0x0018
        /*0058*/ 	.byte	0x00, 0xf0, 0x05, 0x00


	//----- nvinfo : EIATTR_KPARAM_INFO
	.align		4
.L_2081:
        /*005c*/ 	.byte	0x04, 0x17
        /*005e*/ 	.short	(.L_2083 - .L_2082)
.L_2082:
        /*0060*/ 	.word	0x00000000
        /*0064*/ 	.short	0x0002
        /*0066*/ 	.short	0x0008
        /*0068*/ 	.byte	0x00, 0xf0, 0x41, 0x00


	//----- nvinfo : EIATTR_KPARAM_INFO
	.align		4
.L_2083:
        /*006c*/ 	.byte	0x04, 0x17
        /*006e*/ 	.short	(.L_2085 - .L_2084)
.L_2084:
        /*0070*/ 	.word	0x00000000
        /*0074*/ 	.short	0x0001
        /*0076*/ 	.short	0x0004
        /*0078*/ 	.byte	0x00, 0xf0, 0x05, 0x00


	//----- nvinfo : EIATTR_KPARAM_INFO
	.align		4
.L_2085:
        /*007c*/ 	.byte	0x04, 0x17
        /*007e*/ 	.short	(.L_2087 - .L_2086)
.L_2086:
        /*0080*/ 	.word	0x00000000
        /*0084*/ 	.short	0x0000
        /*0086*/ 	.short	0x0000
        /*0088*/ 	.byte	0x00, 0xf0, 0x11, 0x00


	//----- nvinfo : EIATTR_MAXREG_COUNT
	.align		4
.L_2087:
        /*008c*/ 	.byte	0x03, 0x1b
        /*008e*/ 	.short	0x00ff


	//----- nvinfo : EIATTR_MERCURY_ISA_VERSION
	.align		4
        /*0090*/ 	.byte	0x03, 0x5f
        /*0092*/ 	.short	0x0000


	//----- nvinfo : EIATTR_EXIT_INSTR_OFFSETS
	.align		4
        /*0094*/ 	.byte	0x04, 0x1c
        /*0096*/ 	.short	(.L_2089 - .L_2088)


	//   ....[0]....
.L_2088:
        /*0098*/ 	.word	0x00000d70


	//   ....[1]....
        /*009c*/ 	.word	0x00000dc0


	//----- nvinfo : EIATTR_MAX_THREADS
	.align		4
.L_2089:
        /*00a0*/ 	.byte	0x04, 0x05
        /*00a2*/ 	.short	(.L_2091 - .L_2090)
.L_2090:
        /*00a4*/ 	.word	0x00000080
        /*00a8*/ 	.word	0x00000001
        /*00ac*/ 	.word	0x00000001


	//----- nvinfo : EIATTR_CRS_STACK_SIZE
	.align		4
.L_2091:
        /*00b0*/ 	.byte	0x04, 0x1e
        /*00b2*/ 	.short	(.L_2093 - .L_2092)
.L_2092:
        /*00b4*/ 	.word	0x00000000
.L_2093:


//--------------------- .nv.info._ZN2at6native29vectorized_elementwise_kernelILi2EZZZNS0_18GeluCUDAKernelImplERNS_18TensorIteratorBaseENS0_8GeluTypeEENKUlvE0_clEvENKUlvE0_clEvEUlfE_St5arrayIPcLm2EEEEviT0_T1_ --------------------------
	.section	.nv.info._ZN2at6native29vectorized_elementwise_kernelILi2EZZZNS0_18GeluCUDAKernelImplERNS_18TensorIteratorBaseENS0_8GeluTypeEENKUlvE0_clEvENKUlvE0_clEvEUlfE_St5arrayIPcLm2EEEEviT0_T1_,"",@"SHT_CUDA_INFO"
	.sectionflags	@""
	.align	4


	//----- nvinfo : EIATTR_CUDA_API_VERSION
	.align		4
        /*0000*/ 	.byte	0x04, 0x37
        /*0002*/ 	.short	(.L_2095 - .L_2094)
.L_2094:
        /*0004*/ 	.word	0x00000082


	//----- nvinfo : EIATTR_SW2861232_WAR
	.align		4
.L_2095:
        /*0008*/ 	.byte	0x01, 0x35
	.zero		2


	//----- nvinfo : EIATTR_PARAM_CBANK
	.align		4
        /*000c*/ 	.byte	0x04, 0x0a
        /*000e*/ 	.short	(.L_2097 - .L_2096)
	.align		4
.L_2096:
        /*0010*/ 	.word	index@(.nv.constant0._ZN2at6native29vectorized_elementwise_kernelILi2EZZZNS0_18GeluCUDAKernelImplERNS_18TensorIteratorBaseENS0_8GeluTypeEENKUlvE0_clEvENKUlvE0_clEvEUlfE_St5arrayIPcLm2EEEEviT0_T1_)
        /*0014*/ 	.short	0x0160
        /*0016*/ 	.short	0x0018


	//----- nvinfo : EIATTR_CBANK_PARAM_SIZE
	.align		4
.L_2097:
        /*0018*/ 	.byte	0x03, 0x19
        /*001a*/ 	.short	0x0018


	//----- nvinfo : EIATTR_KPARAM_INFO
	.align		4
        /*001c*/ 	.byte	0x04, 0x17
        /*001e*/ 	.short	(.L_2099 - .L_2098)
.L_2098:
        /*0020*/ 	.word	0x00000000
        /*0024*/ 	.short	0x0002
        /*0026*/ 	.short	0x0008
        /*0028*/ 	.byte	0x00, 0xf0, 0x41, 0x00


	//----- nvinfo : EIATTR_KPARAM_INFO
	.align		4
.L_2099:
        /*002c*/ 	.byte	0x04, 0x17
        /*002e*/ 	.short	(.L_2101 - .L_2100)
.L_2100:
        /*0030*/ 	.word	0x00000000
        /*0034*/ 	.short	0x0001
        /*0036*/ 	.short	0x0004
        /*0038*/ 	.byte	0x00, 0xf0, 0x05, 0x00


	//----- nvinfo : EIATTR_KPARAM_INFO
	.align		4
.L_2101:
        /*003c*/ 	.byte	0x04, 0x17
        /*003e*/ 	.short	(.L_2103 - .L_2102)
.L_2102:
        /*0040*/ 	.word	0x00000000
        /*0044*/ 	.short	0x0000
        /*0046*/ 	.short	0x0000
        /*0048*/ 	.byte	0x00, 0xf0, 0x11, 0x00


	//----- nvinfo : EIATTR_MAXREG_COUNT
	.align		4
.L_2103:
        /*004c*/ 	.byte	0x03, 0x1b
        /*004e*/ 	.short	0x00ff


	//----- nvinfo : EIATTR_MERCURY_ISA_VERSION
	.align		4
        /*0050*/ 	.byte	0x03, 0x5f
        /*0052*/ 	.short	0x0000


	//----- nvinfo : EIATTR_EXIT_INSTR_OFFSETS
	.align		4
        /*0054*/ 	.byte	0x04, 0x1c
        /*0056*/ 	.short	(.L_2105 - .L_2104)


	//   ....[0]....
.L_2104:
        /*0058*/ 	.word	0x00000f40


	//   ....[1]....
        /*005c*/ 	.word	0x00002970


	//   ....[2]....
        /*0060*/ 	.word	0x000029c0


	//----- nvinfo : EIATTR_MAX_THREADS
	.align		4
.L_2105:
        /*0064*/ 	.byte	0x04, 0x05
        /*0066*/ 	.short	(.L_2107 - .L_2106)
.L_2106:
        /*0068*/ 	.word	0x00000080
        /*006c*/ 	.word	0x00000001
        /*0070*/ 	.word	0x00000001


	//----- nvinfo : EIATTR_CRS_STACK_SIZE
	.align		4
.L_2107:
        /*0074*/ 	.byte	0x04, 0x1e
        /*0076*/ 	.short	(.L_2109 - .L_2108)
.L_2108:
        /*0078*/ 	.word	0x00000000
.L_2109:


//--------------------- .nv.info._ZN2at6native29vectorized_elementwise_kernelILi4EZZZNS0_18GeluCUDAKernelImplERNS_18TensorIteratorBaseENS0_8GeluTypeEENKUlvE0_clEvENKUlvE0_clEvEUlfE_St5arrayIPcLm2EEEEviT0_T1_ --------------------------
	.section	.nv.info._ZN2at6native29vectorized_elementwise_kernelILi4EZZZNS0_18GeluCUDAKernelImplERNS_18TensorIteratorBaseENS0_8GeluTypeEENKUlvE0_clEvENKUlvE0_clEvEUlfE_St5arrayIPcLm2EEEEviT0_T1_,"",@"SHT_CUDA_INFO"
	.sectionflags	@""
	.align	4


	//----- nvinfo : EIATTR_CUDA_API_VERSION
	.align		4
        /*0000*/ 	.byte	0x04, 0x37
        /*0002*/ 	.short	(.L_2111 - .L_2110)
.L_2110:
        /*0004*/ 	.word	0x00000082


	//----- nvinfo : EIATTR_SW2861232_WAR
	.align		4
.L_2111:
        /*0008*/ 	.byte	0x01, 0x35
	.zero		2


	//----- nvinfo : EIATTR_PARAM_CBANK
	.align		4
        /*000c*/ 	.byte	0x04, 0x0a
        /*000e*/ 	.short	(.L_2113 - .L_2112)
	.align		4
.L_2112:
        /*0010*/ 	.word	index@(.nv.constant0._ZN2at6native29vectorized_elementwise_kernelILi4EZZZNS0_18GeluCUDAKernelImplERNS_18TensorIteratorBaseENS0_8GeluTypeEENKUlvE0_clEvENKUlvE0_clEvEUlfE_St5arrayIPcLm2EEEEviT0_T1_)
        /*0014*/ 	.short	0x0160
        /*0016*/ 	.short	0x0018


	//----- nvinfo : EIATTR_CBANK_PARAM_SIZE
	.align		4
.L_2113:
        /*0018*/ 	.byte	0x03, 0x19
        /*001a*/ 	.short	0x0018


	//----- nvinfo : EIATTR_KPARAM_INFO
	.align		4
        /*001c*/ 	.byte	0x04, 0x17
        /*001e*/ 	.short	(.L_2115 - .L_2114)
.L_2114:
        /*0020*/ 	.word	0x00000000
        /*0024*/ 	.short	0x0002
        /*0026*/ 	.short	0x0008
        /*0028*/ 	.byte	0x00, 0xf0, 0x41, 0x00


	//----- nvinfo : EIATTR_KPARAM_INFO
	.align		4
.L_2115:
        /*002c*/ 	.byte	0x04, 0x17
        /*002e*/ 	.short	(.L_2117 - .L_2116)
.L_2116:
        /*0030*/ 	.word	0x00000000
        /*0034*/ 	.short	0x0001
        /*0036*/ 	.short	0x0004
        /*0038*/ 	.byte	0x00, 0xf0, 0x05, 0x00


	//----- nvinfo : EIATTR_KPARAM_INFO
	.align		4
.L_2117:
        /*003c*/ 	.byte	0x04, 0x17
        /*003e*/ 	.short	(.L_2119 - .L_2118)
.L_2118:
        /*0040*/ 	.word	0x00000000
        /*0044*/ 	.short	0x0000
        /*0046*/ 	.short	0x0000
        /*0048*/ 	.byte	0x00, 0xf0, 0x11, 0x00


	//----- nvinfo : EIATTR_MAXREG_COUNT
	.align		4
.L_2119:
        /*004c*/ 	.byte	0x03, 0x1b
        /*004e*/ 	.short	0x00ff


	//----- nvinfo : EIATTR_MERCURY_ISA_VERSION
	.align		4
        /*0050*/ 	.byte	0x03, 0x5f
        /*0052*/ 	.short	0x0000


	//----- nvinfo : EIATTR_EXIT_INSTR_OFFSETS
	.align		4
        /*0054*/ 	.byte	0x04, 0x1c
        /*0056*/ 	.short	(.L_2121 - .L_2120)


	//   ....[0]....
.L_2120:
        /*0058*/ 	.word	0x00000f00


	//   ....[1]....
        /*005c*/ 	.word	0x00002930


	//   ....[2]....
        /*0060*/ 	.word	0x00002980


	//----- nvinfo : EIATTR_MAX_THREADS
	.align		4
.L_2121:
        /*0064*/ 	.byte	0x04, 0x05
        /*0066*/ 	.short	(.L_2123 - .L_2122)
.L_2122:
        /*0068*/ 	.word	0x00000080
        /*006c*/ 	.word	0x00000001
        /*0070*/ 	.word	0x00000001


	//----- nvinfo : EIATTR_CRS_STACK_SIZE
	.align		4
.L_2123:
        /*0074*/ 	.byte	0x04, 0x1e
        /*0076*/ 	.short	(.L_2125 - .L_2124)
.L_2124:
        /*0078*/ 	.word	0x00000000
.L_2125:


//--------------------- .nv.info._ZN2at6native29vectorized_elementwise_kernelILi8EZZZNS0_18GeluCUDAKernelImplERNS_18TensorIteratorBaseENS0_8GeluTypeEENKUlvE0_clEvENKUlvE0_clEvEUlfE_St5arrayIPcLm2EEEEviT0_T1_ --------------------------
	.section	.nv.info._ZN2at6native29vectorized_elementwise_kernelILi8EZZZNS0_18GeluCUDAKernelImplERNS_18TensorIteratorBaseENS0_8GeluTypeEENKUlvE0_clEvENKUlvE0_clEvEUlfE_St5arrayIPcLm2EEEEviT0_T1_,"",@"SHT_CUDA_INFO"
	.sectionflags	@""
	.align	4


	//----- nvinfo : EIATTR_CUDA_API_VERSION
	.align		4
        /*0000*/ 	.byte	0x04, 0x37
        /*0002*/ 	.short	(.L_2127 - .L_2126)
.L_2126:
        /*0004*/ 	.word	0x00000082


	//----- nvinfo : EIATTR_SW2861232_WAR
	.align		4
.L_2127:
        /*0008*/ 	.byte	0x01, 0x35
	.zero		2


	//----- nvinfo : EIATTR_PARAM_CBANK
	.align		4
        /*000c*/ 	.byte	0x04, 0x0a
        /*000e*/ 	.short	(.L_2129 - .L_2128)
	.align		4
.L_2128:
        /*0010*/ 	.word	index@(.nv.constant0._ZN2at6native29vectorized_elementwise_kernelILi8EZZZNS0_18GeluCUDAKernelImplERNS_18TensorIteratorBaseENS0_8GeluTypeEENKUlvE0_clEvENKUlvE0_clEvEUlfE_St5arrayIPcLm2EEEEviT0_T1_)
        /*0014*/ 	.short	0x0160
        /*0016*/ 	.short	0x0018


	//----- nvinfo : EIATTR_CBANK_PARAM_SIZE
	.align		4
.L_2129:
        /*0018*/ 	.byte	0x03, 0x19
        /*001a*/ 	.short	0x0018


	//----- nvinfo : EIATTR_KPARAM_INFO
	.align		4
        /*001c*/ 	.byte	0x04, 0x17
        /*001e*/ 	.short	(.L_2131 - .L_2130)
.L_2130:
        /*0020*/ 	.word	0x00000000
        /*0024*/ 	.short	0x0002
        /*0026*/ 	.short	0x0008
        /*0028*/ 	.byte	0x00, 0xf0, 0x41, 0x00


	//----- nvinfo : EIATTR_KPARAM_INFO
	.align		4
.L_2131:
        /*002c*/ 	.byte	0x04, 0x17
        /*002e*/ 	.short	(.L_2133 - .L_2132)
.L_2132:
        /*0030*/ 	.word	0x00000000
        /*0034*/ 	.short	0x0001
        /*0036*/ 	.short	0x0004
        /*0038*/ 	.byte	0x00, 0xf0, 0x05, 0x00


	//----- nvinfo : EIATTR_KPARAM_INFO
	.align		4
.L_2133:
        /*003c*/ 	.byte	0x04, 0x17
        /*003e*/ 	.short	(.L_2135 - .L_2134)
.L_2134:
        /*0040*/ 	.word	0x00000000
        /*0044*/ 	.short	0x0000
        /*0046*/ 	.short	0x0000
        /*0048*/ 	.byte	0x00, 0xf0, 0x11, 0x00


	//----- nvinfo : EIATTR_MAXREG_COUNT
	.align		4
.L_2135:
        /*004c*/ 	.byte	0x03, 0x1b
        /*004e*/ 	.short	0x00ff


	//----- nvinfo : EIATTR_MERCURY_ISA_VERSION
	.align		4
        /*0050*/ 	.byte	0x03, 0x5f
        /*0052*/ 	.short	0x0000


	//----- nvinfo : EIATTR_EXIT_INSTR_OFFSETS
	.align		4
        /*0054*/ 	.byte	0x04, 0x1c
        /*0056*/ 	.short	(.L_2137 - .L_2136)


	//   ....[0]....
.L_2136:
        /*0058*/ 	.word	0x00000010


	//----- nvinfo : EIATTR_MAX_THREADS
	.align		4
.L_2137:
        /*005c*/ 	.byte	0x04, 0x05
        /*005e*/ 	.short	(.L_2139 - .L_2138)
.L_2138:
        /*0060*/ 	.word	0x00000080
        /*0064*/ 	.word	0x00000001
        /*0068*/ 	.word	0x00000001
.L_2139:


//--------------------- .nv.info._ZN2at6native18elementwise_kernelILi128ELi4EZNS0_15gpu_kernel_implIZZZNS0_18GeluCUDAKernelImplERNS_18TensorIteratorBaseENS0_8GeluTypeEENKUlvE0_clEvENKUlvE_clEvEUldE_EEvS4_RKT_EUliE_EEviT1_ --------------------------
	.section	.nv.info._ZN2at6native18elementwise_kernelILi128ELi4EZNS0_15gpu_kernel_implIZZZNS0_18GeluCUDAKernelImplERNS_18TensorIteratorBaseENS0_8GeluTypeEENKUlvE0_clEvENKUlvE_clEvEUldE_EEvS4_RKT_EUliE_EEviT1_,"",@"SHT_CUDA_INFO"
	.sectionflags	@""
	.align	4


	//----- nvinfo : EIATTR_CUDA_API_VERSION
	.align		4
        /*0000*/ 	.byte	0x04, 0x37
        /*0002*/ 	.short	(.L_2141 - .L_2140)
.L_2140:
        /*0004*/ 	.word	0x00000082


	//----- nvinfo : EIATTR_SW2861232_WAR
	.align		4
.L_2141:
        /*0008*/ 	.byte	0x01, 0x35
	.zero		2


	//----- nvinfo : EIATTR_PARAM_CBANK
	.align		4
        /*000c*/ 	.byte	0x04, 0x0a
        /*000e*/ 	.short	(.L_2143 - .L_2142)
	.align		4
.L_2142:
        /*0010*/ 	.word	index@(.nv.constant0._ZN2at6native18elementwise_kernelILi128ELi4EZNS0_15gpu_kernel_implIZZZNS0_18GeluCUDAKernelImplERNS_18TensorIteratorBaseENS0_8GeluTypeEENKUlvE0_clEvENKUlvE_clEvEUldE_EEvS4_RKT_EUliE_EEviT1_)
        /*0014*/ 	.short	0x0160
        /*0016*/ 	.short	0x0220


	//----- nvinfo : EIATTR_CBANK_PARAM_SIZE
	.align		4
.L_2143:
        /*0018*/ 	.byte	0x03, 0x19
        /*001a*/ 	.short	0x0220


	//----- nvinfo : EIATTR_KPARAM_INFO
	.align		4
        /*001c*/ 	.byte	0x04, 0x17
        /*001e*/ 	.short	(.L_2145 - .L_2144)
.L_2144:
        /*0020*/ 	.word	0x00000000
        /*0024*/ 	.short	0x0001
        /*0026*/ 	.short	0x0008
        /*0028*/ 	.byte	0x00, 0xf0, 0x61, 0x08


	//----- nvinfo : EIATTR_KPARAM_INFO
	.align		4
.L_2145:
        /*002c*/ 	.byte	0x04, 0x17
        /*002e*/ 	.short	(.L_2147 - .L_2146)
.L_2146:
        /*0030*/ 	.word	0x00000000
        /*0034*/ 	.short	0x0000
        /*0036*/ 	.short	0x0000
        /*0038*/ 	.byte	0x00, 0xf0, 0x11, 0x00


	//----- nvinfo : EIATTR_MAXREG_COUNT
	.align		4
.L_2147:
        /*003c*/ 	.byte	0x03, 0x1b
        /*003e*/ 	.short	0x0080


	//----- nvinfo : EIATTR_EXTERNS
	.align		4
        /*0040*/ 	.byte	0x04, 0x0f
        /*0042*/ 	.short	(.L_2149 - .L_2148)


	//   ....[0]....
	.align		4
.L_2148:
        /*0044*/ 	.word	index@(__assertfail)


	//----- nvinfo : EIATTR_MERCURY_ISA_VERSION
	.align		4
.L_2149:
        /*0048*/ 	.byte	0x03, 0x5f
        /*004a*/ 	.short	0x0000


	//----- nvinfo : EIATTR_SYSCALL_OFFSETS
	.align		4
        /*004c*/ 	.byte	0x04, 0x46
        /*004e*/ 	.short	(.L_2151 - .L_2150)


	//   ....[0]....
.L_2150:
        /*0050*/ 	.word	0x00001da0


	//   ....[1]....
        /*0054*/ 	.word	0x000031a0


	//   ....[2]....
        /*0058*/ 	.word	0x00004fa0


	//   ....[3]....
        /*005c*/ 	.word	0x000063a0


	//   ....[4]....
        /*0060*/ 	.word	0x00008150


	//   ....[5]....
        /*0064*/ 	.word	0x00009550


	//   ....[6]....
        /*0068*/ 	.word	0x0000b310


	//   ....[7]....
        /*006c*/ 	.word	0x0000c710


	//----- nvinfo : EIATTR_EXIT_INSTR_OFFSETS
	.align		4
.L_2151:
        /*0070*/ 	.byte	0x04, 0x1c
        /*0072*/ 	.short	(.L_2153 - .L_2152)


	//   ....[0]....
.L_2152:
        /*0074*/ 	.word	0x000095f0


	//   ....[1]....
        /*0078*/ 	.word	0x0000b860


	//   ....[2]....
        /*007c*/ 	.word	0x0000b8a0


	//   ....[3]....
        /*0080*/ 	.word	0x0000b930


	//   ....[4]....
        /*0084*/ 	.word	0x0000b960


	//   ....[5]....
        /*0088*/ 	.word	0x0000b990


	//   ....[6]....
        /*008c*/ 	.word	0x0000ba40


	//   ....[7]....
        /*0090*/ 	.word	0x0000baa0


	//   ....[8]....
        /*0094*/ 	.word	0x0000bb60


	//   ....[9]....
        /*0098*/ 	.word	0x0000bbd0


	//   ....[10]....
        /*009c*/ 	.word	0x0000bbf0


	//   ....[11]....
        /*00a0*/ 	.word	0x0000bcb0


	//   ....[12]....
        /*00a4*/ 	.word	0x0000bce0


	//   ....[13]....
        /*00a8*/ 	.word	0x0000be90


	//   ....[14]....
        /*00ac*/ 	.word	0x0000c010


	//   ....[15]....
        /*00b0*/ 	.word	0x0000c070


	//   ....[16]....
        /*00b4*/ 	.word	0x0000c120


	//   ....[17]....
        /*00b8*/ 	.word	0x0000c2c0


	//   ....[18]....
        /*00bc*/ 	.word	0x0000c460


	//   ....[19]....
        /*00c0*/ 	.word	0x0000c5e0


	//   ....[20]....
        /*00c4*/ 	.word	0x0000c720


	//   ....[21]....
        /*00c8*/ 	.word	0x0000c750


	//   ....[22]....
        /*00cc*/ 	.word	0x0000c780


	//----- nvinfo : EIATTR_MAX_THREADS
	.align		4
.L_2153:
        /*00d0*/ 	.byte	0x04, 0x05
        /*00d2*/ 	.short	(.L_2155 - .L_2154)
.L_2154:
        /*00d4*/ 	.word	0x00000080
        /*00d8*/ 	.word	0x00000001
        /*00dc*/ 	.word	0x00000001


	//----- nvinfo : EIATTR_CRS_STACK_SIZE
	.align		4
.L_2155:
        /*00e0*/ 	.byte	0x04, 0x1e
        /*00e2*/ 	.short	(.L_2157 - .L_2156)
.L_2156:
        /*00e4*/ 	.word	0x00000000
.L_2157:


//--------------------- .nv.info._ZN2at6native27unrolled_elementwise_kernelIZZZNS0_18GeluCUDAKernelImplERNS_18TensorIteratorBaseENS0_8GeluTypeEENKUlvE0_clEvENKUlvE_clEvEUldE_St5arrayIPcLm2EELi4E23TrivialOffsetCalculatorILi1EjESC_NS0_6memory12LoadWithCastILi1EEENSD_13StoreWithCastILi1EEEEEviT_T0_T2_T3_T4_T5_ --------------------------
	.section	.nv.info._ZN2at6native27unrolled_elementwise_kernelIZZZNS0_18GeluCUDAKernelImplERNS_18TensorIteratorBaseENS0_8GeluTypeEENKUlvE0_clEvENKUlvE_clEvEUldE_St5arrayIPcLm2EELi4E23TrivialOffsetCalculatorILi1EjESC_NS0_6memory12LoadWithCastILi1EEENSD_13StoreWithCastILi1EEEEEviT_T0_T2_T3_T4_T5_,"",@"SHT_CUDA_INFO"
	.sectionflags	@""
	.align	4


	//----- nvinfo : EIATTR_CUDA_API_VERSION
	.align		4
        /*0000*/ 	.byte	0x04, 0x37
        /*0002*/ 	.short	(.L_2159 - .L_2158)
.L_2158:
        /*0004*/ 	.word	0x00000082


	//----- nvinfo : EIATTR_SW2861232_WAR
	.align		4
.L_2159:
        /*0008*/ 	.byte	0x01, 0x35
	.zero		2


	//----- nvinfo : EIATTR_PARAM_CBANK
	.align		4
        /*000c*/ 	.byte	0x04, 0x0a
        /*000e*/ 	.short	(.L_2161 - .L_2160)
	.align		4
.L_2160:
        /*0010*/ 	.word	index@(.nv.constant0._ZN2at6native27unrolled_elementwise_kernelIZZZNS0_18GeluCUDAKernelImplERNS_18TensorIteratorBaseENS0_8GeluTypeEENKUlvE0_clEvENKUlvE_clEvEUldE_St5arrayIPcLm2EELi4E23TrivialOffsetCalculatorILi1EjESC_NS0_6memory12LoadWithCastILi1EEENSD_13StoreWithCastILi1EEEEEviT_T0_T2_T3_T4_T5_)
        /*0014*/ 	.short	0x0160
        /*0016*/ 	.short	0x002c


	//----- nvinfo : EIATTR_CBANK_PARAM_SIZE
	.align		4
.L_2161:
        /*0018*/ 	.byte	0x03, 0x19
        /*001a*/ 	.short	0x002c


	//----- nvinfo : EIATTR_KPARAM_INFO
	.align		4
        /*001c*/ 	.byte	0x04, 0x17
        /*001e*/ 	.short	(.L_2163 - .L_2162)
.L_2162:
        /*0020*/ 	.word	0x00000000
        /*0024*/ 	.short	0x0006
        /*0026*/ 	.short	0x0024
        /*0028*/ 	.byte	0x00, 0xf0, 0x21, 0x00


	//----- nvinfo : EIATTR_KPARAM_INFO
	.align		4
.L_2163:
        /*002c*/ 	.byte	0x04, 0x17
        /*002e*/ 	.short	(.L_2165 - .L_2164)
.L_2164:
        /*0030*/ 	.word	0x00000000
        /*0034*/ 	.short	0x0005
        /*0036*/ 	.short	0x001c
        /*0038*/ 	.byte	0x00, 0xf0, 0x21, 0x00


	//----- nvinfo : EIATTR_KPARAM_INFO
	.align		4
.L_2165:
        /*003c*/ 	.byte	0x04, 0x17
        /*003e*/ 	.short	(.L_2167 - .L_2166)
.L_2166:
        /*0040*/ 	.word	0x00000000
        /*0044*/ 	.short	0x0004
        /*0046*/ 	.short	0x0019
        /*0048*/ 	.byte	0x00, 0xf0, 0x05, 0x00


	//----- nvinfo : EIATTR_KPARAM_INFO
	.align		4
.L_2167:
        /*004c*/ 	.byte	0x04, 0x17
        /*004e*/ 	.short	(.L_2169 - .L_2168)
.L_2168:
        /*0050*/ 	.word	0x00000000
        /*0054*/ 	.short	0x0003
        /*0056*/ 	.short	0x0018
        /*0058*/ 	.byte	0x00, 0xf0, 0x05, 0x00


	//----- nvinfo : EIATTR_KPARAM_INFO
	.align		4
.L_2169:
        /*005c*/ 	.byte	0x04, 0x17
        /*005e*/ 	.short	(.L_2171 - .L_2170)
.L_2170:
        /*0060*/ 	.word	0x00000000
        /*0064*/ 	.short	0x0002
        /*0066*/ 	.short	0x0008
        /*0068*/ 	.byte	0x00, 0xf0, 0x41, 0x00


	//----- nvinfo : EIATTR_KPARAM_INFO
	.align		4
.L_2171:
        /*006c*/ 	.byte	0x04, 0x17
        /*006e*/ 	.short	(.L_2173 - .L_2172)
.L_2172:
        /*0070*/ 	.word	0x00000000
        /*0074*/ 	.short	0x0001
        /*0076*/ 	.short	0x0004
        /*0078*/ 	.byte	0x00, 0xf0, 0x05, 0x00


	//----- nvinfo : EIATTR_KPARAM_INFO
	.align		4
.L_2173:
        /*007c*/ 	.byte	0x04, 0x17
        /*007e*/ 	.short	(.L_2175 - .L_2174)
.L_2174:
        /*0080*/ 	.word	0x00000000
        /*0084*/ 	.short	0x0000
        /*0086*/ 	.short	0x0000
        /*0088*/ 	.byte	0x00, 0xf0, 0x11, 0x00


	//----- nvinfo : EIATTR_MAXREG_COUNT
	.align		4
.L_2175:
        /*008c*/ 	.byte	0x03, 0x1b
        /*008e*/ 	.short	0x00ff


	//----- nvinfo : EIATTR_EXTERNS
	.align		4
        /*0090*/ 	.byte	0x04, 0x0f
        /*0092*/ 	.short	(.L_2177 - .L_2176)


	//   ....[0]....
	.align		4
.L_2176:
        /*0094*/ 	.word	index@(__assertfail)


	//----- nvinfo : EIATTR_MERCURY_ISA_VERSION
	.align		4
.L_2177:
        /*0098*/ 	.byte	0x03, 0x5f
        /*009a*/ 	.short	0x0000


	//----- nvinfo : EIATTR_SYSCALL_OFFSETS
	.align		4
        /*009c*/ 	.byte	0x04, 0x46
        /*009e*/ 	.short	(.L_2179 - .L_2178)


	//   ....[0]....
.L_2178:
        /*00a0*/ 	.word	0x00000f90


	//   ....[1]....
        /*00a4*/ 	.word	0x00001f40


	//   ....[2]....
        /*00a8*/ 	.word	0x00002f00


	//   ....[3]....
        /*00ac*/ 	.word	0x00003e90


	//   ....[4]....
        /*00b0*/ 	.word	0x00006160


	//   ....[5]....
        /*00b4*/ 	.word	0x00007200


	//   ....[6]....
        /*00b8*/ 	.word	0x00008260


	//   ....[7]....
        /*00bc*/ 	.word	0x000092e0


	//----- nvinfo : EIATTR_EXIT_INSTR_OFFSETS
	.align		4
.L_2179:
        /*00c0*/ 	.byte	0x04, 0x1c
        /*00c2*/ 	.short	(.L_2181 - .L_2180)


	//   ....[0]....
.L_2180:
        /*00c4*/ 	.word	0x00008300


	//   ....[1]....
        /*00c8*/ 	.word	0x00008430


	//   ....[2]....
        /*00cc*/ 	.word	0x00008470


	//   ....[3]....
        /*00d0*/ 	.word	0x00008500


	//   ....[4]....
        /*00d4*/ 	.word	0x00008530


	//   ....[5]....
        /*00d8*/ 	.word	0x00008560


	//   ....[6]....
        /*00dc*/ 	.word	0x00008610


	//   ....[7]....
        /*00e0*/ 	.word	0x00008670


	//   ....[8]....
        /*00e4*/ 	.word	0x00008730


	//   ....[9]....
        /*00e8*/ 	.word	0x000087a0


	//   ....[10]....
        /*00ec*/ 	.word	0x000087c0


	//   ....[11]....
        /*00f0*/ 	.word	0x00008880


	//   ....[12]....
        /*00f4*/ 	.word	0x000088b0


	//   ....[13]....
        /*00f8*/ 	.word	0x00008a60


	//   ....[14]....
        /*00fc*/ 	.word	0x00008be0


	//   ....[15]....
        /*0100*/ 	.word	0x00008c40


	//   ....[16]....
        /*0104*/ 	.word	0x00008cf0


	//   ....[17]....
        /*0108*/ 	.word	0x00008e90


	//   ....[18]....
        /*010c*/ 	.word	0x00009030


	//   ....[19]....
        /*0110*/ 	.word	0x000091b0


	//   ....[20]....
        /*0114*/ 	.word	0x000092f0


	//   ....[21]....
        /*0118*/ 	.word	0x00009320


	//   ....[22]....
        /*011c*/ 	.word	0x00009350


	//----- nvinfo : EIATTR_MAX_THREADS
	.align		4
.L_2181:
        /*0120*/ 	.byte	0x04, 0x05
        /*0122*/ 	.short	(.L_2183 - .L_2182)
.L_2182:
        /*0124*/ 	.word	0x00000080
        /*0128*/ 	.word	0x00000001
        /*012c*/ 	.word	0x00000001


	//----- nvinfo : EIATTR_CRS_STACK_SIZE
	.align		4
.L_2183:
        /*0130*/ 	.byte	0x04, 0x1e
        /*0132*/ 	.short	(.L_2185 - .L_2184)
.L_2184:
        /*0134*/ 	.word	0x00000000
.L_2185:


//--------------------- .nv.info._ZN2at6native18elementwise_kernelILi128ELi2EZNS0_22gpu_kernel_impl_nocastIZZZNS0_18GeluCUDAKernelImplERNS_18TensorIteratorBaseENS0_8GeluTypeEENKUlvE0_clEvENKUlvE_clEvEUldE_EEvS4_RKT_EUliE_EEviT1_ --------------------------
	.section	.nv.info._ZN2at6native18elementwise_kernelILi128ELi2EZNS0_22gpu_kernel_impl_nocastIZZZNS0_18GeluCUDAKernelImplERNS_18TensorIteratorBaseENS0_8GeluTypeEENKUlvE0_clEvENKUlvE_clEvEUldE_EEvS4_RKT_EUliE_EEviT1_,"",@"SHT_CUDA_INFO"
	.sectionflags	@""
	.align	4


	//----- nvinfo : EIATTR_CUDA_API_VERSION
	.align		4
        /*0000*/ 	.byte	0x04, 0x37
        /*0002*/ 	.short	(.L_2187 - .L_2186)
.L_2186:
        /*0004*/ 	.word	0x00000082


	//----- nvinfo : EIATTR_SW2861232_WAR
	.align		4
.L_2187:
        /*0008*/ 	.byte	0x01, 0x35
	.zero		2


	//----- nvinfo : EIATTR_PARAM_CBANK
	.align		4
        /*000c*/ 	.byte	0x04, 0x0a
        /*000e*/ 	.short	(.L_2189 - .L_2188)
	.align		4
.L_2188:
        /*0010*/ 	.word	index@(.nv.constant0._ZN2at6native18elementwise_kernelILi128ELi2EZNS0_22gpu_kernel_impl_nocastIZZZNS0_18GeluCUDAKernelImplERNS_18TensorIteratorBaseENS0_8GeluTypeEENKUlvE0_clEvENKUlvE_clEvEUldE_EEvS4_RKT_EUliE_EEviT1_)
        /*0014*/ 	.short	0x0160
        /*0016*/ 	.short	0x0220


	//----- nvinfo : EIATTR_CBANK_PARAM_SIZE
	.align		4
.L_2189:
        /*0018*/ 	.byte	0x03, 0x19
        /*001a*/ 	.short	0x0220


	//----- nvinfo : EIATTR_KPARAM_INFO
	.align		4
        /*001c*/ 	.byte	0x04, 0x17
        /*001e*/ 	.short	(.L_2191 - .L_2190)
.L_2190:
        /*0020*/ 	.word	0x00000000
        /*0024*/ 	.short	0x0001
        /*0026*/ 	.short	0x0008
        /*0028*/ 	.byte	0x00, 0xf0, 0x61, 0x08


	//----- nvinfo : EIATTR_KPARAM_INFO
	.align		4
.L_2191:
        /*002c*/ 	.byte	0x04, 0x17
        /*002e*/ 	.short	(.L_2193 - .L_2192)
.L_2192:
        /*0030*/ 	.word	0x00000000
        /*0034*/ 	.short	0x0000
        /*0036*/ 	.short	0x0000
        /*0038*/ 	.byte	0x00, 0xf0, 0x11, 0x00


	//----- nvinfo : EIATTR_MAXREG_COUNT
	.align		4
.L_2193:
        /*003c*/ 	.byte	0x03, 0x1b
        /*003e*/ 	.short	0x0080


	//----- nvinfo : EIATTR_MERCURY_ISA_VERSION
	.align		4
        /*0040*/ 	.byte	0x03, 0x5f
        /*0042*/ 	.short	0x0000


	//----- nvinfo : EIATTR_EXIT_INSTR_OFFSETS
	.align		4
        /*0044*/ 	.byte	0x04, 0x1c
        /*0046*/ 	.short	(.L_2195 - .L_2194)


	//   ....[0]....
.L_2194:
        /*0048*/ 	.word	0x00001360


	//   ....[1]....
        /*004c*/ 	.word	0x00002600


	//----- nvinfo : EIATTR_MAX_THREADS
	.align		4
.L_2195:
        /*0050*/ 	.byte	0x04, 0x05
        /*0052*/ 	.short	(.L_2197 - .L_2196)
.L_2196:
        /*0054*/ 	.word	0x00000080
        /*0058*/ 	.word	0x00000001
        /*005c*/ 	.word	0x00000001


	//----- nvinfo : EIATTR_CRS_STACK_SIZE
	.align		4
.L_2197:
        /*0060*/ 	.byte	0x04, 0x1e
        /*0062*/ 	.short	(.L_2199 - .L_2198)
.L_2198:
        /*0064*/ 	.word	0x00000000
.L_2199:


//--------------------- .nv.info._ZN2at6native27unrolled_elementwise_kernelIZZZNS0_18GeluCUDAKernelImplERNS_18TensorIteratorBaseENS0_8GeluTypeEENKUlvE0_clEvENKUlvE_clEvEUldE_St5arrayIPcLm2EELi4E23TrivialOffsetCalculatorILi1EjESC_NS0_6memory15LoadWithoutCastENSD_16StoreWithoutCastEEEviT_T0_T2_T3_T4_T5_ --------------------------
	.section	.nv.info._ZN2at6native27unrolled_elementwise_kernelIZZZNS0_18GeluCUDAKernelImplERNS_18TensorIteratorBaseENS0_8GeluTypeEENKUlvE0_clEvENKUlvE_clEvEUldE_St5arrayIPcLm2EELi4E23TrivialOffsetCalculatorILi1EjESC_NS0_6memory15LoadWithoutCastENSD_16StoreWithoutCastEEEviT_T0_T2_T3_T4_T5_,"",@"SHT_CUDA_INFO"
	.sectionflags	@""
	.align	4


	//----- nvinfo : EIATTR_CUDA_API_VERSION
	.align		4
        /*0000*/ 	.byte	0x04, 0x37
        /*0002*/ 	.short	(.L_2201 - .L_2200)
.L_2200:
        /*0004*/ 	.word	0x00000082


	//----- nvinfo : EIATTR_SW2861232_WAR
	.align		4
.L_2201:
        /*0008*/ 	.byte	0x01, 0x35
	.zero		2


	//----- nvinfo : EIATTR_PARAM_CBANK
	.align		4
        /*000c*/ 	.byte	0x04, 0x0a
        /*000e*/ 	.short	(.L_2203 - .L_2202)
	.align		4
.L_2202:
        /*0010*/ 	.word	index@(.nv.constant0._ZN2at6native27unrolled_elementwise_kernelIZZZNS0_18GeluCUDAKernelImplERNS_18TensorIteratorBaseENS0_8GeluTypeEENKUlvE0_clEvENKUlvE_clEvEUldE_St5arrayIPcLm2EELi4E23TrivialOffsetCalculatorILi1EjESC_NS0_6memory15LoadWithoutCastENSD_16StoreWithoutCastEEEviT_T0_T2_T3_T4_T5_)
        /*0014*/ 	.short	0x0160
        /*0016*/ 	.short	0x001c


	//----- nvinfo : EIATTR_CBANK_PARAM_SIZE
	.align		4
.L_2203:
        /*0018*/ 	.byte	0x03, 0x19
        /*001a*/ 	.short	0x001c


	//----- nvinfo : EIATTR_KPARAM_INFO
	.align		4
        /*001c*/ 	.byte	0x04, 0x17
        /*001e*/ 	.short	(.L_2205 - .L_2204)
.L_2204:
        /*0020*/ 	.word	0x00000000
        /*0024*/ 	.short	0x0006
        /*0026*/ 	.short	0x001b
        /*0028*/ 	.byte	0x00, 0xf0, 0x05, 0x00


	//----- nvinfo : EIATTR_KPARAM_INFO
	.align		4
.L_2205:
        /*002c*/ 	.byte	0x04, 0x17
        /*002e*/ 	.short	(.L_2207 - .L_2206)
.L_2206:
        /*0030*/ 	.word	0x00000000
        /*0034*/ 	.short	0x0005
        /*0036*/ 	.short	0x001a
        /*0038*/ 	.byte	0x00, 0xf0, 0x05, 0x00


	//----- nvinfo : EIATTR_KPARAM_INFO
	.align		4
.L_2207:
        /*003c*/ 	.byte	0x04, 0x17
        /*003e*/ 	.short	(.L_2209 - .L_2208)
.L_2208:
        /*0040*/ 	.word	0x00000000
        /*0044*/ 	.short	0x0004
        /*0046*/ 	.short	0x0019
        /*0048*/ 	.byte	0x00, 0xf0, 0x05, 0x00


	//----- nvinfo : EIATTR_KPARAM_INFO
	.align		4
.L_2209:
        /*004c*/ 	.byte	0x04, 0x17
        /*004e*/ 	.short	(.L_2211 - .L_2210)
.L_2210:
        /*0050*/ 	.word	0x00000000
        /*0054*/ 	.short	0x0003
        /*0056*/ 	.short	0x0018
        /*0058*/ 	.byte	0x00, 0xf0, 0x05, 0x00


	//----- nvinfo : EIATTR_KPARAM_INFO
	.align		4
.L_2211:
        /*005c*/ 	.byte	0x04, 0x17
        /*005e*/ 	.short	(.L_2213 - .L_2212)
.L_2212:
        /*0060*/ 	.word	0x00000000
        /*0064*/ 	.short	0x0002
        /*0066*/ 	.short	0x0008
        /*0068*/ 	.byte	0x00, 0xf0, 0x41, 0x00


	//----- nvinfo : EIATTR_KPARAM_INFO
	.align		4
.L_2213:
        /*006c*/ 	.byte	0x04, 0x17
        /*006e*/ 	.short	(.L_2215 - .L_2214)
.L_2214:
        /*0070*/ 	.word	0x00000000
        /*0074*/ 	.short	0x0001
        /*0076*/ 	.short	0x0004
        /*0078*/ 	.byte	0x00, 0xf0, 0x05, 0x00


	//----- nvinfo : EIATTR_KPARAM_INFO
	.align		4
.L_2215:
        /*007c*/ 	.byte	0x04, 0x17
        /*007e*/ 	.short	(.L_2217 - .L_2216)
.L_2216:
        /*0080*/ 	.word	0x00000000
        /*0084*/ 	.short	0x0000
        /*0086*/ 	.short	0x0000
        /*0088*/ 	.byte	0x00, 0xf0, 0x11, 0x00


	//----- nvinfo : EIATTR_MAXREG_COUNT
	.align		4
.L_2217:
        /*008c*/ 	.byte	0x03, 0x1b
        /*008e*/ 	.short	0x00ff


	//----- nvinfo : EIATTR_MERCURY_ISA_VERSION
	.align		4
        /*0090*/ 	.byte	0x03, 0x5f
        /*0092*/ 	.short	0x0000


	//----- nvinfo : EIATTR_EXIT_INSTR_OFFSETS
	.align		4
        /*0094*/ 	.byte	0x04, 0x1c
        /*0096*/ 	.short	(.L_2219 - .L_2218)


	//   ....[0]....
.L_2218:
        /*0098*/ 	.word	0x00001450


	//   ....[1]....
        /*009c*/ 	.word	0x000014a0


	//----- nvinfo : EIATTR_MAX_THREADS
	.align		4
.L_2219:
        /*00a0*/ 	.byte	0x04, 0x05
        /*00a2*/ 	.short	(.L_2221 - .L_2220)
.L_2220:
        /*00a4*/ 	.word	0x00000080
        /*00a8*/ 	.word	0x00000001
        /*00ac*/ 	.word	0x00000001


	//----- nvinfo : EIATTR_CRS_STACK_SIZE
	.align		4
.L_2221:
        /*00b0*/ 	.byte	0x04, 0x1e
        /*00b2*/ 	.short	(.L_2223 - .L_2222)
.L_2222:
        /*00b4*/ 	.word	0x00000000
.L_2223:


//--------------------- .nv.info._ZN2at6native29vectorized_elementwise_kernelILi2EZZZNS0_18GeluCUDAKernelImplERNS_18TensorIteratorBaseENS0_8GeluTypeEENKUlvE0_clEvENKUlvE_clEvEUldE_St5arrayIPcLm2EEEEviT0_T1_ --------------------------
	.section	.nv.info._ZN2at6native29vectorized_elementwise_kernelILi2EZZZNS0_18GeluCUDAKernelImplERNS_18TensorIteratorBaseENS0_8GeluTypeEENKUlvE0_clEvENKUlvE_clEvEUldE_St5arrayIPcLm2EEEEviT0_T1_,"",@"SHT_CUDA_INFO"
	.sectionflags	@""
	.align	4


	//----- nvinfo : EIATTR_CUDA_API_VERSION
	.align		4
        /*0000*/ 	.byte	0x04, 0x37
        /*0002*/ 	.short	(.L_2225 - .L_2224)
.L_2224:
        /*0004*/ 	.word	0x00000082


	//----- nvinfo : EIATTR_SW2861232_WAR
	.align		4
.L_2225:
        /*0008*/ 	.byte	0x01, 0x35
	.zero		2


	//----- nvinfo : EIATTR_PARAM_CBANK
	.align		4
        /*000c*/ 	.byte	0x04, 0x0a
        /*000e*/ 	.short	(.L_2227 - .L_2226)
	.align		4
.L_2226:
        /*0010*/ 	.word	index@(.nv.constant0._ZN2at6native29vectorized_elementwise_kernelILi2EZZZNS0_18GeluCUDAKernelImplERNS_18TensorIteratorBaseENS0_8GeluTypeEENKUlvE0_clEvENKUlvE_clEvEUldE_St5arrayIPcLm2EEEEviT0_T1_)
        /*0014*/ 	.short	0x0160
        /*0016*/ 	.short	0x0018


	//----- nvinfo : EIATTR_CBANK_PARAM_SIZE
	.align		4
.L_2227:
        /*0018*/ 	.byte	0x03, 0x19
        /*001a*/ 	.short	0x0018


	//----- nvinfo : EIATTR_KPARAM_INFO
	.align		4
        /*001c*/ 	.byte	0x04, 0x17
        /*001e*/ 	.short	(.L_2229 - .L_2228)
.L_2228:
        /*0020*/ 	.word	0x00000000
        /*0024*/ 	.short	0x0002
        /*0026*/ 	.short	0x0008
        /*0028*/ 	.byte	0x00, 0xf0, 0x41, 0x00


	//----- nvinfo : EIATTR_KPARAM_INFO
	.align		4
.L_2229:
        /*002c*/ 	.byte	0x04, 0x17
        /*002e*/ 	.short	(.L_2231 - .L_2230)
.L_2230:
        /*0030*/ 	.word	0x00000000
        /*0034*/ 	.short	0x0001
        /*0036*/ 	.short	0x0004
        /*0038*/ 	.byte	0x00, 0xf0, 0x05, 0x00


	//----- nvinfo : EIATTR_KPARAM_INFO
	.align		4
.L_2231:
        /*003c*/ 	.byte	0x04, 0x17
        /*003e*/ 	.short	(.L_2233 - .L_2232)
.L_2232:
        /*0040*/ 	.word	0x00000000
        /*0044*/ 	.short	0x0000
        /*0046*/ 	.short	0x0000
        /*0048*/ 	.byte	0x00, 0xf0, 0x11, 0x00


	//----- nvinfo : EIATTR_MAXREG_COUNT
	.align		4
.L_2233:
        /*004c*/ 	.byte	0x03, 0x1b
        /*004e*/ 	.short	0x00ff


	//----- nvinfo : EIATTR_MERCURY_ISA_VERSION
	.align		4
        /*0050*/ 	.byte	0x03, 0x5f
        /*0052*/ 	.short	0x0000


	//----- nvinfo : EIATTR_EXIT_INSTR_OFFSETS
	.align		4
        /*0054*/ 	.byte	0x04, 0x1c
        /*0056*/ 	.short	(.L_2235 - .L_2234)


	//   ....[0]....
.L_2234:
        /*0058*/ 	.word	0x00001f10


	//   ....[1]....
        /*005c*/ 	.word	0x000047e0


	//   ....[2]....
        /*0060*/ 	.word	0x00004830


	//----- nvinfo : EIATTR_MAX_THREADS
	.align		4
.L_2235:
        /*0064*/ 	.byte	0x04, 0x05
        /*0066*/ 	.short	(.L_2237 - .L_2236)
.L_2236:
        /*0068*/ 	.word	0x00000080
        /*006c*/ 	.word	0x00000001
        /*0070*/ 	.word	0x00000001


	//----- nvinfo : EIATTR_CRS_STACK_SIZE
	.align		4
.L_2237:
        /*0074*/ 	.byte	0x04, 0x1e
        /*0076*/ 	.short	(.L_2239 - .L_2238)
.L_2238:
        /*0078*/ 	.word	0x00000000
.L_2239:


//--------------------- .nv.info._ZN2at6native29vectorized_elementwise_kernelILi4EZZZNS0_18GeluCUDAKernelImplERNS_18TensorIteratorBaseENS0_8GeluTypeEENKUlvE0_clEvENKUlvE_clEvEUldE_St5arrayIPcLm2EEEEviT0_T1_ --------------------------
	.section	.nv.info._ZN2at6native29vectorized_elementwise_kernelILi4EZZZNS0_18GeluCUDAKernelImplERNS_18TensorIteratorBaseENS0_8GeluTypeEENKUlvE0_clEvENKUlvE_clEvEUldE_St5arrayIPcLm2EEEEviT0_T1_,"",@"SHT_CUDA_INFO"
	.sectionflags	@""
	.align	4


	//----- nvinfo : EIATTR_CUDA_API_VERSION
	.align		4
        /*0000*/ 	.byte	0x04, 0x37
        /*0002*/ 	.short	(.L_2241 - .L_2240)
.L_2240:
        /*0004*/ 	.word	0x00000082


	//----- nvinfo : EIATTR_SW2861232_WAR
	.align		4
.L_2241:
        /*0008*/ 	.byte	0x01, 0x35
	.zero		2


	//----- nvinfo : EIATTR_PARAM_CBANK
	.align		4
        /*000c*/ 	.byte	0x04, 0x0a
        /*000e*/ 	.short	(.L_2243 - .L_2242)
	.align		4
.L_2242:
        /*0010*/ 	.word	index@(.nv.constant0._ZN2at6native29vectorized_elementwise_kernelILi4EZZZNS0_18GeluCUDAKernelImplERNS_18TensorIteratorBaseENS0_8GeluTypeEENKUlvE0_clEvENKUlvE_clEvEUldE_St5arrayIPcLm2EEEEviT0_T1_)
        /*0014*/ 	.short	0x0160
        /*0016*/ 	.short	0x0018


	//----- nvinfo : EIATTR_CBANK_PARAM_SIZE
	.align		4
.L_2243:
        /*0018*/ 	.byte	0x03, 0x19
        /*001a*/ 	.short	0x0018


	//----- nvinfo : EIATTR_KPARAM_INFO
	.align		4
        /*001c*/ 	.byte	0x04, 0x17
        /*001e*/ 	.short	(.L_2245 - .L_2244)
.L_2244:
        /*0020*/ 	.word	0x00000000
        /*0024*/ 	.short	0x0002
        /*0026*/ 	.short	0x0008
        /*0028*/ 	.byte	0x00, 0xf0, 0x41, 0x00


	//----- nvinfo : EIATTR_KPARAM_INFO
	.align		4
.L_2245:
        /*002c*/ 	.byte	0x04, 0x17
        /*002e*/ 	.short	(.L_2247 - .L_2246)
.L_2246:
        /*0030*/ 	.word	0x00000000
        /*0034*/ 	.short	0x0001
        /*0036*/ 	.short	0x0004
        /*0038*/ 	.byte	0x00, 0xf0, 0x05, 0x00


	//----- nvinfo : EIATTR_KPARAM_INFO
	.align		4
.L_2247:
        /*003c*/ 	.byte	0x04, 0x17
        /*003e*/ 	.short	(.L_2249 - .L_2248)
.L_2248:
        /*0040*/ 	.word	0x00000000
        /*0044*/ 	.short	0x0000
        /*0046*/ 	.short	0x0000
        /*0048*/ 	.byte	0x00, 0xf0, 0x11, 0x00


	//----- nvinfo : EIATTR_MAXREG_COUNT
	.align		4
.L_2249:
        /*004c*/ 	.byte	0x03, 0x1b
        /*004e*/ 	.short	0x00ff


	//----- nvinfo : EIATTR_MERCURY_ISA_VERSION
	.align		4
        /*0050*/ 	.byte	0x03, 0x5f
        /*0052*/ 	.short	0x0000


	//----- nvinfo : EIATTR_EXIT_INSTR_OFFSETS
	.align		4
        /*0054*/ 	.byte	0x04, 0x1c
        /*0056*/ 	.short	(.L_2251 - .L_2250)


	//   ....[0]....
.L_2250:
        /*0058*/ 	.word	0x00001f10


	//   ....[1]....
        /*005c*/ 	.word	0x000047e0


	//   ....[2]....
        /*0060*/ 	.word	0x00004830


	//----- nvinfo : EIATTR_MAX_THREADS
	.align		4
.L_2251:
        /*0064*/ 	.byte	0x04, 0x05
        /*0066*/ 	.short	(.L_2253 - .L_2252)
.L_2252:
        /*0068*/ 	.word	0x00000080
        /*006c*/ 	.word	0x00000001
        /*0070*/ 	.word	0x00000001


	//----- nvinfo : EIATTR_CRS_STACK_SIZE
	.align		4
.L_2253:
        /*0074*/ 	.byte	0x04, 0x1e
        /*0076*/ 	.short	(.L_2255 - .L_2254)
.L_2254:
        /*0078*/ 	.word	0x00000000
.L_2255:


//--------------------- .nv.info._ZN2at6native29vectorized_elementwise_kernelILi8EZZZNS0_18GeluCUDAKernelImplERNS_18TensorIteratorBaseENS0_8GeluTypeEENKUlvE0_clEvENKUlvE_clEvEUldE_St5arrayIPcLm2EEEEviT0_T1_ --------------------------
	.section	.nv.info._ZN2at6native29vectorized_elementwise_kernelILi8EZZZNS0_18GeluCUDAKernelImplERNS_18TensorIteratorBaseENS0_8GeluTypeEENKUlvE0_clEvENKUlvE_clEvEUldE_St5arrayIPcLm2EEEEviT0_T1_,"",@"SHT_CUDA_INFO"
	.sectionflags	@""
	.align	4


	//----- nvinfo : EIATTR_CUDA_API_VERSION
	.align		4
        /*0000*/ 	.byte	0x04, 0x37
        /*0002*/ 	.short	(.L_2257 - .L_2256)
.L_2256:
        /*0004*/ 	.word	0x00000082


	//----- nvinfo : EIATTR_SW2861232_WAR
	.align		4
.L_2257:
        /*0008*/ 	.byte	0x01, 0x35
	.zero		2


	//----- nvinfo : EIATTR_PARAM_CBANK
	.align		4
        /*000c*/ 	.byte	0x04, 0x0a
        /*000e*/ 	.short	(.L_2259 - .L_2258)
	.align		4
.L_2258:
        /*0010*/ 	.word	index@(.nv.constant0._ZN2at6native29vectorized_elementwise_kernelILi8EZZZNS0_18GeluCUDAKernelImplERNS_18TensorIteratorBaseENS0_8GeluTypeEENKUlvE0_clEvENKUlvE_clEvEUldE_St5arrayIPcLm2EEEEviT0_T1_)
        /*0014*/ 	.short	0x0160
        /*0016*/ 	.short	0x0018


	//----- nvinfo : EIATTR_CBANK_PARAM_SIZE
	.align		4
.L_2259:
        /*0018*/ 	.byte	0x03, 0x19
        /*001a*/ 	.short	0x0018


	//----- nvinfo : EIATTR_KPARAM_INFO
	.align		4
        /*001c*/ 	.byte	0x04, 0x17
        /*001e*/ 	.short	(.L_2261 - .L_2260)
.L_2260:
        /*0020*/ 	.word	0x00000000
        /*0024*/ 	.short	0x0002
        /*0026*/ 	.short	0x0008
        /*0028*/ 	.byte	0x00, 0xf0, 0x41, 0x00


	//----- nvinfo : EIATTR_KPARAM_INFO
	.align		4
.L_2261:
        /*002c*/ 	.byte	0x04, 0x17
        /*002e*/ 	.short	(.L_2263 - .L_2262)
.L_2262:
        /*0030*/ 	.word	0x00000000
        /*0034*/ 	.short	0x0001
        /*0036*/ 	.short	0x0004
        /*0038*/ 	.byte	0x00, 0xf0, 0x05, 0x00


	//----- nvinfo : EIATTR_KPARAM_INFO
	.align		4
.L_2263:
        /*003c*/ 	.byte	0x04, 0x17
        /*003e*/ 	.short	(.L_2265 - .L_2264)
.L_2264:
        /*0040*/ 	.word	0x00000000
        /*0044*/ 	.short	0x0000
        /*0046*/ 	.short	0x0000
        /*0048*/ 	.byte	0x00, 0xf0, 0x11, 0x00


	//----- nvinfo : EIATTR_MAXREG_COUNT
	.align		4
.L_2265:
        /*004c*/ 	.byte	0x03, 0x1b
        /*004e*/ 	.short	0x00ff


	//----- nvinfo : EIATTR_MERCURY_ISA_VERSION
	.align		4
        /*0050*/ 	.byte	0x03, 0x5f
        /*0052*/ 	.short	0x0000


	//----- nvinfo : EIATTR_EXIT_INSTR_OFFSETS
	.align		4
        /*0054*/ 	.byte	0x04, 0x1c
        /*0056*/ 	.short	(.L_2267 - .L_2266)


	//   ....[0]....
.L_2266:
        /*0058*/ 	.word	0x00000010


	//----- nvinfo : EIATTR_MAX_THREADS
	.align		4
.L_2267:
        /*005c*/ 	.byte	0x04, 0x05
        /*005e*/ 	.short	(.L_2269 - .L_2268)
.L_2268:
        /*0060*/ 	.word	0x00000080
        /*0064*/ 	.word	0x00000001
        /*0068*/ 	.word	0x00000001
.L_2269:


//--------------------- .nv.info._ZN2at6native18elementwise_kernelILi128ELi4EZNS0_15gpu_kernel_implIZZZNS0_18GeluCUDAKernelImplERNS_18TensorIteratorBaseENS0_8GeluTypeEENKUlvE_clEvENKUlvE2_clEvEUlN3c108BFloat16EE_EEvS4_RKT_EUliE_EEviT1_ --------------------------
	.section	.nv.info._ZN2at6native18elementwise_kernelILi128ELi4EZNS0_15gpu_kernel_implIZZZNS0_18GeluCUDAKernelImplERNS_18TensorIteratorBaseENS0_8GeluTypeEENKUlvE_clEvENKUlvE2_clEvEUlN3c108BFloat16EE_EEvS4_RKT_EUliE_EEviT1_,"",@"SHT_CUDA_INFO"
	.sectionflags	@""
	.align	4


	//----- nvinfo : EIATTR_CUDA_API_VERSION
	.align		4
        /*0000*/ 	.byte	0x04, 0x37
        /*0002*/ 	.short	(.L_2271 - .L_2270)
.L_2270:
        /*0004*/ 	.word	0x00000082


	//----- nvinfo : EIATTR_SW2861232_WAR
	.align		4
.L_2271:
        /*0008*/ 	.byte	0x01, 0x35
	.zero		2


	//----- nvinfo : EIATTR_PARAM_CBANK
	.align		4
        /*000c*/ 	.byte	0x04, 0x0a
        /*000e*/ 	.short	(.L_2273 - .L_2272)
	.align		4
.L_2272:
        /*0010*/ 	.word	index@(.nv.constant0._ZN2at6native18elementwise_kernelILi128ELi4EZNS0_15gpu_kernel_implIZZZNS0_18GeluCUDAKernelImplERNS_18TensorIteratorBaseENS0_8GeluTypeEENKUlvE_clEvENKUlvE2_clEvEUlN3c108BFloat16EE_EEvS4_RKT_EUliE_EEviT1_)
        /*0014*/ 	.short	0x0160
        /*0016*/ 	.short	0x0220


	//----- nvinfo : EIATTR_CBANK_PARAM_SIZE
	.align		4
.L_2273:
        /*0018*/ 	.byte	0x03, 0x19
        /*001a*/ 	.short	0x0220


	//----- nvinfo : EIATTR_KPARAM_INFO
	.align		4
        /*001c*/ 	.byte	0x04, 0x17
        /*001e*/ 	.short	(.L_2275 - .L_2274)
.L_2274:
        /*0020*/ 	.word	0x00000000
        /*0024*/ 	.short	0x0001
        /*0026*/ 	.short	0x0008
        /*0028*/ 	.byte	0x00, 0xf0, 0x61, 0x08


	//----- nvinfo : EIATTR_KPARAM_INFO
	.align		4
.L_2275:
        /*002c*/ 	.byte	0x04, 0x17
        /*002e*/ 	.short	(.L_2277 - .L_2276)
.L_2276:
        /*0030*/ 	.word	0x00000000
        /*0034*/ 	.short	0x0000
        /*0036*/ 	.short	0x0000
        /*0038*/ 	.byte	0x00, 0xf0, 0x11, 0x00


	//----- nvinfo : EIATTR_MAXREG_COUNT
	.align		4
.L_2277:
        /*003c*/ 	.byte	0x03, 0x1b
        /*003e*/ 	.short	0x0080


	//----- nvinfo : EIATTR_EXTERNS
	.align		4
        /*0040*/ 	.byte	0x04, 0x0f
        /*0042*/ 	.short	(.L_2279 - .L_2278)


	//   ....[0]....
	.align		4
.L_2278:
        /*0044*/ 	.word	index@(__assertfail)


	//----- nvinfo : EIATTR_MERCURY_ISA_VERSION
	.align		4
.L_2279:
        /*0048*/ 	.byte	0x03, 0x5f
        /*004a*/ 	.short	0x0000


	//----- nvinfo : EIATTR_SYSCALL_OFFSETS
	.align		4
        /*004c*/ 	.byte	0x04, 0x46
        /*004e*/ 	.short	(.L_2281 - .L_2280)


	//   ....[0]....
.L_2280:
        /*0050*/ 	.word	0x00001dd0


	//   ....[1]....
        /*0054*/ 	.word	0x00002e00


	//   ....[2]....
        /*0058*/ 	.word	0x00004c40


	//   ....[3]....
        /*005c*/ 	.word	0x00005c70


	//   ....[4]....
        /*0060*/ 	.word	0x00007a80


	//   ....[5]....
        /*0064*/ 	.word	0x00008ab0


	//   ....[6]....
        /*0068*/ 	.word	0x0000a8d0


	//   ....[7]....
        /*006c*/ 	.word	0x0000b900


	//----- nvinfo : EIATTR_EXIT_INSTR_OFFSETS
	.align		4
.L_2281:
        /*0070*/ 	.byte	0x04, 0x1c
        /*0072*/ 	.short	(.L_2283 - .L_2282)


	//   ....[0]....
.L_2282:
        /*0074*/ 	.word	0x00008b70


	//   ....[1]....
        /*0078*/ 	.word	0x0000ab00


	//   ....[2]....
        /*007c*/ 	.word	0x0000ab40


	//   ....[3]....
        /*0080*/ 	.word	0x0000abe0


	//   ....[4]....
        /*0084*/ 	.word	0x0000ac20


	//   ....[5]....
        /*0088*/ 	.word	0x0000ac60


	//   ....[6]....
        /*008c*/ 	.word	0x0000acf0


	//   ....[7]....
        /*0090*/ 	.word	0x0000ad30


	//   ....[8]....
        /*0094*/ 	.word	0x0000add0


	//   ....[9]....
        /*0098*/ 	.word	0x0000ae20


	//   ....[10]....
        /*009c*/ 	.word	0x0000ae70


	//   ....[11]....
        /*00a0*/ 	.word	0x0000af40


	//   ....[12]....
        /*00a4*/ 	.word	0x0000afa0


	//   ....[13]....
        /*00a8*/ 	.word	0x0000b130


	//   ....[14]....
        /*00ac*/ 	.word	0x0000b290


	//   ....[15]....
        /*00b0*/ 	.word	0x0000b2b0


	//   ....[16]....
        /*00b4*/ 	.word	0x0000b370


	//   ....[17]....
        /*00b8*/ 	.word	0x0000b4f0


	//   ....[18]....
        /*00bc*/ 	.word	0x0000b670


	//   ....[19]....
        /*00c0*/ 	.word	0x0000b7d0


	//   ....[20]....
        /*00c4*/ 	.word	0x0000b910


	//   ....[21]....
        /*00c8*/ 	.word	0x0000b950


	//   ....[22]....
        /*00cc*/ 	.word	0x0000b990


	//----- nvinfo : EIATTR_MAX_THREADS
	.align		4
.L_2283:
        /*00d0*/ 	.byte	0x04, 0x05
        /*00d2*/ 	.short	(.L_2285 - .L_2284)
.L_2284:
        /*00d4*/ 	.word	0x00000080
        /*00d8*/ 	.word	0x00000001
        /*00dc*/ 	.word	0x00000001


	//----- nvinfo : EIATTR_CRS_STACK_SIZE
	.align		4
.L_2285:
        /*00e0*/ 	.byte	0x04, 0x1e
        /*00e2*/ 	.short	(.L_2287 - .L_2286)
.L_2286:
        /*00e4*/ 	.word	0x00000000
.L_2287:


//--------------------- .nv.info._ZN2at6native27unrolled_elementwise_kernelIZZZNS0_18GeluCUDAKernelImplERNS_18TensorIteratorBaseENS0_8GeluTypeEENKUlvE_clEvENKUlvE2_clEvEUlN3c108BFloat16EE_St5arrayIPcLm2EELi4E23TrivialOffsetCalculatorILi1EjESE_NS0_6memory12LoadWithCastILi1EEENSF_13StoreWithCastILi1EEEEEviT_T0_T2_T3_T4_T5_ --------------------------
	.section	.nv.info._ZN2at6native27unrolled_elementwise_kernelIZZZNS0_18GeluCUDAKernelImplERNS_18TensorIteratorBaseENS0_8GeluTypeEENKUlvE_clEvENKUlvE2_clEvEUlN3c108BFloat16EE_St5arrayIPcLm2EELi4E23TrivialOffsetCalculatorILi1EjESE_NS0_6memory12LoadWithCastILi1EEENSF_13StoreWithCastILi1EEEEEviT_T0_T2_T3_T4_T5_,"",@"SHT_CUDA_INFO"
	.sectionflags	@""
	.align	4


	//----- nvinfo : EIATTR_CUDA_API_VERSION
	.align		4
        /*0000*/ 	.byte	0x04, 0x37
        /*0002*/ 	.short	(.L_2289 - .L_2288)
.L_2288:
        /*0004*/ 	.word	0x00000082


	//----- nvinfo : EIATTR_SW2861232_WAR
	.align		4
.L_2289:
        /*0008*/ 	.byte	0x01, 0x35
	.zero		2


	//----- nvinfo : EIATTR_PARAM_CBANK
	.align		4
        /*000c*/ 	.byte	0x04, 0x0a
        /*000e*/ 	.short	(.L_2291 - .L_2290)
	.align		4
.L_2290:
        /*0010*/ 	.word	index@(.nv.constant0._ZN2at6native27unrolled_elementwise_kernelIZZZNS0_18GeluCUDAKernelImplERNS_18TensorIteratorBaseENS0_8GeluTypeEENKUlvE_clEvENKUlvE2_clEvEUlN3c108BFloat16EE_St5arrayIPcLm2EELi4E23TrivialOffsetCalculatorILi1EjESE_NS0_6memory12LoadWithCastILi1EEENSF_13StoreWithCastILi1EEEEEviT_T0_T2_T3_T4_T5_)
        /*0014*/ 	.short	0x0160
        /*0016*/ 	.short	0x002c


	//----- nvinfo : EIATTR_CBANK_PARAM_SIZE
	.align		4
.L_2291:
        /*0018*/ 	.byte	0x03, 0x19
        /*001a*/ 	.short	0x002c


	//----- nvinfo : EIATTR_KPARAM_INFO
	.align		4
        /*001c*/ 	.byte	0x04, 0x17
        /*001e*/ 	.short	(.L_2293 - .L_2292)
.L_2292:
        /*0020*/ 	.word	0x00000000
        /*0024*/ 	.short	0x0006
        /*0026*/ 	.short	0x0024
        /*0028*/ 	.byte	0x00, 0xf0, 0x21, 0x00


	//----- nvinfo : EIATTR_KPARAM_INFO
	.align		4
.L_2293:
        /*002c*/ 	.byte	0x04, 0x17
        /*002e*/ 	.short	(.L_2295 - .L_2294)
.L_2294:
        /*0030*/ 	.word	0x00000000
        /*0034*/ 	.short	0x0005
        /*0036*/ 	.short	0x001c
        /*0038*/ 	.byte	0x00, 0xf0, 0x21, 0x00


	//----- nvinfo : EIATTR_KPARAM_INFO
	.align		4
.L_2295:
        /*003c*/ 	.byte	0x04, 0x17
        /*003e*/ 	.short	(.L_2297 - .L_2296)
.L_2296:
        /*0040*/ 	.word	0x00000000
        /*0044*/ 	.short	0x0004
        /*0046*/ 	.short	0x0019
        /*0048*/ 	.byte	0x00, 0xf0, 0x05, 0x00


	//----- nvinfo : EIATTR_KPARAM_INFO
	.align		4
.L_2297:
        /*004c*/ 	.byte	0x04, 0x17
        /*004e*/ 	.short	(.L_2299 - .L_2298)
.L_2298:
        /*0050*/ 	.word	0x00000000
        /*0054*/ 	.short	0x0003
        /*0056*/ 	.short	0x0018
        /*0058*/ 	.byte	0x00, 0xf0, 0x05, 0x00


	//----- nvinfo : EIATTR_KPARAM_INFO
	.align		4
.L_2299:
        /*005c*/ 	.byte	0x04, 0x17
        /*005e*/ 	.short	(.L_2301 - .L_2300)
.L_2300:
        /*0060*/ 	.word	0x00000000
        /*0064*/ 	.short	0x0002
        /*0066*/ 	.short	0x0008
        /*0068*/ 	.byte	0x00, 0xf0, 0x41, 0x00


	//----- nvinfo : EIATTR_KPARAM_INFO
	.align		4
.L_2301:
        /*006c*/ 	.byte	0x04, 0x17
        /*006e*/ 	.short	(.L_2303 - .L_2302)
.L_2302:
        /*0070*/ 	.word	0x00000000
        /*0074*/ 	.short	0x0001
        /*0076*/ 	.short	0x0004
        /*0078*/ 	.byte	0x00, 0xf0, 0x05, 0x00


	//----- nvinfo : EIATTR_KPARAM_INFO
	.align		4
.L_2303:
        /*007c*/ 	.byte	0x04, 0x17
        /*007e*/ 	.short	(.L_2305 - .L_2304)
.L_2304:
        /*0080*/ 	.word	0x00000000
        /*0084*/ 	.short	0x0000
        /*0086*/ 	.short	0x0000
        /*0088*/ 	.byte	0x00, 0xf0, 0x11, 0x00


	//----- nvinfo : EIATTR_MAXREG_COUNT
	.align		4
.L_2305:
        /*008c*/ 	.byte	0x03, 0x1b
        /*008e*/ 	.short	0x00ff


	//----- nvinfo : EIATTR_EXTERNS
	.align		4
        /*0090*/ 	.byte	0x04, 0x0f
        /*0092*/ 	.short	(.L_2307 - .L_2306)


	//   ....[0]....
	.align		4
.L_2306:
        /*0094*/ 	.word	index@(__assertfail)


	//----- nvinfo : EIATTR_MERCURY_ISA_VERSION
	.align		4
.L_2307:
        /*0098*/ 	.byte	0x03, 0x5f
        /*009a*/ 	.short	0x0000


	//----- nvinfo : EIATTR_SYSCALL_OFFSETS
	.align		4
        /*009c*/ 	.byte	0x04, 0x46
        /*009e*/ 	.short	(.L_2309 - .L_2308)


	//   ....[0]....
.L_2308:
        /*00a0*/ 	.word	0x000010a0


	//   ....[1]....
        /*00a4*/ 	.word	0x000021a0


	//   ....[2]....
        /*00a8*/ 	.word	0x000032b0


	//   ....[3]....
        /*00ac*/ 	.word	0x00004390


	//   ....[4]....
        /*00b0*/ 	.word	0x000058a0


	//   ....[5]....
        /*00b4*/ 	.word	0x000068d0


	//   ....[6]....
        /*00b8*/ 	.word	0x000078c0


	//   ....[7]....
        /*00bc*/ 	.word	0x000088b0


	//----- nvinfo : EIATTR_EXIT_INSTR_OFFSETS
	.align		4
.L_2309:
        /*00c0*/ 	.byte	0x04, 0x1c
        /*00c2*/ 	.short	(.L_2311 - .L_2310)


	//   ....[0]....
.L_2310:
        /*00c4*/ 	.word	0x00007980


	//   ....[1]....
        /*00c8*/ 	.word	0x00007ab0


	//   ....[2]....
        /*00cc*/ 	.word	0x00007af0


	//   ....[3]....
        /*00d0*/ 	.word	0x00007b90


	//   ....[4]....
        /*00d4*/ 	.word	0x00007bd0


	//   ....[5]....
        /*00d8*/ 	.word	0x00007c10


	//   ....[6]....
        /*00dc*/ 	.word	0x00007ca0


	//   ....[7]....
        /*00e0*/ 	.word	0x00007ce0


	//   ....[8]....
        /*00e4*/ 	.word	0x00007d80


	//   ....[9]....
        /*00e8*/ 	.word	0x00007dd0


	//   ....[10]....
        /*00ec*/ 	.word	0x00007e20


	//   ....[11]....
        /*00f0*/ 	.word	0x00007ef0


	//   ....[12]....
        /*00f4*/ 	.word	0x00007f50


	//   ....[13]....
        /*00f8*/ 	.word	0x000080e0


	//   ....[14]....
        /*00fc*/ 	.word	0x00008240


	//   ....[15]....
        /*0100*/ 	.word	0x00008260


	//   ....[16]....
        /*0104*/ 	.word	0x00008320


	//   ....[17]....
        /*0108*/ 	.word	0x000084a0


	//   ....[18]....
        /*010c*/ 	.word	0x00008620


	//   ....[19]....
        /*0110*/ 	.word	0x00008780


	//   ....[20]....
        /*0114*/ 	.word	0x000088c0


	//   ....[21]....
        /*0118*/ 	.word	0x00008900


	//   ....[22]....
        /*011c*/ 	.word	0x00008940


	//----- nvinfo : EIATTR_MAX_THREADS
	.align		4
.L_2311:
        /*0120*/ 	.byte	0x04, 0x05
        /*0122*/ 	.short	(.L_2313 - .L_2312)
.L_2312:
        /*0124*/ 	.word	0x00000080
        /*0128*/ 	.word	0x00000001
        /*012c*/ 	.word	0x00000001


	//----- nvinfo : EIATTR_CRS_STACK_SIZE
	.align		4
.L_2313:
        /*0130*/ 	.byte	0x04, 0x1e
        /*0132*/ 	.short	(.L_2315 - .L_2314)
.L_2314:
        /*0134*/ 	.word	0x00000000
.L_2315:


//--------------------- .nv.info._ZN2at6native18elementwise_kernelILi128ELi4EZNS0_22gpu_kernel_impl_nocastIZZZNS0_18GeluCUDAKernelImplERNS_18TensorIteratorBaseENS0_8GeluTypeEENKUlvE_clEvENKUlvE2_clEvEUlN3c108BFloat16EE_EEvS4_RKT_EUliE_EEviT1_ --------------------------
	.section	.nv.info._ZN2at6native18elementwise_kernelILi128ELi4EZNS0_22gpu_kernel_impl_nocastIZZZNS0_18GeluCUDAKernelImplERNS_18TensorIteratorBaseENS0_8GeluTypeEENKUlvE_clEvENKUlvE2_clEvEUlN3c108BFloat16EE_EEvS4_RKT_EUliE_EEviT1_,"",@"SHT_CUDA_INFO"
	.sectionflags	@""
	.align	4


	//----- nvinfo : EIATTR_CUDA_API_VERSION
	.align		4
        /*0000*/ 	.byte	0x04, 0x37
        /*0002*/ 	.short	(.L_2317 - .L_2316)
.L_2316:
        /*0004*/ 	.word	0x00000082


	//----- nvinfo : EIATTR_SW2861232_WAR
	.align		4
.L_2317:
        /*0008*/ 	.byte	0x01, 0x35
	.zero		2


	//----- nvinfo : EIATTR_PARAM_CBANK
	.align		4
        /*000c*/ 	.byte	0x04, 0x0a
        /*000e*/ 	.short	(.L_2319 - .L_2318)
	.align		4
.L_2318:
        /*0010*/ 	.word	index@(.nv.constant0._ZN2at6native18elementwise_kernelILi128ELi4EZNS0_22gpu_kernel_impl_nocastIZZZNS0_18GeluCUDAKernelImplERNS_18TensorIteratorBaseENS0_8GeluTypeEENKUlvE_clEvENKUlvE2_clEvEUlN3c108BFloat16EE_EEvS4_RKT_EUliE_EEviT1_)
        /*0014*/ 	.short	0x0160
        /*0016*/ 	.short	0x0220


	//----- nvinfo : EIATTR_CBANK_PARAM_SIZE
	.align		4
.L_2319:
        /*0018*/ 	.byte	0x03, 0x19
        /*001a*/ 	.short	0x0220


	//----- nvinfo : EIATTR_KPARAM_INFO
	.align		4
        /*001c*/ 	.byte	0x04, 0x17
        /*001e*/ 	.short	(.L_2321 - .L_2320)
.L_2320:
        /*0020*/ 	.word	0x00000000
        /*0024*/ 	.short	0x0001
        /*0026*/ 	.short	0x0008
        /*0028*/ 	.byte	0x00, 0xf0, 0x61, 0x08


	//----- nvinfo : EIATTR_KPARAM_INFO
	.align		4
.L_2321:
        /*002c*/ 	.byte	0x04, 0x17
        /*002e*/ 	.short	(.L_2323 - .L_2322)
.L_2322:
        /*0030*/ 	.word	0x00000000
        /*0034*/ 	.short	0x0000
        /*0036*/ 	.short	0x0000
        /*0038*/ 	.byte	0x00, 0xf0, 0x11, 0x00


	//----- nvinfo : EIATTR_MAXREG_COUNT
	.align		4
.L_2323:
        /*003c*/ 	.byte	0x03, 0x1b
        /*003e*/ 	.short	0x0080


	//----- nvinfo : EIATTR_MERCURY_ISA_VERSION
	.align		4
        /*0040*/ 	.byte	0x03, 0x5f
        /*0042*/ 	.short	0x0000


	//----- nvinfo : EIATTR_EXIT_INSTR_OFFSETS
	.align		4
        /*0044*/ 	.byte	0x04, 0x1c
        /*0046*/ 	.short	(.L_2325 - .L_2324)


	//   ....[0]....
.L_2324:
        /*0048*/ 	.word	0x00002ec0


	//   ....[1]....
        /*004c*/ 	.word	0x00003e00


	//----- nvinfo : EIATTR_MAX_THREADS
	.align		4
.L_2325:
        /*0050*/ 	.byte	0x04, 0x05
        /*0052*/ 	.short	(.L_2327 - .L_2326)
.L_2326:
        /*0054*/ 	.word	0x00000080
        /*0058*/ 	.word	0x00000001
        /*005c*/ 	.word	0x00000001


	//----- nvinfo : EIATTR_CRS_STACK_SIZE
	.align		4
.L_2327:
        /*0060*/ 	.byte	0x04, 0x1e
        /*0062*/ 	.short	(.L_2329 - .L_2328)
.L_2328:
        /*0064*/ 	.word	0x00000000
.L_2329:


//--------------------- .nv.info._ZN2at6native27unrolled_elementwise_kernelIZZZNS0_18GeluCUDAKernelImplERNS_18TensorIteratorBaseENS0_8GeluTypeEENKUlvE_clEvENKUlvE2_clEvEUlN3c108BFloat16EE_St5arrayIPcLm2EELi4E23TrivialOffsetCalculatorILi1EjESE_NS0_6memory15LoadWithoutCastENSF_16StoreWithoutCastEEEviT_T0_T2_T3_T4_T5_ --------------------------
	.section	.nv.info._ZN2at6native27unrolled_elementwise_kernelIZZZNS0_18GeluCUDAKernelImplERNS_18TensorIteratorBaseENS0_8GeluTypeEENKUlvE_clEvENKUlvE2_clEvEUlN3c108BFloat16EE_St5arrayIPcLm2EELi4E23TrivialOffsetCalculatorILi1EjESE_NS0_6memory15LoadWithoutCastENSF_16StoreWithoutCastEEEviT_T0_T2_T3_T4_T5_,"",@"SHT_CUDA_INFO"
	.sectionflags	@""
	.align	4


	//----- nvinfo : EIATTR_CUDA_API_VERSION
	.align		4
        /*0000*/ 	.byte	0x04, 0x37
        /*0002*/ 	.short	(.L_2331 - .L_2330)
.L_2330:
        /*0004*/ 	.word	0x00000082


	//----- nvinfo : EIATTR_SW2861232_WAR
	.align		4
.L_2331:
        /*0008*/ 	.byte	0x01, 0x35
	.zero		2


	//----- nvinfo : EIATTR_PARAM_CBANK
	.align		4
        /*000c*/ 	.byte	0x04, 0x0a
        /*000e*/ 	.short	(.L_2333 - .L_2332)
	.align		4
.L_2332:
        /*0010*/ 	.word	index@(.nv.constant0._ZN2at6native27unrolled_elementwise_kernelIZZZNS0_18GeluCUDAKernelImplERNS_18TensorIteratorBaseENS0_8GeluTypeEENKUlvE_clEvENKUlvE2_clEvEUlN3c108BFloat16EE_St5arrayIPcLm2EELi4E23TrivialOffsetCalculatorILi1EjESE_NS0_6memory15LoadWithoutCastENSF_16StoreWithoutCastEEEviT_T0_T2_T3_T4_T5_)
        /*0014*/ 	.short	0x0160
        /*0016*/ 	.short	0x001c


	//----- nvinfo : EIATTR_CBANK_PARAM_SIZE
	.align		4
.L_2333:
        /*0018*/ 	.byte	0x03, 0x19
        /*001a*/ 	.short	0x001c


	//----- nvinfo : EIATTR_KPARAM_INFO
	.align		4
        /*001c*/ 	.byte	0x04, 0x17
        /*001e*/ 	.short	(.L_2335 - .L_2334)
.L_2334:
        /*0020*/ 	.word	0x00000000
        /*0024*/ 	.short	0x0006
        /*0026*/ 	.short	0x001b
        /*0028*/ 	.byte	0x00, 0xf0, 0x05, 0x00


	//----- nvinfo : EIATTR_KPARAM_INFO
	.align		4
.L_2335:
        /*002c*/ 	.byte	0x04, 0x17
        /*002e*/ 	.short	(.L_2337 - .L_2336)
.L_2336:
        /*0030*/ 	.word	0x00000000
        /*0034*/ 	.short	0x0005
        /*0036*/ 	.short	0x001a
        /*0038*/ 	.byte	0x00, 0xf0, 0x05, 0x00


	//----- nvinfo : EIATTR_KPARAM_INFO
	.align		4
.L_2337:
        /*003c*/ 	.byte	0x04, 0x17
        /*003e*/ 	.short	(.L_2339 - .L_2338)
.L_2338:
        /*0040*/ 	.word	0x00000000
        /*0044*/ 	.short	0x0004
        /*0046*/ 	.short	0x0019
        /*0048*/ 	.byte	0x00, 0xf0, 0x05, 0x00


	//----- nvinfo : EIATTR_KPARAM_INFO
	.align		4
.L_2339:
        /*004c*/ 	.byte	0x04, 0x17
        /*004e*/ 	.short	(.L_2341 - .L_2340)
.L_2340:
        /*0050*/ 	.word	0x00000000
        /*0054*/ 	.short	0x0003
        /*0056*/ 	.short	0x0018
        /*0058*/ 	.byte	0x00, 0xf0, 0x05, 0x00


	//----- nvinfo : EIATTR_KPARAM_INFO
	.align		4
.L_2341:
        /*005c*/ 	.byte	0x04, 0x17
        /*005e*/ 	.short	(.L_2343 - .L_2342)
.L_2342:
        /*0060*/ 	.word	0x00000000
        /*0064*/ 	.short	0x0002
        /*0066*/ 	.short	0x0008
        /*0068*/ 	.byte	0x00, 0xf0, 0x41, 0x00


	//----- nvinfo : EIATTR_KPARAM_INFO
	.align		4
.L_2343:
        /*006c*/ 	.byte	0x04, 0x17
        /*006e*/ 	.short	(.L_2345 - .L_2344)
.L_2344:
        /*0070*/ 	.word	0x00000000
        /*0074*/ 	.short	0x0001
        /*0076*/ 	.short	0x0004
        /*0078*/ 	.byte	0x00, 0xf0, 0x05, 0x00


	//----- nvinfo : EIATTR_KPARAM_INFO
	.align		4
.L_2345:
        /*007c*/ 	.byte	0x04, 0x17
        /*007e*/ 	.short	(.L_2347 - .L_2346)
.L_2346:
        /*0080*/ 	.word	0x00000000
        /*0084*/ 	.short	0x0000
        /*0086*/ 	.short	0x0000
        /*0088*/ 	.byte	0x00, 0xf0, 0x11, 0x00


	//----- nvinfo : EIATTR_MAXREG_COUNT
	.align		4
.L_2347:
        /*008c*/ 	.byte	0x03, 0x1b
        /*008e*/ 	.short	0x00ff


	//----- nvinfo : EIATTR_MERCURY_ISA_VERSION
	.align		4
        /*0090*/ 	.byte	0x03, 0x5f
        /*0092*/ 	.short	0x0000


	//----- nvinfo : EIATTR_EXIT_INSTR_OFFSETS
	.align		4
        /*0094*/ 	.byte	0x04, 0x1c
        /*0096*/ 	.short	(.L_2349 - .L_2348)


	//   ....[0]....
.L_2348:
        /*0098*/ 	.word	0x00000710


	//   ....[1]....
        /*009c*/ 	.word	0x00000760


	//----- nvinfo : EIATTR_MAX_THREADS
	.align		4
.L_2349:
        /*00a0*/ 	.byte	0x04, 0x05
        /*00a2*/ 	.short	(.L_2351 - .L_2350)
.L_2350:
        /*00a4*/ 	.word	0x00000080
        /*00a8*/ 	.word	0x00000001
        /*00ac*/ 	.word	0x00000001


	//----- nvinfo : EIATTR_CRS_STACK_SIZE
	.align		4
.L_2351:
        /*00b0*/ 	.byte	0x04, 0x1e
        /*00b2*/ 	.short	(.L_2353 - .L_2352)
.L_2352:
        /*00b4*/ 	.word	0x00000000
.L_2353:


//--------------------- .nv.info._ZN2at6native29vectorized_elementwise_kernelILi2EZZZNS0_18GeluCUDAKernelImplERNS_18TensorIteratorBaseENS0_8GeluTypeEENKUlvE_clEvENKUlvE2_clEvEUlN3c108BFloat16EE_St5arrayIPcLm2EEEEviT0_T1_ --------------------------
	.section	.nv.info._ZN2at6native29vectorized_elementwise_kernelILi2EZZZNS0_18GeluCUDAKernelImplERNS_18TensorIteratorBaseENS0_8GeluTypeEENKUlvE_clEvENKUlvE2_clEvEUlN3c108BFloat16EE_St5arrayIPcLm2EEEEviT0_T1_,"",@"SHT_CUDA_INFO"
	.sectionflags	@""
	.align	4


	//----- nvinfo : EIATTR_CUDA_API_VERSION
	.align		4
        /*0000*/ 	.byte	0x04, 0x37
        /*0002*/ 	.short	(.L_2355 - .L_2354)
.L_2354:
        /*0004*/ 	.word	0x00000082


	//----- nvinfo : EIATTR_SW2861232_WAR
	.align		4
.L_2355:
        /*0008*/ 	.byte	0x01, 0x35
	.zero		2


	//----- nvinfo : EIATTR_PARAM_CBANK
	.align		4
        /*000c*/ 	.byte	0x04, 0x0a
        /*000e*/ 	.short	(.L_2357 - .L_2356)
	.align		4
.L_2356:
        /*0010*/ 	.word	index@(.nv.constant0._ZN2at6native29vectorized_elementwise_kernelILi2EZZZNS0_18GeluCUDAKernelImplERNS_18TensorIteratorBaseENS0_8GeluTypeEENKUlvE_clEvENKUlvE2_clEvEUlN3c108BFloat16EE_St5arrayIPcLm2EEEEviT0_T1_)
        /*0014*/ 	.short	0x0160
        /*0016*/ 	.short	0x0018


	//----- nvinfo : EIATTR_CBANK_PARAM_SIZE
	.align		4
.L_2357:
        /*0018*/ 	.byte	0x03, 0x19
        /*001a*/ 	.short	0x0018


	//----- nvinfo : EIATTR_KPARAM_INFO
	.align		4
        /*001c*/ 	.byte	0x04, 0x17
        /*001e*/ 	.short	(.L_2359 - .L_2358)
.L_2358:
        /*0020*/ 	.word	0x00000000
        /*0024*/ 	.short	0x0002
        /*0026*/ 	.short	0x0008
        /*0028*/ 	.byte	0x00, 0xf0, 0x41, 0x00


	//----- nvinfo : EIATTR_KPARAM_INFO
	.align		4
.L_2359:
        /*002c*/ 	.byte	0x04, 0x17
        /*002e*/ 	.short	(.L_2361 - .L_2360)
.L_2360:
        /*0030*/ 	.word	0x00000000
        /*0034*/ 	.short	0x0001
        /*0036*/ 	.short	0x0004
        /*0038*/ 	.byte	0x00, 0xf0, 0x05, 0x00


	//----- nvinfo : EIATTR_KPARAM_INFO
	.align		4
.L_2361:
        /*003c*/ 	.byte	0x04, 0x17
        /*003e*/ 	.short	(.L_2363 - .L_2362)
.L_2362:
        /*0040*/ 	.word	0x00000000
        /*0044*/ 	.short	0x0000
        /*0046*/ 	.short	0x0000
        /*0048*/ 	.byte	0x00, 0xf0, 0x11, 0x00


	//----- nvinfo : EIATTR_MAXREG_COUNT
	.align		4
.L_2363:
        /*004c*/ 	.byte	0x03, 0x1b
        /*004e*/ 	.short	0x00ff


	//----- nvinfo : EIATTR_MERCURY_ISA_VERSION
	.align		4
        /*0050*/ 	.byte	0x03, 0x5f
        /*0052*/ 	.short	0x0000


	//----- nvinfo : EIATTR_EXIT_INSTR_OFFSETS
	.align		4
        /*0054*/ 	.byte	0x04, 0x1c
        /*0056*/ 	.short	(.L_2365 - .L_2364)


	//   ....[0]....
.L_2364:
        /*0058*/ 	.word	0x00000610


	//   ....[1]....
        /*005c*/ 	.word	0x00001480


	//   ....[2]....
        /*0060*/ 	.word	0x000014d0


	//----- nvinfo : EIATTR_MAX_THREADS
	.align		4
.L_2365:
        /*0064*/ 	.byte	0x04, 0x05
        /*0066*/ 	.short	(.L_2367 - .L_2366)
.L_2366:
        /*0068*/ 	.word	0x00000080
        /*006c*/ 	.word	0x00000001
        /*0070*/ 	.word	0x00000001


	//----- nvinfo : EIATTR_CRS_STACK_SIZE
	.align		4
.L_2367:
        /*0074*/ 	.byte	0x04, 0x1e
        /*0076*/ 	.short	(.L_2369 - .L_2368)
.L_2368:
        /*0078*/ 	.word	0x00000000
.L_2369:


//--------------------- .nv.info._ZN2at6native29vectorized_elementwise_kernelILi4EZZZNS0_18GeluCUDAKernelImplERNS_18TensorIteratorBaseENS0_8GeluTypeEENKUlvE_clEvENKUlvE2_clEvEUlN3c108BFloat16EE_St5arrayIPcLm2EEEEviT0_T1_ --------------------------
	.section	.nv.info._ZN2at6native29vectorized_elementwise_kernelILi4EZZZNS0_18GeluCUDAKernelImplERNS_18TensorIteratorBaseENS0_8GeluTypeEENKUlvE_clEvENKUlvE2_clEvEUlN3c108BFloat16EE_St5arrayIPcLm2EEEEviT0_T1_,"",@"SHT_CUDA_INFO"
	.sectionflags	@""
	.align	4


	//----- nvinfo : EIATTR_CUDA_API_VERSION
	.align		4
        /*0000*/ 	.byte	0x04, 0x37
        /*0002*/ 	.short	(.L_2371 - .L_2370)
.L_2370:
        /*0004*/ 	.word	0x00000082


	//----- nvinfo : EIATTR_SW2861232_WAR
	.align		4
.L_2371:
        /*0008*/ 	.byte	0x01, 0x35
	.zero		2


	//----- nvinfo : EIATTR_PARAM_CBANK
	.align		4
        /*000c*/ 	.byte	0x04, 0x0a
        /*000e*/ 	.short	(.L_2373 - .L_2372)
	.align		4
.L_2372:
        /*0010*/ 	.word	index@(.nv.constant0._ZN2at6native29vectorized_elementwise_kernelILi4EZZZNS0_18GeluCUDAKernelImplERNS_18TensorIteratorBaseENS0_8GeluTypeEENKUlvE_clEvENKUlvE2_clEvEUlN3c108BFloat16EE_St5arrayIPcLm2EEEEviT0_T1_)
        /*0014*/ 	.short	0x0160
        /*0016*/ 	.short	0x0018


	//----- nvinfo : EIATTR_CBANK_PARAM_SIZE
	.align		4
.L_2373:
        /*0018*/ 	.byte	0x03, 0x19
        /*001a*/ 	.short	0x0018


	//----- nvinfo : EIATTR_KPARAM_INFO
	.align		4
        /*001c*/ 	.byte	0x04, 0x17
        /*001e*/ 	.short	(.L_2375 - .L_2374)
.L_2374:
        /*0020*/ 	.word	0x00000000
        /*0024*/ 	.short	0x0002
        /*0026*/ 	.short	0x0008
        /*0028*/ 	.byte	0x00, 0xf0, 0x41, 0x00


	//----- nvinfo : EIATTR_KPARAM_INFO
	.align		4
.L_2375:
        /*002c*/ 	.byte	0x04, 0x17
        /*002e*/ 	.short	(.L_2377 - .L_2376)
.L_2376:
        /*0030*/ 	.word	0x00000000
        /*0034*/ 	.short	0x0001
        /*0036*/ 	.short	0x0004
        /*0038*/ 	.byte	0x00, 0xf0, 0x05, 0x00


	//----- nvinfo : EIATTR_KPARAM_INFO
	.align		4
.L_2377:
        /*003c*/ 	.byte	0x04, 0x17
        /*003e*/ 	.short	(.L_2379 - .L_2378)
.L_2378:
        /*0040*/ 	.word	0x00000000
        /*0044*/ 	.short	0x0000
        /*0046*/ 	.short	0x0000
        /*0048*/ 	.byte	0x00, 0xf0, 0x11, 0x00


	//----- nvinfo : EIATTR_MAXREG_COUNT
	.align		4
.L_2379:
        /*004c*/ 	.byte	0x03, 0x1b
        /*004e*/ 	.short	0x00ff


	//----- nvinfo : EIATTR_MERCURY_ISA_VERSION
	.align		4
        /*0050*/ 	.byte	0x03, 0x5f
        /*0052*/ 	.short	0x0000


	//----- nvinfo : EIATTR_EXIT_INSTR_OFFSETS
	.align		4
        /*0054*/ 	.byte	0x04, 0x1c
        /*0056*/ 	.short	(.L_2381 - .L_2380)


	//   ....[0]....
.L_2380:
        /*0058*/ 	.word	0x000005d0


	//   ....[1]....
        /*005c*/ 	.word	0x00001440


	//   ....[2]....
        /*0060*/ 	.word	0x00001490


	//----- nvinfo : EIATTR_MAX_THREADS
	.align		4
.L_2381:
        /*0064*/ 	.byte	0x04, 0x05
        /*0066*/ 	.short	(.L_2383 - .L_2382)
.L_2382:
        /*0068*/ 	.word	0x00000080
        /*006c*/ 	.word	0x00000001
        /*0070*/ 	.word	0x00000001


	//----- nvinfo : EIATTR_CRS_STACK_SIZE
	.align		4
.L_2383:
        /*0074*/ 	.byte	0x04, 0x1e
        /*0076*/ 	.short	(.L_2385 - .L_2384)
.L_2384:
        /*0078*/ 	.word	0x00000000
.L_2385:


//--------------------- .nv.info._ZN2at6native29vectorized_elementwise_kernelILi8EZZZNS0_18GeluCUDAKernelImplERNS_18TensorIteratorBaseENS0_8GeluTypeEENKUlvE_clEvENKUlvE2_clEvEUlN3c108BFloat16EE_St5arrayIPcLm2EEEEviT0_T1_ --------------------------
	.section	.nv.info._ZN2at6native29vectorized_elementwise_kernelILi8EZZZNS0_18GeluCUDAKernelImplERNS_18TensorIteratorBaseENS0_8GeluTypeEENKUlvE_clEvENKUlvE2_clEvEUlN3c108BFloat16EE_St5arrayIPcLm2EEEEviT0_T1_,"",@"SHT_CUDA_INFO"
	.sectionflags	@""
	.align	4


	//----- nvinfo : EIATTR_CUDA_API_VERSION
	.align		4
        /*0000*/ 	.byte	0x04, 0x37
        /*0002*/ 	.short	(.L_2387 - .L_2386)
.L_2386:
        /*0004*/ 	.word	0x00000082


	//----- nvinfo : EIATTR_SW2861232_WAR
	.align		4
.L_2387:
        /*0008*/ 	.byte	0x01, 0x35
	.zero		2


	//----- nvinfo : EIATTR_PARAM_CBANK
	.align		4
        /*000c*/ 	.byte	0x04, 0x0a
        /*000e*/ 	.short	(.L_2389 - .L_2388)
	.align		4
.L_2388:
        /*0010*/ 	.word	index@(.nv.constant0._ZN2at6native29vectorized_elementwise_kernelILi8EZZZNS0_18GeluCUDAKernelImplERNS_18TensorIteratorBaseENS0_8GeluTypeEENKUlvE_clEvENKUlvE2_clEvEUlN3c108BFloat16EE_St5arrayIPcLm2EEEEviT0_T1_)
        /*0014*/ 	.short	0x0160
        /*0016*/ 	.short	0x0018


	//----- nvinfo : EIATTR_CBANK_PARAM_SIZE
	.align		4
.L_2389:
        /*0018*/ 	.byte	0x03, 0x19
        /*001a*/ 	.short	0x0018


	//----- nvinfo : EIATTR_KPARAM_INFO
	.align		4
        /*001c*/ 	.byte	0x04, 0x17
        /*001e*/ 	.short	(.L_2391 - .L_2390)
.L_2390:
        /*0020*/ 	.word	0x00000000
        /*0024*/ 	.short	0x0002
        /*0026*/ 	.short	0x0008
        /*0028*/ 	.byte	0x00, 0xf0, 0x41, 0x00


	//----- nvinfo : EIATTR_KPARAM_INFO
	.align		4
.L_2391:
        /*002c*/ 	.byte	0x04, 0x17
        /*002e*/ 	.short	(.L_2393 - .L_2392)
.L_2392:
        /*0030*/ 	.word	0x00000000
        /*0034*/ 	.short	0x0001
        /*0036*/ 	.short	0x0004
        /*0038*/ 	.byte	0x00, 0xf0, 0x05, 0x00


	//----- nvinfo : EIATTR_KPARAM_INFO
	.align		4
.L_2393:
        /*003c*/ 	.byte	0x04, 0x17
        /*003e*/ 	.short	(.L_2395 - .L_2394)
.L_2394:
        /*0040*/ 	.word	0x00000000
        /*0044*/ 	.short	0x0000
        /*0046*/ 	.short	0x0000
        /*0048*/ 	.byte	0x00, 0xf0, 0x11, 0x00


	//----- nvinfo : EIATTR_MAXREG_COUNT
	.align		4
.L_2395:
        /*004c*/ 	.byte	0x03, 0x1b
        /*004e*/ 	.short	0x00ff


	//----- nvinfo : EIATTR_MERCURY_ISA_VERSION
	.align		4
        /*0050*/ 	.byte	0x03, 0x5f
        /*0052*/ 	.short	0x0000


	//----- nvinfo : EIATTR_EXIT_INSTR_OFFSETS
	.align		4
        /*0054*/ 	.byte	0x04, 0x1c
        /*0056*/ 	.short	(.L_2397 - .L_2396)


	//   ....[0]....
.L_2396:
        /*0058*/ 	.word	0x00000010


	//----- nvinfo : EIATTR_MAX_THREADS
	.align		4
.L_2397:
        /*005c*/ 	.byte	0x04, 0x05
        /*005e*/ 	.short	(.L_2399 - .L_2398)
.L_2398:
        /*0060*/ 	.word	0x00000080
        /*0064*/ 	.word	0x00000001
        /*0068*/ 	.word	0x00000001
.L_2399:


//--------------------- .nv.info._ZN2at6native18elementwise_kernelILi128ELi4EZNS0_15gpu_kernel_implIZZZNS0_18GeluCUDAKernelImplERNS_18TensorIteratorBaseENS0_8GeluTypeEENKUlvE_clEvENKUlvE1_clEvEUlN3c104HalfEE_EEvS4_RKT_EUliE_EEviT1_ --------------------------
	.section	.nv.info._ZN2at6native18elementwise_kernelILi128ELi4EZNS0_15gpu_kernel_implIZZZNS0_18GeluCUDAKernelImplERNS_18TensorIteratorBaseENS0_8GeluTypeEENKUlvE_clEvENKUlvE1_clEvEUlN3c104HalfEE_EEvS4_RKT_EUliE_EEviT1_,"",@"SHT_CUDA_INFO"
	.sectionflags	@""
	.align	4


	//----- nvinfo : EIATTR_CUDA_API_VERSION
	.align		4
        /*0000*/ 	.byte	0x04, 0x37
        /*0002*/ 	.short	(.L_2401 - .L_2400)
.L_2400:
        /*0004*/ 	.word	0x00000082


	//----- nvinfo : EIATTR_SW2861232_WAR
	.align		4
.L_2401:
        /*0008*/ 	.byte	0x01, 0x35
	.zero		2


	//----- nvinfo : EIATTR_PARAM_CBANK
	.align		4
        /*000c*/ 	.byte	0x04, 0x0a
        /*000e*/ 	.short	(.L_2403 - .L_2402)
	.align		4
.L_2402:
        /*0010*/ 	.word	index@(.nv.constant0._ZN2at6native18elementwise_kernelILi128ELi4EZNS0_15gpu_kernel_implIZZZNS0_18GeluCUDAKernelImplERNS_18TensorIteratorBaseENS0_8GeluTypeEENKUlvE_clEvENKUlvE1_clEvEUlN3c104HalfEE_EEvS4_RKT_EUliE_EEviT1_)
        /*0014*/ 	.short	0x0160
        /*0016*/ 	.short	0x0220


	//----- nvinfo : EIATTR_CBANK_PARAM_SIZE
	.align		4
.L_2403:
        /*0018*/ 	.byte	0x03, 0x19
        /*001a*/ 	.short	0x0220


	//----- nvinfo : EIATTR_KPARAM_INFO
	.align		4
        /*001c*/ 	.byte	0x04, 0x17
        /*001e*/ 	.short	(.L_2405 - .L_2404)
.L_2404:
        /*0020*/ 	.word	0x00000000
        /*0024*/ 	.short	0x0001
        /*0026*/ 	.short	0x0008
        /*0028*/ 	.byte	0x00, 0xf0, 0x61, 0x08


	//----- nvinfo : EIATTR_KPARAM_INFO
	.align		4
.L_2405:
        /*002c*/ 	.byte	0x04, 0x17
        /*002e*/ 	.short	(.L_2407 - .L_2406)
.L_2406:
        /*0030*/ 	.word	0x00000000
        /*0034*/ 	.short	0x0000
        /*0036*/ 	.short	0x0000
        /*0038*/ 	.byte	0x00, 0xf0, 0x11, 0x00


	//----- nvinfo : EIATTR_MAXREG_COUNT
	.align		4
.L_2407:
        /*003c*/ 	.byte	0x03, 0x1b
        /*003e*/ 	.short	0x0080


	//----- nvinfo : EIATTR_EXTERNS
	.align		4
        /*0040*/ 	.byte	0x04, 0x0f
        /*0042*/ 	.short	(.L_2409 - .L_2408)


	//   ....[0]....
	.align		4
.L_2408:
        /*0044*/ 	.word	index@(__assertfail)


	//----- nvinfo : EIATTR_MERCURY_ISA_VERSION
	.align		4
.L_2409:
        /*0048*/ 	.byte	0x03, 0x5f
        /*004a*/ 	.short	0x0000


	//----- nvinfo : EIATTR_SYSCALL_OFFSETS
	.align		4
        /*004c*/ 	.byte	0x04, 0x46
        /*004e*/ 	.short	(.L_2411 - .L_2410)


	//   ....[0]....
.L_2410:
        /*0050*/ 	.word	0x00001db0


	//   ....[1]....
        /*0054*/ 	.word	0x00002de0


	//   ....[2]....
        /*0058*/ 	.word	0x00004c00


	//   ....[3]....
        /*005c*/ 	.word	0x00005c30


	//   ....[4]....
        /*0060*/ 	.word	0x00007a20


	//   ....[5]....
        /*0064*/ 	.word	0x00008a50


	//   ....[6]....
        /*0068*/ 	.word	0x0000a850


	//   ....[7]....
        /*006c*/ 	.word	0x0000b880


	//----- nvinfo : EIATTR_EXIT_INSTR_OFFSETS
	.align		4
.L_2411:
        /*0070*/ 	.byte	0x04, 0x1c
        /*0072*/ 	.short	(.L_2413 - .L_2412)


	//   ....[0]....
.L_2412:
        /*0074*/ 	.word	0x00008b10


	//   ....[1]....
        /*0078*/ 	.word	0x0000aa80


	//   ....[2]....
        /*007c*/ 	.word	0x0000aac0


	//   ....[3]....
        /*0080*/ 	.word	0x0000ab60


	//   ....[4]....
        /*0084*/ 	.word	0x0000aba0


	//   ....[5]....
        /*0088*/ 	.word	0x0000abe0


	//   ....[6]....
        /*008c*/ 	.word	0x0000ac70


	//   ....[7]....
        /*0090*/ 	.word	0x0000ac90


	//   ....[8]....
        /*0094*/ 	.word	0x0000ad30


	//   ....[9]....
        /*0098*/ 	.word	0x0000ad80


	//   ....[10]....
        /*009c*/ 	.word	0x0000add0


	//   ....[11]....
        /*00a0*/ 	.word	0x0000aea0


	//   ....[12]....
        /*00a4*/ 	.word	0x0000af00


	//   ....[13]....
        /*00a8*/ 	.word	0x0000b090


	//   ....[14]....
        /*00ac*/ 	.word	0x0000b1f0


	//   ....[15]....
        /*00b0*/ 	.word	0x0000b230


	//   ....[16]....
        /*00b4*/ 	.word	0x0000b2f0


	//   ....[17]....
        /*00b8*/ 	.word	0x0000b470


	//   ....[18]....
        /*00bc*/ 	.word	0x0000b5f0


	//   ....[19]....
        /*00c0*/ 	.word	0x0000b750


	//   ....[20]....
        /*00c4*/ 	.word	0x0000b890


	//   ....[21]....
        /*00c8*/ 	.word	0x0000b8d0


	//   ....[22]....
        /*00cc*/ 	.word	0x0000b910


	//----- nvinfo : EIATTR_MAX_THREADS
	.align		4
.L_2413:
        /*00d0*/ 	.byte	0x04, 0x05
        /*00d2*/ 	.short	(.L_2415 - .L_2414)
.L_2414:
        /*00d4*/ 	.word	0x00000080
        /*00d8*/ 	.word	0x00000001
        /*00dc*/ 	.word	0x00000001


	//----- nvinfo : EIATTR_CRS_STACK_SIZE
	.align		4
.L_2415:
        /*00e0*/ 	.byte	0x04, 0x1e
        /*00e2*/ 	.short	(.L_2417 - .L_2416)
.L_2416:
        /*00e4*/ 	.word	0x00000000
.L_2417:


//--------------------- .nv.info._ZN2at6native27unrolled_elementwise_kernelIZZZNS0_18GeluCUDAKernelImplERNS_18TensorIteratorBaseENS0_8GeluTypeEENKUlvE_clEvENKUlvE1_clEvEUlN3c104HalfEE_St5arrayIPcLm2EELi4E23TrivialOffsetCalculatorILi1EjESE_NS0_6memory12LoadWithCastILi1EEENSF_13StoreWithCastILi1EEEEEviT_T0_T2_T3_T4_T5_ --------------------------
	.section	.nv.info._ZN2at6native27unrolled_elementwise_kernelIZZZNS0_18GeluCUDAKernelImplERNS_18TensorIteratorBaseENS0_8GeluTypeEENKUlvE_clEvENKUlvE1_clEvEUlN3c104HalfEE_St5arrayIPcLm2EELi4E23TrivialOffsetCalculatorILi1EjESE_NS0_6memory12LoadWithCastILi1EEENSF_13StoreWithCastILi1EEEEEviT_T0_T2_T3_T4_T5_,"",@"SHT_CUDA_INFO"
	.sectionflags	@""
	.align	4


	//----- nvinfo : EIATTR_CUDA_API_VERSION
	.align		4
        /*0000*/ 	.byte	0x04, 0x37
        /*0002*/ 	.short	(.L_2419 - .L_2418)
.L_2418:
        /*0004*/ 	.word	0x00000082


	//----- nvinfo : EIATTR_SW2861232_WAR
	.align		4
.L_2419:
        /*0008*/ 	.byte	0x01, 0x35
	.zero		2


	//----- nvinfo : EIATTR_PARAM_CBANK
	.align		4
        /*000c*/ 	.byte	0x04, 0x0a
        /*000e*/ 	.short	(.L_2421 - .L_2420)
	.align		4
.L_2420:
        /*0010*/ 	.word	index@(.nv.constant0._ZN2at6native27unrolled_elementwise_kernelIZZZNS0_18GeluCUDAKernelImplERNS_18TensorIteratorBaseENS0_8GeluTypeEENKUlvE_clEvENKUlvE1_clEvEUlN3c104HalfEE_St5arrayIPcLm2EELi4E23TrivialOffsetCalculatorILi1EjESE_NS0_6memory12LoadWithCastILi1EEENSF_13StoreWithCastILi1EEEEEviT_T0_T2_T3_T4_T5_)
        /*0014*/ 	.short	0x0160
        /*0016*/ 	.short	0x002c


	//----- nvinfo : EIATTR_CBANK_PARAM_SIZE
	.align		4
.L_2421:
        /*0018*/ 	.byte	0x03, 0x19
        /*001a*/ 	.short	0x002c


	//----- nvinfo : EIATTR_KPARAM_INFO
	.align		4
        /*001c*/ 	.byte	0x04, 0x17
        /*001e*/ 	.short	(.L_2423 - .L_2422)
.L_2422:
        /*0020*/ 	.word	0x00000000
        /*0024*/ 	.short	0x0006
        /*0026*/ 	.short	0x0024
        /*0028*/ 	.byte	0x00, 0xf0, 0x21, 0x00


	//----- nvinfo : EIATTR_KPARAM_INFO
	.align		4
.L_2423:
        /*002c*/ 	.byte	0x04, 0x17
        /*002e*/ 	.short	(.L_2425 - .L_2424)
.L_2424:
        /*0030*/ 	.word	0x00000000
        /*0034*/ 	.short	0x0005
        /*0036*/ 	.short	0x001c
        /*0038*/ 	.byte	0x00, 0xf0, 0x21, 0x00


	//----- nvinfo : EIATTR_KPARAM_INFO
	.align		4
.L_2425:
        /*003c*/ 	.byte	0x04, 0x17
        /*003e*/ 	.short	(.L_2427 - .L_2426)
.L_2426:
        /*0040*/ 	.word	0x00000000
        /*0044*/ 	.short	0x0004
        /*0046*/ 	.short	0x0019
        /*0048*/ 	.byte	0x00, 0xf0, 0x05, 0x00


	//----- nvinfo : EIATTR_KPARAM_INFO
	.align		4
.L_2427:
        /*004c*/ 	.byte	0x04, 0x17
        /*004e*/ 	.short	(.L_2429 - .L_2428)
.L_2428:
        /*0050*/ 	.word	0x00000000
        /*0054*/ 	.short	0x0003
        /*0056*/ 	.short	0x0018
        /*0058*/ 	.byte	0x00, 0xf0, 0x05, 0x00


	//----- nvinfo : EIATTR_KPARAM_INFO
	.align		4
.L_2429:
        /*005c*/ 	.byte	0x04, 0x17
        /*005e*/ 	.short	(.L_2431 - .L_2430)
.L_2430:
        /*0060*/ 	.word	0x00000000
        /*0064*/ 	.short	0x0002
        /*0066*/ 	.short	0x0008
        /*0068*/ 	.byte	0x00, 0xf0, 0x41, 0x00


	//----- nvinfo : EIATTR_KPARAM_INFO
	.align		4
.L_2431:
        /*006c*/ 	.byte	0x04, 0x17
        /*006e*/ 	.short	(.L_2433 - .L_2432)
.L_2432:
        /*0070*/ 	.word	0x00000000
        /*0074*/ 	.short	0x0001
        /*0076*/ 	.short	0x0004
        /*0078*/ 	.byte	0x00, 0xf0, 0x05, 0x00


	//----- nvinfo : EIATTR_KPARAM_INFO
	.align		4
.L_2433:
        /*007c*/ 	.byte	0x04, 0x17
        /*007e*/ 	.short	(.L_2435 - .L_2434)
.L_2434:
        /*0080*/ 	.word	0x00000000
        /*0084*/ 	.short	0x0000
        /*0086*/ 	.short	0x0000
        /*0088*/ 	.byte	0x00, 0xf0, 0x11, 0x00


	//----- nvinfo : EIATTR_MAXREG_COUNT
	.align		4
.L_2435:
        /*008c*/ 	.byte	0x03, 0x1b
        /*008e*/ 	.short	0x00ff


	//----- nvinfo : EIATTR_EXTERNS
	.align		4
        /*0090*/ 	.byte	0x04, 0x0f
        /*0092*/ 	.short	(.L_2437 - .L_2436)


	//   ....[0]....
	.align		4
.L_2436:
        /*0094*/ 	.word	index@(__assertfail)


	//----- nvinfo : EIATTR_MERCURY_ISA_VERSION
	.align		4
.L_2437:
        /*0098*/ 	.byte	0x03, 0x5f
        /*009a*/ 	.short	0x0000


	//----- nvinfo : EIATTR_SYSCALL_OFFSETS
	.align		4
        /*009c*/ 	.byte	0x04, 0x46
        /*009e*/ 	.short	(.L_2439 - .L_2438)


	//   ....[0]....
.L_2438:
        /*00a0*/ 	.word	0x00001070


	//   ....[1]....
        /*00a4*/ 	.word	0x00002140


	//   ....[2]....
        /*00a8*/ 	.word	0x00003220


	//   ....[3]....
        /*00ac*/ 	.word	0x000042d0


	//   ....[4]....
        /*00b0*/ 	.word	0x000057e0


	//   ....[5]....
        /*00b4*/ 	.word	0x00006810


	//   ....[6]....
        /*00b8*/ 	.word	0x00007800


	//   ....[7]....
        /*00bc*/ 	.word	0x000087f0


	//----- nvinfo : EIATTR_EXIT_INSTR_OFFSETS
	.align		4
.L_2439:
        /*00c0*/ 	.byte	0x04, 0x1c
        /*00c2*/ 	.short	(.L_2441 - .L_2440)


	//   ....[0]....
.L_2440:
        /*00c4*/ 	.word	0x000078c0


	//   ....[1]....
        /*00c8*/ 	.word	0x000079f0


	//   ....[2]....
        /*00cc*/ 	.word	0x00007a30


	//   ....[3]....
        /*00d0*/ 	.word	0x00007ad0


	//   ....[4]....
        /*00d4*/ 	.word	0x00007b10


	//   ....[5]....
        /*00d8*/ 	.word	0x00007b50


	//   ....[6]....
        /*00dc*/ 	.word	0x00007be0


	//   ....[7]....
        /*00e0*/ 	.word	0x00007c00


	//   ....[8]....
        /*00e4*/ 	.word	0x00007ca0


	//   ....[9]....
        /*00e8*/ 	.word	0x00007cf0


	//   ....[10]....
        /*00ec*/ 	.word	0x00007d40


	//   ....[11]....
        /*00f0*/ 	.word	0x00007e10


	//   ....[12]....
        /*00f4*/ 	.word	0x00007e70


	//   ....[13]....
        /*00f8*/ 	.word	0x00008000


	//   ....[14]....
        /*00fc*/ 	.word	0x00008160


	//   ....[15]....
        /*0100*/ 	.word	0x000081a0


	//   ....[16]....
        /*0104*/ 	.word	0x00008260


	//   ....[17]....
        /*0108*/ 	.word	0x000083e0


	//   ....[18]....
        /*010c*/ 	.word	0x00008560


	//   ....[19]....
        /*0110*/ 	.word	0x000086c0


	//   ....[20]....
        /*0114*/ 	.word	0x00008800


	//   ....[21]....
        /*0118*/ 	.word	0x00008840


	//   ....[22]....
        /*011c*/ 	.word	0x00008880


	//----- nvinfo : EIATTR_MAX_THREADS
	.align		4
.L_2441:
        /*0120*/ 	.byte	0x04, 0x05
        /*0122*/ 	.short	(.L_2443 - .L_2442)
.L_2442:
        /*0124*/ 	.word	0x00000080
        /*0128*/ 	.word	0x00000001
        /*012c*/ 	.word	0x00000001


	//----- nvinfo : EIATTR_CRS_STACK_SIZE
	.align		4
.L_2443:
        /*0130*/ 	.byte	0x04, 0x1e
        /*0132*/ 	.short	(.L_2445 - .L_2444)
.L_2444:
        /*0134*/ 	.word	0x00000000
.L_2445:


//--------------------- .nv.info._ZN2at6native18elementwise_kernelILi128ELi4EZNS0_22gpu_kernel_impl_nocastIZZZNS0_18GeluCUDAKernelImplERNS_18TensorIteratorBaseENS0_8GeluTypeEENKUlvE_clEvENKUlvE1_clEvEUlN3c104HalfEE_EEvS4_RKT_EUliE_EEviT1_ --------------------------
	.section	.nv.info._ZN2at6native18elementwise_kernelILi128ELi4EZNS0_22gpu_kernel_impl_nocastIZZZNS0_18GeluCUDAKernelImplERNS_18TensorIteratorBaseENS0_8GeluTypeEENKUlvE_clEvENKUlvE1_clEvEUlN3c104HalfEE_EEvS4_RKT_EUliE_EEviT1_,"",@"SHT_CUDA_INFO"
	.sectionflags	@""
	.align	4


	//----- nvinfo : EIATTR_CUDA_API_VERSION
	.align		4
        /*0000*/ 	.byte	0x04, 0x37
        /*0002*/ 	.short	(.L_2447 - .L_2446)
.L_2446:
        /*0004*/ 	.word	0x00000082


	//----- nvinfo : EIATTR_SW2861232_WAR
	.align		4
.L_2447:
        /*0008*/ 	.byte	0x01, 0x35
	.zero		2


	//----- nvinfo : EIATTR_PARAM_CBANK
	.align		4
        /*000c*/ 	.byte	0x04, 0x0a
        /*000e*/ 	.short	(.L_2449 - .L_2448)
	.align		4
.L_2448:
        /*0010*/ 	.word	index@(.nv.constant0._ZN2at6native18elementwise_kernelILi128ELi4EZNS0_22gpu_kernel_impl_nocastIZZZNS0_18GeluCUDAKernelImplERNS_18TensorIteratorBaseENS0_8GeluTypeEENKUlvE_clEvENKUlvE1_clEvEUlN3c104HalfEE_EEvS4_RKT_EUliE_EEviT1_)
        /*0014*/ 	.short	0x0160
        /*0016*/ 	.short	0x0220


	//----- nvinfo : EIATTR_CBANK_PARAM_SIZE
	.align		4
.L_2449:
        /*0018*/ 	.byte	0x03, 0x19
        /*001a*/ 	.short	0x0220


	//----- nvinfo : EIATTR_KPARAM_INFO
	.align		4
        /*001c*/ 	.byte	0x04, 0x17
        /*001e*/ 	.short	(.L_2451 - .L_2450)
.L_2450:
        /*0020*/ 	.word	0x00000000
        /*0024*/ 	.short	0x0001
        /*0026*/ 	.short	0x0008
        /*0028*/ 	.byte	0x00, 0xf0, 0x61, 0x08


	//----- nvinfo : EIATTR_KPARAM_INFO
	.align		4
.L_2451:
        /*002c*/ 	.byte	0x04, 0x17
        /*002e*/ 	.short	(.L_2453 - .L_2452)
.L_2452:
        /*0030*/ 	.word	0x00000000
        /*0034*/ 	.short	0x0000
        /*0036*/ 	.short	0x0000
        /*0038*/ 	.byte	0x00, 0xf0, 0x11, 0x00


	//----- nvinfo : EIATTR_MAXREG_COUNT
	.align		4
.L_2453:
        /*003c*/ 	.byte	0x03, 0x1b
        /*003e*/ 	.short	0x0080


	//----- nvinfo : EIATTR_MERCURY_ISA_VERSION
	.align		4
        /*0040*/ 	.byte	0x03, 0x5f
        /*0042*/ 	.short	0x0000


	//----- nvinfo : EIATTR_EXIT_INSTR_OFFSETS
	.align		4
        /*0044*/ 	.byte	0x04, 0x1c
        /*0046*/ 	.short	(.L_2455 - .L_2454)


	//   ....[0]....
.L_2454:
        /*0048*/ 	.word	0x00002ec0


	//   ....[1]....
        /*004c*/ 	.word	0x00003e00


	//----- nvinfo : EIATTR_MAX_THREADS
	.align		4
.L_2455:
        /*0050*/ 	.byte	0x04, 0x05
        /*0052*/ 	.short	(.L_2457 - .L_2456)
.L_2456:
        /*0054*/ 	.word	0x00000080
        /*0058*/ 	.word	0x00000001
        /*005c*/ 	.word	0x00000001


	//----- nvinfo : EIATTR_CRS_STACK_SIZE
	.align		4
.L_2457:
        /*0060*/ 	.byte	0x04, 0x1e
        /*0062*/ 	.short	(.L_2459 - .L_2458)
.L_2458:
        /*0064*/ 	.word	0x00000000
.L_2459:


//--------------------- .nv.info._ZN2at6native27unrolled_elementwise_kernelIZZZNS0_18GeluCUDAKernelImplERNS_18TensorIteratorBaseENS0_8GeluTypeEENKUlvE_clEvENKUlvE1_clEvEUlN3c104HalfEE_St5arrayIPcLm2EELi4E23TrivialOffsetCalculatorILi1EjESE_NS0_6memory15LoadWithoutCastENSF_16StoreWithoutCastEEEviT_T0_T2_T3_T4_T5_ --------------------------
	.section	.nv.info._ZN2at6native27unrolled_elementwise_kernelIZZZNS0_18GeluCUDAKernelImplERNS_18TensorIteratorBaseENS0_8GeluTypeEENKUlvE_clEvENKUlvE1_clEvEUlN3c104HalfEE_St5arrayIPcLm2EELi4E23TrivialOffsetCalculatorILi1EjESE_NS0_6memory15LoadWithoutCastENSF_16StoreWithoutCastEEEviT_T0_T2_T3_T4_T5_,"",@"SHT_CUDA_INFO"
	.sectionflags	@""
	.align	4


	//----- nvinfo : EIATTR_CUDA_API_VERSION
	.align		4
        /*0000*/ 	.byte	0x04, 0x37
        /*0002*/ 	.short	(.L_2461 - .L_2460)
.L_2460:
        /*0004*/ 	.word	0x00000082


	//----- nvinfo : EIATTR_SW2861232_WAR
	.align		4
.L_2461:
        /*0008*/ 	.byte	0x01, 0x35
	.zero		2


	//----- nvinfo : EIATTR_PARAM_CBANK
	.align		4
        /*000c*/ 	.byte	0x04, 0x0a
        /*000e*/ 	.short	(.L_2463 - .L_2462)
	.align		4
.L_2462:
        /*0010*/ 	.word	index@(.nv.constant0._ZN2at6native27unrolled_elementwise_kernelIZZZNS0_18GeluCUDAKernelImplERNS_18TensorIteratorBaseENS0_8GeluTypeEENKUlvE_clEvENKUlvE1_clEvEUlN3c104HalfEE_St5arrayIPcLm2EELi4E23TrivialOffsetCalculatorILi1EjESE_NS0_6memory15LoadWithoutCastENSF_16StoreWithoutCastEEEviT_T0_T2_T3_T4_T5_)
        /*0014*/ 	.short	0x0160
        /*0016*/ 	.short	0x001c


	//----- nvinfo : EIATTR_CBANK_PARAM_SIZE
	.align		4
.L_2463:
        /*0018*/ 	.byte	0x03, 0x19
        /*001a*/ 	.short	0x001c


	//----- nvinfo : EIATTR_KPARAM_INFO
	.align		4
        /*001c*/ 	.byte	0x04, 0x17
        /*001e*/ 	.short	(.L_2465 - .L_2464)
.L_2464:
        /*0020*/ 	.word	0x00000000
        /*0024*/ 	.short	0x0006
        /*0026*/ 	.short	0x001b
        /*0028*/ 	.byte	0x00, 0xf0, 0x05, 0x00


	//----- nvinfo : EIATTR_KPARAM_INFO
	.align		4
.L_2465:
        /*002c*/ 	.byte	0x04, 0x17
        /*002e*/ 	.short	(.L_2467 - .L_2466)
.L_2466:
        /*0030*/ 	.word	0x00000000
        /*0034*/ 	.short	0x0005
        /*0036*/ 	.short	0x001a
        /*0038*/ 	.byte	0x00, 0xf0, 0x05, 0x00


	//----- nvinfo : EIATTR_KPARAM_INFO
	.align		4
.L_2467:
        /*003c*/ 	.byte	0x04, 0x17
        /*003e*/ 	.short	(.L_2469 - .L_2468)
.L_2468:
        /*0040*/ 	.word	0x00000000
        /*0044*/ 	.short	0x0004
        /*0046*/ 	.short	0x0019
        /*0048*/ 	.byte	0x00, 0xf0, 0x05, 0x00


	//----- nvinfo : EIATTR_KPARAM_INFO
	.align		4
.L_2469:
        /*004c*/ 	.byte	0x04, 0x17
        /*004e*/ 	.short	(.L_2471 - .L_2470)
.L_2470:
        /*0050*/ 	.word	0x00000000
        /*0054*/ 	.short	0x0003
        /*0056*/ 	.short	0x0018
        /*0058*/ 	.byte	0x00, 0xf0, 0x05, 0x00


	//----- nvinfo : EIATTR_KPARAM_INFO
	.align		4
.L_2471:
        /*005c*/ 	.byte	0x04, 0x17
        /*005e*/ 	.short	(.L_2473 - .L_2472)
.L_2472:
        /*0060*/ 	.word	0x00000000
        /*0064*/ 	.short	0x0002
        /*0066*/ 	.short	0x0008
        /*0068*/ 	.byte	0x00, 0xf0, 0x41, 0x00


	//----- nvinfo : EIATTR_KPARAM_INFO
	.align		4
.L_2473:
        /*006c*/ 	.byte	0x04, 0x17
        /*006e*/ 	.short	(.L_2475 - .L_2474)
.L_2474:
        /*0070*/ 	.word	0x00000000
        /*0074*/ 	.short	0x0001
        /*0076*/ 	.short	0x0004
        /*0078*/ 	.byte	0x00, 0xf0, 0x05, 0x00


	//----- nvinfo : EIATTR_KPARAM_INFO
	.align		4
.L_2475:
        /*007c*/ 	.byte	0x04, 0x17
        /*007e*/ 	.short	(.L_2477 - .L_2476)
.L_2476:
        /*0080*/ 	.word	0x00000000
        /*0084*/ 	.short	0x0000
        /*0086*/ 	.short	0x0000
        /*0088*/ 	.byte	0x00, 0xf0, 0x11, 0x00


	//----- nvinfo : EIATTR_MAXREG_COUNT
	.align		4
.L_2477:
        /*008c*/ 	.byte	0x03, 0x1b
        /*008e*/ 	.short	0x00ff


	//----- nvinfo : EIATTR_MERCURY_ISA_VERSION
	.align		4
        /*0090*/ 	.byte	0x03, 0x5f
        /*0092*/ 	.short	0x0000


	//----- nvinfo : EIATTR_EXIT_INSTR_OFFSETS
	.align		4
        /*0094*/ 	.byte	0x04, 0x1c
        /*0096*/ 	.short	(.L_2479 - .L_2478)


	//   ....[0]....
.L_2478:
        /*0098*/ 	.word	0x00000710


	//   ....[1]....
        /*009c*/ 	.word	0x00000760


	//----- nvinfo : EIATTR_MAX_THREADS
	.align		4
.L_2479:
        /*00a0*/ 	.byte	0x04, 0x05
        /*00a2*/ 	.short	(.L_2481 - .L_2480)
.L_2480:
        /*00a4*/ 	.word	0x00000080
        /*00a8*/ 	.word	0x00000001
        /*00ac*/ 	.word	0x00000001


	//----- nvinfo : EIATTR_CRS_STACK_SIZE
	.align		4
.L_2481:
        /*00b0*/ 	.byte	0x04, 0x1e
        /*00b2*/ 	.short	(.L_2483 - .L_2482)
.L_2482:
        /*00b4*/ 	.word	0x00000000
.L_2483:


//--------------------- .nv.info._ZN2at6native29vectorized_elementwise_kernelILi2EZZZNS0_18GeluCUDAKernelImplERNS_18TensorIteratorBaseENS0_8GeluTypeEENKUlvE_clEvENKUlvE1_clEvEUlN3c104HalfEE_St5arrayIPcLm2EEEEviT0_T1_ --------------------------
	.section	.nv.info._ZN2at6native29vectorized_elementwise_kernelILi2EZZZNS0_18GeluCUDAKernelImplERNS_18TensorIteratorBaseENS0_8GeluTypeEENKUlvE_clEvENKUlvE1_clEvEUlN3c104HalfEE_St5arrayIPcLm2EEEEviT0_T1_,"",@"SHT_CUDA_INFO"
	.sectionflags	@""
	.align	4


	//----- nvinfo : EIATTR_CUDA_API_VERSION
	.align		4
        /*0000*/ 	.byte	0x04, 0x37
        /*0002*/ 	.short	(.L_2485 - .L_2484)
.L_2484:
        /*0004*/ 	.word	0x00000082


	//----- nvinfo : EIATTR_SW2861232_WAR
	.align		4
.L_2485:
        /*0008*/ 	.byte	0x01, 0x35
	.zero		2


	//----- nvinfo : EIATTR_PARAM_CBANK
	.align		4
        /*000c*/ 	.byte	0x04, 0x0a
        /*000e*/ 	.short	(.L_2487 - .L_2486)
	.align		4
.L_2486:
        /*0010*/ 	.word	index@(.nv.constant0._ZN2at6native29vectorized_elementwise_kernelILi2EZZZNS0_18GeluCUDAKernelImplERNS_18TensorIteratorBaseENS0_8GeluTypeEENKUlvE_clEvENKUlvE1_clEvEUlN3c104HalfEE_St5arrayIPcLm2EEEEviT0_T1_)
        /*0014*/ 	.short	0x0160
        /*0016*/ 	.short	0x0018


	//----- nvinfo : EIATTR_CBANK_PARAM_SIZE
	.align		4
.L_2487:
        /*0018*/ 	.byte	0x03, 0x19
        /*001a*/ 	.short	0x0018


	//----- nvinfo : EIATTR_KPARAM_INFO
	.align		4
        /*001c*/ 	.byte	0x04, 0x17
        /*001e*/ 	.short	(.L_2489 - .L_2488)
.L_2488:
        /*0020*/ 	.word	0x00000000
        /*0024*/ 	.short	0x0002
        /*0026*/ 	.short	0x0008
        /*0028*/ 	.byte	0x00, 0xf0, 0x41, 0x00


	//----- nvinfo : EIATTR_KPARAM_INFO
	.align		4
.L_2489:
        /*002c*/ 	.byte	0x04, 0x17
        /*002e*/ 	.short	(.L_2491 - .L_2490)
.L_2490:
        /*0030*/ 	.word	0x00000000
        /*0034*/ 	.short	0x0001
        /*0036*/ 	.short	0x0004
        /*0038*/ 	.byte	0x00, 0xf0, 0x05, 0x00


	//----- nvinfo : EIATTR_KPARAM_INFO
	.align		4
.L_2491:
        /*003c*/ 	.byte	0x04, 0x17
        /*003e*/ 	.short	(.L_2493 - .L_2492)
.L_2492:
        /*0040*/ 	.word	0x00000000
        /*0044*/ 	.short	0x0000
        /*0046*/ 	.short	0x0000
        /*0048*/ 	.byte	0x00, 0xf0, 0x11, 0x00


	//----- nvinfo : EIATTR_MAXREG_COUNT
	.align		4
.L_2493:
        /*004c*/ 	.byte	0x03, 0x1b
        /*004e*/ 	.short	0x00ff


	//----- nvinfo : EIATTR_MERCURY_ISA_VERSION
	.align		4
        /*0050*/ 	.byte	0x03, 0x5f
        /*0052*/ 	.short	0x0000


	//----- nvinfo : EIATTR_EXIT_INSTR_OFFSETS
	.align		4
        /*0054*/ 	.byte	0x04, 0x1c
        /*0056*/ 	.short	(.L_2495 - .L_2494)


	//   ....[0]....
.L_2494:
        /*0058*/ 	.word	0x00000610


	//   ....[1]....
        /*005c*/ 	.word	0x00001480


	//   ....[2]....
        /*0060*/ 	.word	0x000014d0


	//----- nvinfo : EIATTR_MAX_THREADS
	.align		4
.L_2495:
        /*0064*/ 	.byte	0x04, 0x05
        /*0066*/ 	.short	(.L_2497 - .L_2496)
.L_2496:
        /*0068*/ 	.word	0x00000080
        /*006c*/ 	.word	0x00000001
        /*0070*/ 	.word	0x00000001


	//----- nvinfo : EIATTR_CRS_STACK_SIZE
	.align		4
.L_2497:
        /*0074*/ 	.byte	0x04, 0x1e
        /*0076*/ 	.short	(.L_2499 - .L_2498)
.L_2498:
        /*0078*/ 	.word	0x00000000
.L_2499:


//--------------------- .nv.info._ZN2at6native29vectorized_elementwise_kernelILi4EZZZNS0_18GeluCUDAKernelImplERNS_18TensorIteratorBaseENS0_8GeluTypeEENKUlvE_clEvENKUlvE1_clEvEUlN3c104HalfEE_St5arrayIPcLm2EEEEviT0_T1_ --------------------------
	.section	.nv.info._ZN2at6native29vectorized_elementwise_kernelILi4EZZZNS0_18GeluCUDAKernelImplERNS_18TensorIteratorBaseENS0_8GeluTypeEENKUlvE_clEvENKUlvE1_clEvEUlN3c104HalfEE_St5arrayIPcLm2EEEEviT0_T1_,"",@"SHT_CUDA_INFO"
	.sectionflags	@""
	.align	4


	//----- nvinfo : EIATTR_CUDA_API_VERSION
	.align		4
        /*0000*/ 	.byte	0x04, 0x37
        /*0002*/ 	.short	(.L_2501 - .L_2500)
.L_2500:
        /*0004*/ 	.word	0x00000082


	//----- nvinfo : EIATTR_SW2861232_WAR
	.align		4
.L_2501:
        /*0008*/ 	.byte	0x01, 0x35
	.zero		2


	//----- nvinfo : EIATTR_PARAM_CBANK
	.align		4
        /*000c*/ 	.byte	0x04, 0x0a
        /*000e*/ 	.short	(.L_2503 - .L_2502)
	.align		4
.L_2502:
        /*0010*/ 	.word	index@(.nv.constant0._ZN2at6native29vectorized_elementwise_kernelILi4EZZZNS0_18GeluCUDAKernelImplERNS_18TensorIteratorBaseENS0_8GeluTypeEENKUlvE_clEvENKUlvE1_clEvEUlN3c104HalfEE_St5arrayIPcLm2EEEEviT0_T1_)
        /*0014*/ 	.short	0x0160
        /*0016*/ 	.short	0x0018


	//----- nvinfo : EIATTR_CBANK_PARAM_SIZE
	.align		4
.L_2503:
        /*0018*/ 	.byte	0x03, 0x19
        /*001a*/ 	.short	0x0018


	//----- nvinfo : EIATTR_KPARAM_INFO
	.align		4
        /*001c*/ 	.byte	0x04, 0x17
        /*001e*/ 	.short	(.L_2505 - .L_2504)
.L_2504:
        /*0020*/ 	.word	0x00000000
        /*0024*/ 	.short	0x0002
        /*0026*/ 	.short	0x0008
        /*0028*/ 	.byte	0x00, 0xf0, 0x41, 0x00


	//----- nvinfo : EIATTR_KPARAM_INFO
	.align		4
.L_2505:
        /*002c*/ 	.byte	0x04, 0x17
        /*002e*/ 	.short	(.L_2507 - .L_2506)
.L_2506:
        /*0030*/ 	.word	0x00000000
        /*0034*/ 	.short	0x0001
        /*0036*/ 	.short	0x0004
        /*0038*/ 	.byte	0x00, 0xf0, 0x05, 0x00


	//----- nvinfo : EIATTR_KPARAM_INFO
	.align		4
.L_2507:
        /*003c*/ 	.byte	0x04, 0x17
        /*003e*/ 	.short	(.L_2509 - .L_2508)
.L_2508:
        /*0040*/ 	.word	0x00000000
        /*0044*/ 	.short	0x0000
        /*0046*/ 	.short	0x0000
        /*0048*/ 	.byte	0x00, 0xf0, 0x11, 0x00


	//----- nvinfo : EIATTR_MAXREG_COUNT
	.align		4
.L_2509:
        /*004c*/ 	.byte	0x03, 0x1b
        /*004e*/ 	.short	0x00ff


	//----- nvinfo : EIATTR_MERCURY_ISA_VERSION
	.align		4
        /*0050*/ 	.byte	0x03, 0x5f
        /*0052*/ 	.short	0x0000


	//----- nvinfo : EIATTR_EXIT_INSTR_OFFSETS
	.align		4
        /*0054*/ 	.byte	0x04, 0x1c
        /*0056*/ 	.short	(.L_2511 - .L_2510)


	//   ....[0]....
.L_2510:
        /*0058*/ 	.word	0x000005d0


	//   ....[1]....
        /*005c*/ 	.word	0x00001440


	//   ....[2]....
        /*0060*/ 	.word	0x00001490


	//----- nvinfo : EIATTR_MAX_THREADS
	.align		4
.L_2511:
        /*0064*/ 	.byte	0x04, 0x05
        /*0066*/ 	.short	(.L_2513 - .L_2512)
.L_2512:
        /*0068*/ 	.word	0x00000080
        /*006c*/ 	.word	0x00000001
        /*0070*/ 	.word	0x00000001


	//----- nvinfo : EIATTR_CRS_STACK_SIZE
	.align		4
.L_2513:
        /*0074*/ 	.byte	0x04, 0x1e
        /*0076*/ 	.short	(.L_2515 - .L_2514)
.L_2514:
        /*0078*/ 	.word	0x00000000
.L_2515:


//--------------------- .nv.info._ZN2at6native29vectorized_elementwise_kernelILi8EZZZNS0_18GeluCUDAKernelImplERNS_18TensorIteratorBaseENS0_8GeluTypeEENKUlvE_clEvENKUlvE1_clEvEUlN3c104HalfEE_St5arrayIPcLm2EEEEviT0_T1_ --------------------------
	.section	.nv.info._ZN2at6native29vectorized_elementwise_kernelILi8EZZZNS0_18GeluCUDAKernelImplERNS_18TensorIteratorBaseENS0_8GeluTypeEENKUlvE_clEvENKUlvE1_clEvEUlN3c104HalfEE_St5arrayIPcLm2EEEEviT0_T1_,"",@"SHT_CUDA_INFO"
	.sectionflags	@""
	.align	4


	//----- nvinfo : EIATTR_CUDA_API_VERSION
	.align		4
        /*0000*/ 	.byte	0x04, 0x37
        /*0002*/ 	.short	(.L_2517 - .L_2516)
.L_2516:
        /*0004*/ 	.word	0x00000082


	//----- nvinfo : EIATTR_SW2861232_WAR
	.align		4
.L_2517:
        /*0008*/ 	.byte	0x01, 0x35
	.zero		2


	//----- nvinfo : EIATTR_PARAM_CBANK
	.align		4
        /*000c*/ 	.byte	0x04, 0x0a
        /*000e*/ 	.short	(.L_2519 - .L_2518)
	.align		4
.L_2518:
        /*0010*/ 	.word	index@(.nv.constant0._ZN2at6native29vectorized_elementwise_kernelILi8EZZZNS0_18GeluCUDAKernelImplERNS_18TensorIteratorBaseENS0_8GeluTypeEENKUlvE_clEvENKUlvE1_clEvEUlN3c104HalfEE_St5arrayIPcLm2EEEEviT0_T1_)
        /*0014*/ 	.short	0x0160
        /*0016*/ 	.short	0x0018


	//----- nvinfo : EIATTR_CBANK_PARAM_SIZE
	.align		4
.L_2519:
        /*0018*/ 	.byte	0x03, 0x19
        /*001a*/ 	.short	0x0018


	//----- nvinfo : EIATTR_KPARAM_INFO
	.align		4
        /*001c*/ 	.byte	0x04, 0x17
        /*001e*/ 	.short	(.L_2521 - .L_2520)
.L_2520:
        /*0020*/ 	.word	0x00000000
        /*0024*/ 	.short	0x0002
        /*0026*/ 	.short	0x0008
        /*0028*/ 	.byte	0x00, 0xf0, 0x41, 0x00


	//----- nvinfo : EIATTR_KPARAM_INFO
	.align		4
.L_2521:
        /*002c*/ 	.byte	0x04, 0x17
        /*002e*/ 	.short	(.L_2523 - .L_2522)
.L_2522:
        /*0030*/ 	.word	0x00000000
        /*0034*/ 	.short	0x0001
        /*0036*/ 	.short	0x0004
        /*0038*/ 	.byte	0x00, 0xf0, 0x05, 0x00


	//----- nvinfo : EIATTR_KPARAM_INFO
	.align		4
.L_2523:
        /*003c*/ 	.byte	0x04, 0x17
        /*003e*/ 	.short	(.L_2525 - .L_2524)
.L_2524:
        /*0040*/ 	.word	0x00000000
        /*0044*/ 	.short	0x0000
        /*0046*/ 	.short	0x0000
        /*0048*/ 	.byte	0x00, 0xf0, 0x11, 0x00


	//----- nvinfo : EIATTR_MAXREG_COUNT
	.align		4
.L_2525:
        /*004c*/ 	.byte	0x03, 0x1b
        /*004e*/ 	.short	0x00ff


	//----- nvinfo : EIATTR_MERCURY_ISA_VERSION
	.align		4
        /*0050*/ 	.byte	0x03, 0x5f
        /*0052*/ 	.short	0x0000


	//----- nvinfo : EIATTR_EXIT_INSTR_OFFSETS
	.align		4
        /*0054*/ 	.byte	0x04, 0x1c
        /*0056*/ 	.short	(.L_2527 - .L_2526)


	//   ....[0]....
.L_2526:
        /*0058*/ 	.word	0x00000010


	//----- nvinfo : EIATTR_MAX_THREADS
	.align		4
.L_2527:
        /*005c*/ 	.byte	0x04, 0x05
        /*005e*/ 	.short	(.L_2529 - .L_2528)
.L_2528:
        /*0060*/ 	.word	0x00000080
        /*0064*/ 	.word	0x00000001
        /*0068*/ 	.word	0x00000001
.L_2529:


//--------------------- .nv.info._ZN2at6native18elementwise_kernelILi128ELi4EZNS0_15gpu_kernel_implIZZZNS0_18GeluCUDAKernelImplERNS_18TensorIteratorBaseENS0_8GeluTypeEENKUlvE_clEvENKUlvE0_clEvEUlfE_EEvS4_RKT_EUliE_EEviT1_ --------------------------
	.section	.nv.info._ZN2at6native18elementwise_kernelILi128ELi4EZNS0_15gpu_kernel_implIZZZNS0_18GeluCUDAKernelImplERNS_18TensorIteratorBaseENS0_8GeluTypeEENKUlvE_clEvENKUlvE0_clEvEUlfE_EEvS4_RKT_EUliE_EEviT1_,"",@"SHT_CUDA_INFO"
	.sectionflags	@""
	.align	4


	//----- nvinfo : EIATTR_CUDA_API_VERSION
	.align		4
        /*0000*/ 	.byte	0x04, 0x37
        /*0002*/ 	.short	(.L_2531 - .L_2530)
.L_2530:
        /*0004*/ 	.word	0x00000082


	//----- nvinfo : EIATTR_SW2861232_WAR
	.align		4
.L_2531:
        /*0008*/ 	.byte	0x01, 0x35
	.zero		2


	//----- nvinfo : EIATTR_PARAM_CBANK
	.align		4
        /*000c*/ 	.byte	0x04, 0x0a
        /*000e*/ 	.short	(.L_2533 - .L_2532)
	.align		4
.L_2532:
        /*0010*/ 	.word	index@(.nv.constant0._ZN2at6native18elementwise_kernelILi128ELi4EZNS0_15gpu_kernel_implIZZZNS0_18GeluCUDAKernelImplERNS_18TensorIteratorBaseENS0_8GeluTypeEENKUlvE_clEvENKUlvE0_clEvEUlfE_EEvS4_RKT_EUliE_EEviT1_)
        /*0014*/ 	.short	0x0160
        /*0016*/ 	.short	0x0220


	//----- nvinfo : EIATTR_CBANK_PARAM_SIZE
	.align		4
.L_2533:
        /*0018*/ 	.byte	0x03, 0x19
        /*001a*/ 	.short	0x0220


	//----- nvinfo : EIATTR_KPARAM_INFO
	.align		4
        /*001c*/ 	.byte	0x04, 0x17
        /*001e*/ 	.short	(.L_2535 - .L_2534)
.L_2534:
        /*0020*/ 	.word	0x00000000
        /*0024*/ 	.short	0x0001
        /*0026*/ 	.short	0x0008
        /*0028*/ 	.byte	0x00, 0xf0, 0x61, 0x08


	//----- nvinfo : EIATTR_KPARAM_INFO
	.align		4
.L_2535:
        /*002c*/ 	.byte	0x04, 0x17
        /*002e*/ 	.short	(.L_2537 - .L_2536)
.L_2536:
        /*0030*/ 	.word	0x00000000
        /*0034*/ 	.short	0x0000
        /*0036*/ 	.short	0x0000
        /*0038*/ 	.byte	0x00, 0xf0, 0x11, 0x00


	//----- nvinfo : EIATTR_MAXREG_COUNT
	.align		4
.L_2537:
        /*003c*/ 	.byte	0x03, 0x1b
        /*003e*/ 	.short	0x0080


	//----- nvinfo : EIATTR_EXTERNS
	.align		4
        /*0040*/ 	.byte	0x04, 0x0f
        /*0042*/ 	.short	(.L_2539 - .L_2538)


	//   ....[0]....
	.align		4
.L_2538:
        /*0044*/ 	.word	index@(__assertfail)


	//----- nvinfo : EIATTR_MERCURY_ISA_VERSION
	.align		4
.L_2539:
        /*0048*/ 	.byte	0x03, 0x5f
        /*004a*/ 	.short	0x0000


	//----- nvinfo : EIATTR_SYSCALL_OFFSETS
	.align		4
        /*004c*/ 	.byte	0x04, 0x46
        /*004e*/ 	.short	(.L_2541 - .L_2540)


	//   ....[0]....
.L_2540:
        /*0050*/ 	.word	0x00001c50


	//   ....[1]....
        /*0054*/ 	.word	0x00002b50


	//   ....[2]....
        /*0058*/ 	.word	0x000047f0


	//   ....[3]....
        /*005c*/ 	.word	0x000056f0


	//   ....[4]....
        /*0060*/ 	.word	0x00007360


	//   ....[5]....
        /*0064*/ 	.word	0x00008260


	//   ....[6]....
        /*0068*/ 	.word	0x00009ee0


	//   ....[7]....
        /*006c*/ 	.word	0x0000ade0


	//----- nvinfo : EIATTR_EXIT_INSTR_OFFSETS
	.align		4
.L_2541:
        /*0070*/ 	.byte	0x04, 0x1c
        /*0072*/ 	.short	(.L_2543 - .L_2542)


	//   ....[0]....
.L_2542:
        /*0074*/ 	.word	0x00008300


	//   ....[1]....
        /*0078*/ 	.word	0x0000a0d0


	//   ....[2]....
        /*007c*/ 	.word	0x0000a110


	//   ....[3]....
        /*0080*/ 	.word	0x0000a1a0


	//   ....[4]....
        /*0084*/ 	.word	0x0000a1d0


	//   ....[5]....
        /*0088*/ 	.word	0x0000a200


	//   ....[6]....
        /*008c*/ 	.word	0x0000a280


	//   ....[7]....
        /*0090*/ 	.word	0x0000a2b0


	//   ....[8]....
        /*0094*/ 	.word	0x0000a340


	//   ....[9]....
        /*0098*/ 	.word	0x0000a380


	//   ....[10]....
        /*009c*/ 	.word	0x0000a3c0


	//   ....[11]....
        /*00a0*/ 	.word	0x0000a480


	//   ....[12]....
        /*00a4*/ 	.word	0x0000a4d0


	//   ....[13]....
        /*00a8*/ 	.word	0x0000a650


	//   ....[14]....
        /*00ac*/ 	.word	0x0000a7a0


	//   ....[15]....
        /*00b0*/ 	.word	0x0000a7d0


	//   ....[16]....
        /*00b4*/ 	.word	0x0000a880


	//   ....[17]....
        /*00b8*/ 	.word	0x0000a9f0


	//   ....[18]....
        /*00bc*/ 	.word	0x0000ab60


	//   ....[19]....
        /*00c0*/ 	.word	0x0000acb0


	//   ....[20]....
        /*00c4*/ 	.word	0x0000adf0


	//   ....[21]....
        /*00c8*/ 	.word	0x0000ae20


	//   ....[22]....
        /*00cc*/ 	.word	0x0000ae50


	//----- nvinfo : EIATTR_MAX_THREADS
	.align		4
.L_2543:
        /*00d0*/ 	.byte	0x04, 0x05
        /*00d2*/ 	.short	(.L_2545 - .L_2544)
.L_2544:
        /*00d4*/ 	.word	0x00000080
        /*00d8*/ 	.word	0x00000001
        /*00dc*/ 	.word	0x00000001


	//----- nvinfo : EIATTR_CRS_STACK_SIZE
	.align		4
.L_2545:
        /*00e0*/ 	.byte	0x04, 0x1e
        /*00e2*/ 	.short	(.L_2547 - .L_2546)
.L_2546:
        /*00e4*/ 	.word	0x00000000
.L_2547:


//--------------------- .nv.info._ZN2at6native27unrolled_elementwise_kernelIZZZNS0_18GeluCUDAKernelImplERNS_18TensorIteratorBaseENS0_8GeluTypeEENKUlvE_clEvENKUlvE0_clEvEUlfE_St5arrayIPcLm2EELi4E23TrivialOffsetCalculatorILi1EjESC_NS0_6memory12LoadWithCastILi1EEENSD_13StoreWithCastILi1EEEEEviT_T0_T2_T3_T4_T5_ --------------------------
	.section	.nv.info._ZN2at6native27unrolled_elementwise_kernelIZZZNS0_18GeluCUDAKernelImplERNS_18TensorIteratorBaseENS0_8GeluTypeEENKUlvE_clEvENKUlvE0_clEvEUlfE_St5arrayIPcLm2EELi4E23TrivialOffsetCalculatorILi1EjESC_NS0_6memory12LoadWithCastILi1EEENSD_13StoreWithCastILi1EEEEEviT_T0_T2_T3_T4_T5_,"",@"SHT_CUDA_INFO"
	.sectionflags	@""
	.align	4


	//----- nvinfo : EIATTR_CUDA_API_VERSION
	.align		4
        /*0000*/ 	.byte	0x04, 0x37
        /*0002*/ 	.short	(.L_2549 - .L_2548)
.L_2548:
        /*0004*/ 	.word	0x00000082


	//----- nvinfo : EIATTR_SW2861232_WAR
	.align		4
.L_2549:
        /*0008*/ 	.byte	0x01, 0x35
	.zero		2


	//----- nvinfo : EIATTR_PARAM_CBANK
	.align		4
        /*000c*/ 	.byte	0x04, 0x0a
        /*000e*/ 	.short	(.L_2551 - .L_2550)
	.align		4
.L_2550:
        /*0010*/ 	.word	index@(.nv.constant0._ZN2at6native27unrolled_elementwise_kernelIZZZNS0_18GeluCUDAKernelImplERNS_18TensorIteratorBaseENS0_8GeluTypeEENKUlvE_clEvENKUlvE0_clEvEUlfE_St5arrayIPcLm2EELi4E23TrivialOffsetCalculatorILi1EjESC_NS0_6memory12LoadWithCastILi1EEENSD_13StoreWithCastILi1EEEEEviT_T0_T2_T3_T4_T5_)
        /*0014*/ 	.short	0x0160
        /*0016*/ 	.short	0x002c


	//----- nvinfo : EIATTR_CBANK_PARAM_SIZE
	.align		4
.L_2551:
        /*0018*/ 	.byte	0x03, 0x19
        /*001a*/ 	.short	0x002c


	//----- nvinfo : EIATTR_KPARAM_INFO
	.align		4
        /*001c*/ 	.byte	0x04, 0x17
        /*001e*/ 	.short	(.L_2553 - .L_2552)
.L_2552:
        /*0020*/ 	.word	0x00000000
        /*0024*/ 	.short	0x0006
        /*0026*/ 	.short	0x0024
        /*0028*/ 	.byte	0x00, 0xf0, 0x21, 0x00


	//----- nvinfo : EIATTR_KPARAM_INFO
	.align		4
.L_2553:
        /*002c*/ 	.byte	0x04, 0x17
        /*002e*/ 	.short	(.L_2555 - .L_2554)
.L_2554:
        /*0030*/ 	.word	0x00000000
        /*0034*/ 	.short	0x0005
        /*0036*/ 	.short	0x001c
        /*0038*/ 	.byte	0x00, 0xf0, 0x21, 0x00


	//----- nvinfo : EIATTR_KPARAM_INFO
	.align		4
.L_2555:
        /*003c*/ 	.byte	0x04, 0x17
        /*003e*/ 	.short	(.L_2557 - .L_2556)
.L_2556:
        /*0040*/ 	.word	0x00000000
        /*0044*/ 	.short	0x0004
        /*0046*/ 	.short	0x0019
        /*0048*/ 	.byte	0x00, 0xf0, 0x05, 0x00


	//----- nvinfo : EIATTR_KPARAM_INFO
	.align		4
.L_2557:
        /*004c*/ 	.byte	0x04, 0x17
        /*004e*/ 	.short	(.L_2559 - .L_2558)
.L_2558:
        /*0050*/ 	.word	0x00000000
        /*0054*/ 	.short	0x0003
        /*0056*/ 	.short	0x0018
        /*0058*/ 	.byte	0x00, 0xf0, 0x05, 0x00


	//----- nvinfo : EIATTR_KPARAM_INFO
	.align		4
.L_2559:
        /*005c*/ 	.byte	0x04, 0x17
        /*005e*/ 	.short	(.L_2561 - .L_2560)
.L_2560:
        /*0060*/ 	.word	0x00000000
        /*0064*/ 	.short	0x0002
        /*0066*/ 	.short	0x0008
        /*0068*/ 	.byte	0x00, 0xf0, 0x41, 0x00


	//----- nvinfo : EIATTR_KPARAM_INFO
	.align		4
.L_2561:
        /*006c*/ 	.byte	0x04, 0x17
        /*006e*/ 	.short	(.L_2563 - .L_2562)
.L_2562:
        /*0070*/ 	.word	0x00000000
        /*0074*/ 	.short	0x0001
        /*0076*/ 	.short	0x0004
        /*0078*/ 	.byte	0x00, 0xf0, 0x05, 0x00


	//----- nvinfo : EIATTR_KPARAM_INFO
	.align		4
.L_2563:
        /*007c*/ 	.byte	0x04, 0x17
        /*007e*/ 	.short	(.L_2565 - .L_2564)
.L_2564:
        /*0080*/ 	.word	0x00000000
        /*0084*/ 	.short	0x0000
        /*0086*/ 	.short	0x0000
        /*0088*/ 	.byte	0x00, 0xf0, 0x11, 0x00


	//----- nvinfo : EIATTR_MAXREG_COUNT
	.align		4
.L_2565:
        /*008c*/ 	.byte	0x03, 0x1b
        /*008e*/ 	.short	0x00ff


	//----- nvinfo : EIATTR_EXTERNS
	.align		4
        /*0090*/ 	.byte	0x04, 0x0f
        /*0092*/ 	.short	(.L_2567 - .L_2566)


	//   ....[0]....
	.align		4
.L_2566:
        /*0094*/ 	.word	index@(__assertfail)


	//----- nvinfo : EIATTR_MERCURY_ISA_VERSION
	.align		4
.L_2567:
        /*0098*/ 	.byte	0x03, 0x5f
        /*009a*/ 	.short	0x0000


	//----- nvinfo : EIATTR_SYSCALL_OFFSETS
	.align		4
        /*009c*/ 	.byte	0x04, 0x46
        /*009e*/ 	.short	(.L_2569 - .L_2568)


	//   ....[0]....
.L_2568:
        /*00a0*/ 	.word	0x00000e40


	//   ....[1]....
        /*00a4*/ 	.word	0x00001cc0


	//   ....[2]....
        /*00a8*/ 	.word	0x00002b50


	//   ....[3]....
        /*00ac*/ 	.word	0x00003980


	//   ....[4]....
        /*00b0*/ 	.word	0x00004c00


	//   ....[5]....
        /*00b4*/ 	.word	0x00005b10


	//   ....[6]....
        /*00b8*/ 	.word	0x000069e0


	//   ....[7]....
        /*00bc*/ 	.word	0x000078b0


	//----- nvinfo : EIATTR_EXIT_INSTR_OFFSETS
	.align		4
.L_2569:
        /*00c0*/ 	.byte	0x04, 0x1c
        /*00c2*/ 	.short	(.L_2571 - .L_2570)


	//   ....[0]....
.L_2570:
        /*00c4*/ 	.word	0x00006a80


	//   ....[1]....
        /*00c8*/ 	.word	0x00006ba0


	//   ....[2]....
        /*00cc*/ 	.word	0x00006be0


	//   ....[3]....
        /*00d0*/ 	.word	0x00006c70


	//   ....[4]....
        /*00d4*/ 	.word	0x00006ca0


	//   ....[5]....
        /*00d8*/ 	.word	0x00006cd0


	//   ....[6]....
        /*00dc*/ 	.word	0x00006d50


	//   ....[7]....
        /*00e0*/ 	.word	0x00006d80


	//   ....[8]....
        /*00e4*/ 	.word	0x00006e10


	//   ....[9]....
        /*00e8*/ 	.word	0x00006e50


	//   ....[10]....
        /*00ec*/ 	.word	0x00006e90


	//   ....[11]....
        /*00f0*/ 	.word	0x00006f50


	//   ....[12]....
        /*00f4*/ 	.word	0x00006fa0


	//   ....[13]....
        /*00f8*/ 	.word	0x00007120


	//   ....[14]....
        /*00fc*/ 	.word	0x00007270


	//   ....[15]....
        /*0100*/ 	.word	0x000072a0


	//   ....[16]....
        /*0104*/ 	.word	0x00007350


	//   ....[17]....
        /*0108*/ 	.word	0x000074c0


	//   ....[18]....
        /*010c*/ 	.word	0x00007630


	//   ....[19]....
        /*0110*/ 	.word	0x00007780


	//   ....[20]....
        /*0114*/ 	.word	0x000078c0


	//   ....[21]....
        /*0118*/ 	.word	0x000078f0


	//   ....[22]....
        /*011c*/ 	.word	0x00007920


	//----- nvinfo : EIATTR_MAX_THREADS
	.align		4
.L_2571:
        /*0120*/ 	.byte	0x04, 0x05
        /*0122*/ 	.short	(.L_2573 - .L_2572)
.L_2572:
        /*0124*/ 	.word	0x00000080
        /*0128*/ 	.word	0x00000001
        /*012c*/ 	.word	0x00000001


	//----- nvinfo : EIATTR_CRS_STACK_SIZE
	.align		4
.L_2573:
        /*0130*/ 	.byte	0x04, 0x1e
        /*0132*/ 	.short	(.L_2575 - .L_2574)
.L_2574:
        /*0134*/ 	.word	0x00000000
.L_2575:


//--------------------- .nv.info._ZN2at6native18elementwise_kernelILi128ELi2EZNS0_22gpu_kernel_impl_nocastIZZZNS0_18GeluCUDAKernelImplERNS_18TensorIteratorBaseENS0_8GeluTypeEENKUlvE_clEvENKUlvE0_clEvEUlfE_EEvS4_RKT_EUliE_EEviT1_ --------------------------
	.section	.nv.info._ZN2at6native18elementwise_kernelILi128ELi2EZNS0_22gpu_kernel_impl_nocastIZZZNS0_18GeluCUDAKernelImplERNS_18TensorIteratorBaseENS0_8GeluTypeEENKUlvE_clEvENKUlvE0_clEvEUlfE_EEvS4_RKT_EUliE_EEviT1_,"",@"SHT_CUDA_INFO"
	.sectionflags	@""
	.align	4


	//----- nvinfo : EIATTR_CUDA_API_VERSION
	.align		4
        /*0000*/ 	.byte	0x04, 0x37
        /*0002*/ 	.short	(.L_2577 - .L_2576)
.L_2576:
        /*0004*/ 	.word	0x00000082


	//----- nvinfo : EIATTR_SW2861232_WAR
	.align		4
.L_2577:
        /*0008*/ 	.byte	0x01, 0x35
	.zero		2


	//----- nvinfo : EIATTR_PARAM_CBANK
	.align		4
        /*000c*/ 	.byte	0x04, 0x0a
        /*000e*/ 	.short	(.L_2579 - .L_2578)
	.align		4
.L_2578:
        /*0010*/ 	.word	index@(.nv.constant0._ZN2at6native18elementwise_kernelILi128ELi2EZNS0_22gpu_kernel_impl_nocastIZZZNS0_18GeluCUDAKernelImplERNS_18TensorIteratorBaseENS0_8GeluTypeEENKUlvE_clEvENKUlvE0_clEvEUlfE_EEvS4_RKT_EUliE_EEviT1_)
        /*0014*/ 	.short	0x0160
        /*0016*/ 	.short	0x0220


	//----- nvinfo : EIATTR_CBANK_PARAM_SIZE
	.align		4
.L_2579:
        /*0018*/ 	.byte	0x03, 0x19
        /*001a*/ 	.short	0x0220


	//----- nvinfo : EIATTR_KPARAM_INFO
	.align		4
        /*001c*/ 	.byte	0x04, 0x17
        /*001e*/ 	.short	(.L_2581 - .L_2580)
.L_2580:
        /*0020*/ 	.word	0x00000000
        /*0024*/ 	.short	0x0001
        /*0026*/ 	.short	0x0008
        /*0028*/ 	.byte	0x00, 0xf0, 0x61, 0x08


	//----- nvinfo : EIATTR_KPARAM_INFO
	.align		4
.L_2581:
        /*002c*/ 	.byte	0x04, 0x17
        /*002e*/ 	.short	(.L_2583 - .L_2582)
.L_2582:
        /*0030*/ 	.word	0x00000000
        /*0034*/ 	.short	0x0000
        /*0036*/ 	.short	0x0000
        /*0038*/ 	.byte	0x00, 0xf0, 0x11, 0x00


	//----- nvinfo : EIATTR_MAXREG_COUNT
	.align		4
.L_2583:
        /*003c*/ 	.byte	0x03, 0x1b
        /*003e*/ 	.short	0x0080


	//----- nvinfo : EIATTR_MERCURY_ISA_VERSION
	.align		4
        /*0040*/ 	.byte	0x03, 0x5f
        /*0042*/ 	.short	0x0000


	//----- nvinfo : EIATTR_EXIT_INSTR_OFFSETS
	.align		4
        /*0044*/ 	.byte	0x04, 0x1c
        /*0046*/ 	.short	(.L_2585 - .L_2584)


	//   ....[0]....
.L_2584:
        /*0048*/ 	.word	0x00000fd0


	//   ....[1]....
        /*004c*/ 	.word	0x00001f00


	//----- nvinfo : EIATTR_MAX_THREADS
	.align		4
.L_2585:
        /*0050*/ 	.byte	0x04, 0x05
        /*0052*/ 	.short	(.L_2587 - .L_2586)
.L_2586:
        /*0054*/ 	.word	0x00000080
        /*0058*/ 	.word	0x00000001
        /*005c*/ 	.word	0x00000001


	//----- nvinfo : EIATTR_CRS_STACK_SIZE
	.align		4
.L_2587:
        /*0060*/ 	.byte	0x04, 0x1e
        /*0062*/ 	.short	(.L_2589 - .L_2588)
.L_2588:
        /*0064*/ 	.word	0x00000000
.L_2589:


//--------------------- .nv.info._ZN2at6native27unrolled_elementwise_kernelIZZZNS0_18GeluCUDAKernelImplERNS_18TensorIteratorBaseENS0_8GeluTypeEENKUlvE_clEvENKUlvE0_clEvEUlfE_St5arrayIPcLm2EELi4E23TrivialOffsetCalculatorILi1EjESC_NS0_6memory15LoadWithoutCastENSD_16StoreWithoutCastEEEviT_T0_T2_T3_T4_T5_ --------------------------
	.section	.nv.info._ZN2at6native27unrolled_elementwise_kernelIZZZNS0_18GeluCUDAKernelImplERNS_18TensorIteratorBaseENS0_8GeluTypeEENKUlvE_clEvENKUlvE0_clEvEUlfE_St5arrayIPcLm2EELi4E23TrivialOffsetCalculatorILi1EjESC_NS0_6memory15LoadWithoutCastENSD_16StoreWithoutCastEEEviT_T0_T2_T3_T4_T5_,"",@"SHT_CUDA_INFO"
	.sectionflags	@""
	.align	4


	//----- nvinfo : EIATTR_CUDA_API_VERSION
	.align		4
        /*0000*/ 	.byte	0x04, 0x37
        /*0002*/ 	.short	(.L_2591 - .L_2590)
.L_2590:
        /*0004*/ 	.word	0x00000082


	//----- nvinfo : EIATTR_SW2861232_WAR
	.align		4
.L_2591:
        /*0008*/ 	.byte	0x01, 0x35
	.zero		2


	//----- nvinfo : EIATTR_PARAM_CBANK
	.align		4
        /*000c*/ 	.byte	0x04, 0x0a
        /*000e*/ 	.short	(.L_2593 - .L_2592)
	.align		4
.L_2592:
        /*0010*/ 	.word	index@(.nv.constant0._ZN2at6native27unrolled_elementwise_kernelIZZZNS0_18GeluCUDAKernelImplERNS_18TensorIteratorBaseENS0_8GeluTypeEENKUlvE_clEvENKUlvE0_clEvEUlfE_St5arrayIPcLm2EELi4E23TrivialOffsetCalculatorILi1EjESC_NS0_6memory15LoadWithoutCastENSD_16StoreWithoutCastEEEviT_T0_T2_T3_T4_T5_)
        /*0014*/ 	.short	0x0160
        /*0016*/ 	.short	0x001c


	//----- nvinfo : EIATTR_CBANK_PARAM_SIZE
	.align		4
.L_2593:
        /*0018*/ 	.byte	0x03, 0x19
        /*001a*/ 	.short	0x001c


	//----- nvinfo : EIATTR_KPARAM_INFO
	.align		4
        /*001c*/ 	.byte	0x04, 0x17
        /*001e*/ 	.short	(.L_2595 - .L_2594)
.L_2594:
        /*0020*/ 	.word	0x00000000
        /*0024*/ 	.short	0x0006
        /*0026*/ 	.short	0x001b
        /*0028*/ 	.byte	0x00, 0xf0, 0x05, 0x00


	//----- nvinfo : EIATTR_KPARAM_INFO
	.align		4
.L_2595:
        /*002c*/ 	.byte	0x04, 0x17
        /*002e*/ 	.short	(.L_2597 - .L_2596)
.L_2596:
        /*0030*/ 	.word	0x00000000
        /*0034*/ 	.short	0x0005
        /*0036*/ 	.short	0x001a
        /*0038*/ 	.byte	0x00, 0xf0, 0x05, 0x00


	//----- nvinfo : EIATTR_KPARAM_INFO
	.align		4
.L_2597:
        /*003c*/ 	.byte	0x04, 0x17
        /*003e*/ 	.short	(.L_2599 - .L_2598)
.L_2598:
        /*0040*/ 	.word	0x00000000
        /*0044*/ 	.short	0x0004
        /*0046*/ 	.short	0x0019
        /*0048*/ 	.byte	0x00, 0xf0, 0x05, 0x00


	//----- nvinfo : EIATTR_KPARAM_INFO
	.align		4
.L_2599:
        /*004c*/ 	.byte	0x04, 0x17
        /*004e*/ 	.short	(.L_2601 - .L_2600)
.L_2600:
        /*0050*/ 	.word	0x00000000
        /*0054*/ 	.short	0x0003
        /*0056*/ 	.short	0x0018
        /*0058*/ 	.byte	0x00, 0xf0, 0x05, 0x00


	//----- nvinfo : EIATTR_KPARAM_INFO
	.align		4
.L_2601:
        /*005c*/ 	.byte	0x04, 0x17
        /*005e*/ 	.short	(.L_2603 - .L_2602)
.L_2602:
        /*0060*/ 	.word	0x00000000
        /*0064*/ 	.short	0x0002
        /*0066*/ 	.short	0x0008
        /*0068*/ 	.byte	0x00, 0xf0, 0x41, 0x00


	//----- nvinfo : EIATTR_KPARAM_INFO
	.align		4
.L_2603:
        /*006c*/ 	.byte	0x04, 0x17
        /*006e*/ 	.short	(.L_2605 - .L_2604)
.L_2604:
        /*0070*/ 	.word	0x00000000
        /*0074*/ 	.short	0x0001
        /*0076*/ 	.short	0x0004
        /*0078*/ 	.byte	0x00, 0xf0, 0x05, 0x00


	//----- nvinfo : EIATTR_KPARAM_INFO
	.align		4
.L_2605:
        /*007c*/ 	.byte	0x04, 0x17
        /*007e*/ 	.short	(.L_2607 - .L_2606)
.L_2606:
        /*0080*/ 	.word	0x00000000
        /*0084*/ 	.short	0x0000
        /*0086*/ 	.short	0x0000
        /*0088*/ 	.byte	0x00, 0xf0, 0x11, 0x00


	//----- nvinfo : EIATTR_MAXREG_COUNT
	.align		4
.L_2607:
        /*008c*/ 	.byte	0x03, 0x1b
        /*008e*/ 	.short	0x00ff


	//----- nvinfo : EIATTR_MERCURY_ISA_VERSION
	.align		4
        /*0090*/ 	.byte	0x03, 0x5f
        /*0092*/ 	.short	0x0000


	//----- nvinfo : EIATTR_EXIT_INSTR_OFFSETS
	.align		4
        /*0094*/ 	.byte	0x04, 0x1c
        /*0096*/ 	.short	(.L_2609 - .L_2608)


	//   ....[0]....
.L_2608:
        /*0098*/ 	.word	0x000005b0


	//   ....[1]....
        /*009c*/ 	.word	0x00000610


	//----- nvinfo : EIATTR_MAX_THREADS
	.align		4
.L_2609:
        /*00a0*/ 	.byte	0x04, 0x05
        /*00a2*/ 	.short	(.L_2611 - .L_2610)
.L_2610:
        /*00a4*/ 	.word	0x00000080
        /*00a8*/ 	.word	0x00000001
        /*00ac*/ 	.word	0x00000001


	//----- nvinfo : EIATTR_CRS_STACK_SIZE
	.align		4
.L_2611:
        /*00b0*/ 	.byte	0x04, 0x1e
        /*00b2*/ 	.short	(.L_2613 - .L_2612)
.L_2612:
        /*00b4*/ 	.word	0x00000000
.L_2613:


//--------------------- .nv.info._ZN2at6native29vectorized_elementwise_kernelILi2EZZZNS0_18GeluCUDAKernelImplERNS_18TensorIteratorBaseENS0_8GeluTypeEENKUlvE_clEvENKUlvE0_clEvEUlfE_St5arrayIPcLm2EEEEviT0_T1_ --------------------------
	.section	.nv.info._ZN2at6native29vectorized_elementwise_kernelILi2EZZZNS0_18GeluCUDAKernelImplERNS_18TensorIteratorBaseENS0_8GeluTypeEENKUlvE_clEvENKUlvE0_clEvEUlfE_St5arrayIPcLm2EEEEviT0_T1_,"",@"SHT_CUDA_INFO"
	.sectionflags	@""
	.align	4


	//----- nvinfo : EIATTR_CUDA_API_VERSION
	.align		4
        /*0000*/ 	.byte	0x04, 0x37
        /*0002*/ 	.short	(.L_2615 - .L_2614)
.L_2614:
        /*0004*/ 	.word	0x00000082


	//----- nvinfo : EIATTR_SW2861232_WAR
	.align		4
.L_2615:
        /*0008*/ 	.byte	0x01, 0x35
	.zero		2


	//----- nvinfo : EIATTR_PARAM_CBANK
	.align		4
        /*000c*/ 	.byte	0x04, 0x0a
        /*000e*/ 	.short	(.L_2617 - .L_2616)
	.align		4
.L_2616:
        /*0010*/ 	.word	index@(.nv.constant0._ZN2at6native29vectorized_elementwise_kernelILi2EZZZNS0_18GeluCUDAKernelImplERNS_18TensorIteratorBaseENS0_8GeluTypeEENKUlvE_clEvENKUlvE0_clEvEUlfE_St5arrayIPcLm2EEEEviT0_T1_)
        /*0014*/ 	.short	0x0160
        /*0016*/ 	.short	0x0018


	//----- nvinfo : EIATTR_CBANK_PARAM_SIZE
	.align		4
.L_2617:
        /*0018*/ 	.byte	0x03, 0x19
        /*001a*/ 	.short	0x0018


	//----- nvinfo : EIATTR_KPARAM_INFO
	.align		4
        /*001c*/ 	.byte	0x04, 0x17
        /*001e*/ 	.short	(.L_2619 - .L_2618)
.L_2618:
        /*0020*/ 	.word	0x00000000
        /*0024*/ 	.short	0x0002
        /*0026*/ 	.short	0x0008
        /*0028*/ 	.byte	0x00, 0xf0, 0x41, 0x00


	//----- nvinfo : EIATTR_KPARAM_INFO
	.align		4
.L_2619:
        /*002c*/ 	.byte	0x04, 0x17
        /*002e*/ 	.short	(.L_2621 - .L_2620)
.L_2620:
        /*0030*/ 	.word	0x00000000
        /*0034*/ 	.short	0x0001
        /*0036*/ 	.short	0x0004
        /*0038*/ 	.byte	0x00, 0xf0, 0x05, 0x00


	//----- nvinfo : EIATTR_KPARAM_INFO
	.align		4
.L_2621:
        /*003c*/ 	.byte	0x04, 0x17
        /*003e*/ 	.short	(.L_2623 - .L_2622)
.L_2622:
        /*0040*/ 	.word	0x00000000
        /*0044*/ 	.short	0x0000
        /*0046*/ 	.short	0x0000
        /*0048*/ 	.byte	0x00, 0xf0, 0x11, 0x00


	//----- nvinfo : EIATTR_MAXREG_COUNT
	.align		4
.L_2623:
        /*004c*/ 	.byte	0x03, 0x1b
        /*004e*/ 	.short	0x00ff


	//----- nvinfo : EIATTR_MERCURY_ISA_VERSION
	.align		4
        /*0050*/ 	.byte	0x03, 0x5f
        /*0052*/ 	.short	0x0000


	//----- nvinfo : EIATTR_EXIT_INSTR_OFFSETS
	.align		4
        /*0054*/ 	.byte	0x04, 0x1c
        /*0056*/ 	.short	(.L_2625 - .L_2624)


	//   ....[0]....
.L_2624:
        /*0058*/ 	.word	0x00000550


	//   ....[1]....
        /*005c*/ 	.word	0x000010f0


	//   ....[2]....
        /*0060*/ 	.word	0x00001140


	//----- nvinfo : EIATTR_MAX_THREADS
	.align		4
.L_2625:
        /*0064*/ 	.byte	0x04, 0x05
        /*0066*/ 	.short	(.L_2627 - .L_2626)
.L_2626:
        /*0068*/ 	.word	0x00000080
        /*006c*/ 	.word	0x00000001
        /*0070*/ 	.word	0x00000001


	//----- nvinfo : EIATTR_CRS_STACK_SIZE
	.align		4
.L_2627:
        /*0074*/ 	.byte	0x04, 0x1e
        /*0076*/ 	.short	(.L_2629 - .L_2628)
.L_2628:
        /*0078*/ 	.word	0x00000000
.L_2629:


//--------------------- .nv.info._ZN2at6native29vectorized_elementwise_kernelILi4EZZZNS0_18GeluCUDAKernelImplERNS_18TensorIteratorBaseENS0_8GeluTypeEENKUlvE_clEvENKUlvE0_clEvEUlfE_St5arrayIPcLm2EEEEviT0_T1_ --------------------------
	.section	.nv.info._ZN2at6native29vectorized_elementwise_kernelILi4EZZZNS0_18GeluCUDAKernelImplERNS_18TensorIteratorBaseENS0_8GeluTypeEENKUlvE_clEvENKUlvE0_clEvEUlfE_St5arrayIPcLm2EEEEviT0_T1_,"",@"SHT_CUDA_INFO"
	.sectionflags	@""
	.align	4


	//----- nvinfo : EIATTR_CUDA_API_VERSION
	.align		4
        /*0000*/ 	.byte	0x04, 0x37
        /*0002*/ 	.short	(.L_2631 - .L_2630)
.L_2630:
        /*0004*/ 	.word	0x00000082


	//----- nvinfo : EIATTR_SW2861232_WAR
	.align		4
.L_2631:
        /*0008*/ 	.byte	0x01, 0x35
	.zero		2


	//----- nvinfo : EIATTR_PARAM_CBANK
	.align		4
        /*000c*/ 	.byte	0x04, 0x0a
        /*000e*/ 	.short	(.L_2633 - .L_2632)
	.align		4
.L_2632:
        /*0010*/ 	.word	index@(.nv.constant0._ZN2at6native29vectorized_elementwise_kernelILi4EZZZNS0_18GeluCUDAKernelImplERNS_18TensorIteratorBaseENS0_8GeluTypeEENKUlvE_clEvENKUlvE0_clEvEUlfE_St5arrayIPcLm2EEEEviT0_T1_)
        /*0014*/ 	.short	0x0160
        /*0016*/ 	.short	0x0018


	//----- nvinfo : EIATTR_CBANK_PARAM_SIZE
	.align		4
.L_2633:
        /*0018*/ 	.byte	0x03, 0x19
        /*001a*/ 	.short	0x0018


	//----- nvinfo : EIATTR_KPARAM_INFO
	.align		4
        /*001c*/ 	.byte	0x04, 0x17
        /*001e*/ 	.short	(.L_2635 - .L_2634)
.L_2634:
        /*0020*/ 	.word	0x00000000
        /*0024*/ 	.short	0x0002
        /*0026*/ 	.short	0x0008
        /*0028*/ 	.byte	0x00, 0xf0, 0x41, 0x00


	//----- nvinfo : EIATTR_KPARAM_INFO
	.align		4
.L_2635:
        /*002c*/ 	.byte	0x04, 0x17
        /*002e*/ 	.short	(.L_2637 - .L_2636)
.L_2636:
        /*0030*/ 	.word	0x00000000
        /*0034*/ 	.short	0x0001
        /*0036*/ 	.short	0x0004
        /*0038*/ 	.byte	0x00, 0xf0, 0x05, 0x00


	//----- nvinfo : EIATTR_KPARAM_INFO
	.align		4
.L_2637:
        /*003c*/ 	.byte	0x04, 0x17
        /*003e*/ 	.short	(.L_2639 - .L_2638)
.L_2638:
        /*0040*/ 	.word	0x00000000
        /*0044*/ 	.short	0x0000
        /*0046*/ 	.short	0x0000
        /*0048*/ 	.byte	0x00, 0xf0, 0x11, 0x00


	//----- nvinfo : EIATTR_MAXREG_COUNT
	.align		4
.L_2639:
        /*004c*/ 	.byte	0x03, 0x1b
        /*004e*/ 	.short	0x00ff


	//----- nvinfo : EIATTR_MERCURY_ISA_VERSION
	.align		4
        /*0050*/ 	.byte	0x03, 0x5f
        /*0052*/ 	.short	0x0000


	//----- nvinfo : EIATTR_EXIT_INSTR_OFFSETS
	.align		4
        /*0054*/ 	.byte	0x04, 0x1c
        /*0056*/ 	.short	(.L_2641 - .L_2640)


	//   ....[0]....
.L_2640:
        /*0058*/ 	.word	0x00000510


	//   ....[1]....
        /*005c*/ 	.word	0x000010b0


	//   ....[2]....
        /*0060*/ 	.word	0x00001100


	//----- nvinfo : EIATTR_MAX_THREADS
	.align		4
.L_2641:
        /*0064*/ 	.byte	0x04, 0x05
        /*0066*/ 	.short	(.L_2643 - .L_2642)
.L_2642:
        /*0068*/ 	.word	0x00000080
        /*006c*/ 	.word	0x00000001
        /*0070*/ 	.word	0x00000001


	//----- nvinfo : EIATTR_CRS_STACK_SIZE
	.align		4
.L_2643:
        /*0074*/ 	.byte	0x04, 0x1e
        /*0076*/ 	.short	(.L_2645 - .L_2644)
.L_2644:
        /*0078*/ 	.word	0x00000000
.L_2645:


//--------------------- .nv.info._ZN2at6native29vectorized_elementwise_kernelILi8EZZZNS0_18GeluCUDAKernelImplERNS_18TensorIteratorBaseENS0_8GeluTypeEENKUlvE_clEvENKUlvE0_clEvEUlfE_St5arrayIPcLm2EEEEviT0_T1_ --------------------------
	.section	.nv.info._ZN2at6native29vectorized_elementwise_kernelILi8EZZZNS0_18GeluCUDAKernelImplERNS_18TensorIteratorBaseENS0_8GeluTypeEENKUlvE_clEvENKUlvE0_clEvEUlfE_St5arrayIPcLm2EEEEviT0_T1_,"",@"SHT_CUDA_INFO"
	.sectionflags	@""
	.align	4


	//----- nvinfo : EIATTR_CUDA_API_VERSION
	.align		4
        /*0000*/ 	.byte	0x04, 0x37
        /*0002*/ 	.short	(.L_2647 - .L_2646)
.L_2646:
        /*0004*/ 	.word	0x00000082


	//----- nvinfo : EIATTR_SW2861232_WAR
	.align		4
.L_2647:
        /*0008*/ 	.byte	0x01, 0x35
	.zero		2


	//----- nvinfo : EIATTR_PARAM_CBANK
	.align		4
        /*000c*/ 	.byte	0x04, 0x0a
        /*000e*/ 	.short	(.L_2649 - .L_2648)
	.align		4
.L_2648:
        /*0010*/ 	.word	index@(.nv.constant0._ZN2at6native29vectorized_elementwise_kernelILi8EZZZNS0_18GeluCUDAKernelImplERNS_18TensorIteratorBaseENS0_8GeluTypeEENKUlvE_clEvENKUlvE0_clEvEUlfE_St5arrayIPcLm2EEEEviT0_T1_)
        /*0014*/ 	.short	0x0160
        /*0016*/ 	.short	0x0018


	//----- nvinfo : EIATTR_CBANK_PARAM_SIZE
	.align		4
.L_2649:
        /*0018*/ 	.byte	0x03, 0x19
        /*001a*/ 	.short	0x0018


	//----- nvinfo : EIATTR_KPARAM_INFO
	.align		4
        /*001c*/ 	.byte	0x04, 0x17
        /*001e*/ 	.short	(.L_2651 - .L_2650)
.L_2650:
        /*0020*/ 	.word	0x00000000
        /*0024*/ 	.short	0x0002
        /*0026*/ 	.short	0x0008
        /*0028*/ 	.byte	0x00, 0xf0, 0x41, 0x00


	//----- nvinfo : EIATTR_KPARAM_INFO
	.align		4
.L_2651:
        /*002c*/ 	.byte	0x04, 0x17
        /*002e*/ 	.short	(.L_2653 - .L_2652)
.L_2652:
        /*0030*/ 	.word	0x00000000
        /*0034*/ 	.short	0x0001
        /*0036*/ 	.short	0x0004
        /*0038*/ 	.byte	0x00, 0xf0, 0x05, 0x00


	//----- nvinfo : EIATTR_KPARAM_INFO
	.align		4
.L_2653:
        /*003c*/ 	.byte	0x04, 0x17
        /*003e*/ 	.short	(.L_2655 - .L_2654)
.L_2654:
        /*0040*/ 	.word	0x00000000
        /*0044*/ 	.short	0x0000
        /*0046*/ 	.short	0x0000
        /*0048*/ 	.byte	0x00, 0xf0, 0x11, 0x00


	//----- nvinfo : EIATTR_MAXREG_COUNT
	.align		4
.L_2655:
        /*004c*/ 	.byte	0x03, 0x1b
        /*004e*/ 	.short	0x00ff


	//----- nvinfo : EIATTR_MERCURY_ISA_VERSION
	.align		4
        /*0050*/ 	.byte	0x03, 0x5f
        /*0052*/ 	.short	0x0000


	//----- nvinfo : EIATTR_EXIT_INSTR_OFFSETS
	.align		4
        /*0054*/ 	.byte	0x04, 0x1c
        /*0056*/ 	.short	(.L_2657 - .L_2656)


	//   ....[0]....
.L_2656:
        /*0058*/ 	.word	0x00000010


	//----- nvinfo : EIATTR_MAX_THREADS
	.align		4
.L_2657:
        /*005c*/ 	.byte	0x04, 0x05
        /*005e*/ 	.short	(.L_2659 - .L_2658)
.L_2658:
        /*0060*/ 	.word	0x00000080
        /*0064*/ 	.word	0x00000001
        /*0068*/ 	.word	0x00000001
.L_2659:


//--------------------- .nv.info._ZN2at6native18elementwise_kernelILi128ELi4EZNS0_15gpu_kernel_implIZZZNS0_18GeluCUDAKernelImplERNS_18TensorIteratorBaseENS0_8GeluTypeEENKUlvE_clEvENKUlvE_clEvEUldE_EEvS4_RKT_EUliE_EEviT1_ --------------------------
	.section	.nv.info._ZN2at6native18elementwise_kernelILi128ELi4EZNS0_15gpu_kernel_implIZZZNS0_18GeluCUDAKernelImplERNS_18TensorIteratorBaseENS0_8GeluTypeEENKUlvE_clEvENKUlvE_clEvEUldE_EEvS4_RKT_EUliE_EEviT1_,"",@"SHT_CUDA_INFO"
	.sectionflags	@""
	.align	4


	//----- nvinfo : EIATTR_CUDA_API_VERSION
	.align		4
        /*0000*/ 	.byte	0x04, 0x37
        /*0002*/ 	.short	(.L_2661 - .L_2660)
.L_2660:
        /*0004*/ 	.word	0x00000082


	//----- nvinfo : EIATTR_SW2861232_WAR
	.align		4
.L_2661:
        /*0008*/ 	.byte	0x01, 0x35
	.zero		2


	//----- nvinfo : EIATTR_PARAM_CBANK
	.align		4
        /*000c*/ 	.byte	0x04, 0x0a
        /*000e*/ 	.short	(.L_2663 - .L_2662)
	.align		4
.L_2662:
        /*0010*/ 	.word	index@(.nv.constant0._ZN2at6native18elementwise_kernelILi128ELi4EZNS0_15gpu_kernel_implIZZZNS0_18GeluCUDAKernelImplERNS_18TensorIteratorBaseENS0_8GeluTypeEENKUlvE_clEvENKUlvE_clEvEUldE_EEvS4_RKT_EUliE_EEviT1_)
        /*0014*/ 	.short	0x0160
        /*0016*/ 	.short	0x0220


	//----- nvinfo : EIATTR_CBANK_PARAM_SIZE
	.align		4
.L_2663:
        /*0018*/ 	.byte	0x03, 0x19
        /*001a*/ 	.short	0x0220


	//----- nvinfo : EIATTR_KPARAM_INFO
	.align		4
        /*001c*/ 	.byte	0x04, 0x17
        /*001e*/ 	.short	(.L_2665 - .L_2664)
.L_2664:
        /*0020*/ 	.word	0x00000000
        /*0024*/ 	.short	0x0001
        /*0026*/ 	.short	0x0008
        /*0028*/ 	.byte	0x00, 0xf0, 0x61, 0x08


	//----- nvinfo : EIATTR_KPARAM_INFO
	.align		4
.L_2665:
        /*002c*/ 	.byte	0x04, 0x17
        /*002e*/ 	.short	(.L_2667 - .L_2666)
.L_2666:
        /*0030*/ 	.word	0x00000000
        /*0034*/ 	.short	0x0000
        /*0036*/ 	.short	0x0000
        /*0038*/ 	.byte	0x00, 0xf0, 0x11, 0x00


	//----- nvinfo : EIATTR_MAXREG_COUNT
	.align		4
.L_2667:
        /*003c*/ 	.byte	0x03, 0x1b
        /*003e*/ 	.short	0x0080


	//----- nvinfo : EIATTR_EXTERNS
	.align		4
        /*0040*/ 	.byte	0x04, 0x0f
        /*0042*/ 	.short	(.L_2669 - .L_2668)


	//   ....[0]....
	.align		4
.L_2668:
        /*0044*/ 	.word	index@(__assertfail)


	//----- nvinfo : EIATTR_MERCURY_ISA_VERSION
	.align		4
.L_2669:
        /*0048*/ 	.byte	0x03, 0x5f
        /*004a*/ 	.short	0x0000


	//----- nvinfo : EIATTR_SYSCALL_OFFSETS
	.align		4
        /*004c*/ 	.byte	0x04, 0x46
        /*004e*/ 	.short	(.L_2671 - .L_2670)


	//   ....[0]....
.L_2670:
        /*0050*/ 	.word	0x00001d90


	//   ....[1]....
        /*0054*/ 	.word	0x000031f0


	//   ....[2]....
        /*0058*/ 	.word	0x00004fd0


	//   ....[3]....
        /*005c*/ 	.word	0x00006430


	//   ....[4]....
        /*0060*/ 	.word	0x000081e0


	//   ....[5]....
        /*0064*/ 	.word	0x00009640


	//   ....[6]....
        /*0068*/ 	.word	0x0000b400


	//   ....[7]....
        /*006c*/ 	.word	0x0000c860


	//----- nvinfo : EIATTR_EXIT_INSTR_OFFSETS
	.align		4
.L_2671:
        /*0070*/ 	.byte	0x04, 0x1c
        /*0072*/ 	.short	(.L_2673 - .L_2672)


	//   ....[0]....
.L_2672:
        /*0074*/ 	.word	0x000096e0


	//   ....[1]....
        /*0078*/ 	.word	0x0000b9b0


	//   ....[2]....
        /*007c*/ 	.word	0x0000b9f0


	//   ....[3]....
        /*0080*/ 	.word	0x0000ba80


	//   ....[4]....
        /*0084*/ 	.word	0x0000bab0


	//   ....[5]....
        /*0088*/ 	.word	0x0000bae0


	//   ....[6]....
        /*008c*/ 	.word	0x0000bb90


	//   ....[7]....
        /*0090*/ 	.word	0x0000bbf0


	//   ....[8]....
        /*0094*/ 	.word	0x0000bcb0


	//   ....[9]....
        /*0098*/ 	.word	0x0000bd20


	//   ....[10]....
        /*009c*/ 	.word	0x0000bd40


	//   ....[11]....
        /*00a0*/ 	.word	0x0000be00


	//   ....[12]....
        /*00a4*/ 	.word	0x0000be30


	//   ....[13]....
        /*00a8*/ 	.word	0x0000bfe0


	//   ....[14]....
        /*00ac*/ 	.word	0x0000c160


	//   ....[15]....
        /*00b0*/ 	.word	0x0000c1c0


	//   ....[16]....
        /*00b4*/ 	.word	0x0000c270


	//   ....[17]....
        /*00b8*/ 	.word	0x0000c410


	//   ....[18]....
        /*00bc*/ 	.word	0x0000c5b0


	//   ....[19]....
        /*00c0*/ 	.word	0x0000c730


	//   ....[20]....
        /*00c4*/ 	.word	0x0000c870


	//   ....[21]....
        /*00c8*/ 	.word	0x0000c8a0


	//   ....[22]....
        /*00cc*/ 	.word	0x0000c8d0


	//----- nvinfo : EIATTR_MAX_THREADS
	.align		4
.L_2673:
        /*00d0*/ 	.byte	0x04, 0x05
        /*00d2*/ 	.short	(.L_2675 - .L_2674)
.L_2674:
        /*00d4*/ 	.word	0x00000080
        /*00d8*/ 	.word	0x00000001
        /*00dc*/ 	.word	0x00000001


	//----- nvinfo : EIATTR_CRS_STACK_SIZE
	.align		4
.L_2675:
        /*00e0*/ 	.byte	0x04, 0x1e
        /*00e2*/ 	.short	(.L_2677 - .L_2676)
.L_2676:
        /*00e4*/ 	.word	0x00000000
.L_2677:


//--------------------- .nv.info._ZN2at6native27unrolled_elementwise_kernelIZZZNS0_18GeluCUDAKernelImplERNS_18TensorIteratorBaseENS0_8GeluTypeEENKUlvE_clEvENKUlvE_clEvEUldE_St5arrayIPcLm2EELi4E23TrivialOffsetCalculatorILi1EjESC_NS0_6memory12LoadWithCastILi1EEENSD_13StoreWithCastILi1EEEEEviT_T0_T2_T3_T4_T5_ --------------------------
	.section	.nv.info._ZN2at6native27unrolled_elementwise_kernelIZZZNS0_18GeluCUDAKernelImplERNS_18TensorIteratorBaseENS0_8GeluTypeEENKUlvE_clEvENKUlvE_clEvEUldE_St5arrayIPcLm2EELi4E23TrivialOffsetCalculatorILi1EjESC_NS0_6memory12LoadWithCastILi1EEENSD_13StoreWithCastILi1EEEEEviT_T0_T2_T3_T4_T5_,"",@"SHT_CUDA_INFO"
	.sectionflags	@""
	.align	4


	//----- nvinfo : EIATTR_CUDA_API_VERSION
	.align		4
        /*0000*/ 	.byte	0x04, 0x37
        /*0002*/ 	.short	(.L_2679 - .L_2678)
.L_2678:
        /*0004*/ 	.word	0x00000082


	//----- nvinfo : EIATTR_SW2861232_WAR
	.align		4
.L_2679:
        /*0008*/ 	.byte	0x01, 0x35
	.zero		2


	//----- nvinfo : EIATTR_PARAM_CBANK
	.align		4
        /*000c*/ 	.byte	0x04, 0x0a
        /*000e*/ 	.short	(.L_2681 - .L_2680)
	.align		4
.L_2680:
        /*0010*/ 	.word	index@(.nv.constant0._ZN2at6native27unrolled_elementwise_kernelIZZZNS0_18GeluCUDAKernelImplERNS_18TensorIteratorBaseENS0_8GeluTypeEENKUlvE_clEvENKUlvE_clEvEUldE_St5arrayIPcLm2EELi4E23TrivialOffsetCalculatorILi1EjESC_NS0_6memory12LoadWithCastILi1EEENSD_13StoreWithCastILi1EEEEEviT_T0_T2_T3_T4_T5_)
        /*0014*/ 	.short	0x0160
        /*0016*/ 	.short	0x002c


	//----- nvinfo : EIATTR_CBANK_PARAM_SIZE
	.align		4
.L_2681:
        /*0018*/ 	.byte	0x03, 0x19
        /*001a*/ 	.short	0x002c


	//----- nvinfo : EIATTR_KPARAM_INFO
	.align		4
        /*001c*/ 	.byte	0x04, 0x17
        /*001e*/ 	.short	(.L_2683 - .L_2682)
.L_2682:
        /*0020*/ 	.word	0x00000000
        /*0024*/ 	.short	0x0006
        /*0026*/ 	.short	0x0024
        /*0028*/ 	.byte	0x00, 0xf0, 0x21, 0x00


	//----- nvinfo : EIATTR_KPARAM_INFO
	.align		4
.L_2683:
        /*002c*/ 	.byte	0x04, 0x17
        /*002e*/ 	.short	(.L_2685 - .L_2684)
.L_2684:
        /*0030*/ 	.word	0x00000000
        /*0034*/ 	.short	0x0005
        /*0036*/ 	.short	0x001c
        /*0038*/ 	.byte	0x00, 0xf0, 0x21, 0x00


	//----- nvinfo : EIATTR_KPARAM_INFO
	.align		4
.L_2685:
        /*003c*/ 	.byte	0x04, 0x17
        /*003e*/ 	.short	(.L_2687 - .L_2686)
.L_2686:
        /*0040*/ 	.word	0x00000000
        /*0044*/ 	.short	0x0004
        /*0046*/ 	.short	0x0019
        /*0048*/ 	.byte	0x00, 0xf0, 0x05, 0x00


	//----- nvinfo : EIATTR_KPARAM_INFO
	.align		4
.L_2687:
        /*004c*/ 	.byte	0x04, 0x17
        /*004e*/ 	.short	(.L_2689 - .L_2688)
.L_2688:
        /*0050*/ 	.word	0x00000000
        /*0054*/ 	.short	0x0003
        /*0056*/ 	.short	0x0018
        /*0058*/ 	.byte	0x00, 0xf0, 0x05, 0x00


	//----- nvinfo : EIATTR_KPARAM_INFO
	.align		4
.L_2689:
        /*005c*/ 	.byte	0x04, 0x17
        /*005e*/ 	.short	(.L_2691 - .L_2690)
.L_2690:
        /*0060*/ 	.word	0x00000000
        /*0064*/ 	.short	0x0002
        /*0066*/ 	.short	0x0008
        /*0068*/ 	.byte	0x00, 0xf0, 0x41, 0x00


	//----- nvinfo : EIATTR_KPARAM_INFO
	.align		4
.L_2691:
        /*006c*/ 	.byte	0x04, 0x17
        /*006e*/ 	.short	(.L_2693 - .L_2692)
.L_2692:
        /*0070*/ 	.word	0x00000000
        /*0074*/ 	.short	0x0001
        /*0076*/ 	.short	0x0004
        /*0078*/ 	.byte	0x00, 0xf0, 0x05, 0x00


	//----- nvinfo : EIATTR_KPARAM_INFO
	.align		4
.L_2693:
        /*007c*/ 	.byte	0x04, 0x17
        /*007e*/ 	.short	(.L_2695 - .L_2694)
.L_2694:
        /*0080*/ 	.word	0x00000000
        /*0084*/ 	.short	0x0000
        /*0086*/ 	.short	0x0000
        /*0088*/ 	.byte	0x00, 0xf0, 0x11, 0x00


	//----- nvinfo : EIATTR_MAXREG_COUNT
	.align		4
.L_2695:
        /*008c*/ 	.byte	0x03, 0x1b
        /*008e*/ 	.short	0x00ff


	//----- nvinfo : EIATTR_EXTERNS
	.align		4
        /*0090*/ 	.byte	0x04, 0x0f
        /*0092*/ 	.short	(.L_2697 - .L_2696)


	//   ....[0]....
	.align		4
.L_2696:
        /*0094*/ 	.word	index@(__assertfail)


	//----- nvinfo : EIATTR_MERCURY_ISA_VERSION
	.align		4
.L_2697:
        /*0098*/ 	.byte	0x03, 0x5f
        /*009a*/ 	.short	0x0000


	//----- nvinfo : EIATTR_SYSCALL_OFFSETS
	.align		4
        /*009c*/ 	.byte	0x04, 0x46
        /*009e*/ 	.short	(.L_2699 - .L_2698)


	//   ....[0]....
.L_2698:
        /*00a0*/ 	.word	0x00000f90


	//   ....[1]....
        /*00a4*/ 	.word	0x00001f40


	//   ....[2]....
        /*00a8*/ 	.word	0x00002f00


	//   ....[3]....
        /*00ac*/ 	.word	0x00003e90


	//   ....[4]....
        /*00b0*/ 	.word	0x000062b0


	//   ....[5]....
        /*00b4*/ 	.word	0x00007340


	//   ....[6]....
        /*00b8*/ 	.word	0x00008390


	//   ....[7]....
        /*00bc*/ 	.word	0x00009400


	//----- nvinfo : EIATTR_EXIT_INSTR_OFFSETS
	.align		4
.L_2699:
        /*00c0*/ 	.byte	0x04, 0x1c
        /*00c2*/ 	.short	(.L_2701 - .L_2700)


	//   ....[0]....
.L_2700:
        /*00c4*/ 	.word	0x00008430


	//   ....[1]....
        /*00c8*/ 	.word	0x00008550


	//   ....[2]....
        /*00cc*/ 	.word	0x00008590


	//   ....[3]....
        /*00d0*/ 	.word	0x00008620


	//   ....[4]....
        /*00d4*/ 	.word	0x00008650


	//   ....[5]....
        /*00d8*/ 	.word	0x00008680


	//   ....[6]....
        /*00dc*/ 	.word	0x00008730


	//   ....[7]....
        /*00e0*/ 	.word	0x00008790


	//   ....[8]....
        /*00e4*/ 	.word	0x00008850


	//   ....[9]....
        /*00e8*/ 	.word	0x000088c0


	//   ....[10]....
        /*00ec*/ 	.word	0x000088e0


	//   ....[11]....
        /*00f0*/ 	.word	0x000089a0


	//   ....[12]....
        /*00f4*/ 	.word	0x000089d0


	//   ....[13]....
        /*00f8*/ 	.word	0x00008b80


	//   ....[14]....
        /*00fc*/ 	.word	0x00008d00


	//   ....[15]....
        /*0100*/ 	.word	0x00008d60


	//   ....[16]....
        /*0104*/ 	.word	0x00008e10


	//   ....[17]....
        /*0108*/ 	.word	0x00008fb0


	//   ....[18]....
        /*010c*/ 	.word	0x00009150


	//   ....[19]....
        /*0110*/ 	.word	0x000092d0


	//   ....[20]....
        /*0114*/ 	.word	0x00009410


	//   ....[21]....
        /*0118*/ 	.word	0x00009440


	//   ....[22]....
        /*011c*/ 	.word	0x00009470


	//----- nvinfo : EIATTR_MAX_THREADS
	.align		4
.L_2701:
        /*0120*/ 	.byte	0x04, 0x05
        /*0122*/ 	.short	(.L_2703 - .L_2702)
.L_2702:
        /*0124*/ 	.word	0x00000080
        /*0128*/ 	.word	0x00000001
        /*012c*/ 	.word	0x00000001


	//----- nvinfo : EIATTR_CRS_STACK_SIZE
	.align		4
.L_2703:
        /*0130*/ 	.byte	0x04, 0x1e
        /*0132*/ 	.short	(.L_2705 - .L_2704)
.L_2704:
        /*0134*/ 	.word	0x00000000
.L_2705:


//--------------------- .nv.info._ZN2at6native18elementwise_kernelILi128ELi2EZNS0_22gpu_kernel_impl_nocastIZZZNS0_18GeluCUDAKernelImplERNS_18TensorIteratorBaseENS0_8GeluTypeEENKUlvE_clEvENKUlvE_clEvEUldE_EEvS4_RKT_EUliE_EEviT1_ --------------------------
	.section	.nv.info._ZN2at6native18elementwise_kernelILi128ELi2EZNS0_22gpu_kernel_impl_nocastIZZZNS0_18GeluCUDAKernelImplERNS_18TensorIteratorBaseENS0_8GeluTypeEENKUlvE_clEvENKUlvE_clEvEUldE_EEvS4_RKT_EUliE_EEviT1_,"",@"SHT_CUDA_INFO"
	.sectionflags	@""
	.align	4


	//----- nvinfo : EIATTR_CUDA_API_VERSION
	.align		4
        /*0000*/ 	.byte	0x04, 0x37
        /*0002*/ 	.short	(.L_2707 - .L_2706)
.L_2706:
        /*0004*/ 	.word	0x00000082


	//----- nvinfo : EIATTR_SW2861232_WAR
	.align		4
.L_2707:
        /*0008*/ 	.byte	0x01, 0x35
	.zero		2


	//----- nvinfo : EIATTR_PARAM_CBANK
	.align		4
        /*000c*/ 	.byte	0x04, 0x0a
        /*000e*/ 	.short	(.L_2709 - .L_2708)
	.align		4
.L_2708:
        /*0010*/ 	.word	index@(.nv.constant0._ZN2at6native18elementwise_kernelILi128ELi2EZNS0_22gpu_kernel_impl_nocastIZZZNS0_18GeluCUDAKernelImplERNS_18TensorIteratorBaseENS0_8GeluTypeEENKUlvE_clEvENKUlvE_clEvEUldE_EEvS4_RKT_EUliE_EEviT1_)
        /*0014*/ 	.short	0x0160
        /*0016*/ 	.short	0x0220


	//----- nvinfo : EIATTR_CBANK_PARAM_SIZE
	.align		4
.L_2709:
        /*0018*/ 	.byte	0x03, 0x19
        /*001a*/ 	.short	0x0220


	//----- nvinfo : EIATTR_KPARAM_INFO
	.align		4
        /*001c*/ 	.byte	0x04, 0x17
        /*001e*/ 	.short	(.L_2711 - .L_2710)
.L_2710:
        /*0020*/ 	.word	0x00000000
        /*0024*/ 	.short	0x0001
        /*0026*/ 	.short	0x0008
        /*0028*/ 	.byte	0x00, 0xf0, 0x61, 0x08


	//----- nvinfo : EIATTR_KPARAM_INFO
	.align		4
.L_2711:
        /*002c*/ 	.byte	0x04, 0x17
        /*002e*/ 	.short	(.L_2713 - .L_2712)
.L_2712:
        /*0030*/ 	.word	0x00000000
        /*0034*/ 	.short	0x0000
        /*0036*/ 	.short	0x0000
        /*0038*/ 	.byte	0x00, 0xf0, 0x11, 0x00


	//----- nvinfo : EIATTR_MAXREG_COUNT
	.align		4
.L_2713:
        /*003c*/ 	.byte	0x03, 0x1b
        /*003e*/ 	.short	0x0080


	//----- nvinfo : EIATTR_MERCURY_ISA_VERSION
	.align		4
        /*0040*/ 	.byte	0x03, 0x5f
        /*0042*/ 	.short	0x0000


	//----- nvinfo : EIATTR_EXIT_INSTR_OFFSETS
	.align		4
        /*0044*/ 	.byte	0x04, 0x1c
        /*0046*/ 	.short	(.L_2715 - .L_2714)


	//   ....[0]....
.L_2714:
        /*0048*/ 	.word	0x00001390


	//   ....[1]....
        /*004c*/ 	.word	0x00002680


	//----- nvinfo : EIATTR_MAX_THREADS
	.align		4
.L_2715:
        /*0050*/ 	.byte	0x04, 0x05
        /*0052*/ 	.short	(.L_2717 - .L_2716)
.L_2716:
        /*0054*/ 	.word	0x00000080
        /*0058*/ 	.word	0x00000001
        /*005c*/ 	.word	0x00000001


	//----- nvinfo : EIATTR_CRS_STACK_SIZE
	.align		4
.L_2717:
        /*0060*/ 	.byte	0x04, 0x1e
        /*0062*/ 	.short	(.L_2719 - .L_2718)
.L_2718:
        /*0064*/ 	.word	0x00000000
.L_2719:


//--------------------- .nv.info._ZN2at6native27unrolled_elementwise_kernelIZZZNS0_18GeluCUDAKernelImplERNS_18TensorIteratorBaseENS0_8GeluTypeEENKUlvE_clEvENKUlvE_clEvEUldE_St5arrayIPcLm2EELi4E23TrivialOffsetCalculatorILi1EjESC_NS0_6memory15LoadWithoutCastENSD_16StoreWithoutCastEEEviT_T0_T2_T3_T4_T5_ --------------------------
	.section	.nv.info._ZN2at6native27unrolled_elementwise_kernelIZZZNS0_18GeluCUDAKernelImplERNS_18TensorIteratorBaseENS0_8GeluTypeEENKUlvE_clEvENKUlvE_clEvEUldE_St5arrayIPcLm2EELi4E23TrivialOffsetCalculatorILi1EjESC_NS0_6memory15LoadWithoutCastENSD_16StoreWithoutCastEEEviT_T0_T2_T3_T4_T5_,"",@"SHT_CUDA_INFO"
	.sectionflags	@""
	.align	4


	//----- nvinfo : EIATTR_CUDA_API_VERSION
	.align		4
        /*0000*/ 	.byte	0x04, 0x37
        /*0002*/ 	.short	(.L_2721 - .L_2720)
.L_2720:
        /*0004*/ 	.word	0x00000082


	//----- nvinfo : EIATTR_SW2861232_WAR
	.align		4
.L_2721:
        /*0008*/ 	.byte	0x01, 0x35
	.zero		2


	//----- nvinfo : EIATTR_PARAM_CBANK
	.align		4
        /*000c*/ 	.byte	0x04, 0x0a
        /*000e*/ 	.short	(.L_2723 - .L_2722)
	.align		4
.L_2722:
        /*0010*/ 	.word	index@(.nv.constant0._ZN2at6native27unrolled_elementwise_kernelIZZZNS0_18GeluCUDAKernelImplERNS_18TensorIteratorBaseENS0_8GeluTypeEENKUlvE_clEvENKUlvE_clEvEUldE_St5arrayIPcLm2EELi4E23TrivialOffsetCalculatorILi1EjESC_NS0_6memory15LoadWithoutCastENSD_16StoreWithoutCastEEEviT_T0_T2_T3_T4_T5_)
        /*0014*/ 	.short	0x0160
        /*0016*/ 	.short	0x001c


	//----- nvinfo : EIATTR_CBANK_PARAM_SIZE
	.align		4
.L_2723:
        /*0018*/ 	.byte	0x03, 0x19
        /*001a*/ 	.short	0x001c


	//----- nvinfo : EIATTR_KPARAM_INFO
	.align		4
        /*001c*/ 	.byte	0x04, 0x17
        /*001e*/ 	.short	(.L_2725 - .L_2724)
.L_2724:
        /*0020*/ 	.word	0x00000000
        /*0024*/ 	.short	0x0006
        /*0026*/ 	.short	0x001b
        /*0028*/ 	.byte	0x00, 0xf0, 0x05, 0x00


	//----- nvinfo : EIATTR_KPARAM_INFO
	.align		4
.L_2725:
        /*002c*/ 	.byte	0x04, 0x17
        /*002e*/ 	.short	(.L_2727 - .L_2726)
.L_2726:
        /*0030*/ 	.word	0x00000000
        /*0034*/ 	.short	0x0005
        /*0036*/ 	.short	0x001a
        /*0038*/ 	.byte	0x00, 0xf0, 0x05, 0x00


	//----- nvinfo : EIATTR_KPARAM_INFO
	.align		4
.L_2727:
        /*003c*/ 	.byte	0x04, 0x17
        /*003e*/ 	.short	(.L_2729 - .L_2728)
.L_2728:
        /*0040*/ 	.word	0x00000000
        /*0044*/ 	.short	0x0004
        /*0046*/ 	.short	0x0019
        /*0048*/ 	.byte	0x00, 0xf0, 0x05, 0x00


	//----- nvinfo : EIATTR_KPARAM_INFO
	.align		4
.L_2729:
        /*004c*/ 	.byte	0x04, 0x17
        /*004e*/ 	.short	(.L_2731 - .L_2730)
.L_2730:
        /*0050*/ 	.word	0x00000000
        /*0054*/ 	.short	0x0003
        /*0056*/ 	.short	0x0018
        /*0058*/ 	.byte	0x00, 0xf0, 0x05, 0x00


	//----- nvinfo : EIATTR_KPARAM_INFO
	.align		4
.L_2731:
        /*005c*/ 	.byte	0x04, 0x17
        /*005e*/ 	.short	(.L_2733 - .L_2732)
.L_2732:
        /*0060*/ 	.word	0x00000000
        /*0064*/ 	.short	0x0002
        /*0066*/ 	.short	0x0008
        /*0068*/ 	.byte	0x00, 0xf0, 0x41, 0x00


	//----- nvinfo : EIATTR_KPARAM_INFO
	.align		4
.L_2733:
        /*006c*/ 	.byte	0x04, 0x17
        /*006e*/ 	.short	(.L_2735 - .L_2734)
.L_2734:
        /*0070*/ 	.word	0x00000000
        /*0074*/ 	.short	0x0001
        /*0076*/ 	.short	0x0004
        /*0078*/ 	.byte	0x00, 0xf0, 0x05, 0x00


	//----- nvinfo : EIATTR_KPARAM_INFO
	.align		4
.L_2735:
        /*007c*/ 	.byte	0x04, 0x17
        /*007e*/ 	.short	(.L_2737 - .L_2736)
.L_2736:
        /*0080*/ 	.word	0x00000000
        /*0084*/ 	.short	0x0000
        /*0086*/ 	.short	0x0000
        /*0088*/ 	.byte	0x00, 0xf0, 0x11, 0x00


	//----- nvinfo : EIATTR_MAXREG_COUNT
	.align		4
.L_2737:
        /*008c*/ 	.byte	0x03, 0x1b
        /*008e*/ 	.short	0x00ff


	//----- nvinfo : EIATTR_MERCURY_ISA_VERSION
	.align		4
        /*0090*/ 	.byte	0x03, 0x5f
        /*0092*/ 	.short	0x0000


	//----- nvinfo : EIATTR_EXIT_INSTR_OFFSETS
	.align		4
        /*0094*/ 	.byte	0x04, 0x1c
        /*0096*/ 	.short	(.L_2739 - .L_2738)


	//   ....[0]....
.L_2738:
        /*0098*/ 	.word	0x00001630


	//   ....[1]....
        /*009c*/ 	.word	0x00001680


	//----- nvinfo : EIATTR_MAX_THREADS
	.align		4
.L_2739:
        /*00a0*/ 	.byte	0x04, 0x05
        /*00a2*/ 	.short	(.L_2741 - .L_2740)
.L_2740:
        /*00a4*/ 	.word	0x00000080
        /*00a8*/ 	.word	0x00000001
        /*00ac*/ 	.word	0x00000001


	//----- nvinfo : EIATTR_CRS_STACK_SIZE
	.align		4
.L_2741:
        /*00b0*/ 	.byte	0x04, 0x1e
        /*00b2*/ 	.short	(.L_2743 - .L_2742)
.L_2742:
        /*00b4*/ 	.word	0x00000000
.L_2743:


//--------------------- .nv.info._ZN2at6native29vectorized_elementwise_kernelILi2EZZZNS0_18GeluCUDAKernelImplERNS_18TensorIteratorBaseENS0_8GeluTypeEENKUlvE_clEvENKUlvE_clEvEUldE_St5arrayIPcLm2EEEEviT0_T1_ --------------------------
	.section	.nv.info._ZN2at6native29vectorized_elementwise_kernelILi2EZZZNS0_18GeluCUDAKernelImplERNS_18TensorIteratorBaseENS0_8GeluTypeEENKUlvE_clEvENKUlvE_clEvEUldE_St5arrayIPcLm2EEEEviT0_T1_,"",@"SHT_CUDA_INFO"
	.sectionflags	@""
	.align	4


	//----- nvinfo : EIATTR_CUDA_API_VERSION
	.align		4
        /*0000*/ 	.byte	0x04, 0x37
        /*0002*/ 	.short	(.L_2745 - .L_2744)
.L_2744:
        /*0004*/ 	.word	0x00000082


	//----- nvinfo : EIATTR_SW2861232_WAR
	.align		4
.L_2745:
        /*0008*/ 	.byte	0x01, 0x35
	.zero		2


	//----- nvinfo : EIATTR_PARAM_CBANK
	.align		4
        /*000c*/ 	.byte	0x04, 0x0a
        /*000e*/ 	.short	(.L_2747 - .L_2746)
	.align		4
.L_2746:
        /*0010*/ 	.word	index@(.nv.constant0._ZN2at6native29vectorized_elementwise_kernelILi2EZZZNS0_18GeluCUDAKernelImplERNS_18TensorIteratorBaseENS0_8GeluTypeEENKUlvE_clEvENKUlvE_clEvEUldE_St5arrayIPcLm2EEEEviT0_T1_)
        /*0014*/ 	.short	0x0160
        /*0016*/ 	.short	0x0018


	//----- nvinfo : EIATTR_CBANK_PARAM_SIZE
	.align		4
.L_2747:
        /*0018*/ 	.byte	0x03, 0x19
        /*001a*/ 	.short	0x0018


	//----- nvinfo : EIATTR_KPARAM_INFO
	.align		4
        /*001c*/ 	.byte	0x04, 0x17
        /*001e*/ 	.short	(.L_2749 - .L_2748)
.L_2748:
        /*0020*/ 	.word	0x00000000
        /*0024*/ 	.short	0x0002
        /*0026*/ 	.short	0x0008
        /*0028*/ 	.byte	0x00, 0xf0, 0x41, 0x00


	//----- nvinfo : EIATTR_KPARAM_INFO
	.align		4
.L_2749:
        /*002c*/ 	.byte	0x04, 0x17
        /*002e*/ 	.short	(.L_2751 - .L_2750)
.L_2750:
        /*0030*/ 	.word	0x00000000
        /*0034*/ 	.short	0x0001
        /*0036*/ 	.short	0x0004
        /*0038*/ 	.byte	0x00, 0xf0, 0x05, 0x00


	//----- nvinfo : EIATTR_KPARAM_INFO
	.align		4
.L_2751:
        /*003c*/ 	.byte	0x04, 0x17
        /*003e*/ 	.short	(.L_2753 - .L_2752)
.L_2752:
        /*0040*/ 	.word	0x00000000
        /*0044*/ 	.short	0x0000
        /*0046*/ 	.short	0x0000
        /*0048*/ 	.byte	0x00, 0xf0, 0x11, 0x00


	//----- nvinfo : EIATTR_MAXREG_COUNT
	.align		4
.L_2753:
        /*004c*/ 	.byte	0x03, 0x1b
        /*004e*/ 	.short	0x00ff


	//----- nvinfo : EIATTR_MERCURY_ISA_VERSION
	.align		4
        /*0050*/ 	.byte	0x03, 0x5f
        /*0052*/ 	.short	0x0000


	//----- nvinfo : EIATTR_EXIT_INSTR_OFFSETS
	.align		4
        /*0054*/ 	.byte	0x04, 0x1c
        /*0056*/ 	.short	(.L_2755 - .L_2754)


	//   ....[0]....
.L_2754:
        /*0058*/ 	.word	0x000023d0


	//   ....[1]....
        /*005c*/ 	.word	0x00004fa0


	//   ....[2]....
        /*0060*/ 	.word	0x00004ff0


	//----- nvinfo : EIATTR_MAX_THREADS
	.align		4
.L_2755:
        /*0064*/ 	.byte	0x04, 0x05
        /*0066*/ 	.short	(.L_2757 - .L_2756)
.L_2756:
        /*0068*/ 	.word	0x00000080
        /*006c*/ 	.word	0x00000001
        /*0070*/ 	.word	0x00000001


	//----- nvinfo : EIATTR_CRS_STACK_SIZE
	.align		4
.L_2757:
        /*0074*/ 	.byte	0x04, 0x1e
        /*0076*/ 	.short	(.L_2759 - .L_2758)
.L_2758:
        /*0078*/ 	.word	0x00000000
.L_2759:


//--------------------- .nv.info._ZN2at6native29vectorized_elementwise_kernelILi4EZZZNS0_18GeluCUDAKernelImplERNS_18TensorIteratorBaseENS0_8GeluTypeEENKUlvE_clEvENKUlvE_clEvEUldE_St5arrayIPcLm2EEEEviT0_T1_ --------------------------
	.section	.nv.info._ZN2at6native29vectorized_elementwise_kernelILi4EZZZNS0_18GeluCUDAKernelImplERNS_18TensorIteratorBaseENS0_8GeluTypeEENKUlvE_clEvENKUlvE_clEvEUldE_St5arrayIPcLm2EEEEviT0_T1_,"",@"SHT_CUDA_INFO"
	.sectionflags	@""
	.align	4


	//----- nvinfo : EIATTR_CUDA_API_VERSION
	.align		4
        /*0000*/ 	.byte	0x04, 0x37
        /*0002*/ 	.short	(.L_2761 - .L_2760)
.L_2760:
        /*0004*/ 	.word	0x00000082


	//----- nvinfo : EIATTR_SW2861232_WAR
	.align		4
.L_2761:
        /*0008*/ 	.byte	0x01, 0x35
	.zero		2


	//----- nvinfo : EIATTR_PARAM_CBANK
	.align		4
        /*000c*/ 	.byte	0x04, 0x0a
        /*000e*/ 	.short	(.L_2763 - .L_2762)
	.align		4
.L_2762:
        /*0010*/ 	.word	index@(.nv.constant0._ZN2at6native29vectorized_elementwise_kernelILi4EZZZNS0_18GeluCUDAKernelImplERNS_18TensorIteratorBaseENS0_8GeluTypeEENKUlvE_clEvENKUlvE_clEvEUldE_St5arrayIPcLm2EEEEviT0_T1_)
        /*0014*/ 	.short	0x0160
        /*0016*/ 	.short	0x0018


	//----- nvinfo : EIATTR_CBANK_PARAM_SIZE
	.align		4
.L_2763:
        /*0018*/ 	.byte	0x03, 0x19
        /*001a*/ 	.short	0x0018


	//----- nvinfo : EIATTR_KPARAM_INFO
	.align		4
        /*001c*/ 	.byte	0x04, 0x17
        /*001e*/ 	.short	(.L_2765 - .L_2764)
.L_2764:
        /*0020*/ 	.word	0x00000000
        /*0024*/ 	.short	0x0002
        /*0026*/ 	.short	0x0008
        /*0028*/ 	.byte	0x00, 0xf0, 0x41, 0x00


	//----- nvinfo : EIATTR_KPARAM_INFO
	.align		4
.L_2765:
        /*002c*/ 	.byte	0x04, 0x17
        /*002e*/ 	.short	(.L_2767 - .L_2766)
.L_2766:
        /*0030*/ 	.word	0x00000000
        /*0034*/ 	.short	0x0001
        /*0036*/ 	.short	0x0004
        /*0038*/ 	.byte	0x00, 0xf0, 0x05, 0x00


	//----- nvinfo : EIATTR_KPARAM_INFO
	.align		4
.L_2767:
        /*003c*/ 	.byte	0x04, 0x17
        /*003e*/ 	.short	(.L_2769 - .L_2768)
.L_2768:
        /*0040*/ 	.word	0x00000000
        /*0044*/ 	.short	0x0000
        /*0046*/ 	.short	0x0000
        /*0048*/ 	.byte	0x00, 0xf0, 0x11, 0x00


	//----- nvinfo : EIATTR_MAXREG_COUNT
	.align		4
.L_2769:
        /*004c*/ 	.byte	0x03, 0x1b
        /*004e*/ 	.short	0x00ff


	//----- nvinfo : EIATTR_MERCURY_ISA_VERSION
	.align		4
        /*0050*/ 	.byte	0x03, 0x5f
        /*0052*/ 	.short	0x0000


	//----- nvinfo : EIATTR_EXIT_INSTR_OFFSETS
	.align		4
        /*0054*/ 	.byte	0x04, 0x1c
        /*0056*/ 	.short	(.L_2771 - .L_2770)


	//   ....[0]....
.L_2770:
        /*0058*/ 	.word	0x000023d0


	//   ....[1]....
        /*005c*/ 	.word	0x00004fa0


	//   ....[2]....
        /*0060*/ 	.word	0x00004ff0


	//----- nvinfo : EIATTR_MAX_THREADS
	.align		4
.L_2771:
        /*0064*/ 	.byte	0x04, 0x05
        /*0066*/ 	.short	(.L_2773 - .L_2772)
.L_2772:
        /*0068*/ 	.word	0x00000080
        /*006c*/ 	.word	0x00000001
        /*0070*/ 	.word	0x00000001


	//----- nvinfo : EIATTR_CRS_STACK_SIZE
	.align		4
.L_2773:
        /*0074*/ 	.byte	0x04, 0x1e
        /*0076*/ 	.short	(.L_2775 - .L_2774)
.L_2774:
        /*0078*/ 	.word	0x00000000
.L_2775:


//--------------------- .nv.info._ZN2at6native29vectorized_elementwise_kernelILi8EZZZNS0_18GeluCUDAKernelImplERNS_18TensorIteratorBaseENS0_8GeluTypeEENKUlvE_clEvENKUlvE_clEvEUldE_St5arrayIPcLm2EEEEviT0_T1_ --------------------------
	.section	.nv.info._ZN2at6native29vectorized_elementwise_kernelILi8EZZZNS0_18GeluCUDAKernelImplERNS_18TensorIteratorBaseENS0_8GeluTypeEENKUlvE_clEvENKUlvE_clEvEUldE_St5arrayIPcLm2EEEEviT0_T1_,"",@"SHT_CUDA_INFO"
	.sectionflags	@""
	.align	4


	//----- nvinfo : EIATTR_CUDA_API_VERSION
	.align		4
        /*0000*/ 	.byte	0x04, 0x37
        /*0002*/ 	.short	(.L_2777 - .L_2776)
.L_2776:
        /*0004*/ 	.word	0x00000082


	//----- nvinfo : EIATTR_SW2861232_WAR
	.align		4
.L_2777:
        /*0008*/ 	.byte	0x01, 0x35
	.zero		2


	//----- nvinfo : EIATTR_PARAM_CBANK
	.align		4
        /*000c*/ 	.byte	0x04, 0x0a
        /*000e*/ 	.short	(.L_2779 - .L_2778)
	.align		4
.L_2778:
        /*0010*/ 	.word	index@(.nv.constant0._ZN2at6native29vectorized_elementwise_kernelILi8EZZZNS0_18GeluCUDAKernelImplERNS_18TensorIteratorBaseENS0_8GeluTypeEENKUlvE_clEvENKUlvE_clEvEUldE_St5arrayIPcLm2EEEEviT0_T1_)
        /*0014*/ 	.short	0x0160
        /*0016*/ 	.short	0x0018


	//----- nvinfo : EIATTR_CBANK_PARAM_SIZE
	.align		4
.L_2779:
        /*0018*/ 	.byte	0x03, 0x19
        /*001a*/ 	.short	0x0018


	//----- nvinfo : EIATTR_KPARAM_INFO
	.align		4
        /*001c*/ 	.byte	0x04, 0x17
        /*001e*/ 	.short	(.L_2781 - .L_2780)
.L_2780:
        /*0020*/ 	.word	0x00000000
        /*0024*/ 	.short	0x0002
        /*0026*/ 	.short	0x0008
        /*0028*/ 	.byte	0x00, 0xf0, 0x41, 0x00


	//----- nvinfo : EIATTR_KPARAM_INFO
	.align		4
.L_2781:
        /*002c*/ 	.byte	0x04, 0x17
        /*002e*/ 	.short	(.L_2783 - .L_2782)
.L_2782:
        /*0030*/ 	.word	0x00000000
        /*0034*/ 	.short	0x0001
        /*0036*/ 	.short	0x0004
        /*0038*/ 	.byte	0x00, 0xf0, 0x05, 0x00


	//----- nvinfo : EIATTR_KPARAM_INFO
	.align		4
.L_2783:
        /*003c*/ 	.byte	0x04, 0x17
        /*003e*/ 	.short	(.L_2785 - .L_2784)
.L_2784:
        /*0040*/ 	.word	0x00000000
        /*0044*/ 	.short	0x0000
        /*0046*/ 	.short	0x0000
        /*0048*/ 	.byte	0x00, 0xf0, 0x11, 0x00


	//----- nvinfo : EIATTR_MAXREG_COUNT
	.align		4
.L_2785:
        /*004c*/ 	.byte	0x03, 0x1b
        /*004e*/ 	.short	0x00ff


	//----- nvinfo : EIATTR_MERCURY_ISA_VERSION
	.align		4
        /*0050*/ 	.byte	0x03, 0x5f
        /*0052*/ 	.short	0x0000


	//----- nvinfo : EIATTR_EXIT_INSTR_OFFSETS
	.align		4
        /*0054*/ 	.byte	0x04, 0x1c
        /*0056*/ 	.short	(.L_2787 - .L_2786)


	//   ....[0]....
.L_2786:
        /*0058*/ 	.word	0x00000010


	//----- nvinfo : EIATTR_MAX_THREADS
	.align		4
.L_2787:
        /*005c*/ 	.byte	0x04, 0x05
        /*005e*/ 	.short	(.L_2789 - .L_2788)
.L_2788:
        /*0060*/ 	.word	0x00000080
        /*0064*/ 	.word	0x00000001
        /*0068*/ 	.word	0x00000001
.L_2789:


//--------------------- .nv.callgraph             --------------------------
	.section	.nv.callgraph,"",@"SHT_CUDA_CALLGRAPH"
	.align	4
	.sectionentsize	8
	.align		4
        /*0000*/ 	.word	0x00000000
	.align		4
        /*0004*/ 	.word	0xffffffff
	.align		4
        /*0008*/ 	.word	index@(_ZN2at6native18elementwise_kernelILi128ELi4EZNS0_15gpu_kernel_implIZZZNS0_26GeluBackwardCUDAKernelImplERNS_18TensorIteratorBaseENS0_8GeluTypeEENKUlvE0_clEvENKUlvE2_clEvEUlN3c108BFloat16ES9_E_EEvS4_RKT_EUliE_EEviT1_)
	.align		4
        /*000c*/ 	.word	index@(__assertfail)
	.align		4
        /*0010*/ 	.word	index@(_ZN2at6native27unrolled_elementwise_kernelIZZZNS0_26GeluBackwardCUDAKernelImplERNS_18TensorIteratorBaseENS0_8GeluTypeEENKUlvE0_clEvENKUlvE2_clEvEUlN3c108BFloat16ES8_E_St5arrayIPcLm3EELi4E23TrivialOffsetCalculatorILi2EjESD_ILi1EjENS0_6memory12LoadWithCastILi2EEENSG_13StoreWithCastILi1EEEEEviT_T0_T2_T3_T4_T5_)
	.align		4
        /*0014*/ 	.word	index@(__assertfail)
	.align		4
        /*0018*/ 	.word	index@(_ZN2at6native18elementwise_kernelILi128ELi4EZNS0_15gpu_kernel_implIZZZNS0_26GeluBackwardCUDAKernelImplERNS_18TensorIteratorBaseENS0_8GeluTypeEENKUlvE0_clEvENKUlvE1_clEvEUlN3c104HalfES9_E_EEvS4_RKT_EUliE_EEviT1_)
	.align		4
        /*001c*/ 	.word	index@(__assertfail)
	.align		4
        /*0020*/ 	.word	index@(_ZN2at6native27unrolled_elementwise_kernelIZZZNS0_26GeluBackwardCUDAKernelImplERNS_18TensorIteratorBaseENS0_8GeluTypeEENKUlvE0_clEvENKUlvE1_clEvEUlN3c104HalfES8_E_St5arrayIPcLm3EELi4E23TrivialOffsetCalculatorILi2EjESD_ILi1EjENS0_6memory12LoadWithCastILi2EEENSG_13StoreWithCastILi1EEEEEviT_T0_T2_T3_T4_T5_)
	.align		4
        /*0024*/ 	.word	index@(__assertfail)
	.align		4
        /*0028*/ 	.word	index@(_ZN2at6native18elementwise_kernelILi128ELi4EZNS0_15gpu_kernel_implIZZZNS0_26GeluBackwardCUDAKernelImplERNS_18TensorIteratorBaseENS0_8GeluTypeEENKUlvE0_clEvENKUlvE0_clEvEUlffE_EEvS4_RKT_EUliE_EEviT1_)
	.align		4
        /*002c*/ 	.word	index@(__assertfail)
	.align		4
        /*0030*/ 	.word	index@(_ZN2at6native27unrolled_elementwise_kernelIZZZNS0_26GeluBackwardCUDAKernelImplERNS_18TensorIteratorBaseENS0_8GeluTypeEENKUlvE0_clEvENKUlvE0_clEvEUlffE_St5arrayIPcLm3EELi4E23TrivialOffsetCalculatorILi2EjESB_ILi1EjENS0_6memory12LoadWithCastILi2EEENSE_13StoreWithCastILi1EEEEEviT_T0_T2_T3_T4_T5_)
	.align		4
        /*0034*/ 	.word	index@(__assertfail)
	.align		4
        /*0038*/ 	.word	index@(_ZN2at6native18elementwise_kernelILi128ELi4EZNS0_15gpu_kernel_implIZZZNS0_26GeluBackwardCUDAKernelImplERNS_18TensorIteratorBaseENS0_8GeluTypeEENKUlvE0_clEvENKUlvE_clEvEUlddE_EEvS4_RKT_EUliE_EEviT1_)
	.align		4
        /*003c*/ 	.word	index@(__assertfail)
	.align		4
        /*0040*/ 	.word	index@(_ZN2at6native27unrolled_elementwise_kernelIZZZNS0_26GeluBackwardCUDAKernelImplERNS_18TensorIteratorBaseENS0_8GeluTypeEENKUlvE0_clEvENKUlvE_clEvEUlddE_St5arrayIPcLm3EELi4E23TrivialOffsetCalculatorILi2EjESB_ILi1EjENS0_6memory12LoadWithCastILi2EEENSE_13StoreWithCastILi1EEEEEviT_T0_T2_T3_T4_T5_)
	.align		4
        /*0044*/ 	.word	index@(__assertfail)
	.align		4
        /*0048*/ 	.word	index@(_ZN2at6native18elementwise_kernelILi128ELi4EZNS0_15gpu_kernel_implIZZZNS0_26GeluBackwardCUDAKernelImplERNS_18TensorIteratorBaseENS0_8GeluTypeEENKUlvE_clEvENKUlvE2_clEvEUlN3c108BFloat16ES9_E_EEvS4_RKT_EUliE_EEviT1_)
	.align		4
        /*004c*/ 	.word	index@(__assertfail)
	.align		4
        /*0050*/ 	.word	index@(_ZN2at6native27unrolled_elementwise_kernelIZZZNS0_26GeluBackwardCUDAKernelImplERNS_18TensorIteratorBaseENS0_8GeluTypeEENKUlvE_clEvENKUlvE2_clEvEUlN3c108BFloat16ES8_E_St5arrayIPcLm3EELi4E23TrivialOffsetCalculatorILi2EjESD_ILi1EjENS0_6memory12LoadWithCastILi2EEENSG_13StoreWithCastILi1EEEEEviT_T0_T2_T3_T4_T5_)
	.align		4
        /*0054*/ 	.word	index@(__assertfail)
	.align		4
        /*0058*/ 	.word	index@(_ZN2at6native18elementwise_kernelILi128ELi4EZNS0_15gpu_kernel_implIZZZNS0_26GeluBackwardCUDAKernelImplERNS_18TensorIteratorBaseENS0_8GeluTypeEENKUlvE_clEvENKUlvE1_clEvEUlN3c104HalfES9_E_EEvS4_RKT_EUliE_EEviT1_)
	.align		4
        /*005c*/ 	.word	index@(__assertfail)
	.align		4
        /*0060*/ 	.word	index@(_ZN2at6native27unrolled_elementwise_kernelIZZZNS0_26GeluBackwardCUDAKernelImplERNS_18TensorIteratorBaseENS0_8GeluTypeEENKUlvE_clEvENKUlvE1_clEvEUlN3c104HalfES8_E_St5arrayIPcLm3EELi4E23TrivialOffsetCalculatorILi2EjESD_ILi1EjENS0_6memory12LoadWithCastILi2EEENSG_13StoreWithCastILi1EEEEEviT_T0_T2_T3_T4_T5_)
	.align		4
        /*0064*/ 	.word	index@(__assertfail)
	.align		4
        /*0068*/ 	.word	index@(_ZN2at6native18elementwise_kernelILi128ELi4EZNS0_15gpu_kernel_implIZZZNS0_26GeluBackwardCUDAKernelImplERNS_18TensorIteratorBaseENS0_8GeluTypeEENKUlvE_clEvENKUlvE0_clEvEUlffE_EEvS4_RKT_EUliE_EEviT1_)
	.align		4
        /*006c*/ 	.word	index@(__assertfail)
	.align		4
        /*0070*/ 	.word	index@(_ZN2at6native27unrolled_elementwise_kernelIZZZNS0_26GeluBackwardCUDAKernelImplERNS_18TensorIteratorBaseENS0_8GeluTypeEENKUlvE_clEvENKUlvE0_clEvEUlffE_St5arrayIPcLm3EELi4E23TrivialOffsetCalculatorILi2EjESB_ILi1EjENS0_6memory12LoadWithCastILi2EEENSE_13StoreWithCastILi1EEEEEviT_T0_T2_T3_T4_T5_)
	.align		4
        /*0074*/ 	.word	index@(__assertfail)
	.align		4
        /*0078*/ 	.word	index@(_ZN2at6native18elementwise_kernelILi128ELi4EZNS0_15gpu_kernel_implIZZZNS0_26GeluBackwardCUDAKernelImplERNS_18TensorIteratorBaseENS0_8GeluTypeEENKUlvE_clEvENKUlvE_clEvEUlddE_EEvS4_RKT_EUliE_EEviT1_)
	.align		4
        /*007c*/ 	.word	index@(__assertfail)
	.align		4
        /*0080*/ 	.word	index@(_ZN2at6native27unrolled_elementwise_kernelIZZZNS0_26GeluBackwardCUDAKernelImplERNS_18TensorIteratorBaseENS0_8GeluTypeEENKUlvE_clEvENKUlvE_clEvEUlddE_St5arrayIPcLm3EELi4E23TrivialOffsetCalculatorILi2EjESB_ILi1EjENS0_6memory12LoadWithCastILi2EEENSE_13StoreWithCastILi1EEEEEviT_T0_T2_T3_T4_T5_)
	.align		4
        /*0084*/ 	.word	index@(__assertfail)
	.align		4
        /*0088*/ 	.word	index@(_ZN2at6native18elementwise_kernelILi128ELi4EZNS0_15gpu_kernel_implIZZZNS0_18GeluCUDAKernelImplERNS_18TensorIteratorBaseENS0_8GeluTypeEENKUlvE0_clEvENKUlvE2_clEvEUlN3c108BFloat16EE_EEvS4_RKT_EUliE_EEviT1_)
	.align		4
        /*008c*/ 	.word	index@(__assertfail)
	.align		4
        /*0090*/ 	.word	index@(_ZN2at6native27unrolled_elementwise_kernelIZZZNS0_18GeluCUDAKernelImplERNS_18TensorIteratorBaseENS0_8GeluTypeEENKUlvE0_clEvENKUlvE2_clEvEUlN3c108BFloat16EE_St5arrayIPcLm2EELi4E23TrivialOffsetCalculatorILi1EjESE_NS0_6memory12LoadWithCastILi1EEENSF_13StoreWithCastILi1EEEEEviT_T0_T2_T3_T4_T5_)
	.align		4
        /*0094*/ 	.word	index@(__assertfail)
	.align		4
        /*0098*/ 	.word	index@(_ZN2at6native18elementwise_kernelILi128ELi4EZNS0_15gpu_kernel_implIZZZNS0_18GeluCUDAKernelImplERNS_18TensorIteratorBaseENS0_8GeluTypeEENKUlvE0_clEvENKUlvE1_clEvEUlN3c104HalfEE_EEvS4_RKT_EUliE_EEviT1_)
	.align		4
        /*009c*/ 	.word	index@(__assertfail)
	.align		4
        /*00a0*/ 	.word	index@(_ZN2at6native27unrolled_elementwise_kernelIZZZNS0_18GeluCUDAKernelImplERNS_18TensorIteratorBaseENS0_8GeluTypeEENKUlvE0_clEvENKUlvE1_clEvEUlN3c104HalfEE_St5arrayIPcLm2EELi4E23TrivialOffsetCalculatorILi1EjESE_NS0_6memory12LoadWithCastILi1EEENSF_13StoreWithCastILi1EEEEEviT_T0_T2_T3_T4_T5_)
	.align		4
        /*00a4*/ 	.word	index@(__assertfail)
	.align		4
        /*00a8*/ 	.word	index@(_ZN2at6native18elementwise_kernelILi128ELi4EZNS0_15gpu_kernel_implIZZZNS0_18GeluCUDAKernelImplERNS_18TensorIteratorBaseENS0_8GeluTypeEENKUlvE0_clEvENKUlvE0_clEvEUlfE_EEvS4_RKT_EUliE_EEviT1_)
	.align		4
        /*00ac*/ 	.word	index@(__assertfail)
	.align		4
        /*00b0*/ 	.word	index@(_ZN2at6native27unrolled_elementwise_kernelIZZZNS0_18GeluCUDAKernelImplERNS_18TensorIteratorBaseENS0_8GeluTypeEENKUlvE0_clEvENKUlvE0_clEvEUlfE_St5arrayIPcLm2EELi4E23TrivialOffsetCalculatorILi1EjESC_NS0_6memory12LoadWithCastILi1EEENSD_13StoreWithCastILi1EEEEEviT_T0_T2_T3_T4_T5_)
	.align		4
        /*00b4*/ 	.word	index@(__assertfail)
	.align		4
        /*00b8*/ 	.word	index@(_ZN2at6native18elementwise_kernelILi128ELi4EZNS0_15gpu_kernel_implIZZZNS0_18GeluCUDAKernelImplERNS_18TensorIteratorBaseENS0_8GeluTypeEENKUlvE0_clEvENKUlvE_clEvEUldE_EEvS4_RKT_EUliE_EEviT1_)
	.align		4
        /*00bc*/ 	.word	index@(__assertfail)
	.align		4
        /*00c0*/ 	.word	index@(_ZN2at6native27unrolled_elementwise_kernelIZZZNS0_18GeluCUDAKernelImplERNS_18TensorIteratorBaseENS0_8GeluTypeEENKUlvE0_clEvENKUlvE_clEvEUldE_St5arrayIPcLm2EELi4E23TrivialOffsetCalculatorILi1EjESC_NS0_6memory12LoadWithCastILi1EEENSD_13StoreWithCastILi1EEEEEviT_T0_T2_T3_T4_T5_)
	.align		4
        /*00c4*/ 	.word	index@(__assertfail)
	.align		4
        /*00c8*/ 	.word	index@(_ZN2at6native18elementwise_kernelILi128ELi4EZNS0_15gpu_kernel_implIZZZNS0_18GeluCUDAKernelImplERNS_18TensorIteratorBaseENS0_8GeluTypeEENKUlvE_clEvENKUlvE2_clEvEUlN3c108BFloat16EE_EEvS4_RKT_EUliE_EEviT1_)
	.align		4
        /*00cc*/ 	.word	index@(__assertfail)
	.align		4
        /*00d0*/ 	.word	index@(_ZN2at6native27unrolled_elementwise_kernelIZZZNS0_18GeluCUDAKernelImplERNS_18TensorIteratorBaseENS0_8GeluTypeEENKUlvE_clEvENKUlvE2_clEvEUlN3c108BFloat16EE_St5arrayIPcLm2EELi4E23TrivialOffsetCalculatorILi1EjESE_NS0_6memory12LoadWithCastILi1EEENSF_13StoreWithCastILi1EEEEEviT_T0_T2_T3_T4_T5_)
	.align		4
        /*00d4*/ 	.word	index@(__assertfail)
	.align		4
        /*00d8*/ 	.word	index@(_ZN2at6native18elementwise_kernelILi128ELi4EZNS0_15gpu_kernel_implIZZZNS0_18GeluCUDAKernelImplERNS_18TensorIteratorBaseENS0_8GeluTypeEENKUlvE_clEvENKUlvE1_clEvEUlN3c104HalfEE_EEvS4_RKT_EUliE_EEviT1_)
	.align		4
        /*00dc*/ 	.word	index@(__assertfail)
	.align		4
        /*00e0*/ 	.word	index@(_ZN2at6native27unrolled_elementwise_kernelIZZZNS0_18GeluCUDAKernelImplERNS_18TensorIteratorBaseENS0_8GeluTypeEENKUlvE_clEvENKUlvE1_clEvEUlN3c104HalfEE_St5arrayIPcLm2EELi4E23TrivialOffsetCalculatorILi1EjESE_NS0_6memory12LoadWithCastILi1EEENSF_13StoreWithCastILi1EEEEEviT_T0_T2_T3_T4_T5_)
	.align		4
        /*00e4*/ 	.word	index@(__assertfail)
	.align		4
        /*00e8*/ 	.word	index@(_ZN2at6native18elementwise_kernelILi128ELi4EZNS0_15gpu_kernel_implIZZZNS0_18GeluCUDAKernelImplERNS_18TensorIteratorBaseENS0_8GeluTypeEENKUlvE_clEvENKUlvE0_clEvEUlfE_EEvS4_RKT_EUliE_EEviT1_)
	.align		4
        /*00ec*/ 	.word	index@(__assertfail)
	.align		4
        /*00f0*/ 	.word	index@(_ZN2at6native27unrolled_elementwise_kernelIZZZNS0_18GeluCUDAKernelImplERNS_18TensorIteratorBaseENS0_8GeluTypeEENKUlvE_clEvENKUlvE0_clEvEUlfE_St5arrayIPcLm2EELi4E23TrivialOffsetCalculatorILi1EjESC_NS0_6memory12LoadWithCastILi1EEENSD_13StoreWithCastILi1EEEEEviT_T0_T2_T3_T4_T5_)
	.align		4
        /*00f4*/ 	.word	index@(__assertfail)
	.align		4
        /*00f8*/ 	.word	index@(_ZN2at6native18elementwise_kernelILi128ELi4EZNS0_15gpu_kernel_implIZZZNS0_18GeluCUDAKernelImplERNS_18TensorIteratorBaseENS0_8GeluTypeEENKUlvE_clEvENKUlvE_clEvEUldE_EEvS4_RKT_EUliE_EEviT1_)
	.align		4
        /*00fc*/ 	.word	index@(__assertfail)
	.align		4
        /*0100*/ 	.word	index@(_ZN2at6native27unrolled_elementwise_kernelIZZZNS0_18GeluCUDAKernelImplERNS_18TensorIteratorBaseENS0_8GeluTypeEENKUlvE_clEvENKUlvE_clEvEUldE_St5arrayIPcLm2EELi4E23TrivialOffsetCalculatorILi1EjESC_NS0_6memory12LoadWithCastILi1EEENSD_13StoreWithCastILi1EEEEEviT_T0_T2_T3_T4_T5_)
	.align		4
        /*0104*/ 	.word	index@(__assertfail)
	.align		4
        /*0108*/ 	.word	0x00000000
	.align		4
        /*010c*/ 	.word	0xfffffffe
	.align		4
        /*0110*/ 	.word	0x00000000
	.align		4
        /*0114*/ 	.word	0xfffffffd
	.align		4
        /*0118*/ 	.word	0x00000000
	.align		4
        /*011c*/ 	.word	0xfffffffc


//--------------------- .nv.rel.action            --------------------------
	.section	.nv.rel.action,"",@"SHT_CUDA_RELOCINFO"
	.align	8
	.sectionentsize	8
        /*0000*/ 	.byte	0x73, 0x00, 0x00, 0x00, 0x00, 0x00, 0x00, 0x00, 0x00, 0x00, 0x00, 0x11, 0x25, 0x00, 0x05, 0x36


//--------------------- .nv.constant4             --------------------------
	.section	.nv.constant4,"a",@progbits
	.align	8
	.align		8
.nv.constant4:
        /*0000*/ 	.dword	__assertfail
	.align		8
        /*0008*/ 	.dword	__unnamed_1
	.align		8
        /*0010*/ 	.dword	__unnamed_2
	.align		8
        /*0018*/ 	.dword	__unnamed_3
	.align		8
        /*0020*/ 	.dword	__unnamed_4
	.align		8
        /*0028*/ 	.dword	__unnamed_5
	.align		8
        /*0030*/ 	.dword	__unnamed_6
	.align		8
        /*0038*/ 	.dword	__unnamed_7
	.align		8
        /*0040*/ 	.dword	__unnamed_8
	.align		8
        /*0048*/ 	.dword	_ZN54_INTERNAL_629d0306_23_ActivationGeluKernel_cu_efc443544cuda3std3__456_GLOBAL__N__629d0306_23_ActivationGeluKernel_cu_efc443546ignoreE
	.align		8
        /*0050*/ 	.dword	_ZN54_INTERNAL_629d0306_23_ActivationGeluKernel_cu_efc443544cuda3std3__45__cpo5beginE
	.align		8
        /*0058*/ 	.dword	_ZN54_INTERNAL_629d0306_23_ActivationGeluKernel_cu_efc443544cuda3std3__45__cpo3endE
	.align		8
        /*0060*/ 	.dword	_ZN54_INTERNAL_629d0306_23_ActivationGeluKernel_cu_efc443544cuda3std3__45__cpo6cbeginE
	.align		8
        /*0068*/ 	.dword	_ZN54_INTERNAL_629d0306_23_ActivationGeluKernel_cu_efc443544cuda3std3__45__cpo4cendE
	.align		8
        /*0070*/ 	.dword	_ZN54_INTERNAL_629d0306_23_ActivationGeluKernel_cu_efc443544cuda3std3__45__cpo6rbeginE
	.align		8
        /*0078*/ 	.dword	_ZN54_INTERNAL_629d0306_23_ActivationGeluKernel_cu_efc443544cuda3std3__45__cpo4rendE
	.align		8
        /*0080*/ 	.dword	_ZN54_INTERNAL_629d0306_23_ActivationGeluKernel_cu_efc443544cuda3std3__45__cpo7crbeginE
	.align		8
        /*0088*/ 	.dword	_ZN54_INTERNAL_629d0306_23_ActivationGeluKernel_cu_efc443544cuda3std3__45__cpo5crendE
	.align		8
        /*0090*/ 	.dword	_ZN54_INTERNAL_629d0306_23_ActivationGeluKernel_cu_efc443544cuda3std3__419piecewise_constructE
	.align		8
        /*0098*/ 	.dword	_ZN54_INTERNAL_629d0306_23_ActivationGeluKernel_cu_efc443544cuda3std3__48in_placeE
	.align		8
        /*00a0*/ 	.dword	_ZN54_INTERNAL_629d0306_23_ActivationGeluKernel_cu_efc443544cuda3std3__420unreachable_sentinelE
	.align		8
        /*00a8*/ 	.dword	_ZN54_INTERNAL_629d0306_23_ActivationGeluKernel_cu_efc443544cuda3std6ranges3__45__cpo4swapE
	.align		8
        /*00b0*/ 	.dword	_ZN54_INTERNAL_629d0306_23_ActivationGeluKernel_cu_efc443544cuda3std6ranges3__45__cpo9iter_moveE
	.align		8
        /*00b8*/ 	.dword	_ZN54_INTERNAL_629d0306_23_ActivationGeluKernel_cu_efc443544cuda3std6ranges3__45__cpo5beginE
	.align		8
        /*00c0*/ 	.dword	_ZN54_INTERNAL_629d0306_23_ActivationGeluKernel_cu_efc443544cuda3std6ranges3__45__cpo3endE
	.align		8
        /*00c8*/ 	.dword	_ZN54_INTERNAL_629d0306_23_ActivationGeluKernel_cu_efc443544cuda3std6ranges3__45__cpo6cbeginE
	.align		8
        /*00d0*/ 	.dword	_ZN54_INTERNAL_629d0306_23_ActivationGeluKernel_cu_efc443544cuda3std6ranges3__45__cpo4cendE
	.align		8
        /*00d8*/ 	.dword	_ZN54_INTERNAL_629d0306_23_ActivationGeluKernel_cu_efc443544cuda3std6ranges3__45__cpo7advanceE
	.align		8
        /*00e0*/ 	.dword	_ZN54_INTERNAL_629d0306_23_ActivationGeluKernel_cu_efc443544cuda3std6ranges3__45__cpo9iter_swapE
	.align		8
        /*00e8*/ 	.dword	_ZN54_INTERNAL_629d0306_23_ActivationGeluKernel_cu_efc443544cuda3std6ranges3__45__cpo4nextE
	.align		8
        /*00f0*/ 	.dword	_ZN54_INTERNAL_629d0306_23_ActivationGeluKernel_cu_efc443544cuda3std6ranges3__45__cpo4prevE
	.align		8
        /*00f8*/ 	.dword	_ZN54_INTERNAL_629d0306_23_ActivationGeluKernel_cu_efc443544cuda3std6ranges3__45__cpo4dataE
	.align		8
        /*0100*/ 	.dword	_ZN54_INTERNAL_629d0306_23_ActivationGeluKernel_cu_efc443544cuda3std6ranges3__45__cpo5cdataE
	.align		8
        /*0108*/ 	.dword	_ZN54_INTERNAL_629d0306_23_ActivationGeluKernel_cu_efc443544cuda3std6ranges3__45__cpo4sizeE
	.align		8
        /*0110*/ 	.dword	_ZN54_INTERNAL_629d0306_23_ActivationGeluKernel_cu_efc443544cuda3std6ranges3__45__cpo5ssizeE
	.align		8
        /*0118*/ 	.dword	_ZN54_INTERNAL_629d0306_23_ActivationGeluKernel_cu_efc443544cuda3std6ranges3__45__cpo8distanceE
	.align		8
        /*0120*/ 	.dword	_ZN54_INTERNAL_629d0306_23_ActivationGeluKernel_cu_efc443546thrust23THRUST_300001_SM_800_NS6system6detail10sequential3seqE
	.align		8
        /*0128*/ 	.dword	$str$6
	.align		8
        /*0130*/ 	.dword	$str$7


//--------------------- .nv.constant2._ZN2at6native18elementwise_kernelILi128ELi4EZNS0_15gpu_kernel_implIZZZNS0_26GeluBackwardCUDAKernelImplERNS_18TensorIteratorBaseENS0_8GeluTypeEENKUlvE0_clEvENKUlvE2_clEvEUlN3c108BFloat16ES9_E_EEvS4_RKT_EUliE_EEviT1_ --------------------------
	.section	.nv.constant2._ZN2at6native18elementwise_kernelILi128ELi4EZNS0_15gpu_kernel_implIZZZNS0_26GeluBackwardCUDAKernelImplERNS_18TensorIteratorBaseENS0_8GeluTypeEENKUlvE0_clEvENKUlvE2_clEvEUlN3c108BFloat16ES9_E_EEvS4_RKT_EUliE_EEviT1_,"a",@progbits
	.sectionflags	@""
	.align	4
.nv.constant2._ZN2at6native18elementwise_kernelILi128ELi4EZNS0_15gpu_kernel_implIZZZNS0_26GeluBackwardCUDAKernelImplERNS_18TensorIteratorBaseENS0_8GeluTypeEENKUlvE0_clEvENKUlvE2_clEvEUlN3c108BFloat16ES9_E_EEvS4_RKT_EUliE_EEviT1_:
        /*0000*/ 	.byte	0x00, 0x00, 0x00, 0xf0, 0xff, 0xff, 0x0f, 0x38


//--------------------- .nv.constant0._ZN2at6native18elementwise_kernelILi128ELi4EZNS0_15gpu_kernel_implIZZZNS0_26GeluBackwardCUDAKernelImplERNS_18TensorIteratorBaseENS0_8GeluTypeEENKUlvE0_clEvENKUlvE2_clEvEUlN3c108BFloat16ES9_E_EEvS4_RKT_EUliE_EEviT1_ --------------------------
	.section	.nv.constant0._ZN2at6native18elementwise_kernelILi128ELi4EZNS0_15gpu_kernel_implIZZZNS0_26GeluBackwardCUDAKernelImplERNS_18TensorIteratorBaseENS0_8GeluTypeEENKUlvE0_clEvENKUlvE2_clEvEUlN3c108BFloat16ES9_E_EEvS4_RKT_EUliE_EEviT1_,"a",@progbits
	.sectionflags	@""
	.align	4
.nv.constant0._ZN2at6native18elementwise_kernelILi128ELi4EZNS0_15gpu_kernel_implIZZZNS0_26GeluBackwardCUDAKernelImplERNS_18TensorIteratorBaseENS0_8GeluTypeEENKUlvE0_clEvENKUlvE2_clEvEUlN3c108BFloat16ES9_E_EEvS4_RKT_EUliE_EEviT1_:
	.zero		1008


//--------------------- .nv.constant2._ZN2at6native27unrolled_elementwise_kernelIZZZNS0_26GeluBackwardCUDAKernelImplERNS_18TensorIteratorBaseENS0_8GeluTypeEENKUlvE0_clEvENKUlvE2_clEvEUlN3c108BFloat16ES8_E_St5arrayIPcLm3EELi4E23TrivialOffsetCalculatorILi2EjESD_ILi1EjENS0_6memory12LoadWithCastILi2EEENSG_13StoreWithCastILi1EEEEEviT_T0_T2_T3_T4_T5_ --------------------------
	.section	.nv.constant2._ZN2at6native27unrolled_elementwise_kernelIZZZNS0_26GeluBackwardCUDAKernelImplERNS_18TensorIteratorBaseENS0_8GeluTypeEENKUlvE0_clEvENKUlvE2_clEvEUlN3c108BFloat16ES8_E_St5arrayIPcLm3EELi4E23TrivialOffsetCalculatorILi2EjESD_ILi1EjENS0_6memory12LoadWithCastILi2EEENSG_13StoreWithCastILi1EEEEEviT_T0_T2_T3_T4_T5_,"a",@progbits
	.sectionflags	@""
	.align	4
.nv.constant2._ZN2at6native27unrolled_elementwise_kernelIZZZNS0_26GeluBackwardCUDAKernelImplERNS_18TensorIteratorBaseENS0_8GeluTypeEENKUlvE0_clEvENKUlvE2_clEvEUlN3c108BFloat16ES8_E_St5arrayIPcLm3EELi4E23TrivialOffsetCalculatorILi2EjESD_ILi1EjENS0_6memory12LoadWithCastILi2EEENSG_13StoreWithCastILi1EEEEEviT_T0_T2_T3_T4_T5_:
        /*0000*/ 	.byte	0x00, 0x00, 0x00, 0xf0, 0xff, 0xff, 0x0f, 0x38


//--------------------- .nv.constant0._ZN2at6native27unrolled_elementwise_kernelIZZZNS0_26GeluBackwardCUDAKernelImplERNS_18TensorIteratorBaseENS0_8GeluTypeEENKUlvE0_clEvENKUlvE2_clEvEUlN3c108BFloat16ES8_E_St5arrayIPcLm3EELi4E23TrivialOffsetCalculatorILi2EjESD_ILi1EjENS0_6memory12LoadWithCastILi2EEENSG_13StoreWithCastILi1EEEEEviT_T0_T2_T3_T4_T5_ --------------------------
	.section	.nv.constant0._ZN2at6native27unrolled_elementwise_kernelIZZZNS0_26GeluBackwardCUDAKernelImplERNS_18TensorIteratorBaseENS0_8GeluTypeEENKUlvE0_clEvENKUlvE2_clEvEUlN3c108BFloat16ES8_E_St5arrayIPcLm3EELi4E23TrivialOffsetCalculatorILi2EjESD_ILi1EjENS0_6memory12LoadWithCastILi2EEENSG_13StoreWithCastILi1EEEEEviT_T0_T2_T3_T4_T5_,"a",@progbits
	.sectionflags	@""
	.align	4
.nv.constant0._ZN2at6native27unrolled_elementwise_kernelIZZZNS0_26GeluBackwardCUDAKernelImplERNS_18TensorIteratorBaseENS0_8GeluTypeEENKUlvE0_clEvENKUlvE2_clEvEUlN3c108BFloat16ES8_E_St5arrayIPcLm3EELi4E23TrivialOffsetCalculatorILi2EjESD_ILi1EjENS0_6memory12LoadWithCastILi2EEENSG_13StoreWithCastILi1EEEEEviT_T0_T2_T3_T4_T5_:
	.zero		408


//--------------------- .nv.constant0._ZN2at6native18elementwise_kernelILi128ELi4EZNS0_22gpu_kernel_impl_nocastIZZZNS0_26GeluBackwardCUDAKernelImplERNS_18TensorIteratorBaseENS0_8GeluTypeEENKUlvE0_clEvENKUlvE2_clEvEUlN3c108BFloat16ES9_E_EEvS4_RKT_EUliE_EEviT1_ --------------------------
	.section	.nv.constant0._ZN2at6native18elementwise_kernelILi128ELi4EZNS0_22gpu_kernel_impl_nocastIZZZNS0_26GeluBackwardCUDAKernelImplERNS_18TensorIteratorBaseENS0_8GeluTypeEENKUlvE0_clEvENKUlvE2_clEvEUlN3c108BFloat16ES9_E_EEvS4_RKT_EUliE_EEviT1_,"a",@progbits
	.sectionflags	@""
	.align	4
.nv.constant0._ZN2at6native18elementwise_kernelILi128ELi4EZNS0_22gpu_kernel_impl_nocastIZZZNS0_26GeluBackwardCUDAKernelImplERNS_18TensorIteratorBaseENS0_8GeluTypeEENKUlvE0_clEvENKUlvE2_clEvEUlN3c108BFloat16ES9_E_EEvS4_RKT_EUliE_EEviT1_:
	.zero		1008


//--------------------- .nv.constant0._ZN2at6native27unrolled_elementwise_kernelIZZZNS0_26GeluBackwardCUDAKernelImplERNS_18TensorIteratorBaseENS0_8GeluTypeEENKUlvE0_clEvENKUlvE2_clEvEUlN3c108BFloat16ES8_E_St5arrayIPcLm3EELi4E23TrivialOffsetCalculatorILi2EjESD_ILi1EjENS0_6memory15LoadWithoutCastENSG_16StoreWithoutCastEEEviT_T0_T2_T3_T4_T5_ --------------------------
	.section	.nv.constant0._ZN2at6native27unrolled_elementwise_kernelIZZZNS0_26GeluBackwardCUDAKernelImplERNS_18TensorIteratorBaseENS0_8GeluTypeEENKUlvE0_clEvENKUlvE2_clEvEUlN3c108BFloat16ES8_E_St5arrayIPcLm3EELi4E23TrivialOffsetCalculatorILi2EjESD_ILi1EjENS0_6memory15LoadWithoutCastENSG_16StoreWithoutCastEEEviT_T0_T2_T3_T4_T5_,"a",@progbits
	.sectionflags	@""
	.align	4
.nv.constant0._ZN2at6native27unrolled_elementwise_kernelIZZZNS0_26GeluBackwardCUDAKernelImplERNS_18TensorIteratorBaseENS0_8GeluTypeEENKUlvE0_clEvENKUlvE2_clEvEUlN3c108BFloat16ES8_E_St5arrayIPcLm3EELi4E23TrivialOffsetCalculatorILi2EjESD_ILi1EjENS0_6memory15LoadWithoutCastENSG_16StoreWithoutCastEEEviT_T0_T2_T3_T4_T5_:
	.zero		388


//--------------------- .nv.constant0._ZN2at6native29vectorized_elementwise_kernelILi2EZZZNS0_26GeluBackwardCUDAKernelImplERNS_18TensorIteratorBaseENS0_8GeluTypeEENKUlvE0_clEvENKUlvE2_clEvEUlN3c108BFloat16ES8_E_St5arrayIPcLm3EEEEviT0_T1_ --------------------------
	.section	.nv.constant0._ZN2at6native29vectorized_elementwise_kernelILi2EZZZNS0_26GeluBackwardCUDAKernelImplERNS_18TensorIteratorBaseENS0_8GeluTypeEENKUlvE0_clEvENKUlvE2_clEvEUlN3c108BFloat16ES8_E_St5arrayIPcLm3EEEEviT0_T1_,"a",@progbits
	.sectionflags	@""
	.align	4
.nv.constant0._ZN2at6native29vectorized_elementwise_kernelILi2EZZZNS0_26GeluBackwardCUDAKernelImplERNS_18TensorIteratorBaseENS0_8GeluTypeEENKUlvE0_clEvENKUlvE2_clEvEUlN3c108BFloat16ES8_E_St5arrayIPcLm3EEEEviT0_T1_:
	.zero		384


//--------------------- .nv.constant0._ZN2at6native29vectorized_elementwise_kernelILi4EZZZNS0_26GeluBackwardCUDAKernelImplERNS_18TensorIteratorBaseENS0_8GeluTypeEENKUlvE0_clEvENKUlvE2_clEvEUlN3c108BFloat16ES8_E_St5arrayIPcLm3EEEEviT0_T1_ --------------------------
	.section	.nv.constant0._ZN2at6native29vectorized_elementwise_kernelILi4EZZZNS0_26GeluBackwardCUDAKernelImplERNS_18TensorIteratorBaseENS0_8GeluTypeEENKUlvE0_clEvENKUlvE2_clEvEUlN3c108BFloat16ES8_E_St5arrayIPcLm3EEEEviT0_T1_,"a",@progbits
	.sectionflags	@""
	.align	4
.nv.constant0._ZN2at6native29vectorized_elementwise_kernelILi4EZZZNS0_26GeluBackwardCUDAKernelImplERNS_18TensorIteratorBaseENS0_8GeluTypeEENKUlvE0_clEvENKUlvE2_clEvEUlN3c108BFloat16ES8_E_St5arrayIPcLm3EEEEviT0_T1_:
	.zero		384


//--------------------- .nv.constant0._ZN2at6native29vectorized_elementwise_kernelILi8EZZZNS0_26GeluBackwardCUDAKernelImplERNS_18TensorIteratorBaseENS0_8GeluTypeEENKUlvE0_clEvENKUlvE2_clEvEUlN3c108BFloat16ES8_E_St5arrayIPcLm3EEEEviT0_T1_ --------------------------
	.section	.nv.constant0._ZN2at6native29vectorized_elementwise_kernelILi8EZZZNS0_26GeluBackwardCUDAKernelImplERNS_18TensorIteratorBaseENS0_8GeluTypeEENKUlvE0_clEvENKUlvE2_clEvEUlN3c108BFloat16ES8_E_St5arrayIPcLm3EEEEviT0_T1_,"a",@progbits
	.sectionflags	@""
	.align	4
.nv.constant0._ZN2at6native29vectorized_elementwise_kernelILi8EZZZNS0_26GeluBackwardCUDAKernelImplERNS_18TensorIteratorBaseENS0_8GeluTypeEENKUlvE0_clEvENKUlvE2_clEvEUlN3c108BFloat16ES8_E_St5arrayIPcLm3EEEEviT0_T1_:
	.zero		384


//--------------------- .nv.constant2._ZN2at6native18elementwise_kernelILi128ELi4EZNS0_15gpu_kernel_implIZZZNS0_26GeluBackwardCUDAKernelImplERNS_18TensorIteratorBaseENS0_8GeluTypeEENKUlvE0_clEvENKUlvE1_clEvEUlN3c104HalfES9_E_EEvS4_RKT_EUliE_EEviT1_ --------------------------
	.section	.nv.constant2._ZN2at6native18elementwise_kernelILi128ELi4EZNS0_15gpu_kernel_implIZZZNS0_26GeluBackwardCUDAKernelImplERNS_18TensorIteratorBaseENS0_8GeluTypeEENKUlvE0_clEvENKUlvE1_clEvEUlN3c104HalfES9_E_EEvS4_RKT_EUliE_EEviT1_,"a",@progbits
	.sectionflags	@""
	.align	4
.nv.constant2._ZN2at6native18elementwise_kernelILi128ELi4EZNS0_15gpu_kernel_implIZZZNS0_26GeluBackwardCUDAKernelImplERNS_18TensorIteratorBaseENS0_8GeluTypeEENKUlvE0_clEvENKUlvE1_clEvEUlN3c104HalfES9_E_EEvS4_RKT_EUliE_EEviT1_:
        /*0000*/ 	.byte	0x00, 0x00, 0x00, 0xf0, 0xff, 0xff, 0x0f, 0x38


//--------------------- .nv.constant0._ZN2at6native18elementwise_kernelILi128ELi4EZNS0_15gpu_kernel_implIZZZNS0_26GeluBackwardCUDAKernelImplERNS_18TensorIteratorBaseENS0_8GeluTypeEENKUlvE0_clEvENKUlvE1_clEvEUlN3c104HalfES9_E_EEvS4_RKT_EUliE_EEviT1_ --------------------------
	.section	.nv.constant0._ZN2at6native18elementwise_kernelILi128ELi4EZNS0_15gpu_kernel_implIZZZNS0_26GeluBackwardCUDAKernelImplERNS_18TensorIteratorBaseENS0_8GeluTypeEENKUlvE0_clEvENKUlvE1_clEvEUlN3c104HalfES9_E_EEvS4_RKT_EUliE_EEviT1_,"a",@progbits
	.sectionflags	@""
	.align	4
.nv.constant0._ZN2at6native18elementwise_kernelILi128ELi4EZNS0_15gpu_kernel_implIZZZNS0_26GeluBackwardCUDAKernelImplERNS_18TensorIteratorBaseENS0_8GeluTypeEENKUlvE0_clEvENKUlvE1_clEvEUlN3c104HalfES9_E_EEvS4_RKT_EUliE_EEviT1_:
	.zero		1008


//--------------------- .nv.constant2._ZN2at6native27unrolled_elementwise_kernelIZZZNS0_26GeluBackwardCUDAKernelImplERNS_18TensorIteratorBaseENS0_8GeluTypeEENKUlvE0_clEvENKUlvE1_clEvEUlN3c104HalfES8_E_St5arrayIPcLm3EELi4E23TrivialOffsetCalculatorILi2EjESD_ILi1EjENS0_6memory12LoadWithCastILi2EEENSG_13StoreWithCastILi1EEEEEviT_T0_T2_T3_T4_T5_ --------------------------
	.section	.nv.constant2._ZN2at6native27unrolled_elementwise_kernelIZZZNS0_26GeluBackwardCUDAKernelImplERNS_18TensorIteratorBaseENS0_8GeluTypeEENKUlvE0_clEvENKUlvE1_clEvEUlN3c104HalfES8_E_St5arrayIPcLm3EELi4E23TrivialOffsetCalculatorILi2EjESD_ILi1EjENS0_6memory12LoadWithCastILi2EEENSG_13StoreWithCastILi1EEEEEviT_T0_T2_T3_T4_T5_,"a",@progbits
	.sectionflags	@""
	.align	4
.nv.constant2._ZN2at6native27unrolled_elementwise_kernelIZZZNS0_26GeluBackwardCUDAKernelImplERNS_18TensorIteratorBaseENS0_8GeluTypeEENKUlvE0_clEvENKUlvE1_clEvEUlN3c104HalfES8_E_St5arrayIPcLm3EELi4E23TrivialOffsetCalculatorILi2EjESD_ILi1EjENS0_6memory12LoadWithCastILi2EEENSG_13StoreWithCastILi1EEEEEviT_T0_T2_T3_T4_T5_:
        /*0000*/ 	.byte	0x00, 0x00, 0x00, 0xf0, 0xff, 0xff, 0x0f, 0x38


//--------------------- .nv.constant0._ZN2at6native27unrolled_elementwise_kernelIZZZNS0_26GeluBackwardCUDAKernelImplERNS_18TensorIteratorBaseENS0_8GeluTypeEENKUlvE0_clEvENKUlvE1_clEvEUlN3c104HalfES8_E_St5arrayIPcLm3EELi4E23TrivialOffsetCalculatorILi2EjESD_ILi1EjENS0_6memory12LoadWithCastILi2EEENSG_13StoreWithCastILi1EEEEEviT_T0_T2_T3_T4_T5_ --------------------------
	.section	.nv.constant0._ZN2at6native27unrolled_elementwise_kernelIZZZNS0_26GeluBackwardCUDAKernelImplERNS_18TensorIteratorBaseENS0_8GeluTypeEENKUlvE0_clEvENKUlvE1_clEvEUlN3c104HalfES8_E_St5arrayIPcLm3EELi4E23TrivialOffsetCalculatorILi2EjESD_ILi1EjENS0_6memory12LoadWithCastILi2EEENSG_13StoreWithCastILi1EEEEEviT_T0_T2_T3_T4_T5_,"a",@progbits
	.sectionflags	@""
	.align	4
.nv.constant0._ZN2at6native27unrolled_elementwise_kernelIZZZNS0_26GeluBackwardCUDAKernelImplERNS_18TensorIteratorBaseENS0_8GeluTypeEENKUlvE0_clEvENKUlvE1_clEvEUlN3c104HalfES8_E_St5arrayIPcLm3EELi4E23TrivialOffsetCalculatorILi2EjESD_ILi1EjENS0_6memory12LoadWithCastILi2EEENSG_13StoreWithCastILi1EEEEEviT_T0_T2_T3_T4_T5_:
	.zero		408


//--------------------- .nv.constant0._ZN2at6native18elementwise_kernelILi128ELi4EZNS0_22gpu_kernel_impl_nocastIZZZNS0_26GeluBackwardCUDAKernelImplERNS_18TensorIteratorBaseENS0_8GeluTypeEENKUlvE0_clEvENKUlvE1_clEvEUlN3c104HalfES9_E_EEvS4_RKT_EUliE_EEviT1_ --------------------------
	.section	.nv.constant0._ZN2at6native18elementwise_kernelILi128ELi4EZNS0_22gpu_kernel_impl_nocastIZZZNS0_26GeluBackwardCUDAKernelImplERNS_18TensorIteratorBaseENS0_8GeluTypeEENKUlvE0_clEvENKUlvE1_clEvEUlN3c104HalfES9_E_EEvS4_RKT_EUliE_EEviT1_,"a",@progbits
	.sectionflags	@""
	.align	4
.nv.constant0._ZN2at6native18elementwise_kernelILi128ELi4EZNS0_22gpu_kernel_impl_nocastIZZZNS0_26GeluBackwardCUDAKernelImplERNS_18TensorIteratorBaseENS0_8GeluTypeEENKUlvE0_clEvENKUlvE1_clEvEUlN3c104HalfES9_E_EEvS4_RKT_EUliE_EEviT1_:
	.zero		1008


//--------------------- .nv.constant0._ZN2at6native27unrolled_elementwise_kernelIZZZNS0_26GeluBackwardCUDAKernelImplERNS_18TensorIteratorBaseENS0_8GeluTypeEENKUlvE0_clEvENKUlvE1_clEvEUlN3c104HalfES8_E_St5arrayIPcLm3EELi4E23TrivialOffsetCalculatorILi2EjESD_ILi1EjENS0_6memory15LoadWithoutCastENSG_16StoreWithoutCastEEEviT_T0_T2_T3_T4_T5_ --------------------------
	.section	.nv.constant0._ZN2at6native27unrolled_elementwise_kernelIZZZNS0_26GeluBackwardCUDAKernelImplERNS_18TensorIteratorBaseENS0_8GeluTypeEENKUlvE0_clEvENKUlvE1_clEvEUlN3c104HalfES8_E_St5arrayIPcLm3EELi4E23TrivialOffsetCalculatorILi2EjESD_ILi1EjENS0_6memory15LoadWithoutCastENSG_16StoreWithoutCastEEEviT_T0_T2_T3_T4_T5_,"a",@progbits
	.sectionflags	@""
	.align	4
.nv.constant0._ZN2at6native27unrolled_elementwise_kernelIZZZNS0_26GeluBackwardCUDAKernelImplERNS_18TensorIteratorBaseENS0_8GeluTypeEENKUlvE0_clEvENKUlvE1_clEvEUlN3c104HalfES8_E_St5arrayIPcLm3EELi4E23TrivialOffsetCalculatorILi2EjESD_ILi1EjENS0_6memory15LoadWithoutCastENSG_16StoreWithoutCastEEEviT_T0_T2_T3_T4_T5_:
	.zero		388


//--------------------- .nv.constant0._ZN2at6native29vectorized_elementwise_kernelILi2EZZZNS0_26GeluBackwardCUDAKernelImplERNS_18TensorIteratorBaseENS0_8GeluTypeEENKUlvE0_clEvENKUlvE1_clEvEUlN3c104HalfES8_E_St5arrayIPcLm3EEEEviT0_T1_ --------------------------
	.section	.nv.constant0._ZN2at6native29vectorized_elementwise_kernelILi2EZZZNS0_26GeluBackwardCUDAKernelImplERNS_18TensorIteratorBaseENS0_8GeluTypeEENKUlvE0_clEvENKUlvE1_clEvEUlN3c104HalfES8_E_St5arrayIPcLm3EEEEviT0_T1_,"a",@progbits
	.sectionflags	@""
	.align	4
.nv.constant0._ZN2at6native29vectorized_elementwise_kernelILi2EZZZNS0_26GeluBackwardCUDAKernelImplERNS_18TensorIteratorBaseENS0_8GeluTypeEENKUlvE0_clEvENKUlvE1_clEvEUlN3c104HalfES8_E_St5arrayIPcLm3EEEEviT0_T1_:
	.zero		384


//--------------------- .nv.constant0._ZN2at6native29vectorized_elementwise_kernelILi4EZZZNS0_26GeluBackwardCUDAKernelImplERNS_18TensorIteratorBaseENS0_8GeluTypeEENKUlvE0_clEvENKUlvE1_clEvEUlN3c104HalfES8_E_St5arrayIPcLm3EEEEviT0_T1_ --------------------------
	.section	.nv.constant0._ZN2at6native29vectorized_elementwise_kernelILi4EZZZNS0_26GeluBackwardCUDAKernelImplERNS_18TensorIteratorBaseENS0_8GeluTypeEENKUlvE0_clEvENKUlvE1_clEvEUlN3c104HalfES8_E_St5arrayIPcLm3EEEEviT0_T1_,"a",@progbits
	.sectionflags	@""
	.align	4
.nv.constant0._ZN2at6native29vectorized_elementwise_kernelILi4EZZZNS0_26GeluBackwardCUDAKernelImplERNS_18TensorIteratorBaseENS0_8GeluTypeEENKUlvE0_clEvENKUlvE1_clEvEUlN3c104HalfES8_E_St5arrayIPcLm3EEEEviT0_T1_:
	.zero		384


//--------------------- .nv.constant0._ZN2at6native29vectorized_elementwise_kernelILi8EZZZNS0_26GeluBackwardCUDAKernelImplERNS_18TensorIteratorBaseENS0_8GeluTypeEENKUlvE0_clEvENKUlvE1_clEvEUlN3c104HalfES8_E_St5arrayIPcLm3EEEEviT0_T1_ --------------------------
	.section	.nv.constant0._ZN2at6native29vectorized_elementwise_kernelILi8EZZZNS0_26GeluBackwardCUDAKernelImplERNS_18TensorIteratorBaseENS0_8GeluTypeEENKUlvE0_clEvENKUlvE1_clEvEUlN3c104HalfES8_E_St5arrayIPcLm3EEEEviT0_T1_,"a",@progbits
	.sectionflags	@""
	.align	4
.nv.constant0._ZN2at6native29vectorized_elementwise_kernelILi8EZZZNS0_26GeluBackwardCUDAKernelImplERNS_18TensorIteratorBaseENS0_8GeluTypeEENKUlvE0_clEvENKUlvE1_clEvEUlN3c104HalfES8_E_St5arrayIPcLm3EEEEviT0_T1_:
	.zero		384


//--------------------- .nv.constant2._ZN2at6native18elementwise_kernelILi128ELi4EZNS0_15gpu_kernel_implIZZZNS0_26GeluBackwardCUDAKernelImplERNS_18TensorIteratorBaseENS0_8GeluTypeEENKUlvE0_clEvENKUlvE0_clEvEUlffE_EEvS4_RKT_EUliE_EEviT1_ --------------------------
	.section	.nv.constant2._ZN2at6native18elementwise_kernelILi128ELi4EZNS0_15gpu_kernel_implIZZZNS0_26GeluBackwardCUDAKernelImplERNS_18TensorIteratorBaseENS0_8GeluTypeEENKUlvE0_clEvENKUlvE0_clEvEUlffE_EEvS4_RKT_EUliE_EEviT1_,"a",@progbits
	.sectionflags	@""
	.align	4
.nv.constant2._ZN2at6native18elementwise_kernelILi128ELi4EZNS0_15gpu_kernel_implIZZZNS0_26GeluBackwardCUDAKernelImplERNS_18TensorIteratorBaseENS0_8GeluTypeEENKUlvE0_clEvENKUlvE0_clEvEUlffE_EEvS4_RKT_EUliE_EEviT1_:
        /*0000*/ 	.byte	0x00, 0x00, 0x00, 0xf0, 0xff, 0xff, 0x0f, 0x38


//--------------------- .nv.constant0._ZN2at6native18elementwise_kernelILi128ELi4EZNS0_15gpu_kernel_implIZZZNS0_26GeluBackwardCUDAKernelImplERNS_18TensorIteratorBaseENS0_8GeluTypeEENKUlvE0_clEvENKUlvE0_clEvEUlffE_EEvS4_RKT_EUliE_EEviT1_ --------------------------
	.section	.nv.constant0._ZN2at6native18elementwise_kernelILi128ELi4EZNS0_15gpu_kernel_implIZZZNS0_26GeluBackwardCUDAKernelImplERNS_18TensorIteratorBaseENS0_8GeluTypeEENKUlvE0_clEvENKUlvE0_clEvEUlffE_EEvS4_RKT_EUliE_EEviT1_,"a",@progbits
	.sectionflags	@""
	.align	4
.nv.constant0._ZN2at6native18elementwise_kernelILi128ELi4EZNS0_15gpu_kernel_implIZZZNS0_26GeluBackwardCUDAKernelImplERNS_18TensorIteratorBaseENS0_8GeluTypeEENKUlvE0_clEvENKUlvE0_clEvEUlffE_EEvS4_RKT_EUliE_EEviT1_:
	.zero		1008


//--------------------- .nv.constant2._ZN2at6native27unrolled_elementwise_kernelIZZZNS0_26GeluBackwardCUDAKernelImplERNS_18TensorIteratorBaseENS0_8GeluTypeEENKUlvE0_clEvENKUlvE0_clEvEUlffE_St5arrayIPcLm3EELi4E23TrivialOffsetCalculatorILi2EjESB_ILi1EjENS0_6memory12LoadWithCastILi2EEENSE_13StoreWithCastILi1EEEEEviT_T0_T2_T3_T4_T5_ --------------------------
	.section	.nv.constant2._ZN2at6native27unrolled_elementwise_kernelIZZZNS0_26GeluBackwardCUDAKernelImplERNS_18TensorIteratorBaseENS0_8GeluTypeEENKUlvE0_clEvENKUlvE0_clEvEUlffE_St5arrayIPcLm3EELi4E23TrivialOffsetCalculatorILi2EjESB_ILi1EjENS0_6memory12LoadWithCastILi2EEENSE_13StoreWithCastILi1EEEEEviT_T0_T2_T3_T4_T5_,"a",@progbits
	.sectionflags	@""
	.align	4
.nv.constant2._ZN2at6native27unrolled_elementwise_kernelIZZZNS0_26GeluBackwardCUDAKernelImplERNS_18TensorIteratorBaseENS0_8GeluTypeEENKUlvE0_clEvENKUlvE0_clEvEUlffE_St5arrayIPcLm3EELi4E23TrivialOffsetCalculatorILi2EjESB_ILi1EjENS0_6memory12LoadWithCastILi2EEENSE_13StoreWithCastILi1EEEEEviT_T0_T2_T3_T4_T5_:
        /*0000*/ 	.byte	0x00, 0x00, 0x00, 0xf0, 0xff, 0xff, 0x0f, 0x38


//--------------------- .nv.constant0._ZN2at6native27unrolled_elementwise_kernelIZZZNS0_26GeluBackwardCUDAKernelImplERNS_18TensorIteratorBaseENS0_8GeluTypeEENKUlvE0_clEvENKUlvE0_clEvEUlffE_St5arrayIPcLm3EELi4E23TrivialOffsetCalculatorILi2EjESB_ILi1EjENS0_6memory12LoadWithCastILi2EEENSE_13StoreWithCastILi1EEEEEviT_T0_T2_T3_T4_T5_ --------------------------
	.section	.nv.constant0._ZN2at6native27unrolled_elementwise_kernelIZZZNS0_26GeluBackwardCUDAKernelImplERNS_18TensorIteratorBaseENS0_8GeluTypeEENKUlvE0_clEvENKUlvE0_clEvEUlffE_St5arrayIPcLm3EELi4E23TrivialOffsetCalculatorILi2EjESB_ILi1EjENS0_6memory12LoadWithCastILi2EEENSE_13StoreWithCastILi1EEEEEviT_T0_T2_T3_T4_T5_,"a",@progbits
	.sectionflags	@""
	.align	4
.nv.constant0._ZN2at6native27unrolled_elementwise_kernelIZZZNS0_26GeluBackwardCUDAKernelImplERNS_18TensorIteratorBaseENS0_8GeluTypeEENKUlvE0_clEvENKUlvE0_clEvEUlffE_St5arrayIPcLm3EELi4E23TrivialOffsetCalculatorILi2EjESB_ILi1EjENS0_6memory12LoadWithCastILi2EEENSE_13StoreWithCastILi1EEEEEviT_T0_T2_T3_T4_T5_:
	.zero		408


//--------------------- .nv.constant0._ZN2at6native18elementwise_kernelILi128ELi2EZNS0_22gpu_kernel_impl_nocastIZZZNS0_26GeluBackwardCUDAKernelImplERNS_18TensorIteratorBaseENS0_8GeluTypeEENKUlvE0_clEvENKUlvE0_clEvEUlffE_EEvS4_RKT_EUliE_EEviT1_ --------------------------
	.section	.nv.constant0._ZN2at6native18elementwise_kernelILi128ELi2EZNS0_22gpu_kernel_impl_nocastIZZZNS0_26GeluBackwardCUDAKernelImplERNS_18TensorIteratorBaseENS0_8GeluTypeEENKUlvE0_clEvENKUlvE0_clEvEUlffE_EEvS4_RKT_EUliE_EEviT1_,"a",@progbits
	.sectionflags	@""
	.align	4
.nv.constant0._ZN2at6native18elementwise_kernelILi128ELi2EZNS0_22gpu_kernel_impl_nocastIZZZNS0_26GeluBackwardCUDAKernelImplERNS_18TensorIteratorBaseENS0_8GeluTypeEENKUlvE0_clEvENKUlvE0_clEvEUlffE_EEvS4_RKT_EUliE_EEviT1_:
	.zero		1008


//--------------------- .nv.constant0._ZN2at6native27unrolled_elementwise_kernelIZZZNS0_26GeluBackwardCUDAKernelImplERNS_18TensorIteratorBaseENS0_8GeluTypeEENKUlvE0_clEvENKUlvE0_clEvEUlffE_St5arrayIPcLm3EELi4E23TrivialOffsetCalculatorILi2EjESB_ILi1EjENS0_6memory15LoadWithoutCastENSE_16StoreWithoutCastEEEviT_T0_T2_T3_T4_T5_ --------------------------
	.section	.nv.constant0._ZN2at6native27unrolled_elementwise_kernelIZZZNS0_26GeluBackwardCUDAKernelImplERNS_18TensorIteratorBaseENS0_8GeluTypeEENKUlvE0_clEvENKUlvE0_clEvEUlffE_St5arrayIPcLm3EELi4E23TrivialOffsetCalculatorILi2EjESB_ILi1EjENS0_6memory15LoadWithoutCastENSE_16StoreWithoutCastEEEviT_T0_T2_T3_T4_T5_,"a",@progbits
	.sectionflags	@""
	.align	4
.nv.constant0._ZN2at6native27unrolled_elementwise_kernelIZZZNS0_26GeluBackwardCUDAKernelImplERNS_18TensorIteratorBaseENS0_8GeluTypeEENKUlvE0_clEvENKUlvE0_clEvEUlffE_St5arrayIPcLm3EELi4E23TrivialOffsetCalculatorILi2EjESB_ILi1EjENS0_6memory15LoadWithoutCastENSE_16StoreWithoutCastEEEviT_T0_T2_T3_T4_T5_:
	.zero		388


//--------------------- .nv.constant0._ZN2at6native29vectorized_elementwise_kernelILi2EZZZNS0_26GeluBackwardCUDAKernelImplERNS_18TensorIteratorBaseENS0_8GeluTypeEENKUlvE0_clEvENKUlvE0_clEvEUlffE_St5arrayIPcLm3EEEEviT0_T1_ --------------------------
	.section	.nv.constant0._ZN2at6native29vectorized_elementwise_kernelILi2EZZZNS0_26GeluBackwardCUDAKernelImplERNS_18TensorIteratorBaseENS0_8GeluTypeEENKUlvE0_clEvENKUlvE0_clEvEUlffE_St5arrayIPcLm3EEEEviT0_T1_,"a",@progbits
	.sectionflags	@""
	.align	4
.nv.constant0._ZN2at6native29vectorized_elementwise_kernelILi2EZZZNS0_26GeluBackwardCUDAKernelImplERNS_18TensorIteratorBaseENS0_8GeluTypeEENKUlvE0_clEvENKUlvE0_clEvEUlffE_St5arrayIPcLm3EEEEviT0_T1_:
	.zero		384


//--------------------- .nv.constant0._ZN2at6native29vectorized_elementwise_kernelILi4EZZZNS0_26GeluBackwardCUDAKernelImplERNS_18TensorIteratorBaseENS0_8GeluTypeEENKUlvE0_clEvENKUlvE0_clEvEUlffE_St5arrayIPcLm3EEEEviT0_T1_ --------------------------
	.section	.nv.constant0._ZN2at6native29vectorized_elementwise_kernelILi4EZZZNS0_26GeluBackwardCUDAKernelImplERNS_18TensorIteratorBaseENS0_8GeluTypeEENKUlvE0_clEvENKUlvE0_clEvEUlffE_St5arrayIPcLm3EEEEviT0_T1_,"a",@progbits
	.sectionflags	@""
	.align	4
.nv.constant0._ZN2at6native29vectorized_elementwise_kernelILi4EZZZNS0_26GeluBackwardCUDAKernelImplERNS_18TensorIteratorBaseENS0_8GeluTypeEENKUlvE0_clEvENKUlvE0_clEvEUlffE_St5arrayIPcLm3EEEEviT0_T1_:
	.zero		384


//--------------------- .nv.constant0._ZN2at6native29vectorized_elementwise_kernelILi8EZZZNS0_26GeluBackwardCUDAKernelImplERNS_18TensorIteratorBaseENS0_8GeluTypeEENKUlvE0_clEvENKUlvE0_clEvEUlffE_St5arrayIPcLm3EEEEviT0_T1_ --------------------------
	.section	.nv.constant0._ZN2at6native29vectorized_elementwise_kernelILi8EZZZNS0_26GeluBackwardCUDAKernelImplERNS_18TensorIteratorBaseENS0_8GeluTypeEENKUlvE0_clEvENKUlvE0_clEvEUlffE_St5arrayIPcLm3EEEEviT0_T1_,"a",@progbits
	.sectionflags	@""
	.align	4
.nv.constant0._ZN2at6native29vectorized_elementwise_kernelILi8EZZZNS0_26GeluBackwardCUDAKernelImplERNS_18TensorIteratorBaseENS0_8GeluTypeEENKUlvE0_clEvENKUlvE0_clEvEUlffE_St5arrayIPcLm3EEEEviT0_T1_:
	.zero		384


//--------------------- .nv.constant2._ZN2at6native18elementwise_kernelILi128ELi4EZNS0_15gpu_kernel_implIZZZNS0_26GeluBackwardCUDAKernelImplERNS_18TensorIteratorBaseENS0_8GeluTypeEENKUlvE0_clEvENKUlvE_clEvEUlddE_EEvS4_RKT_EUliE_EEviT1_ --------------------------
	.section	.nv.constant2._ZN2at6native18elementwise_kernelILi128ELi4EZNS0_15gpu_kernel_implIZZZNS0_26GeluBackwardCUDAKernelImplERNS_18TensorIteratorBaseENS0_8GeluTypeEENKUlvE0_clEvENKUlvE_clEvEUlddE_EEvS4_RKT_EUliE_EEviT1_,"a",@progbits
	.sectionflags	@""
	.align	4
.nv.constant2._ZN2at6native18elementwise_kernelILi128ELi4EZNS0_15gpu_kernel_implIZZZNS0_26GeluBackwardCUDAKernelImplERNS_18TensorIteratorBaseENS0_8GeluTypeEENKUlvE0_clEvENKUlvE_clEvEUlddE_EEvS4_RKT_EUliE_EEviT1_:
        /*0000*/ 	.byte	0xef, 0x39, 0xfa, 0xfe, 0x42, 0x2e, 0xe6, 0xbf, 0x3f, 0x80, 0x39, 0x3b, 0x9e, 0xbc, 0x7a, 0xbc
        /* <DEDUP_REMOVED lines=23> */


//--------------------- .nv.constant0._ZN2at6native18elementwise_kernelILi128ELi4EZNS0_15gpu_kernel_implIZZZNS0_26GeluBackwardCUDAKernelImplERNS_18TensorIteratorBaseENS0_8GeluTypeEENKUlvE0_clEvENKUlvE_clEvEUlddE_EEvS4_RKT_EUliE_EEviT1_ --------------------------
	.section	.nv.constant0._ZN2at6native18elementwise_kernelILi128ELi4EZNS0_15gpu_kernel_implIZZZNS0_26GeluBackwardCUDAKernelImplERNS_18TensorIteratorBaseENS0_8GeluTypeEENKUlvE0_clEvENKUlvE_clEvEUlddE_EEvS4_RKT_EUliE_EEviT1_,"a",@progbits
	.sectionflags	@""
	.align	4
.nv.constant0._ZN2at6native18elementwise_kernelILi128ELi4EZNS0_15gpu_kernel_implIZZZNS0_26GeluBackwardCUDAKernelImplERNS_18TensorIteratorBaseENS0_8GeluTypeEENKUlvE0_clEvENKUlvE_clEvEUlddE_EEvS4_RKT_EUliE_EEviT1_:
	.zero		1008


//--------------------- .nv.constant2._ZN2at6native27unrolled_elementwise_kernelIZZZNS0_26GeluBackwardCUDAKernelImplERNS_18TensorIteratorBaseENS0_8GeluTypeEENKUlvE0_clEvENKUlvE_clEvEUlddE_St5arrayIPcLm3EELi4E23TrivialOffsetCalculatorILi2EjESB_ILi1EjENS0_6memory12LoadWithCastILi2EEENSE_13StoreWithCastILi1EEEEEviT_T0_T2_T3_T4_T5_ --------------------------
	.section	.nv.constant2._ZN2at6native27unrolled_elementwise_kernelIZZZNS0_26GeluBackwardCUDAKernelImplERNS_18TensorIteratorBaseENS0_8GeluTypeEENKUlvE0_clEvENKUlvE_clEvEUlddE_St5arrayIPcLm3EELi4E23TrivialOffsetCalculatorILi2EjESB_ILi1EjENS0_6memory12LoadWithCastILi2EEENSE_13StoreWithCastILi1EEEEEviT_T0_T2_T3_T4_T5_,"a",@progbits
	.sectionflags	@""
	.align	4
.nv.constant2._ZN2at6native27unrolled_elementwise_kernelIZZZNS0_26GeluBackwardCUDAKernelImplERNS_18TensorIteratorBaseENS0_8GeluTypeEENKUlvE0_clEvENKUlvE_clEvEUlddE_St5arrayIPcLm3EELi4E23TrivialOffsetCalculatorILi2EjESB_ILi1EjENS0_6memory12LoadWithCastILi2EEENSE_13StoreWithCastILi1EEEEEviT_T0_T2_T3_T4_T5_:
        /* <DEDUP_REMOVED lines=24> */


//--------------------- .nv.constant0._ZN2at6native27unrolled_elementwise_kernelIZZZNS0_26GeluBackwardCUDAKernelImplERNS_18TensorIteratorBaseENS0_8GeluTypeEENKUlvE0_clEvENKUlvE_clEvEUlddE_St5arrayIPcLm3EELi4E23TrivialOffsetCalculatorILi2EjESB_ILi1EjENS0_6memory12LoadWithCastILi2EEENSE_13StoreWithCastILi1EEEEEviT_T0_T2_T3_T4_T5_ --------------------------
	.section	.nv.constant0._ZN2at6native27unrolled_elementwise_kernelIZZZNS0_26GeluBackwardCUDAKernelImplERNS_18TensorIteratorBaseENS0_8GeluTypeEENKUlvE0_clEvENKUlvE_clEvEUlddE_St5arrayIPcLm3EELi4E23TrivialOffsetCalculatorILi2EjESB_ILi1EjENS0_6memory12LoadWithCastILi2EEENSE_13StoreWithCastILi1EEEEEviT_T0_T2_T3_T4_T5_,"a",@progbits
	.sectionflags	@""
	.align	4
.nv.constant0._ZN2at6native27unrolled_elementwise_kernelIZZZNS0_26GeluBackwardCUDAKernelImplERNS_18TensorIteratorBaseENS0_8GeluTypeEENKUlvE0_clEvENKUlvE_clEvEUlddE_St5arrayIPcLm3EELi4E23TrivialOffsetCalculatorILi2EjESB_ILi1EjENS0_6memory12LoadWithCastILi2EEENSE_13StoreWithCastILi1EEEEEviT_T0_T2_T3_T4_T5_:
	.zero		408


//--------------------- .nv.constant2._ZN2at6native18elementwise_kernelILi128ELi2EZNS0_22gpu_kernel_impl_nocastIZZZNS0_26GeluBackwardCUDAKernelImplERNS_18TensorIteratorBaseENS0_8GeluTypeEENKUlvE0_clEvENKUlvE_clEvEUlddE_EEvS4_RKT_EUliE_EEviT1_ --------------------------
	.section	.nv.constant2._ZN2at6native18elementwise_kernelILi128ELi2EZNS0_22gpu_kernel_impl_nocastIZZZNS0_26GeluBackwardCUDAKernelImplERNS_18TensorIteratorBaseENS0_8GeluTypeEENKUlvE0_clEvENKUlvE_clEvEUlddE_EEvS4_RKT_EUliE_EEviT1_,"a",@progbits
	.sectionflags	@""
	.align	4
.nv.constant2._ZN2at6native18elementwise_kernelILi128ELi2EZNS0_22gpu_kernel_impl_nocastIZZZNS0_26GeluBackwardCUDAKernelImplERNS_18TensorIteratorBaseENS0_8GeluTypeEENKUlvE0_clEvENKUlvE_clEvEUlddE_EEvS4_RKT_EUliE_EEviT1_:
        /* <DEDUP_REMOVED lines=24> */


//--------------------- .nv.constant0._ZN2at6native18elementwise_kernelILi128ELi2EZNS0_22gpu_kernel_impl_nocastIZZZNS0_26GeluBackwardCUDAKernelImplERNS_18TensorIteratorBaseENS0_8GeluTypeEENKUlvE0_clEvENKUlvE_clEvEUlddE_EEvS4_RKT_EUliE_EEviT1_ --------------------------
	.section	.nv.constant0._ZN2at6native18elementwise_kernelILi128ELi2EZNS0_22gpu_kernel_impl_nocastIZZZNS0_26GeluBackwardCUDAKernelImplERNS_18TensorIteratorBaseENS0_8GeluTypeEENKUlvE0_clEvENKUlvE_clEvEUlddE_EEvS4_RKT_EUliE_EEviT1_,"a",@progbits
	.sectionflags	@""
	.align	4
.nv.constant0._ZN2at6native18elementwise_kernelILi128ELi2EZNS0_22gpu_kernel_impl_nocastIZZZNS0_26GeluBackwardCUDAKernelImplERNS_18TensorIteratorBaseENS0_8GeluTypeEENKUlvE0_clEvENKUlvE_clEvEUlddE_EEvS4_RKT_EUliE_EEviT1_:
	.zero		1008


//--------------------- .nv.constant2._ZN2at6native27unrolled_elementwise_kernelIZZZNS0_26GeluBackwardCUDAKernelImplERNS_18TensorIteratorBaseENS0_8GeluTypeEENKUlvE0_clEvENKUlvE_clEvEUlddE_St5arrayIPcLm3EELi4E23TrivialOffsetCalculatorILi2EjESB_ILi1EjENS0_6memory15LoadWithoutCastENSE_16StoreWithoutCastEEEviT_T0_T2_T3_T4_T5_ --------------------------
	.section	.nv.constant2._ZN2at6native27unrolled_elementwise_kernelIZZZNS0_26GeluBackwardCUDAKernelImplERNS_18TensorIteratorBaseENS0_8GeluTypeEENKUlvE0_clEvENKUlvE_clEvEUlddE_St5arrayIPcLm3EELi4E23TrivialOffsetCalculatorILi2EjESB_ILi1EjENS0_6memory15LoadWithoutCastENSE_16StoreWithoutCastEEEviT_T0_T2_T3_T4_T5_,"a",@progbits
	.sectionflags	@""
	.align	4
.nv.constant2._ZN2at6native27unrolled_elementwise_kernelIZZZNS0_26GeluBackwardCUDAKernelImplERNS_18TensorIteratorBaseENS0_8GeluTypeEENKUlvE0_clEvENKUlvE_clEvEUlddE_St5arrayIPcLm3EELi4E23TrivialOffsetCalculatorILi2EjESB_ILi1EjENS0_6memory15LoadWithoutCastENSE_16StoreWithoutCastEEEviT_T0_T2_T3_T4_T5_:
        /* <DEDUP_REMOVED lines=24> */


//--------------------- .nv.constant0._ZN2at6native27unrolled_elementwise_kernelIZZZNS0_26GeluBackwardCUDAKernelImplERNS_18TensorIteratorBaseENS0_8GeluTypeEENKUlvE0_clEvENKUlvE_clEvEUlddE_St5arrayIPcLm3EELi4E23TrivialOffsetCalculatorILi2EjESB_ILi1EjENS0_6memory15LoadWithoutCastENSE_16StoreWithoutCastEEEviT_T0_T2_T3_T4_T5_ --------------------------
	.section	.nv.constant0._ZN2at6native27unrolled_elementwise_kernelIZZZNS0_26GeluBackwardCUDAKernelImplERNS_18TensorIteratorBaseENS0_8GeluTypeEENKUlvE0_clEvENKUlvE_clEvEUlddE_St5arrayIPcLm3EELi4E23TrivialOffsetCalculatorILi2EjESB_ILi1EjENS0_6memory15LoadWithoutCastENSE_16StoreWithoutCastEEEviT_T0_T2_T3_T4_T5_,"a",@progbits
	.sectionflags	@""
	.align	4
.nv.constant0._ZN2at6native27unrolled_elementwise_kernelIZZZNS0_26GeluBackwardCUDAKernelImplERNS_18TensorIteratorBaseENS0_8GeluTypeEENKUlvE0_clEvENKUlvE_clEvEUlddE_St5arrayIPcLm3EELi4E23TrivialOffsetCalculatorILi2EjESB_ILi1EjENS0_6memory15LoadWithoutCastENSE_16StoreWithoutCastEEEviT_T0_T2_T3_T4_T5_:
	.zero		388


//--------------------- .nv.constant2._ZN2at6native29vectorized_elementwise_kernelILi2EZZZNS0_26GeluBackwardCUDAKernelImplERNS_18TensorIteratorBaseENS0_8GeluTypeEENKUlvE0_clEvENKUlvE_clEvEUlddE_St5arrayIPcLm3EEEEviT0_T1_ --------------------------
	.section	.nv.constant2._ZN2at6native29vectorized_elementwise_kernelILi2EZZZNS0_26GeluBackwardCUDAKernelImplERNS_18TensorIteratorBaseENS0_8GeluTypeEENKUlvE0_clEvENKUlvE_clEvEUlddE_St5arrayIPcLm3EEEEviT0_T1_,"a",@progbits
	.sectionflags	@""
	.align	4
.nv.constant2._ZN2at6native29vectorized_elementwise_kernelILi2EZZZNS0_26GeluBackwardCUDAKernelImplERNS_18TensorIteratorBaseENS0_8GeluTypeEENKUlvE0_clEvENKUlvE_clEvEUlddE_St5arrayIPcLm3EEEEviT0_T1_:
        /* <DEDUP_REMOVED lines=24> */


//--------------------- .nv.constant0._ZN2at6native29vectorized_elementwise_kernelILi2EZZZNS0_26GeluBackwardCUDAKernelImplERNS_18TensorIteratorBaseENS0_8GeluTypeEENKUlvE0_clEvENKUlvE_clEvEUlddE_St5arrayIPcLm3EEEEviT0_T1_ --------------------------
	.section	.nv.constant0._ZN2at6native29vectorized_elementwise_kernelILi2EZZZNS0_26GeluBackwardCUDAKernelImplERNS_18TensorIteratorBaseENS0_8GeluTypeEENKUlvE0_clEvENKUlvE_clEvEUlddE_St5arrayIPcLm3EEEEviT0_T1_,"a",@progbits
	.sectionflags	@""
	.align	4
.nv.constant0._ZN2at6native29vectorized_elementwise_kernelILi2EZZZNS0_26GeluBackwardCUDAKernelImplERNS_18TensorIteratorBaseENS0_8GeluTypeEENKUlvE0_clEvENKUlvE_clEvEUlddE_St5arrayIPcLm3EEEEviT0_T1_:
	.zero		384


//--------------------- .nv.constant2._ZN2at6native29vectorized_elementwise_kernelILi4EZZZNS0_26GeluBackwardCUDAKernelImplERNS_18TensorIteratorBaseENS0_8GeluTypeEENKUlvE0_clEvENKUlvE_clEvEUlddE_St5arrayIPcLm3EEEEviT0_T1_ --------------------------
	.section	.nv.constant2._ZN2at6native29vectorized_elementwise_kernelILi4EZZZNS0_26GeluBackwardCUDAKernelImplERNS_18TensorIteratorBaseENS0_8GeluTypeEENKUlvE0_clEvENKUlvE_clEvEUlddE_St5arrayIPcLm3EEEEviT0_T1_,"a",@progbits
	.sectionflags	@""
	.align	4
.nv.constant2._ZN2at6native29vectorized_elementwise_kernelILi4EZZZNS0_26GeluBackwardCUDAKernelImplERNS_18TensorIteratorBaseENS0_8GeluTypeEENKUlvE0_clEvENKUlvE_clEvEUlddE_St5arrayIPcLm3EEEEviT0_T1_:
        /* <DEDUP_REMOVED lines=24> */


//--------------------- .nv.constant0._ZN2at6native29vectorized_elementwise_kernelILi4EZZZNS0_26GeluBackwardCUDAKernelImplERNS_18TensorIteratorBaseENS0_8GeluTypeEENKUlvE0_clEvENKUlvE_clEvEUlddE_St5arrayIPcLm3EEEEviT0_T1_ --------------------------
	.section	.nv.constant0._ZN2at6native29vectorized_elementwise_kernelILi4EZZZNS0_26GeluBackwardCUDAKernelImplERNS_18TensorIteratorBaseENS0_8GeluTypeEENKUlvE0_clEvENKUlvE_clEvEUlddE_St5arrayIPcLm3EEEEviT0_T1_,"a",@progbits
	.sectionflags	@""
	.align	4
.nv.constant0._ZN2at6native29vectorized_elementwise_kernelILi4EZZZNS0_26GeluBackwardCUDAKernelImplERNS_18TensorIteratorBaseENS0_8GeluTypeEENKUlvE0_clEvENKUlvE_clEvEUlddE_St5arrayIPcLm3EEEEviT0_T1_:
	.zero		384


//--------------------- .nv.constant0._ZN2at6native29vectorized_elementwise_kernelILi8EZZZNS0_26GeluBackwardCUDAKernelImplERNS_18TensorIteratorBaseENS0_8GeluTypeEENKUlvE0_clEvENKUlvE_clEvEUlddE_St5arrayIPcLm3EEEEviT0_T1_ --------------------------
	.section	.nv.constant0._ZN2at6native29vectorized_elementwise_kernelILi8EZZZNS0_26GeluBackwardCUDAKernelImplERNS_18TensorIteratorBaseENS0_8GeluTypeEENKUlvE0_clEvENKUlvE_clEvEUlddE_St5arrayIPcLm3EEEEviT0_T1_,"a",@progbits
	.sectionflags	@""
	.align	4
.nv.constant0._ZN2at6native29vectorized_elementwise_kernelILi8EZZZNS0_26GeluBackwardCUDAKernelImplERNS_18TensorIteratorBaseENS0_8GeluTypeEENKUlvE0_clEvENKUlvE_clEvEUlddE_St5arrayIPcLm3EEEEviT0_T1_:
	.zero		384


//--------------------- .nv.constant2._ZN2at6native18elementwise_kernelILi128ELi4EZNS0_15gpu_kernel_implIZZZNS0_26GeluBackwardCUDAKernelImplERNS_18TensorIteratorBaseENS0_8GeluTypeEENKUlvE_clEvENKUlvE2_clEvEUlN3c108BFloat16ES9_E_EEvS4_RKT_EUliE_EEviT1_ --------------------------
	.section	.nv.constant2._ZN2at6native18elementwise_kernelILi128ELi4EZNS0_15gpu_kernel_implIZZZNS0_26GeluBackwardCUDAKernelImplERNS_18TensorIteratorBaseENS0_8GeluTypeEENKUlvE_clEvENKUlvE2_clEvEUlN3c108BFloat16ES9_E_EEvS4_RKT_EUliE_EEviT1_,"a",@progbits
	.sectionflags	@""
	.align	4
.nv.constant2._ZN2at6native18elementwise_kernelILi128ELi4EZNS0_15gpu_kernel_implIZZZNS0_26GeluBackwardCUDAKernelImplERNS_18TensorIteratorBaseENS0_8GeluTypeEENKUlvE_clEvENKUlvE2_clEvEUlN3c108BFloat16ES9_E_EEvS4_RKT_EUliE_EEviT1_:
        /*0000*/ 	.byte	0x00, 0x00, 0x00, 0xf0, 0xff, 0xff, 0x0f, 0x38


//--------------------- .nv.constant0._ZN2at6native18elementwise_kernelILi128ELi4EZNS0_15gpu_kernel_implIZZZNS0_26GeluBackwardCUDAKernelImplERNS_18TensorIteratorBaseENS0_8GeluTypeEENKUlvE_clEvENKUlvE2_clEvEUlN3c108BFloat16ES9_E_EEvS4_RKT_EUliE_EEviT1_ --------------------------
	.section	.nv.constant0._ZN2at6native18elementwise_kernelILi128ELi4EZNS0_15gpu_kernel_implIZZZNS0_26GeluBackwardCUDAKernelImplERNS_18TensorIteratorBaseENS0_8GeluTypeEENKUlvE_clEvENKUlvE2_clEvEUlN3c108BFloat16ES9_E_EEvS4_RKT_EUliE_EEviT1_,"a",@progbits
	.sectionflags	@""
	.align	4
.nv.constant0._ZN2at6native18elementwise_kernelILi128ELi4EZNS0_15gpu_kernel_implIZZZNS0_26GeluBackwardCUDAKernelImplERNS_18TensorIteratorBaseENS0_8GeluTypeEENKUlvE_clEvENKUlvE2_clEvEUlN3c108BFloat16ES9_E_EEvS4_RKT_EUliE_EEviT1_:
	.zero		1008


//--------------------- .nv.constant2._ZN2at6native27unrolled_elementwise_kernelIZZZNS0_26GeluBackwardCUDAKernelImplERNS_18TensorIteratorBaseENS0_8GeluTypeEENKUlvE_clEvENKUlvE2_clEvEUlN3c108BFloat16ES8_E_St5arrayIPcLm3EELi4E23TrivialOffsetCalculatorILi2EjESD_ILi1EjENS0_6memory12LoadWithCastILi2EEENSG_13StoreWithCastILi1EEEEEviT_T0_T2_T3_T4_T5_ --------------------------
	.section	.nv.constant2._ZN2at6native27unrolled_elementwise_kernelIZZZNS0_26GeluBackwardCUDAKernelImplERNS_18TensorIteratorBaseENS0_8GeluTypeEENKUlvE_clEvENKUlvE2_clEvEUlN3c108BFloat16ES8_E_St5arrayIPcLm3EELi4E23TrivialOffsetCalculatorILi2EjESD_ILi1EjENS0_6memory12LoadWithCastILi2EEENSG_13StoreWithCastILi1EEEEEviT_T0_T2_T3_T4_T5_,"a",@progbits
	.sectionflags	@""
	.align	4
.nv.constant2._ZN2at6native27unrolled_elementwise_kernelIZZZNS0_26GeluBackwardCUDAKernelImplERNS_18TensorIteratorBaseENS0_8GeluTypeEENKUlvE_clEvENKUlvE2_clEvEUlN3c108BFloat16ES8_E_St5arrayIPcLm3EELi4E23TrivialOffsetCalculatorILi2EjESD_ILi1EjENS0_6memory12LoadWithCastILi2EEENSG_13StoreWithCastILi1EEEEEviT_T0_T2_T3_T4_T5_:
        /*0000*/ 	.byte	0x00, 0x00, 0x00, 0xf0, 0xff, 0xff, 0x0f, 0x38


//--------------------- .nv.constant0._ZN2at6native27unrolled_elementwise_kernelIZZZNS0_26GeluBackwardCUDAKernelImplERNS_18TensorIteratorBaseENS0_8GeluTypeEENKUlvE_clEvENKUlvE2_clEvEUlN3c108BFloat16ES8_E_St5arrayIPcLm3EELi4E23TrivialOffsetCalculatorILi2EjESD_ILi1EjENS0_6memory12LoadWithCastILi2EEENSG_13StoreWithCastILi1EEEEEviT_T0_T2_T3_T4_T5_ --------------------------
	.section	.nv.constant0._ZN2at6native27unrolled_elementwise_kernelIZZZNS0_26GeluBackwardCUDAKernelImplERNS_18TensorIteratorBaseENS0_8GeluTypeEENKUlvE_clEvENKUlvE2_clEvEUlN3c108BFloat16ES8_E_St5arrayIPcLm3EELi4E23TrivialOffsetCalculatorILi2EjESD_ILi1EjENS0_6memory12LoadWithCastILi2EEENSG_13StoreWithCastILi1EEEEEviT_T0_T2_T3_T4_T5_,"a",@progbits
	.sectionflags	@""
	.align	4
.nv.constant0._ZN2at6native27unrolled_elementwise_kernelIZZZNS0_26GeluBackwardCUDAKernelImplERNS_18TensorIteratorBaseENS0_8GeluTypeEENKUlvE_clEvENKUlvE2_clEvEUlN3c108BFloat16ES8_E_St5arrayIPcLm3EELi4E23TrivialOffsetCalculatorILi2EjESD_ILi1EjENS0_6memory12LoadWithCastILi2EEENSG_13StoreWithCastILi1EEEEEviT_T0_T2_T3_T4_T5_:
	.zero		408


//--------------------- .nv.constant0._ZN2at6native18elementwise_kernelILi128ELi4EZNS0_22gpu_kernel_impl_nocastIZZZNS0_26GeluBackwardCUDAKernelImplERNS_18TensorIteratorBaseENS0_8GeluTypeEENKUlvE_clEvENKUlvE2_clEvEUlN3c108BFloat16ES9_E_EEvS4_RKT_EUliE_EEviT1_ --------------------------
	.section	.nv.constant0._ZN2at6native18elementwise_kernelILi128ELi4EZNS0_22gpu_kernel_impl_nocastIZZZNS0_26GeluBackwardCUDAKernelImplERNS_18TensorIteratorBaseENS0_8GeluTypeEENKUlvE_clEvENKUlvE2_clEvEUlN3c108BFloat16ES9_E_EEvS4_RKT_EUliE_EEviT1_,"a",@progbits
	.sectionflags	@""
	.align	4
.nv.constant0._ZN2at6native18elementwise_kernelILi128ELi4EZNS0_22gpu_kernel_impl_nocastIZZZNS0_26GeluBackwardCUDAKernelImplERNS_18TensorIteratorBaseENS0_8GeluTypeEENKUlvE_clEvENKUlvE2_clEvEUlN3c108BFloat16ES9_E_EEvS4_RKT_EUliE_EEviT1_:
	.zero		1008


//--------------------- .nv.constant0._ZN2at6native27unrolled_elementwise_kernelIZZZNS0_26GeluBackwardCUDAKernelImplERNS_18TensorIteratorBaseENS0_8GeluTypeEENKUlvE_clEvENKUlvE2_clEvEUlN3c108BFloat16ES8_E_St5arrayIPcLm3EELi4E23TrivialOffsetCalculatorILi2EjESD_ILi1EjENS0_6memory15LoadWithoutCastENSG_16StoreWithoutCastEEEviT_T0_T2_T3_T4_T5_ --------------------------
	.section	.nv.constant0._ZN2at6native27unrolled_elementwise_kernelIZZZNS0_26GeluBackwardCUDAKernelImplERNS_18TensorIteratorBaseENS0_8GeluTypeEENKUlvE_clEvENKUlvE2_clEvEUlN3c108BFloat16ES8_E_St5arrayIPcLm3EELi4E23TrivialOffsetCalculatorILi2EjESD_ILi1EjENS0_6memory15LoadWithoutCastENSG_16StoreWithoutCastEEEviT_T0_T2_T3_T4_T5_,"a",@progbits
	.sectionflags	@""
	.align	4
.nv.constant0._ZN2at6native27unrolled_elementwise_kernelIZZZNS0_26GeluBackwardCUDAKernelImplERNS_18TensorIteratorBaseENS0_8GeluTypeEENKUlvE_clEvENKUlvE2_clEvEUlN3c108BFloat16ES8_E_St5arrayIPcLm3EELi4E23TrivialOffsetCalculatorILi2EjESD_ILi1EjENS0_6memory15LoadWithoutCastENSG_16StoreWithoutCastEEEviT_T0_T2_T3_T4_T5_:
	.zero		388


//--------------------- .nv.constant0._ZN2at6native29vectorized_elementwise_kernelILi2EZZZNS0_26GeluBackwardCUDAKernelImplERNS_18TensorIteratorBaseENS0_8GeluTypeEENKUlvE_clEvENKUlvE2_clEvEUlN3c108BFloat16ES8_E_St5arrayIPcLm3EEEEviT0_T1_ --------------------------
	.section	.nv.constant0._ZN2at6native29vectorized_elementwise_kernelILi2EZZZNS0_26GeluBackwardCUDAKernelImplERNS_18TensorIteratorBaseENS0_8GeluTypeEENKUlvE_clEvENKUlvE2_clEvEUlN3c108BFloat16ES8_E_St5arrayIPcLm3EEEEviT0_T1_,"a",@progbits
	.sectionflags	@""
	.align	4
.nv.constant0._ZN2at6native29vectorized_elementwise_kernelILi2EZZZNS0_26GeluBackwardCUDAKernelImplERNS_18TensorIteratorBaseENS0_8GeluTypeEENKUlvE_clEvENKUlvE2_clEvEUlN3c108BFloat16ES8_E_St5arrayIPcLm3EEEEviT0_T1_:
	.zero		384


//--------------------- .nv.constant0._ZN2at6native29vectorized_elementwise_kernelILi4EZZZNS0_26GeluBackwardCUDAKernelImplERNS_18TensorIteratorBaseENS0_8GeluTypeEENKUlvE_clEvENKUlvE2_clEvEUlN3c108BFloat16ES8_E_St5arrayIPcLm3EEEEviT0_T1_ --------------------------
	.section	.nv.constant0._ZN2at6native29vectorized_elementwise_kernelILi4EZZZNS0_26GeluBackwardCUDAKernelImplERNS_18TensorIteratorBaseENS0_8GeluTypeEENKUlvE_clEvENKUlvE2_clEvEUlN3c108BFloat16ES8_E_St5arrayIPcLm3EEEEviT0_T1_,"a",@progbits
	.sectionflags	@""
	.align	4
.nv.constant0._ZN2at6native29vectorized_elementwise_kernelILi4EZZZNS0_26GeluBackwardCUDAKernelImplERNS_18TensorIteratorBaseENS0_8GeluTypeEENKUlvE_clEvENKUlvE2_clEvEUlN3c108BFloat16ES8_E_St5arrayIPcLm3EEEEviT0_T1_:
	.zero		384


//--------------------- .nv.constant0._ZN2at6native29vectorized_elementwise_kernelILi8EZZZNS0_26GeluBackwardCUDAKernelImplERNS_18TensorIteratorBaseENS0_8GeluTypeEENKUlvE_clEvENKUlvE2_clEvEUlN3c108BFloat16ES8_E_St5arrayIPcLm3EEEEviT0_T1_ --------------------------
	.section	.nv.constant0._ZN2at6native29vectorized_elementwise_kernelILi8EZZZNS0_26GeluBackwardCUDAKernelImplERNS_18TensorIteratorBaseENS0_8GeluTypeEENKUlvE_clEvENKUlvE2_clEvEUlN3c108BFloat16ES8_E_St5arrayIPcLm3EEEEviT0_T1_,"a",@progbits
	.sectionflags	@""
	.align	4
.nv.constant0._ZN2at6native29vectorized_elementwise_kernelILi8EZZZNS0_26GeluBackwardCUDAKernelImplERNS_18TensorIteratorBaseENS0_8GeluTypeEENKUlvE_clEvENKUlvE2_clEvEUlN3c108BFloat16ES8_E_St5arrayIPcLm3EEEEviT0_T1_:
	.zero		384


//--------------------- .nv.constant2._ZN2at6native18elementwise_kernelILi128ELi4EZNS0_15gpu_kernel_implIZZZNS0_26GeluBackwardCUDAKernelImplERNS_18TensorIteratorBaseENS0_8GeluTypeEENKUlvE_clEvENKUlvE1_clEvEUlN3c104HalfES9_E_EEvS4_RKT_EUliE_EEviT1_ --------------------------
	.section	.nv.constant2._ZN2at6native18elementwise_kernelILi128ELi4EZNS0_15gpu_kernel_implIZZZNS0_26GeluBackwardCUDAKernelImplERNS_18TensorIteratorBaseENS0_8GeluTypeEENKUlvE_clEvENKUlvE1_clEvEUlN3c104HalfES9_E_EEvS4_RKT_EUliE_EEviT1_,"a",@progbits
	.sectionflags	@""
	.align	4
.nv.constant2._ZN2at6native18elementwise_kernelILi128ELi4EZNS0_15gpu_kernel_implIZZZNS0_26GeluBackwardCUDAKernelImplERNS_18TensorIteratorBaseENS0_8GeluTypeEENKUlvE_clEvENKUlvE1_clEvEUlN3c104HalfES9_E_EEvS4_RKT_EUliE_EEviT1_:
        /*0000*/ 	.byte	0x00, 0x00, 0x00, 0xf0, 0xff, 0xff, 0x0f, 0x38


//--------------------- .nv.constant0._ZN2at6native18elementwise_kernelILi128ELi4EZNS0_15gpu_kernel_implIZZZNS0_26GeluBackwardCUDAKernelImplERNS_18TensorIteratorBaseENS0_8GeluTypeEENKUlvE_clEvENKUlvE1_clEvEUlN3c104HalfES9_E_EEvS4_RKT_EUliE_EEviT1_ --------------------------
	.section	.nv.constant0._ZN2at6native18elementwise_kernelILi128ELi4EZNS0_15gpu_kernel_implIZZZNS0_26GeluBackwardCUDAKernelImplERNS_18TensorIteratorBaseENS0_8GeluTypeEENKUlvE_clEvENKUlvE1_clEvEUlN3c104HalfES9_E_EEvS4_RKT_EUliE_EEviT1_,"a",@progbits
	.sectionflags	@""
	.align	4
.nv.constant0._ZN2at6native18elementwise_kernelILi128ELi4EZNS0_15gpu_kernel_implIZZZNS0_26GeluBackwardCUDAKernelImplERNS_18TensorIteratorBaseENS0_8GeluTypeEENKUlvE_clEvENKUlvE1_clEvEUlN3c104HalfES9_E_EEvS4_RKT_EUliE_EEviT1_:
	.zero		1008


//--------------------- .nv.constant2._ZN2at6native27unrolled_elementwise_kernelIZZZNS0_26GeluBackwardCUDAKernelImplERNS_18TensorIteratorBaseENS0_8GeluTypeEENKUlvE_clEvENKUlvE1_clEvEUlN3c104HalfES8_E_St5arrayIPcLm3EELi4E23TrivialOffsetCalculatorILi2EjESD_ILi1EjENS0_6memory12LoadWithCastILi2EEENSG_13StoreWithCastILi1EEEEEviT_T0_T2_T3_T4_T5_ --------------------------
	.section	.nv.constant2._ZN2at6native27unrolled_elementwise_kernelIZZZNS0_26GeluBackwardCUDAKernelImplERNS_18TensorIteratorBaseENS0_8GeluTypeEENKUlvE_clEvENKUlvE1_clEvEUlN3c104HalfES8_E_St5arrayIPcLm3EELi4E23TrivialOffsetCalculatorILi2EjESD_ILi1EjENS0_6memory12LoadWithCastILi2EEENSG_13StoreWithCastILi1EEEEEviT_T0_T2_T3_T4_T5_,"a",@progbits
	.sectionflags	@""
	.align	4
.nv.constant2._ZN2at6native27unrolled_elementwise_kernelIZZZNS0_26GeluBackwardCUDAKernelImplERNS_18TensorIteratorBaseENS0_8GeluTypeEENKUlvE_clEvENKUlvE1_clEvEUlN3c104HalfES8_E_St5arrayIPcLm3EELi4E23TrivialOffsetCalculatorILi2EjESD_ILi1EjENS0_6memory12LoadWithCastILi2EEENSG_13StoreWithCastILi1EEEEEviT_T0_T2_T3_T4_T5_:
        /*0000*/ 	.byte	0x00, 0x00, 0x00, 0xf0, 0xff, 0xff, 0x0f, 0x38


//--------------------- .nv.constant0._ZN2at6native27unrolled_elementwise_kernelIZZZNS0_26GeluBackwardCUDAKernelImplERNS_18TensorIteratorBaseENS0_8GeluTypeEENKUlvE_clEvENKUlvE1_clEvEUlN3c104HalfES8_E_St5arrayIPcLm3EELi4E23TrivialOffsetCalculatorILi2EjESD_ILi1EjENS0_6memory12LoadWithCastILi2EEENSG_13StoreWithCastILi1EEEEEviT_T0_T2_T3_T4_T5_ --------------------------
	.section	.nv.constant0._ZN2at6native27unrolled_elementwise_kernelIZZZNS0_26GeluBackwardCUDAKernelImplERNS_18TensorIteratorBaseENS0_8GeluTypeEENKUlvE_clEvENKUlvE1_clEvEUlN3c104HalfES8_E_St5arrayIPcLm3EELi4E23TrivialOffsetCalculatorILi2EjESD_ILi1EjENS0_6memory12LoadWithCastILi2EEENSG_13StoreWithCastILi1EEEEEviT_T0_T2_T3_T4_T5_,"a",@progbits
	.sectionflags	@""
	.align	4
.nv.constant0._ZN2at6native27unrolled_elementwise_kernelIZZZNS0_26GeluBackwardCUDAKernelImplERNS_18TensorIteratorBaseENS0_8GeluTypeEENKUlvE_clEvENKUlvE1_clEvEUlN3c104HalfES8_E_St5arrayIPcLm3EELi4E23TrivialOffsetCalculatorILi2EjESD_ILi1EjENS0_6memory12LoadWithCastILi2EEENSG_13StoreWithCastILi1EEEEEviT_T0_T2_T3_T4_T5_:
	.zero		408


//--------------------- .nv.constant0._ZN2at6native18elementwise_kernelILi128ELi4EZNS0_22gpu_kernel_impl_nocastIZZZNS0_26GeluBackwardCUDAKernelImplERNS_18TensorIteratorBaseENS0_8GeluTypeEENKUlvE_clEvENKUlvE1_clEvEUlN3c104HalfES9_E_EEvS4_RKT_EUliE_EEviT1_ --------------------------
	.section	.nv.constant0._ZN2at6native18elementwise_kernelILi128ELi4EZNS0_22gpu_kernel_impl_nocastIZZZNS0_26GeluBackwardCUDAKernelImplERNS_18TensorIteratorBaseENS0_8GeluTypeEENKUlvE_clEvENKUlvE1_clEvEUlN3c104HalfES9_E_EEvS4_RKT_EUliE_EEviT1_,"a",@progbits
	.sectionflags	@""
	.align	4
.nv.constant0._ZN2at6native18elementwise_kernelILi128ELi4EZNS0_22gpu_kernel_impl_nocastIZZZNS0_26GeluBackwardCUDAKernelImplERNS_18TensorIteratorBaseENS0_8GeluTypeEENKUlvE_clEvENKUlvE1_clEvEUlN3c104HalfES9_E_EEvS4_RKT_EUliE_EEviT1_:
	.zero		1008


//--------------------- .nv.constant0._ZN2at6native27unrolled_elementwise_kernelIZZZNS0_26GeluBackwardCUDAKernelImplERNS_18TensorIteratorBaseENS0_8GeluTypeEENKUlvE_clEvENKUlvE1_clEvEUlN3c104HalfES8_E_St5arrayIPcLm3EELi4E23TrivialOffsetCalculatorILi2EjESD_ILi1EjENS0_6memory15LoadWithoutCastENSG_16StoreWithoutCastEEEviT_T0_T2_T3_T4_T5_ --------------------------
	.section	.nv.constant0._ZN2at6native27unrolled_elementwise_kernelIZZZNS0_26GeluBackwardCUDAKernelImplERNS_18TensorIteratorBaseENS0_8GeluTypeEENKUlvE_clEvENKUlvE1_clEvEUlN3c104HalfES8_E_St5arrayIPcLm3EELi4E23TrivialOffsetCalculatorILi2EjESD_ILi1EjENS0_6memory15LoadWithoutCastENSG_16StoreWithoutCastEEEviT_T0_T2_T3_T4_T5_,"a",@progbits
	.sectionflags	@""
	.align	4
.nv.constant0._ZN2at6native27unrolled_elementwise_kernelIZZZNS0_26GeluBackwardCUDAKernelImplERNS_18TensorIteratorBaseENS0_8GeluTypeEENKUlvE_clEvENKUlvE1_clEvEUlN3c104HalfES8_E_St5arrayIPcLm3EELi4E23TrivialOffsetCalculatorILi2EjESD_ILi1EjENS0_6memory15LoadWithoutCastENSG_16StoreWithoutCastEEEviT_T0_T2_T3_T4_T5_:
	.zero		388


//--------------------- .nv.constant0._ZN2at6native29vectorized_elementwise_kernelILi2EZZZNS0_26GeluBackwardCUDAKernelImplERNS_18TensorIteratorBaseENS0_8GeluTypeEENKUlvE_clEvENKUlvE1_clEvEUlN3c104HalfES8_E_St5arrayIPcLm3EEEEviT0_T1_ --------------------------
	.section	.nv.constant0._ZN2at6native29vectorized_elementwise_kernelILi2EZZZNS0_26GeluBackwardCUDAKernelImplERNS_18TensorIteratorBaseENS0_8GeluTypeEENKUlvE_clEvENKUlvE1_clEvEUlN3c104HalfES8_E_St5arrayIPcLm3EEEEviT0_T1_,"a",@progbits
	.sectionflags	@""
	.align	4
.nv.constant0._ZN2at6native29vectorized_elementwise_kernelILi2EZZZNS0_26GeluBackwardCUDAKernelImplERNS_18TensorIteratorBaseENS0_8GeluTypeEENKUlvE_clEvENKUlvE1_clEvEUlN3c104HalfES8_E_St5arrayIPcLm3EEEEviT0_T1_:
	.zero		384


//--------------------- .nv.constant0._ZN2at6native29vectorized_elementwise_kernelILi4EZZZNS0_26GeluBackwardCUDAKernelImplERNS_18TensorIteratorBaseENS0_8GeluTypeEENKUlvE_clEvENKUlvE1_clEvEUlN3c104HalfES8_E_St5arrayIPcLm3EEEEviT0_T1_ --------------------------
	.section	.nv.constant0._ZN2at6native29vectorized_elementwise_kernelILi4EZZZNS0_26GeluBackwardCUDAKernelImplERNS_18TensorIteratorBaseENS0_8GeluTypeEENKUlvE_clEvENKUlvE1_clEvEUlN3c104HalfES8_E_St5arrayIPcLm3EEEEviT0_T1_,"a",@progbits
	.sectionflags	@""
	.align	4
.nv.constant0._ZN2at6native29vectorized_elementwise_kernelILi4EZZZNS0_26GeluBackwardCUDAKernelImplERNS_18TensorIteratorBaseENS0_8GeluTypeEENKUlvE_clEvENKUlvE1_clEvEUlN3c104HalfES8_E_St5arrayIPcLm3EEEEviT0_T1_:
	.zero		384


//--------------------- .nv.constant0._ZN2at6native29vectorized_elementwise_kernelILi8EZZZNS0_26GeluBackwardCUDAKernelImplERNS_18TensorIteratorBaseENS0_8GeluTypeEENKUlvE_clEvENKUlvE1_clEvEUlN3c104HalfES8_E_St5arrayIPcLm3EEEEviT0_T1_ --------------------------
	.section	.nv.constant0._ZN2at6native29vectorized_elementwise_kernelILi8EZZZNS0_26GeluBackwardCUDAKernelImplERNS_18TensorIteratorBaseENS0_8GeluTypeEENKUlvE_clEvENKUlvE1_clEvEUlN3c104HalfES8_E_St5arrayIPcLm3EEEEviT0_T1_,"a",@progbits
	.sectionflags	@""
	.align	4
.nv.constant0._ZN2at6native29vectorized_elementwise_kernelILi8EZZZNS0_26GeluBackwardCUDAKernelImplERNS_18TensorIteratorBaseENS0_8GeluTypeEENKUlvE_clEvENKUlvE1_clEvEUlN3c104HalfES8_E_St5arrayIPcLm3EEEEviT0_T1_:
	.zero		384


//--------------------- .nv.constant2._ZN2at6native18elementwise_kernelILi128ELi4EZNS0_15gpu_kernel_implIZZZNS0_26GeluBackwardCUDAKernelImplERNS_18TensorIteratorBaseENS0_8GeluTypeEENKUlvE_clEvENKUlvE0_clEvEUlffE_EEvS4_RKT_EUliE_EEviT1_ --------------------------
	.section	.nv.constant2._ZN2at6native18elementwise_kernelILi128ELi4EZNS0_15gpu_kernel_implIZZZNS0_26GeluBackwardCUDAKernelImplERNS_18TensorIteratorBaseENS0_8GeluTypeEENKUlvE_clEvENKUlvE0_clEvEUlffE_EEvS4_RKT_EUliE_EEviT1_,"a",@progbits
	.sectionflags	@""
	.align	4
.nv.constant2._ZN2at6native18elementwise_kernelILi128ELi4EZNS0_15gpu_kernel_implIZZZNS0_26GeluBackwardCUDAKernelImplERNS_18TensorIteratorBaseENS0_8GeluTypeEENKUlvE_clEvENKUlvE0_clEvEUlffE_EEvS4_RKT_EUliE_EEviT1_:
        /*0000*/ 	.byte	0x00, 0x00, 0x00, 0xf0, 0xff, 0xff, 0x0f, 0x38


//--------------------- .nv.constant0._ZN2at6native18elementwise_kernelILi128ELi4EZNS0_15gpu_kernel_implIZZZNS0_26GeluBackwardCUDAKernelImplERNS_18TensorIteratorBaseENS0_8GeluTypeEENKUlvE_clEvENKUlvE0_clEvEUlffE_EEvS4_RKT_EUliE_EEviT1_ --------------------------
	.section	.nv.constant0._ZN2at6native18elementwise_kernelILi128ELi4EZNS0_15gpu_kernel_implIZZZNS0_26GeluBackwardCUDAKernelImplERNS_18TensorIteratorBaseENS0_8GeluTypeEENKUlvE_clEvENKUlvE0_clEvEUlffE_EEvS4_RKT_EUliE_EEviT1_,"a",@progbits
	.sectionflags	@""
	.align	4
.nv.constant0._ZN2at6native18elementwise_kernelILi128ELi4EZNS0_15gpu_kernel_implIZZZNS0_26GeluBackwardCUDAKernelImplERNS_18TensorIteratorBaseENS0_8GeluTypeEENKUlvE_clEvENKUlvE0_clEvEUlffE_EEvS4_RKT_EUliE_EEviT1_:
	.zero		1008


//--------------------- .nv.constant2._ZN2at6native27unrolled_elementwise_kernelIZZZNS0_26GeluBackwardCUDAKernelImplERNS_18TensorIteratorBaseENS0_8GeluTypeEENKUlvE_clEvENKUlvE0_clEvEUlffE_St5arrayIPcLm3EELi4E23TrivialOffsetCalculatorILi2EjESB_ILi1EjENS0_6memory12LoadWithCastILi2EEENSE_13StoreWithCastILi1EEEEEviT_T0_T2_T3_T4_T5_ --------------------------
	.section	.nv.constant2._ZN2at6native27unrolled_elementwise_kernelIZZZNS0_26GeluBackwardCUDAKernelImplERNS_18TensorIteratorBaseENS0_8GeluTypeEENKUlvE_clEvENKUlvE0_clEvEUlffE_St5arrayIPcLm3EELi4E23TrivialOffsetCalculatorILi2EjESB_ILi1EjENS0_6memory12LoadWithCastILi2EEENSE_13StoreWithCastILi1EEEEEviT_T0_T2_T3_T4_T5_,"a",@progbits
	.sectionflags	@""
	.align	4
.nv.constant2._ZN2at6native27unrolled_elementwise_kernelIZZZNS0_26GeluBackwardCUDAKernelImplERNS_18TensorIteratorBaseENS0_8GeluTypeEENKUlvE_clEvENKUlvE0_clEvEUlffE_St5arrayIPcLm3EELi4E23TrivialOffsetCalculatorILi2EjESB_ILi1EjENS0_6memory12LoadWithCastILi2EEENSE_13StoreWithCastILi1EEEEEviT_T0_T2_T3_T4_T5_:
        /*0000*/ 	.byte	0x00, 0x00, 0x00, 0xf0, 0xff, 0xff, 0x0f, 0x38


//--------------------- .nv.constant0._ZN2at6native27unrolled_elementwise_kernelIZZZNS0_26GeluBackwardCUDAKernelImplERNS_18TensorIteratorBaseENS0_8GeluTypeEENKUlvE_clEvENKUlvE0_clEvEUlffE_St5arrayIPcLm3EELi4E23TrivialOffsetCalculatorILi2EjESB_ILi1EjENS0_6memory12LoadWithCastILi2EEENSE_13StoreWithCastILi1EEEEEviT_T0_T2_T3_T4_T5_ --------------------------
	.section	.nv.constant0._ZN2at6native27unrolled_elementwise_kernelIZZZNS0_26GeluBackwardCUDAKernelImplERNS_18TensorIteratorBaseENS0_8GeluTypeEENKUlvE_clEvENKUlvE0_clEvEUlffE_St5arrayIPcLm3EELi4E23TrivialOffsetCalculatorILi2EjESB_ILi1EjENS0_6memory12LoadWithCastILi2EEENSE_13StoreWithCastILi1EEEEEviT_T0_T2_T3_T4_T5_,"a",@progbits
	.sectionflags	@""
	.align	4
.nv.constant0._ZN2at6native27unrolled_elementwise_kernelIZZZNS0_26GeluBackwardCUDAKernelImplERNS_18TensorIteratorBaseENS0_8GeluTypeEENKUlvE_clEvENKUlvE0_clEvEUlffE_St5arrayIPcLm3EELi4E23TrivialOffsetCalculatorILi2EjESB_ILi1EjENS0_6memory12LoadWithCastILi2EEENSE_13StoreWithCastILi1EEEEEviT_T0_T2_T3_T4_T5_:
	.zero		408


//--------------------- .nv.constant0._ZN2at6native18elementwise_kernelILi128ELi2EZNS0_22gpu_kernel_impl_nocastIZZZNS0_26GeluBackwardCUDAKernelImplERNS_18TensorIteratorBaseENS0_8GeluTypeEENKUlvE_clEvENKUlvE0_clEvEUlffE_EEvS4_RKT_EUliE_EEviT1_ --------------------------
	.section	.nv.constant0._ZN2at6native18elementwise_kernelILi128ELi2EZNS0_22gpu_kernel_impl_nocastIZZZNS0_26GeluBackwardCUDAKernelImplERNS_18TensorIteratorBaseENS0_8GeluTypeEENKUlvE_clEvENKUlvE0_clEvEUlffE_EEvS4_RKT_EUliE_EEviT1_,"a",@progbits
	.sectionflags	@""
	.align	4
.nv.constant0._ZN2at6native18elementwise_kernelILi128ELi2EZNS0_22gpu_kernel_impl_nocastIZZZNS0_26GeluBackwardCUDAKernelImplERNS_18TensorIteratorBaseENS0_8GeluTypeEENKUlvE_clEvENKUlvE0_clEvEUlffE_EEvS4_RKT_EUliE_EEviT1_:
	.zero		1008


//--------------------- .nv.constant0._ZN2at6native27unrolled_elementwise_kernelIZZZNS0_26GeluBackwardCUDAKernelImplERNS_18TensorIteratorBaseENS0_8GeluTypeEENKUlvE_clEvENKUlvE0_clEvEUlffE_St5arrayIPcLm3EELi4E23TrivialOffsetCalculatorILi2EjESB_ILi1EjENS0_6memory15LoadWithoutCastENSE_16StoreWithoutCastEEEviT_T0_T2_T3_T4_T5_ --------------------------
	.section	.nv.constant0._ZN2at6native27unrolled_elementwise_kernelIZZZNS0_26GeluBackwardCUDAKernelImplERNS_18TensorIteratorBaseENS0_8GeluTypeEENKUlvE_clEvENKUlvE0_clEvEUlffE_St5arrayIPcLm3EELi4E23TrivialOffsetCalculatorILi2EjESB_ILi1EjENS0_6memory15LoadWithoutCastENSE_16StoreWithoutCastEEEviT_T0_T2_T3_T4_T5_,"a",@progbits
	.sectionflags	@""
	.align	4
.nv.constant0._ZN2at6native27unrolled_elementwise_kernelIZZZNS0_26GeluBackwardCUDAKernelImplERNS_18TensorIteratorBaseENS0_8GeluTypeEENKUlvE_clEvENKUlvE0_clEvEUlffE_St5arrayIPcLm3EELi4E23TrivialOffsetCalculatorILi2EjESB_ILi1EjENS0_6memory15LoadWithoutCastENSE_16StoreWithoutCastEEEviT_T0_T2_T3_T4_T5_:
	.zero		388


//--------------------- .nv.constant0._ZN2at6native29vectorized_elementwise_kernelILi2EZZZNS0_26GeluBackwardCUDAKernelImplERNS_18TensorIteratorBaseENS0_8GeluTypeEENKUlvE_clEvENKUlvE0_clEvEUlffE_St5arrayIPcLm3EEEEviT0_T1_ --------------------------
	.section	.nv.constant0._ZN2at6native29vectorized_elementwise_kernelILi2EZZZNS0_26GeluBackwardCUDAKernelImplERNS_18TensorIteratorBaseENS0_8GeluTypeEENKUlvE_clEvENKUlvE0_clEvEUlffE_St5arrayIPcLm3EEEEviT0_T1_,"a",@progbits
	.sectionflags	@""
	.align	4
.nv.constant0._ZN2at6native29vectorized_elementwise_kernelILi2EZZZNS0_26GeluBackwardCUDAKernelImplERNS_18TensorIteratorBaseENS0_8GeluTypeEENKUlvE_clEvENKUlvE0_clEvEUlffE_St5arrayIPcLm3EEEEviT0_T1_:
	.zero		384


//--------------------- .nv.constant0._ZN2at6native29vectorized_elementwise_kernelILi4EZZZNS0_26GeluBackwardCUDAKernelImplERNS_18TensorIteratorBaseENS0_8GeluTypeEENKUlvE_clEvENKUlvE0_clEvEUlffE_St5arrayIPcLm3EEEEviT0_T1_ --------------------------
	.section	.nv.constant0._ZN2at6native29vectorized_elementwise_kernelILi4EZZZNS0_26GeluBackwardCUDAKernelImplERNS_18TensorIteratorBaseENS0_8GeluTypeEENKUlvE_clEvENKUlvE0_clEvEUlffE_St5arrayIPcLm3EEEEviT0_T1_,"a",@progbits
	.sectionflags	@""
	.align	4
.nv.constant0._ZN2at6native29vectorized_elementwise_kernelILi4EZZZNS0_26GeluBackwardCUDAKernelImplERNS_18TensorIteratorBaseENS0_8GeluTypeEENKUlvE_clEvENKUlvE0_clEvEUlffE_St5arrayIPcLm3EEEEviT0_T1_:
	.zero		384


//--------------------- .nv.constant0._ZN2at6native29vectorized_elementwise_kernelILi8EZZZNS0_26GeluBackwardCUDAKernelImplERNS_18TensorIteratorBaseENS0_8GeluTypeEENKUlvE_clEvENKUlvE0_clEvEUlffE_St5arrayIPcLm3EEEEviT0_T1_ --------------------------
	.section	.nv.constant0._ZN2at6native29vectorized_elementwise_kernelILi8EZZZNS0_26GeluBackwardCUDAKernelImplERNS_18TensorIteratorBaseENS0_8GeluTypeEENKUlvE_clEvENKUlvE0_clEvEUlffE_St5arrayIPcLm3EEEEviT0_T1_,"a",@progbits
	.sectionflags	@""
	.align	4
.nv.constant0._ZN2at6native29vectorized_elementwise_kernelILi8EZZZNS0_26GeluBackwardCUDAKernelImplERNS_18TensorIteratorBaseENS0_8GeluTypeEENKUlvE_clEvENKUlvE0_clEvEUlffE_St5arrayIPcLm3EEEEviT0_T1_:
	.zero		384


//--------------------- .nv.constant2._ZN2at6native18elementwise_kernelILi128ELi4EZNS0_15gpu_kernel_implIZZZNS0_26GeluBackwardCUDAKernelImplERNS_18TensorIteratorBaseENS0_8GeluTypeEENKUlvE_clEvENKUlvE_clEvEUlddE_EEvS4_RKT_EUliE_EEviT1_ --------------------------
	.section	.nv.constant2._ZN2at6native18elementwise_kernelILi128ELi4EZNS0_15gpu_kernel_implIZZZNS0_26GeluBackwardCUDAKernelImplERNS_18TensorIteratorBaseENS0_8GeluTypeEENKUlvE_clEvENKUlvE_clEvEUlddE_EEvS4_RKT_EUliE_EEviT1_,"a",@progbits
	.sectionflags	@""
	.align	4
.nv.constant2._ZN2at6native18elementwise_kernelILi128ELi4EZNS0_15gpu_kernel_implIZZZNS0_26GeluBackwardCUDAKernelImplERNS_18TensorIteratorBaseENS0_8GeluTypeEENKUlvE_clEvENKUlvE_clEvEUlddE_EEvS4_RKT_EUliE_EEviT1_:
        /* <DEDUP_REMOVED lines=12> */


//--------------------- .nv.constant0._ZN2at6native18elementwise_kernelILi128ELi4EZNS0_15gpu_kernel_implIZZZNS0_26GeluBackwardCUDAKernelImplERNS_18TensorIteratorBaseENS0_8GeluTypeEENKUlvE_clEvENKUlvE_clEvEUlddE_EEvS4_RKT_EUliE_EEviT1_ --------------------------
	.section	.nv.constant0._ZN2at6native18elementwise_kernelILi128ELi4EZNS0_15gpu_kernel_implIZZZNS0_26GeluBackwardCUDAKernelImplERNS_18TensorIteratorBaseENS0_8GeluTypeEENKUlvE_clEvENKUlvE_clEvEUlddE_EEvS4_RKT_EUliE_EEviT1_,"a",@progbits
	.sectionflags	@""
	.align	4
.nv.constant0._ZN2at6native18elementwise_kernelILi128ELi4EZNS0_15gpu_kernel_implIZZZNS0_26GeluBackwardCUDAKernelImplERNS_18TensorIteratorBaseENS0_8GeluTypeEENKUlvE_clEvENKUlvE_clEvEUlddE_EEvS4_RKT_EUliE_EEviT1_:
	.zero		1008


//--------------------- .nv.constant2._ZN2at6native27unrolled_elementwise_kernelIZZZNS0_26GeluBackwardCUDAKernelImplERNS_18TensorIteratorBaseENS0_8GeluTypeEENKUlvE_clEvENKUlvE_clEvEUlddE_St5arrayIPcLm3EELi4E23TrivialOffsetCalculatorILi2EjESB_ILi1EjENS0_6memory12LoadWithCastILi2EEENSE_13StoreWithCastILi1EEEEEviT_T0_T2_T3_T4_T5_ --------------------------
	.section	.nv.constant2._ZN2at6native27unrolled_elementwise_kernelIZZZNS0_26GeluBackwardCUDAKernelImplERNS_18TensorIteratorBaseENS0_8GeluTypeEENKUlvE_clEvENKUlvE_clEvEUlddE_St5arrayIPcLm3EELi4E23TrivialOffsetCalculatorILi2EjESB_ILi1EjENS0_6memory12LoadWithCastILi2EEENSE_13StoreWithCastILi1EEEEEviT_T0_T2_T3_T4_T5_,"a",@progbits
	.sectionflags	@""
	.align	4
.nv.constant2._ZN2at6native27unrolled_elementwise_kernelIZZZNS0_26GeluBackwardCUDAKernelImplERNS_18TensorIteratorBaseENS0_8GeluTypeEENKUlvE_clEvENKUlvE_clEvEUlddE_St5arrayIPcLm3EELi4E23TrivialOffsetCalculatorILi2EjESB_ILi1EjENS0_6memory12LoadWithCastILi2EEENSE_13StoreWithCastILi1EEEEEviT_T0_T2_T3_T4_T5_:
        /* <DEDUP_REMOVED lines=12> */


//--------------------- .nv.constant0._ZN2at6native27unrolled_elementwise_kernelIZZZNS0_26GeluBackwardCUDAKernelImplERNS_18TensorIteratorBaseENS0_8GeluTypeEENKUlvE_clEvENKUlvE_clEvEUlddE_St5arrayIPcLm3EELi4E23TrivialOffsetCalculatorILi2EjESB_ILi1EjENS0_6memory12LoadWithCastILi2EEENSE_13StoreWithCastILi1EEEEEviT_T0_T2_T3_T4_T5_ --------------------------
	.section	.nv.constant0._ZN2at6native27unrolled_elementwise_kernelIZZZNS0_26GeluBackwardCUDAKernelImplERNS_18TensorIteratorBaseENS0_8GeluTypeEENKUlvE_clEvENKUlvE_clEvEUlddE_St5arrayIPcLm3EELi4E23TrivialOffsetCalculatorILi2EjESB_ILi1EjENS0_6memory12LoadWithCastILi2EEENSE_13StoreWithCastILi1EEEEEviT_T0_T2_T3_T4_T5_,"a",@progbits
	.sectionflags	@""
	.align	4
.nv.constant0._ZN2at6native27unrolled_elementwise_kernelIZZZNS0_26GeluBackwardCUDAKernelImplERNS_18TensorIteratorBaseENS0_8GeluTypeEENKUlvE_clEvENKUlvE_clEvEUlddE_St5arrayIPcLm3EELi4E23TrivialOffsetCalculatorILi2EjESB_ILi1EjENS0_6memory12LoadWithCastILi2EEENSE_13StoreWithCastILi1EEEEEviT_T0_T2_T3_T4_T5_:
	.zero		408


//--------------------- .nv.constant2._ZN2at6native18elementwise_kernelILi128ELi2EZNS0_22gpu_kernel_impl_nocastIZZZNS0_26GeluBackwardCUDAKernelImplERNS_18TensorIteratorBaseENS0_8GeluTypeEENKUlvE_clEvENKUlvE_clEvEUlddE_EEvS4_RKT_EUliE_EEviT1_ --------------------------
	.section	.nv.constant2._ZN2at6native18elementwise_kernelILi128ELi2EZNS0_22gpu_kernel_impl_nocastIZZZNS0_26GeluBackwardCUDAKernelImplERNS_18TensorIteratorBaseENS0_8GeluTypeEENKUlvE_clEvENKUlvE_clEvEUlddE_EEvS4_RKT_EUliE_EEviT1_,"a",@progbits
	.sectionflags	@""
	.align	4
.nv.constant2._ZN2at6native18elementwise_kernelILi128ELi2EZNS0_22gpu_kernel_impl_nocastIZZZNS0_26GeluBackwardCUDAKernelImplERNS_18TensorIteratorBaseENS0_8GeluTypeEENKUlvE_clEvENKUlvE_clEvEUlddE_EEvS4_RKT_EUliE_EEviT1_:
        /* <DEDUP_REMOVED lines=12> */


//--------------------- .nv.constant0._ZN2at6native18elementwise_kernelILi128ELi2EZNS0_22gpu_kernel_impl_nocastIZZZNS0_26GeluBackwardCUDAKernelImplERNS_18TensorIteratorBaseENS0_8GeluTypeEENKUlvE_clEvENKUlvE_clEvEUlddE_EEvS4_RKT_EUliE_EEviT1_ --------------------------
	.section	.nv.constant0._ZN2at6native18elementwise_kernelILi128ELi2EZNS0_22gpu_kernel_impl_nocastIZZZNS0_26GeluBackwardCUDAKernelImplERNS_18TensorIteratorBaseENS0_8GeluTypeEENKUlvE_clEvENKUlvE_clEvEUlddE_EEvS4_RKT_EUliE_EEviT1_,"a",@progbits
	.sectionflags	@""
	.align	4
.nv.constant0._ZN2at6native18elementwise_kernelILi128ELi2EZNS0_22gpu_kernel_impl_nocastIZZZNS0_26GeluBackwardCUDAKernelImplERNS_18TensorIteratorBaseENS0_8GeluTypeEENKUlvE_clEvENKUlvE_clEvEUlddE_EEvS4_RKT_EUliE_EEviT1_:
	.zero		1008


//--------------------- .nv.constant2._ZN2at6native27unrolled_elementwise_kernelIZZZNS0_26GeluBackwardCUDAKernelImplERNS_18TensorIteratorBaseENS0_8GeluTypeEENKUlvE_clEvENKUlvE_clEvEUlddE_St5arrayIPcLm3EELi4E23TrivialOffsetCalculatorILi2EjESB_ILi1EjENS0_6memory15LoadWithoutCastENSE_16StoreWithoutCastEEEviT_T0_T2_T3_T4_T5_ --------------------------
	.section	.nv.constant2._ZN2at6native27unrolled_elementwise_kernelIZZZNS0_26GeluBackwardCUDAKernelImplERNS_18TensorIteratorBaseENS0_8GeluTypeEENKUlvE_clEvENKUlvE_clEvEUlddE_St5arrayIPcLm3EELi4E23TrivialOffsetCalculatorILi2EjESB_ILi1EjENS0_6memory15LoadWithoutCastENSE_16StoreWithoutCastEEEviT_T0_T2_T3_T4_T5_,"a",@progbits
	.sectionflags	@""
	.align	4
.nv.constant2._ZN2at6native27unrolled_elementwise_kernelIZZZNS0_26GeluBackwardCUDAKernelImplERNS_18TensorIteratorBaseENS0_8GeluTypeEENKUlvE_clEvENKUlvE_clEvEUlddE_St5arrayIPcLm3EELi4E23TrivialOffsetCalculatorILi2EjESB_ILi1EjENS0_6memory15LoadWithoutCastENSE_16StoreWithoutCastEEEviT_T0_T2_T3_T4_T5_:
        /* <DEDUP_REMOVED lines=12> */


//--------------------- .nv.constant0._ZN2at6native27unrolled_elementwise_kernelIZZZNS0_26GeluBackwardCUDAKernelImplERNS_18TensorIteratorBaseENS0_8GeluTypeEENKUlvE_clEvENKUlvE_clEvEUlddE_St5arrayIPcLm3EELi4E23TrivialOffsetCalculatorILi2EjESB_ILi1EjENS0_6memory15LoadWithoutCastENSE_16StoreWithoutCastEEEviT_T0_T2_T3_T4_T5_ --------------------------
	.section	.nv.constant0._ZN2at6native27unrolled_elementwise_kernelIZZZNS0_26GeluBackwardCUDAKernelImplERNS_18TensorIteratorBaseENS0_8GeluTypeEENKUlvE_clEvENKUlvE_clEvEUlddE_St5arrayIPcLm3EELi4E23TrivialOffsetCalculatorILi2EjESB_ILi1EjENS0_6memory15LoadWithoutCastENSE_16StoreWithoutCastEEEviT_T0_T2_T3_T4_T5_,"a",@progbits
	.sectionflags	@""
	.align	4
.nv.constant0._ZN2at6native27unrolled_elementwise_kernelIZZZNS0_26GeluBackwardCUDAKernelImplERNS_18TensorIteratorBaseENS0_8GeluTypeEENKUlvE_clEvENKUlvE_clEvEUlddE_St5arrayIPcLm3EELi4E23TrivialOffsetCalculatorILi2EjESB_ILi1EjENS0_6memory15LoadWithoutCastENSE_16StoreWithoutCastEEEviT_T0_T2_T3_T4_T5_:
	.zero		388


//--------------------- .nv.constant2._ZN2at6native29vectorized_elementwise_kernelILi2EZZZNS0_26GeluBackwardCUDAKernelImplERNS_18TensorIteratorBaseENS0_8GeluTypeEENKUlvE_clEvENKUlvE_clEvEUlddE_St5arrayIPcLm3EEEEviT0_T1_ --------------------------
	.section	.nv.constant2._ZN2at6native29vectorized_elementwise_kernelILi2EZZZNS0_26GeluBackwardCUDAKernelImplERNS_18TensorIteratorBaseENS0_8GeluTypeEENKUlvE_clEvENKUlvE_clEvEUlddE_St5arrayIPcLm3EEEEviT0_T1_,"a",@progbits
	.sectionflags	@""
	.align	4
.nv.constant2._ZN2at6native29vectorized_elementwise_kernelILi2EZZZNS0_26GeluBackwardCUDAKernelImplERNS_18TensorIteratorBaseENS0_8GeluTypeEENKUlvE_clEvENKUlvE_clEvEUlddE_St5arrayIPcLm3EEEEviT0_T1_:
        /* <DEDUP_REMOVED lines=12> */


//--------------------- .nv.constant0._ZN2at6native29vectorized_elementwise_kernelILi2EZZZNS0_26GeluBackwardCUDAKernelImplERNS_18TensorIteratorBaseENS0_8GeluTypeEENKUlvE_clEvENKUlvE_clEvEUlddE_St5arrayIPcLm3EEEEviT0_T1_ --------------------------
	.section	.nv.constant0._ZN2at6native29vectorized_elementwise_kernelILi2EZZZNS0_26GeluBackwardCUDAKernelImplERNS_18TensorIteratorBaseENS0_8GeluTypeEENKUlvE_clEvENKUlvE_clEvEUlddE_St5arrayIPcLm3EEEEviT0_T1_,"a",@progbits
	.sectionflags	@""
	.align	4
.nv.constant0._ZN2at6native29vectorized_elementwise_kernelILi2EZZZNS0_26GeluBackwardCUDAKernelImplERNS_18TensorIteratorBaseENS0_8GeluTypeEENKUlvE_clEvENKUlvE_clEvEUlddE_St5arrayIPcLm3EEEEviT0_T1_:
	.zero		384


//--------------------- .nv.constant2._ZN2at6native29vectorized_elementwise_kernelILi4EZZZNS0_26GeluBackwardCUDAKernelImplERNS_18TensorIteratorBaseENS0_8GeluTypeEENKUlvE_clEvENKUlvE_clEvEUlddE_St5arrayIPcLm3EEEEviT0_T1_ --------------------------
	.section	.nv.constant2._ZN2at6native29vectorized_elementwise_kernelILi4EZZZNS0_26GeluBackwardCUDAKernelImplERNS_18TensorIteratorBaseENS0_8GeluTypeEENKUlvE_clEvENKUlvE_clEvEUlddE_St5arrayIPcLm3EEEEviT0_T1_,"a",@progbits
	.sectionflags	@""
	.align	4
.nv.constant2._ZN2at6native29vectorized_elementwise_kernelILi4EZZZNS0_26GeluBackwardCUDAKernelImplERNS_18TensorIteratorBaseENS0_8GeluTypeEENKUlvE_clEvENKUlvE_clEvEUlddE_St5arrayIPcLm3EEEEviT0_T1_:
        /* <DEDUP_REMOVED lines=12> */


//--------------------- .nv.constant0._ZN2at6native29vectorized_elementwise_kernelILi4EZZZNS0_26GeluBackwardCUDAKernelImplERNS_18TensorIteratorBaseENS0_8GeluTypeEENKUlvE_clEvENKUlvE_clEvEUlddE_St5arrayIPcLm3EEEEviT0_T1_ --------------------------
	.section	.nv.constant0._ZN2at6native29vectorized_elementwise_kernelILi4EZZZNS0_26GeluBackwardCUDAKernelImplERNS_18TensorIteratorBaseENS0_8GeluTypeEENKUlvE_clEvENKUlvE_clEvEUlddE_St5arrayIPcLm3EEEEviT0_T1_,"a",@progbits
	.sectionflags	@""
	.align	4
.nv.constant0._ZN2at6native29vectorized_elementwise_kernelILi4EZZZNS0_26GeluBackwardCUDAKernelImplERNS_18TensorIteratorBaseENS0_8GeluTypeEENKUlvE_clEvENKUlvE_clEvEUlddE_St5arrayIPcLm3EEEEviT0_T1_:
	.zero		384


//--------------------- .nv.constant0._ZN2at6native29vectorized_elementwise_kernelILi8EZZZNS0_26GeluBackwardCUDAKernelImplERNS_18TensorIteratorBaseENS0_8GeluTypeEENKUlvE_clEvENKUlvE_clEvEUlddE_St5arrayIPcLm3EEEEviT0_T1_ --------------------------
	.section	.nv.constant0._ZN2at6native29vectorized_elementwise_kernelILi8EZZZNS0_26GeluBackwardCUDAKernelImplERNS_18TensorIteratorBaseENS0_8GeluTypeEENKUlvE_clEvENKUlvE_clEvEUlddE_St5arrayIPcLm3EEEEviT0_T1_,"a",@progbits
	.sectionflags	@""
	.align	4
.nv.constant0._ZN2at6native29vectorized_elementwise_kernelILi8EZZZNS0_26GeluBackwardCUDAKernelImplERNS_18TensorIteratorBaseENS0_8GeluTypeEENKUlvE_clEvENKUlvE_clEvEUlddE_St5arrayIPcLm3EEEEviT0_T1_:
	.zero		384


//--------------------- .nv.constant2._ZN2at6native18elementwise_kernelILi128ELi4EZNS0_15gpu_kernel_implIZZZNS0_18GeluCUDAKernelImplERNS_18TensorIteratorBaseENS0_8GeluTypeEENKUlvE0_clEvENKUlvE2_clEvEUlN3c108BFloat16EE_EEvS4_RKT_EUliE_EEviT1_ --------------------------
	.section	.nv.constant2._ZN2at6native18elementwise_kernelILi128ELi4EZNS0_15gpu_kernel_implIZZZNS0_18GeluCUDAKernelImplERNS_18TensorIteratorBaseENS0_8GeluTypeEENKUlvE0_clEvENKUlvE2_clEvEUlN3c108BFloat16EE_EEvS4_RKT_EUliE_EEviT1_,"a",@progbits
	.sectionflags	@""
	.align	4
.nv.constant2._ZN2at6native18elementwise_kernelILi128ELi4EZNS0_15gpu_kernel_implIZZZNS0_18GeluCUDAKernelImplERNS_18TensorIteratorBaseENS0_8GeluTypeEENKUlvE0_clEvENKUlvE2_clEvEUlN3c108BFloat16EE_EEvS4_RKT_EUliE_EEviT1_:
        /*0000*/ 	.byte	0x00, 0x00, 0x00, 0xf0, 0xff, 0xff, 0x0f, 0x38


//--------------------- .nv.constant0._ZN2at6native18elementwise_kernelILi128ELi4EZNS0_15gpu_kernel_implIZZZNS0_18GeluCUDAKernelImplERNS_18TensorIteratorBaseENS0_8GeluTypeEENKUlvE0_clEvENKUlvE2_clEvEUlN3c108BFloat16EE_EEvS4_RKT_EUliE_EEviT1_ --------------------------
	.section	.nv.constant0._ZN2at6native18elementwise_kernelILi128ELi4EZNS0_15gpu_kernel_implIZZZNS0_18GeluCUDAKernelImplERNS_18TensorIteratorBaseENS0_8GeluTypeEENKUlvE0_clEvENKUlvE2_clEvEUlN3c108BFloat16EE_EEvS4_RKT_EUliE_EEviT1_,"a",@progbits
	.sectionflags	@""
	.align	4
.nv.constant0._ZN2at6native18elementwise_kernelILi128ELi4EZNS0_15gpu_kernel_implIZZZNS0_18GeluCUDAKernelImplERNS_18TensorIteratorBaseENS0_8GeluTypeEENKUlvE0_clEvENKUlvE2_clEvEUlN3c108BFloat16EE_EEvS4_RKT_EUliE_EEviT1_:
	.zero		896


//--------------------- .nv.constant2._ZN2at6native27unrolled_elementwise_kernelIZZZNS0_18GeluCUDAKernelImplERNS_18TensorIteratorBaseENS0_8GeluTypeEENKUlvE0_clEvENKUlvE2_clEvEUlN3c108BFloat16EE_St5arrayIPcLm2EELi4E23TrivialOffsetCalculatorILi1EjESE_NS0_6memory12LoadWithCastILi1EEENSF_13StoreWithCastILi1EEEEEviT_T0_T2_T3_T4_T5_ --------------------------
	.section	.nv.constant2._ZN2at6native27unrolled_elementwise_kernelIZZZNS0_18GeluCUDAKernelImplERNS_18TensorIteratorBaseENS0_8GeluTypeEENKUlvE0_clEvENKUlvE2_clEvEUlN3c108BFloat16EE_St5arrayIPcLm2EELi4E23TrivialOffsetCalculatorILi1EjESE_NS0_6memory12LoadWithCastILi1EEENSF_13StoreWithCastILi1EEEEEviT_T0_T2_T3_T4_T5_,"a",@progbits
	.sectionflags	@""
	.align	4
.nv.constant2._ZN2at6native27unrolled_elementwise_kernelIZZZNS0_18GeluCUDAKernelImplERNS_18TensorIteratorBaseENS0_8GeluTypeEENKUlvE0_clEvENKUlvE2_clEvEUlN3c108BFloat16EE_St5arrayIPcLm2EELi4E23TrivialOffsetCalculatorILi1EjESE_NS0_6memory12LoadWithCastILi1EEENSF_13StoreWithCastILi1EEEEEviT_T0_T2_T3_T4_T5_:
        /*0000*/ 	.byte	0x00, 0x00, 0x00, 0xf0, 0xff, 0xff, 0x0f, 0x38


//--------------------- .nv.constant0._ZN2at6native27unrolled_elementwise_kernelIZZZNS0_18GeluCUDAKernelImplERNS_18TensorIteratorBaseENS0_8GeluTypeEENKUlvE0_clEvENKUlvE2_clEvEUlN3c108BFloat16EE_St5arrayIPcLm2EELi4E23TrivialOffsetCalculatorILi1EjESE_NS0_6memory12LoadWithCastILi1EEENSF_13StoreWithCastILi1EEEEEviT_T0_T2_T3_T4_T5_ --------------------------
	.section	.nv.constant0._ZN2at6native27unrolled_elementwise_kernelIZZZNS0_18GeluCUDAKernelImplERNS_18TensorIteratorBaseENS0_8GeluTypeEENKUlvE0_clEvENKUlvE2_clEvEUlN3c108BFloat16EE_St5arrayIPcLm2EELi4E23TrivialOffsetCalculatorILi1EjESE_NS0_6memory12LoadWithCastILi1EEENSF_13StoreWithCastILi1EEEEEviT_T0_T2_T3_T4_T5_,"a",@progbits
	.sectionflags	@""
	.align	4
.nv.constant0._ZN2at6native27unrolled_elementwise_kernelIZZZNS0_18GeluCUDAKernelImplERNS_18TensorIteratorBaseENS0_8GeluTypeEENKUlvE0_clEvENKUlvE2_clEvEUlN3c108BFloat16EE_St5arrayIPcLm2EELi4E23TrivialOffsetCalculatorILi1EjESE_NS0_6memory12LoadWithCastILi1EEENSF_13StoreWithCastILi1EEEEEviT_T0_T2_T3_T4_T5_:
	.zero		396


//--------------------- .nv.constant0._ZN2at6native18elementwise_kernelILi128ELi4EZNS0_22gpu_kernel_impl_nocastIZZZNS0_18GeluCUDAKernelImplERNS_18TensorIteratorBaseENS0_8GeluTypeEENKUlvE0_clEvENKUlvE2_clEvEUlN3c108BFloat16EE_EEvS4_RKT_EUliE_EEviT1_ --------------------------
	.section	.nv.constant0._ZN2at6native18elementwise_kernelILi128ELi4EZNS0_22gpu_kernel_impl_nocastIZZZNS0_18GeluCUDAKernelImplERNS_18TensorIteratorBaseENS0_8GeluTypeEENKUlvE0_clEvENKUlvE2_clEvEUlN3c108BFloat16EE_EEvS4_RKT_EUliE_EEviT1_,"a",@progbits
	.sectionflags	@""
	.align	4
.nv.constant0._ZN2at6native18elementwise_kernelILi128ELi4EZNS0_22gpu_kernel_impl_nocastIZZZNS0_18GeluCUDAKernelImplERNS_18TensorIteratorBaseENS0_8GeluTypeEENKUlvE0_clEvENKUlvE2_clEvEUlN3c108BFloat16EE_EEvS4_RKT_EUliE_EEviT1_:
	.zero		896


//--------------------- .nv.constant0._ZN2at6native27unrolled_elementwise_kernelIZZZNS0_18GeluCUDAKernelImplERNS_18TensorIteratorBaseENS0_8GeluTypeEENKUlvE0_clEvENKUlvE2_clEvEUlN3c108BFloat16EE_St5arrayIPcLm2EELi4E23TrivialOffsetCalculatorILi1EjESE_NS0_6memory15LoadWithoutCastENSF_16StoreWithoutCastEEEviT_T0_T2_T3_T4_T5_ --------------------------
	.section	.nv.constant0._ZN2at6native27unrolled_elementwise_kernelIZZZNS0_18GeluCUDAKernelImplERNS_18TensorIteratorBaseENS0_8GeluTypeEENKUlvE0_clEvENKUlvE2_clEvEUlN3c108BFloat16EE_St5arrayIPcLm2EELi4E23TrivialOffsetCalculatorILi1EjESE_NS0_6memory15LoadWithoutCastENSF_16StoreWithoutCastEEEviT_T0_T2_T3_T4_T5_,"a",@progbits
	.sectionflags	@""
	.align	4
.nv.constant0._ZN2at6native27unrolled_elementwise_kernelIZZZNS0_18GeluCUDAKernelImplERNS_18TensorIteratorBaseENS0_8GeluTypeEENKUlvE0_clEvENKUlvE2_clEvEUlN3c108BFloat16EE_St5arrayIPcLm2EELi4E23TrivialOffsetCalculatorILi1EjESE_NS0_6memory15LoadWithoutCastENSF_16StoreWithoutCastEEEviT_T0_T2_T3_T4_T5_:
	.zero		380


//--------------------- .nv.constant0._ZN2at6native29vectorized_elementwise_kernelILi2EZZZNS0_18GeluCUDAKernelImplERNS_18TensorIteratorBaseENS0_8GeluTypeEENKUlvE0_clEvENKUlvE2_clEvEUlN3c108BFloat16EE_St5arrayIPcLm2EEEEviT0_T1_ --------------------------
	.section	.nv.constant0._ZN2at6native29vectorized_elementwise_kernelILi2EZZZNS0_18GeluCUDAKernelImplERNS_18TensorIteratorBaseENS0_8GeluTypeEENKUlvE0_clEvENKUlvE2_clEvEUlN3c108BFloat16EE_St5arrayIPcLm2EEEEviT0_T1_,"a",@progbits
	.sectionflags	@""
	.align	4
.nv.constant0._ZN2at6native29vectorized_elementwise_kernelILi2EZZZNS0_18GeluCUDAKernelImplERNS_18TensorIteratorBaseENS0_8GeluTypeEENKUlvE0_clEvENKUlvE2_clEvEUlN3c108BFloat16EE_St5arrayIPcLm2EEEEviT0_T1_:
	.zero		376


//--------------------- .nv.constant0._ZN2at6native29vectorized_elementwise_kernelILi4EZZZNS0_18GeluCUDAKernelImplERNS_18TensorIteratorBaseENS0_8GeluTypeEENKUlvE0_clEvENKUlvE2_clEvEUlN3c108BFloat16EE_St5arrayIPcLm2EEEEviT0_T1_ --------------------------
	.section	.nv.constant0._ZN2at6native29vectorized_elementwise_kernelILi4EZZZNS0_18GeluCUDAKernelImplERNS_18TensorIteratorBaseENS0_8GeluTypeEENKUlvE0_clEvENKUlvE2_clEvEUlN3c108BFloat16EE_St5arrayIPcLm2EEEEviT0_T1_,"a",@progbits
	.sectionflags	@""
	.align	4
.nv.constant0._ZN2at6native29vectorized_elementwise_kernelILi4EZZZNS0_18GeluCUDAKernelImplERNS_18TensorIteratorBaseENS0_8GeluTypeEENKUlvE0_clEvENKUlvE2_clEvEUlN3c108BFloat16EE_St5arrayIPcLm2EEEEviT0_T1_:
	.zero		376


//--------------------- .nv.constant0._ZN2at6native29vectorized_elementwise_kernelILi8EZZZNS0_18GeluCUDAKernelImplERNS_18TensorIteratorBaseENS0_8GeluTypeEENKUlvE0_clEvENKUlvE2_clEvEUlN3c108BFloat16EE_St5arrayIPcLm2EEEEviT0_T1_ --------------------------
	.section	.nv.constant0._ZN2at6native29vectorized_elementwise_kernelILi8EZZZNS0_18GeluCUDAKernelImplERNS_18TensorIteratorBaseENS0_8GeluTypeEENKUlvE0_clEvENKUlvE2_clEvEUlN3c108BFloat16EE_St5arrayIPcLm2EEEEviT0_T1_,"a",@progbits
	.sectionflags	@""
	.align	4
.nv.constant0._ZN2at6native29vectorized_elementwise_kernelILi8EZZZNS0_18GeluCUDAKernelImplERNS_18TensorIteratorBaseENS0_8GeluTypeEENKUlvE0_clEvENKUlvE2_clEvEUlN3c108BFloat16EE_St5arrayIPcLm2EEEEviT0_T1_:
	.zero		376


//--------------------- .nv.constant2._ZN2at6native18elementwise_kernelILi128ELi4EZNS0_15gpu_kernel_implIZZZNS0_18GeluCUDAKernelImplERNS_18TensorIteratorBaseENS0_8GeluTypeEENKUlvE0_clEvENKUlvE1_clEvEUlN3c104HalfEE_EEvS4_RKT_EUliE_EEviT1_ --------------------------
	.section	.nv.constant2._ZN2at6native18elementwise_kernelILi128ELi4EZNS0_15gpu_kernel_implIZZZNS0_18GeluCUDAKernelImplERNS_18TensorIteratorBaseENS0_8GeluTypeEENKUlvE0_clEvENKUlvE1_clEvEUlN3c104HalfEE_EEvS4_RKT_EUliE_EEviT1_,"a",@progbits
	.sectionflags	@""
	.align	4
.nv.constant2._ZN2at6native18elementwise_kernelILi128ELi4EZNS0_15gpu_kernel_implIZZZNS0_18GeluCUDAKernelImplERNS_18TensorIteratorBaseENS0_8GeluTypeEENKUlvE0_clEvENKUlvE1_clEvEUlN3c104HalfEE_EEvS4_RKT_EUliE_EEviT1_:
        /*0000*/ 	.byte	0x00, 0x00, 0x00, 0xf0, 0xff, 0xff, 0x0f, 0x38


//--------------------- .nv.constant0._ZN2at6native18elementwise_kernelILi128ELi4EZNS0_15gpu_kernel_implIZZZNS0_18GeluCUDAKernelImplERNS_18TensorIteratorBaseENS0_8GeluTypeEENKUlvE0_clEvENKUlvE1_clEvEUlN3c104HalfEE_EEvS4_RKT_EUliE_EEviT1_ --------------------------
	.section	.nv.constant0._ZN2at6native18elementwise_kernelILi128ELi4EZNS0_15gpu_kernel_implIZZZNS0_18GeluCUDAKernelImplERNS_18TensorIteratorBaseENS0_8GeluTypeEENKUlvE0_clEvENKUlvE1_clEvEUlN3c104HalfEE_EEvS4_RKT_EUliE_EEviT1_,"a",@progbits
	.sectionflags	@""
	.align	4
.nv.constant0._ZN2at6native18elementwise_kernelILi128ELi4EZNS0_15gpu_kernel_implIZZZNS0_18GeluCUDAKernelImplERNS_18TensorIteratorBaseENS0_8GeluTypeEENKUlvE0_clEvENKUlvE1_clEvEUlN3c104HalfEE_EEvS4_RKT_EUliE_EEviT1_:
	.zero		896


//--------------------- .nv.constant2._ZN2at6native27unrolled_elementwise_kernelIZZZNS0_18GeluCUDAKernelImplERNS_18TensorIteratorBaseENS0_8GeluTypeEENKUlvE0_clEvENKUlvE1_clEvEUlN3c104HalfEE_St5arrayIPcLm2EELi4E23TrivialOffsetCalculatorILi1EjESE_NS0_6memory12LoadWithCastILi1EEENSF_13StoreWithCastILi1EEEEEviT_T0_T2_T3_T4_T5_ --------------------------
	.section	.nv.constant2._ZN2at6native27unrolled_elementwise_kernelIZZZNS0_18GeluCUDAKernelImplERNS_18TensorIteratorBaseENS0_8GeluTypeEENKUlvE0_clEvENKUlvE1_clEvEUlN3c104HalfEE_St5arrayIPcLm2EELi4E23TrivialOffsetCalculatorILi1EjESE_NS0_6memory12LoadWithCastILi1EEENSF_13StoreWithCastILi1EEEEEviT_T0_T2_T3_T4_T5_,"a",@progbits
	.sectionflags	@""
	.align	4
.nv.constant2._ZN2at6native27unrolled_elementwise_kernelIZZZNS0_18GeluCUDAKernelImplERNS_18TensorIteratorBaseENS0_8GeluTypeEENKUlvE0_clEvENKUlvE1_clEvEUlN3c104HalfEE_St5arrayIPcLm2EELi4E23TrivialOffsetCalculatorILi1EjESE_NS0_6memory12LoadWithCastILi1EEENSF_13StoreWithCastILi1EEEEEviT_T0_T2_T3_T4_T5_:
        /*0000*/ 	.byte	0x00, 0x00, 0x00, 0xf0, 0xff, 0xff, 0x0f, 0x38


//--------------------- .nv.constant0._ZN2at6native27unrolled_elementwise_kernelIZZZNS0_18GeluCUDAKernelImplERNS_18TensorIteratorBaseENS0_8GeluTypeEENKUlvE0_clEvENKUlvE1_clEvEUlN3c104HalfEE_St5arrayIPcLm2EELi4E23TrivialOffsetCalculatorILi1EjESE_NS0_6memory12LoadWithCastILi1EEENSF_13StoreWithCastILi1EEEEEviT_T0_T2_T3_T4_T5_ --------------------------
	.section	.nv.constant0._ZN2at6native27unrolled_elementwise_kernelIZZZNS0_18GeluCUDAKernelImplERNS_18TensorIteratorBaseENS0_8GeluTypeEENKUlvE0_clEvENKUlvE1_clEvEUlN3c104HalfEE_St5arrayIPcLm2EELi4E23TrivialOffsetCalculatorILi1EjESE_NS0_6memory12LoadWithCastILi1EEENSF_13StoreWithCastILi1EEEEEviT_T0_T2_T3_T4_T5_,"a",@progbits
	.sectionflags	@""
	.align	4
.nv.constant0._ZN2at6native27unrolled_elementwise_kernelIZZZNS0_18GeluCUDAKernelImplERNS_18TensorIteratorBaseENS0_8GeluTypeEENKUlvE0_clEvENKUlvE1_clEvEUlN3c104HalfEE_St5arrayIPcLm2EELi4E23TrivialOffsetCalculatorILi1EjESE_NS0_6memory12LoadWithCastILi1EEENSF_13StoreWithCastILi1EEEEEviT_T0_T2_T3_T4_T5_:
	.zero		396


//--------------------- .nv.constant0._ZN2at6native18elementwise_kernelILi128ELi4EZNS0_22gpu_kernel_impl_nocastIZZZNS0_18GeluCUDAKernelImplERNS_18TensorIteratorBaseENS0_8GeluTypeEENKUlvE0_clEvENKUlvE1_clEvEUlN3c104HalfEE_EEvS4_RKT_EUliE_EEviT1_ --------------------------
	.section	.nv.constant0._ZN2at6native18elementwise_kernelILi128ELi4EZNS0_22gpu_kernel_impl_nocastIZZZNS0_18GeluCUDAKernelImplERNS_18TensorIteratorBaseENS0_8GeluTypeEENKUlvE0_clEvENKUlvE1_clEvEUlN3c104HalfEE_EEvS4_RKT_EUliE_EEviT1_,"a",@progbits
	.sectionflags	@""
	.align	4
.nv.constant0._ZN2at6native18elementwise_kernelILi128ELi4EZNS0_22gpu_kernel_impl_nocastIZZZNS0_18GeluCUDAKernelImplERNS_18TensorIteratorBaseENS0_8GeluTypeEENKUlvE0_clEvENKUlvE1_clEvEUlN3c104HalfEE_EEvS4_RKT_EUliE_EEviT1_:
	.zero		896


//--------------------- .nv.constant0._ZN2at6native27unrolled_elementwise_kernelIZZZNS0_18GeluCUDAKernelImplERNS_18TensorIteratorBaseENS0_8GeluTypeEENKUlvE0_clEvENKUlvE1_clEvEUlN3c104HalfEE_St5arrayIPcLm2EELi4E23TrivialOffsetCalculatorILi1EjESE_NS0_6memory15LoadWithoutCastENSF_16StoreWithoutCastEEEviT_T0_T2_T3_T4_T5_ --------------------------
	.section	.nv.constant0._ZN2at6native27unrolled_elementwise_kernelIZZZNS0_18GeluCUDAKernelImplERNS_18TensorIteratorBaseENS0_8GeluTypeEENKUlvE0_clEvENKUlvE1_clEvEUlN3c104HalfEE_St5arrayIPcLm2EELi4E23TrivialOffsetCalculatorILi1EjESE_NS0_6memory15LoadWithoutCastENSF_16StoreWithoutCastEEEviT_T0_T2_T3_T4_T5_,"a",@progbits
	.sectionflags	@""
	.align	4
.nv.constant0._ZN2at6native27unrolled_elementwise_kernelIZZZNS0_18GeluCUDAKernelImplERNS_18TensorIteratorBaseENS0_8GeluTypeEENKUlvE0_clEvENKUlvE1_clEvEUlN3c104HalfEE_St5arrayIPcLm2EELi4E23TrivialOffsetCalculatorILi1EjESE_NS0_6memory15LoadWithoutCastENSF_16StoreWithoutCastEEEviT_T0_T2_T3_T4_T5_:
	.zero		380


//--------------------- .nv.constant0._ZN2at6native29vectorized_elementwise_kernelILi2EZZZNS0_18GeluCUDAKernelImplERNS_18TensorIteratorBaseENS0_8GeluTypeEENKUlvE0_clEvENKUlvE1_clEvEUlN3c104HalfEE_St5arrayIPcLm2EEEEviT0_T1_ --------------------------
	.section	.nv.constant0._ZN2at6native29vectorized_elementwise_kernelILi2EZZZNS0_18GeluCUDAKernelImplERNS_18TensorIteratorBaseENS0_8GeluTypeEENKUlvE0_clEvENKUlvE1_clEvEUlN3c104HalfEE_St5arrayIPcLm2EEEEviT0_T1_,"a",@progbits
	.sectionflags	@""
	.align	4
.nv.constant0._ZN2at6native29vectorized_elementwise_kernelILi2EZZZNS0_18GeluCUDAKernelImplERNS_18TensorIteratorBaseENS0_8GeluTypeEENKUlvE0_clEvENKUlvE1_clEvEUlN3c104HalfEE_St5arrayIPcLm2EEEEviT0_T1_:
	.zero		376


//--------------------- .nv.constant0._ZN2at6native29vectorized_elementwise_kernelILi4EZZZNS0_18GeluCUDAKernelImplERNS_18TensorIteratorBaseENS0_8GeluTypeEENKUlvE0_clEvENKUlvE1_clEvEUlN3c104HalfEE_St5arrayIPcLm2EEEEviT0_T1_ --------------------------
	.section	.nv.constant0._ZN2at6native29vectorized_elementwise_kernelILi4EZZZNS0_18GeluCUDAKernelImplERNS_18TensorIteratorBaseENS0_8GeluTypeEENKUlvE0_clEvENKUlvE1_clEvEUlN3c104HalfEE_St5arrayIPcLm2EEEEviT0_T1_,"a",@progbits
	.sectionflags	@""
	.align	4
.nv.constant0._ZN2at6native29vectorized_elementwise_kernelILi4EZZZNS0_18GeluCUDAKernelImplERNS_18TensorIteratorBaseENS0_8GeluTypeEENKUlvE0_clEvENKUlvE1_clEvEUlN3c104HalfEE_St5arrayIPcLm2EEEEviT0_T1_:
	.zero		376


//--------------------- .nv.constant0._ZN2at6native29vectorized_elementwise_kernelILi8EZZZNS0_18GeluCUDAKernelImplERNS_18TensorIteratorBaseENS0_8GeluTypeEENKUlvE0_clEvENKUlvE1_clEvEUlN3c104HalfEE_St5arrayIPcLm2EEEEviT0_T1_ --------------------------
	.section	.nv.constant0._ZN2at6native29vectorized_elementwise_kernelILi8EZZZNS0_18GeluCUDAKernelImplERNS_18TensorIteratorBaseENS0_8GeluTypeEENKUlvE0_clEvENKUlvE1_clEvEUlN3c104HalfEE_St5arrayIPcLm2EEEEviT0_T1_,"a",@progbits
	.sectionflags	@""
	.align	4
.nv.constant0._ZN2at6native29vectorized_elementwise_kernelILi8EZZZNS0_18GeluCUDAKernelImplERNS_18TensorIteratorBaseENS0_8GeluTypeEENKUlvE0_clEvENKUlvE1_clEvEUlN3c104HalfEE_St5arrayIPcLm2EEEEviT0_T1_:
	.zero		376


//--------------------- .nv.constant2._ZN2at6native18elementwise_kernelILi128ELi4EZNS0_15gpu_kernel_implIZZZNS0_18GeluCUDAKernelImplERNS_18TensorIteratorBaseENS0_8GeluTypeEENKUlvE0_clEvENKUlvE0_clEvEUlfE_EEvS4_RKT_EUliE_EEviT1_ --------------------------
	.section	.nv.constant2._ZN2at6native18elementwise_kernelILi128ELi4EZNS0_15gpu_kernel_implIZZZNS0_18GeluCUDAKernelImplERNS_18TensorIteratorBaseENS0_8GeluTypeEENKUlvE0_clEvENKUlvE0_clEvEUlfE_EEvS4_RKT_EUliE_EEviT1_,"a",@progbits
	.sectionflags	@""
	.align	4
.nv.constant2._ZN2at6native18elementwise_kernelILi128ELi4EZNS0_15gpu_kernel_implIZZZNS0_18GeluCUDAKernelImplERNS_18TensorIteratorBaseENS0_8GeluTypeEENKUlvE0_clEvENKUlvE0_clEvEUlfE_EEvS4_RKT_EUliE_EEviT1_:
        /*0000*/ 	.byte	0x00, 0x00, 0x00, 0xf0, 0xff, 0xff, 0x0f, 0x38


//--------------------- .nv.constant0._ZN2at6native18elementwise_kernelILi128ELi4EZNS0_15gpu_kernel_implIZZZNS0_18GeluCUDAKernelImplERNS_18TensorIteratorBaseENS0_8GeluTypeEENKUlvE0_clEvENKUlvE0_clEvEUlfE_EEvS4_RKT_EUliE_EEviT1_ --------------------------
	.section	.nv.constant0._ZN2at6native18elementwise_kernelILi128ELi4EZNS0_15gpu_kernel_implIZZZNS0_18GeluCUDAKernelImplERNS_18TensorIteratorBaseENS0_8GeluTypeEENKUlvE0_clEvENKUlvE0_clEvEUlfE_EEvS4_RKT_EUliE_EEviT1_,"a",@progbits
	.sectionflags	@""
	.align	4
.nv.constant0._ZN2at6native18elementwise_kernelILi128ELi4EZNS0_15gpu_kernel_implIZZZNS0_18GeluCUDAKernelImplERNS_18TensorIteratorBaseENS0_8GeluTypeEENKUlvE0_clEvENKUlvE0_clEvEUlfE_EEvS4_RKT_EUliE_EEviT1_:
	.zero		896


//--------------------- .nv.constant2._ZN2at6native27unrolled_elementwise_kernelIZZZNS0_18GeluCUDAKernelImplERNS_18TensorIteratorBaseENS0_8GeluTypeEENKUlvE0_clEvENKUlvE0_clEvEUlfE_St5arrayIPcLm2EELi4E23TrivialOffsetCalculatorILi1EjESC_NS0_6memory12LoadWithCastILi1EEENSD_13StoreWithCastILi1EEEEEviT_T0_T2_T3_T4_T5_ --------------------------
	.section	.nv.constant2._ZN2at6native27unrolled_elementwise_kernelIZZZNS0_18GeluCUDAKernelImplERNS_18TensorIteratorBaseENS0_8GeluTypeEENKUlvE0_clEvENKUlvE0_clEvEUlfE_St5arrayIPcLm2EELi4E23TrivialOffsetCalculatorILi1EjESC_NS0_6memory12LoadWithCastILi1EEENSD_13StoreWithCastILi1EEEEEviT_T0_T2_T3_T4_T5_,"a",@progbits
	.sectionflags	@""
	.align	4
.nv.constant2._ZN2at6native27unrolled_elementwise_kernelIZZZNS0_18GeluCUDAKernelImplERNS_18TensorIteratorBaseENS0_8GeluTypeEENKUlvE0_clEvENKUlvE0_clEvEUlfE_St5arrayIPcLm2EELi4E23TrivialOffsetCalculatorILi1EjESC_NS0_6memory12LoadWithCastILi1EEENSD_13StoreWithCastILi1EEEEEviT_T0_T2_T3_T4_T5_:
        /*0000*/ 	.byte	0x00, 0x00, 0x00, 0xf0, 0xff, 0xff, 0x0f, 0x38


//--------------------- .nv.constant0._ZN2at6native27unrolled_elementwise_kernelIZZZNS0_18GeluCUDAKernelImplERNS_18TensorIteratorBaseENS0_8GeluTypeEENKUlvE0_clEvENKUlvE0_clEvEUlfE_St5arrayIPcLm2EELi4E23TrivialOffsetCalculatorILi1EjESC_NS0_6memory12LoadWithCastILi1EEENSD_13StoreWithCastILi1EEEEEviT_T0_T2_T3_T4_T5_ --------------------------
	.section	.nv.constant0._ZN2at6native27unrolled_elementwise_kernelIZZZNS0_18GeluCUDAKernelImplERNS_18TensorIteratorBaseENS0_8GeluTypeEENKUlvE0_clEvENKUlvE0_clEvEUlfE_St5arrayIPcLm2EELi4E23TrivialOffsetCalculatorILi1EjESC_NS0_6memory12LoadWithCastILi1EEENSD_13StoreWithCastILi1EEEEEviT_T0_T2_T3_T4_T5_,"a",@progbits
	.sectionflags	@""
	.align	4
.nv.constant0._ZN2at6native27unrolled_elementwise_kernelIZZZNS0_18GeluCUDAKernelImplERNS_18TensorIteratorBaseENS0_8GeluTypeEENKUlvE0_clEvENKUlvE0_clEvEUlfE_St5arrayIPcLm2EELi4E23TrivialOffsetCalculatorILi1EjESC_NS0_6memory12LoadWithCastILi1EEENSD_13StoreWithCastILi1EEEEEviT_T0_T2_T3_T4_T5_:
	.zero		396


//--------------------- .nv.constant0._ZN2at6native18elementwise_kernelILi128ELi2EZNS0_22gpu_kernel_impl_nocastIZZZNS0_18GeluCUDAKernelImplERNS_18TensorIteratorBaseENS0_8GeluTypeEENKUlvE0_clEvENKUlvE0_clEvEUlfE_EEvS4_RKT_EUliE_EEviT1_ --------------------------
	.section	.nv.constant0._ZN2at6native18elementwise_kernelILi128ELi2EZNS0_22gpu_kernel_impl_nocastIZZZNS0_18GeluCUDAKernelImplERNS_18TensorIteratorBaseENS0_8GeluTypeEENKUlvE0_clEvENKUlvE0_clEvEUlfE_EEvS4_RKT_EUliE_EEviT1_,"a",@progbits
	.sectionflags	@""
	.align	4
.nv.constant0._ZN2at6native18elementwise_kernelILi128ELi2EZNS0_22gpu_kernel_impl_nocastIZZZNS0_18GeluCUDAKernelImplERNS_18TensorIteratorBaseENS0_8GeluTypeEENKUlvE0_clEvENKUlvE0_clEvEUlfE_EEvS4_RKT_EUliE_EEviT1_:
	.zero		896


//--------------------- .nv.constant0._ZN2at6native27unrolled_elementwise_kernelIZZZNS0_18GeluCUDAKernelImplERNS_18TensorIteratorBaseENS0_8GeluTypeEENKUlvE0_clEvENKUlvE0_clEvEUlfE_St5arrayIPcLm2EELi4E23TrivialOffsetCalculatorILi1EjESC_NS0_6memory15LoadWithoutCastENSD_16StoreWithoutCastEEEviT_T0_T2_T3_T4_T5_ --------------------------
	.section	.nv.constant0._ZN2at6native27unrolled_elementwise_kernelIZZZNS0_18GeluCUDAKernelImplERNS_18TensorIteratorBaseENS0_8GeluTypeEENKUlvE0_clEvENKUlvE0_clEvEUlfE_St5arrayIPcLm2EELi4E23TrivialOffsetCalculatorILi1EjESC_NS0_6memory15LoadWithoutCastENSD_16StoreWithoutCastEEEviT_T0_T2_T3_T4_T5_,"a",@progbits
	.sectionflags	@""
	.align	4
.nv.constant0._ZN2at6native27unrolled_elementwise_kernelIZZZNS0_18GeluCUDAKernelImplERNS_18TensorIteratorBaseENS0_8GeluTypeEENKUlvE0_clEvENKUlvE0_clEvEUlfE_St5arrayIPcLm2EELi4E23TrivialOffsetCalculatorILi1EjESC_NS0_6memory15LoadWithoutCastENSD_16StoreWithoutCastEEEviT_T0_T2_T3_T4_T5_:
	.zero		380


//--------------------- .nv.constant0._ZN2at6native29vectorized_elementwise_kernelILi2EZZZNS0_18GeluCUDAKernelImplERNS_18TensorIteratorBaseENS0_8GeluTypeEENKUlvE0_clEvENKUlvE0_clEvEUlfE_St5arrayIPcLm2EEEEviT0_T1_ --------------------------
	.section	.nv.constant0._ZN2at6native29vectorized_elementwise_kernelILi2EZZZNS0_18GeluCUDAKernelImplERNS_18TensorIteratorBaseENS0_8GeluTypeEENKUlvE0_clEvENKUlvE0_clEvEUlfE_St5arrayIPcLm2EEEEviT0_T1_,"a",@progbits
	.sectionflags	@""
	.align	4
.nv.constant0._ZN2at6native29vectorized_elementwise_kernelILi2EZZZNS0_18GeluCUDAKernelImplERNS_18TensorIteratorBaseENS0_8GeluTypeEENKUlvE0_clEvENKUlvE0_clEvEUlfE_St5arrayIPcLm2EEEEviT0_T1_:
	.zero		376


//--------------------- .nv.constant0._ZN2at6native29vectorized_elementwise_kernelILi4EZZZNS0_18GeluCUDAKernelImplERNS_18TensorIteratorBaseENS0_8GeluTypeEENKUlvE0_clEvENKUlvE0_clEvEUlfE_St5arrayIPcLm2EEEEviT0_T1_ --------------------------
	.section	.nv.constant0._ZN2at6native29vectorized_elementwise_kernelILi4EZZZNS0_18GeluCUDAKernelImplERNS_18TensorIteratorBaseENS0_8GeluTypeEENKUlvE0_clEvENKUlvE0_clEvEUlfE_St5arrayIPcLm2EEEEviT0_T1_,"a",@progbits
	.sectionflags	@""
	.align	4
.nv.constant0._ZN2at6native29vectorized_elementwise_kernelILi4EZZZNS0_18GeluCUDAKernelImplERNS_18TensorIteratorBaseENS0_8GeluTypeEENKUlvE0_clEvENKUlvE0_clEvEUlfE_St5arrayIPcLm2EEEEviT0_T1_:
	.zero		376


//--------------------- .nv.constant0._ZN2at6native29vectorized_elementwise_kernelILi8EZZZNS0_18GeluCUDAKernelImplERNS_18TensorIteratorBaseENS0_8GeluTypeEENKUlvE0_clEvENKUlvE0_clEvEUlfE_St5arrayIPcLm2EEEEviT0_T1_ --------------------------
	.section	.nv.constant0._ZN2at6native29vectorized_elementwise_kernelILi8EZZZNS0_18GeluCUDAKernelImplERNS_18TensorIteratorBaseENS0_8GeluTypeEENKUlvE0_clEvENKUlvE0_clEvEUlfE_St5arrayIPcLm2EEEEviT0_T1_,"a",@progbits
	.sectionflags	@""
	.align	4
.nv.constant0._ZN2at6native29vectorized_elementwise_kernelILi8EZZZNS0_18GeluCUDAKernelImplERNS_18TensorIteratorBaseENS0_8GeluTypeEENKUlvE0_clEvENKUlvE0_clEvEUlfE_St5arrayIPcLm2EEEEviT0_T1_:
	.zero		376


//--------------------- .nv.constant2._ZN2at6native18elementwise_kernelILi128ELi4EZNS0_15gpu_kernel_implIZZZNS0_18GeluCUDAKernelImplERNS_18TensorIteratorBaseENS0_8GeluTypeEENKUlvE0_clEvENKUlvE_clEvEUldE_EEvS4_RKT_EUliE_EEviT1_ --------------------------
	.section	.nv.constant2._ZN2at6native18elementwise_kernelILi128ELi4EZNS0_15gpu_kernel_implIZZZNS0_18GeluCUDAKernelImplERNS_18TensorIteratorBaseENS0_8GeluTypeEENKUlvE0_clEvENKUlvE_clEvEUldE_EEvS4_RKT_EUliE_EEviT1_,"a",@progbits
	.sectionflags	@""
	.align	4
.nv.constant2._ZN2at6native18elementwise_kernelILi128ELi4EZNS0_15gpu_kernel_implIZZZNS0_18GeluCUDAKernelImplERNS_18TensorIteratorBaseENS0_8GeluTypeEENKUlvE0_clEvENKUlvE_clEvEUldE_EEvS4_RKT_EUliE_EEviT1_:
        /* <DEDUP_REMOVED lines=18> */


//--------------------- .nv.constant0._ZN2at6native18elementwise_kernelILi128ELi4EZNS0_15gpu_kernel_implIZZZNS0_18GeluCUDAKernelImplERNS_18TensorIteratorBaseENS0_8GeluTypeEENKUlvE0_clEvENKUlvE_clEvEUldE_EEvS4_RKT_EUliE_EEviT1_ --------------------------
	.section	.nv.constant0._ZN2at6native18elementwise_kernelILi128ELi4EZNS0_15gpu_kernel_implIZZZNS0_18GeluCUDAKernelImplERNS_18TensorIteratorBaseENS0_8GeluTypeEENKUlvE0_clEvENKUlvE_clEvEUldE_EEvS4_RKT_EUliE_EEviT1_,"a",@progbits
	.sectionflags	@""
	.align	4
.nv.constant0._ZN2at6native18elementwise_kernelILi128ELi4EZNS0_15gpu_kernel_implIZZZNS0_18GeluCUDAKernelImplERNS_18TensorIteratorBaseENS0_8GeluTypeEENKUlvE0_clEvENKUlvE_clEvEUldE_EEvS4_RKT_EUliE_EEviT1_:
	.zero		896


//--------------------- .nv.constant2._ZN2at6native27unrolled_elementwise_kernelIZZZNS0_18GeluCUDAKernelImplERNS_18TensorIteratorBaseENS0_8GeluTypeEENKUlvE0_clEvENKUlvE_clEvEUldE_St5arrayIPcLm2EELi4E23TrivialOffsetCalculatorILi1EjESC_NS0_6memory12LoadWithCastILi1EEENSD_13StoreWithCastILi1EEEEEviT_T0_T2_T3_T4_T5_ --------------------------
	.section	.nv.constant2._ZN2at6native27unrolled_elementwise_kernelIZZZNS0_18GeluCUDAKernelImplERNS_18TensorIteratorBaseENS0_8GeluTypeEENKUlvE0_clEvENKUlvE_clEvEUldE_St5arrayIPcLm2EELi4E23TrivialOffsetCalculatorILi1EjESC_NS0_6memory12LoadWithCastILi1EEENSD_13StoreWithCastILi1EEEEEviT_T0_T2_T3_T4_T5_,"a",@progbits
	.sectionflags	@""
	.align	4
.nv.constant2._ZN2at6native27unrolled_elementwise_kernelIZZZNS0_18GeluCUDAKernelImplERNS_18TensorIteratorBaseENS0_8GeluTypeEENKUlvE0_clEvENKUlvE_clEvEUldE_St5arrayIPcLm2EELi4E23TrivialOffsetCalculatorILi1EjESC_NS0_6memory12LoadWithCastILi1EEENSD_13StoreWithCastILi1EEEEEviT_T0_T2_T3_T4_T5_:
        /* <DEDUP_REMOVED lines=18> */


//--------------------- .nv.constant0._ZN2at6native27unrolled_elementwise_kernelIZZZNS0_18GeluCUDAKernelImplERNS_18TensorIteratorBaseENS0_8GeluTypeEENKUlvE0_clEvENKUlvE_clEvEUldE_St5arrayIPcLm2EELi4E23TrivialOffsetCalculatorILi1EjESC_NS0_6memory12LoadWithCastILi1EEENSD_13StoreWithCastILi1EEEEEviT_T0_T2_T3_T4_T5_ --------------------------
	.section	.nv.constant0._ZN2at6native27unrolled_elementwise_kernelIZZZNS0_18GeluCUDAKernelImplERNS_18TensorIteratorBaseENS0_8GeluTypeEENKUlvE0_clEvENKUlvE_clEvEUldE_St5arrayIPcLm2EELi4E23TrivialOffsetCalculatorILi1EjESC_NS0_6memory12LoadWithCastILi1EEENSD_13StoreWithCastILi1EEEEEviT_T0_T2_T3_T4_T5_,"a",@progbits
	.sectionflags	@""
	.align	4
.nv.constant0._ZN2at6native27unrolled_elementwise_kernelIZZZNS0_18GeluCUDAKernelImplERNS_18TensorIteratorBaseENS0_8GeluTypeEENKUlvE0_clEvENKUlvE_clEvEUldE_St5arrayIPcLm2EELi4E23TrivialOffsetCalculatorILi1EjESC_NS0_6memory12LoadWithCastILi1EEENSD_13StoreWithCastILi1EEEEEviT_T0_T2_T3_T4_T5_:
	.zero		396


//--------------------- .nv.constant2._ZN2at6native18elementwise_kernelILi128ELi2EZNS0_22gpu_kernel_impl_nocastIZZZNS0_18GeluCUDAKernelImplERNS_18TensorIteratorBaseENS0_8GeluTypeEENKUlvE0_clEvENKUlvE_clEvEUldE_EEvS4_RKT_EUliE_EEviT1_ --------------------------
	.section	.nv.constant2._ZN2at6native18elementwise_kernelILi128ELi2EZNS0_22gpu_kernel_impl_nocastIZZZNS0_18GeluCUDAKernelImplERNS_18TensorIteratorBaseENS0_8GeluTypeEENKUlvE0_clEvENKUlvE_clEvEUldE_EEvS4_RKT_EUliE_EEviT1_,"a",@progbits
	.sectionflags	@""
	.align	4
.nv.constant2._ZN2at6native18elementwise_kernelILi128ELi2EZNS0_22gpu_kernel_impl_nocastIZZZNS0_18GeluCUDAKernelImplERNS_18TensorIteratorBaseENS0_8GeluTypeEENKUlvE0_clEvENKUlvE_clEvEUldE_EEvS4_RKT_EUliE_EEviT1_:
        /* <DEDUP_REMOVED lines=18> */


//--------------------- .nv.constant0._ZN2at6native18elementwise_kernelILi128ELi2EZNS0_22gpu_kernel_impl_nocastIZZZNS0_18GeluCUDAKernelImplERNS_18TensorIteratorBaseENS0_8GeluTypeEENKUlvE0_clEvENKUlvE_clEvEUldE_EEvS4_RKT_EUliE_EEviT1_ --------------------------
	.section	.nv.constant0._ZN2at6native18elementwise_kernelILi128ELi2EZNS0_22gpu_kernel_impl_nocastIZZZNS0_18GeluCUDAKernelImplERNS_18TensorIteratorBaseENS0_8GeluTypeEENKUlvE0_clEvENKUlvE_clEvEUldE_EEvS4_RKT_EUliE_EEviT1_,"a",@progbits
	.sectionflags	@""
	.align	4
.nv.constant0._ZN2at6native18elementwise_kernelILi128ELi2EZNS0_22gpu_kernel_impl_nocastIZZZNS0_18GeluCUDAKernelImplERNS_18TensorIteratorBaseENS0_8GeluTypeEENKUlvE0_clEvENKUlvE_clEvEUldE_EEvS4_RKT_EUliE_EEviT1_:
	.zero		896


//--------------------- .nv.constant2._ZN2at6native27unrolled_elementwise_kernelIZZZNS0_18GeluCUDAKernelImplERNS_18TensorIteratorBaseENS0_8GeluTypeEENKUlvE0_clEvENKUlvE_clEvEUldE_St5arrayIPcLm2EELi4E23TrivialOffsetCalculatorILi1EjESC_NS0_6memory15LoadWithoutCastENSD_16StoreWithoutCastEEEviT_T0_T2_T3_T4_T5_ --------------------------
	.section	.nv.constant2._ZN2at6native27unrolled_elementwise_kernelIZZZNS0_18GeluCUDAKernelImplERNS_18TensorIteratorBaseENS0_8GeluTypeEENKUlvE0_clEvENKUlvE_clEvEUldE_St5arrayIPcLm2EELi4E23TrivialOffsetCalculatorILi1EjESC_NS0_6memory15LoadWithoutCastENSD_16StoreWithoutCastEEEviT_T0_T2_T3_T4_T5_,"a",@progbits
	.sectionflags	@""
	.align	4
.nv.constant2._ZN2at6native27unrolled_elementwise_kernelIZZZNS0_18GeluCUDAKernelImplERNS_18TensorIteratorBaseENS0_8GeluTypeEENKUlvE0_clEvENKUlvE_clEvEUldE_St5arrayIPcLm2EELi4E23TrivialOffsetCalculatorILi1EjESC_NS0_6memory15LoadWithoutCastENSD_16StoreWithoutCastEEEviT_T0_T2_T3_T4_T5_:
        /* <DEDUP_REMOVED lines=18> */


//--------------------- .nv.constant0._ZN2at6native27unrolled_elementwise_kernelIZZZNS0_18GeluCUDAKernelImplERNS_18TensorIteratorBaseENS0_8GeluTypeEENKUlvE0_clEvENKUlvE_clEvEUldE_St5arrayIPcLm2EELi4E23TrivialOffsetCalculatorILi1EjESC_NS0_6memory15LoadWithoutCastENSD_16StoreWithoutCastEEEviT_T0_T2_T3_T4_T5_ --------------------------
	.section	.nv.constant0._ZN2at6native27unrolled_elementwise_kernelIZZZNS0_18GeluCUDAKernelImplERNS_18TensorIteratorBaseENS0_8GeluTypeEENKUlvE0_clEvENKUlvE_clEvEUldE_St5arrayIPcLm2EELi4E23TrivialOffsetCalculatorILi1EjESC_NS0_6memory15LoadWithoutCastENSD_16StoreWithoutCastEEEviT_T0_T2_T3_T4_T5_,"a",@progbits
	.sectionflags	@""
	.align	4
.nv.constant0._ZN2at6native27unrolled_elementwise_kernelIZZZNS0_18GeluCUDAKernelImplERNS_18TensorIteratorBaseENS0_8GeluTypeEENKUlvE0_clEvENKUlvE_clEvEUldE_St5arrayIPcLm2EELi4E23TrivialOffsetCalculatorILi1EjESC_NS0_6memory15LoadWithoutCastENSD_16StoreWithoutCastEEEviT_T0_T2_T3_T4_T5_:
	.zero		380


//--------------------- .nv.constant2._ZN2at6native29vectorized_elementwise_kernelILi2EZZZNS0_18GeluCUDAKernelImplERNS_18TensorIteratorBaseENS0_8GeluTypeEENKUlvE0_clEvENKUlvE_clEvEUldE_St5arrayIPcLm2EEEEviT0_T1_ --------------------------
	.section	.nv.constant2._ZN2at6native29vectorized_elementwise_kernelILi2EZZZNS0_18GeluCUDAKernelImplERNS_18TensorIteratorBaseENS0_8GeluTypeEENKUlvE0_clEvENKUlvE_clEvEUldE_St5arrayIPcLm2EEEEviT0_T1_,"a",@progbits
	.sectionflags	@""
	.align	4
.nv.constant2._ZN2at6native29vectorized_elementwise_kernelILi2EZZZNS0_18GeluCUDAKernelImplERNS_18TensorIteratorBaseENS0_8GeluTypeEENKUlvE0_clEvENKUlvE_clEvEUldE_St5arrayIPcLm2EEEEviT0_T1_:
        /* <DEDUP_REMOVED lines=18> */


//--------------------- .nv.constant0._ZN2at6native29vectorized_elementwise_kernelILi2EZZZNS0_18GeluCUDAKernelImplERNS_18TensorIteratorBaseENS0_8GeluTypeEENKUlvE0_clEvENKUlvE_clEvEUldE_St5arrayIPcLm2EEEEviT0_T1_ --------------------------
	.section	.nv.constant0._ZN2at6native29vectorized_elementwise_kernelILi2EZZZNS0_18GeluCUDAKernelImplERNS_18TensorIteratorBaseENS0_8GeluTypeEENKUlvE0_clEvENKUlvE_clEvEUldE_St5arrayIPcLm2EEEEviT0_T1_,"a",@progbits
	.sectionflags	@""
	.align	4
.nv.constant0._ZN2at6native29vectorized_elementwise_kernelILi2EZZZNS0_18GeluCUDAKernelImplERNS_18TensorIteratorBaseENS0_8GeluTypeEENKUlvE0_clEvENKUlvE_clEvEUldE_St5arrayIPcLm2EEEEviT0_T1_:
	.zero		376


//--------------------- .nv.constant2._ZN2at6native29vectorized_elementwise_kernelILi4EZZZNS0_18GeluCUDAKernelImplERNS_18TensorIteratorBaseENS0_8GeluTypeEENKUlvE0_clEvENKUlvE_clEvEUldE_St5arrayIPcLm2EEEEviT0_T1_ --------------------------
	.section	.nv.constant2._ZN2at6native29vectorized_elementwise_kernelILi4EZZZNS0_18GeluCUDAKernelImplERNS_18TensorIteratorBaseENS0_8GeluTypeEENKUlvE0_clEvENKUlvE_clEvEUldE_St5arrayIPcLm2EEEEviT0_T1_,"a",@progbits
	.sectionflags	@""
	.align	4
.nv.constant2._ZN2at6native29vectorized_elementwise_kernelILi4EZZZNS0_18GeluCUDAKernelImplERNS_18TensorIteratorBaseENS0_8GeluTypeEENKUlvE0_clEvENKUlvE_clEvEUldE_St5arrayIPcLm2EEEEviT0_T1_:
        /* <DEDUP_REMOVED lines=18> */


//--------------------- .nv.constant0._ZN2at6native29vectorized_elementwise_kernelILi4EZZZNS0_18GeluCUDAKernelImplERNS_18TensorIteratorBaseENS0_8GeluTypeEENKUlvE0_clEvENKUlvE_clEvEUldE_St5arrayIPcLm2EEEEviT0_T1_ --------------------------
	.section	.nv.constant0._ZN2at6native29vectorized_elementwise_kernelILi4EZZZNS0_18GeluCUDAKernelImplERNS_18TensorIteratorBaseENS0_8GeluTypeEENKUlvE0_clEvENKUlvE_clEvEUldE_St5arrayIPcLm2EEEEviT0_T1_,"a",@progbits
	.sectionflags	@""
	.align	4
.nv.constant0._ZN2at6native29vectorized_elementwise_kernelILi4EZZZNS0_18GeluCUDAKernelImplERNS_18TensorIteratorBaseENS0_8GeluTypeEENKUlvE0_clEvENKUlvE_clEvEUldE_St5arrayIPcLm2EEEEviT0_T1_:
	.zero		376


//--------------------- .nv.constant0._ZN2at6native29vectorized_elementwise_kernelILi8EZZZNS0_18GeluCUDAKernelImplERNS_18TensorIteratorBaseENS0_8GeluTypeEENKUlvE0_clEvENKUlvE_clEvEUldE_St5arrayIPcLm2EEEEviT0_T1_ --------------------------
	.section	.nv.constant0._ZN2at6native29vectorized_elementwise_kernelILi8EZZZNS0_18GeluCUDAKernelImplERNS_18TensorIteratorBaseENS0_8GeluTypeEENKUlvE0_clEvENKUlvE_clEvEUldE_St5arrayIPcLm2EEEEviT0_T1_,"a",@progbits
	.sectionflags	@""
	.align	4
.nv.constant0._ZN2at6native29vectorized_elementwise_kernelILi8EZZZNS0_18GeluCUDAKernelImplERNS_18TensorIteratorBaseENS0_8GeluTypeEENKUlvE0_clEvENKUlvE_clEvEUldE_St5arrayIPcLm2EEEEviT0_T1_:
	.zero		376


//--------------------- .nv.constant2._ZN2at6native18elementwise_kernelILi128ELi4EZNS0_15gpu_kernel_implIZZZNS0_18GeluCUDAKernelImplERNS_18TensorIteratorBaseENS0_8GeluTypeEENKUlvE_clEvENKUlvE2_clEvEUlN3c108BFloat16EE_EEvS4_RKT_EUliE_EEviT1_ --------------------------
	.section	.nv.constant2._ZN2at6native18elementwise_kernelILi128ELi4EZNS0_15gpu_kernel_implIZZZNS0_18GeluCUDAKernelImplERNS_18TensorIteratorBaseENS0_8GeluTypeEENKUlvE_clEvENKUlvE2_clEvEUlN3c108BFloat16EE_EEvS4_RKT_EUliE_EEviT1_,"a",@progbits
	.sectionflags	@""
	.align	4
.nv.constant2._ZN2at6native18elementwise_kernelILi128ELi4EZNS0_15gpu_kernel_implIZZZNS0_18GeluCUDAKernelImplERNS_18TensorIteratorBaseENS0_8GeluTypeEENKUlvE_clEvENKUlvE2_clEvEUlN3c108BFloat16EE_EEvS4_RKT_EUliE_EEviT1_:
        /*0000*/ 	.byte	0x00, 0x00, 0x00, 0xf0, 0xff, 0xff, 0x0f, 0x38


//--------------------- .nv.constant0._ZN2at6native18elementwise_kernelILi128ELi4EZNS0_15gpu_kernel_implIZZZNS0_18GeluCUDAKernelImplERNS_18TensorIteratorBaseENS0_8GeluTypeEENKUlvE_clEvENKUlvE2_clEvEUlN3c108BFloat16EE_EEvS4_RKT_EUliE_EEviT1_ --------------------------
	.section	.nv.constant0._ZN2at6native18elementwise_kernelILi128ELi4EZNS0_15gpu_kernel_implIZZZNS0_18GeluCUDAKernelImplERNS_18TensorIteratorBaseENS0_8GeluTypeEENKUlvE_clEvENKUlvE2_clEvEUlN3c108BFloat16EE_EEvS4_RKT_EUliE_EEviT1_,"a",@progbits
	.sectionflags	@""
	.align	4
.nv.constant0._ZN2at6native18elementwise_kernelILi128ELi4EZNS0_15gpu_kernel_implIZZZNS0_18GeluCUDAKernelImplERNS_18TensorIteratorBaseENS0_8GeluTypeEENKUlvE_clEvENKUlvE2_clEvEUlN3c108BFloat16EE_EEvS4_RKT_EUliE_EEviT1_:
	.zero		896


//--------------------- .nv.constant2._ZN2at6native27unrolled_elementwise_kernelIZZZNS0_18GeluCUDAKernelImplERNS_18TensorIteratorBaseENS0_8GeluTypeEENKUlvE_clEvENKUlvE2_clEvEUlN3c108BFloat16EE_St5arrayIPcLm2EELi4E23TrivialOffsetCalculatorILi1EjESE_NS0_6memory12LoadWithCastILi1EEENSF_13StoreWithCastILi1EEEEEviT_T0_T2_T3_T4_T5_ --------------------------
	.section	.nv.constant2._ZN2at6native27unrolled_elementwise_kernelIZZZNS0_18GeluCUDAKernelImplERNS_18TensorIteratorBaseENS0_8GeluTypeEENKUlvE_clEvENKUlvE2_clEvEUlN3c108BFloat16EE_St5arrayIPcLm2EELi4E23TrivialOffsetCalculatorILi1EjESE_NS0_6memory12LoadWithCastILi1EEENSF_13StoreWithCastILi1EEEEEviT_T0_T2_T3_T4_T5_,"a",@progbits
	.sectionflags	@""
	.align	4
.nv.constant2._ZN2at6native27unrolled_elementwise_kernelIZZZNS0_18GeluCUDAKernelImplERNS_18TensorIteratorBaseENS0_8GeluTypeEENKUlvE_clEvENKUlvE2_clEvEUlN3c108BFloat16EE_St5arrayIPcLm2EELi4E23TrivialOffsetCalculatorILi1EjESE_NS0_6memory12LoadWithCastILi1EEENSF_13StoreWithCastILi1EEEEEviT_T0_T2_T3_T4_T5_:
        /*0000*/ 	.byte	0x00, 0x00, 0x00, 0xf0, 0xff, 0xff, 0x0f, 0x38


//--------------------- .nv.constant0._ZN2at6native27unrolled_elementwise_kernelIZZZNS0_18GeluCUDAKernelImplERNS_18TensorIteratorBaseENS0_8GeluTypeEENKUlvE_clEvENKUlvE2_clEvEUlN3c108BFloat16EE_St5arrayIPcLm2EELi4E23TrivialOffsetCalculatorILi1EjESE_NS0_6memory12LoadWithCastILi1EEENSF_13StoreWithCastILi1EEEEEviT_T0_T2_T3_T4_T5_ --------------------------
	.section	.nv.constant0._ZN2at6native27unrolled_elementwise_kernelIZZZNS0_18GeluCUDAKernelImplERNS_18TensorIteratorBaseENS0_8GeluTypeEENKUlvE_clEvENKUlvE2_clEvEUlN3c108BFloat16EE_St5arrayIPcLm2EELi4E23TrivialOffsetCalculatorILi1EjESE_NS0_6memory12LoadWithCastILi1EEENSF_13StoreWithCastILi1EEEEEviT_T0_T2_T3_T4_T5_,"a",@progbits
	.sectionflags	@""
	.align	4
.nv.constant0._ZN2at6native27unrolled_elementwise_kernelIZZZNS0_18GeluCUDAKernelImplERNS_18TensorIteratorBaseENS0_8GeluTypeEENKUlvE_clEvENKUlvE2_clEvEUlN3c108BFloat16EE_St5arrayIPcLm2EELi4E23TrivialOffsetCalculatorILi1EjESE_NS0_6memory12LoadWithCastILi1EEENSF_13StoreWithCastILi1EEEEEviT_T0_T2_T3_T4_T5_:
	.zero		396


//--------------------- .nv.constant0._ZN2at6native18elementwise_kernelILi128ELi4EZNS0_22gpu_kernel_impl_nocastIZZZNS0_18GeluCUDAKernelImplERNS_18TensorIteratorBaseENS0_8GeluTypeEENKUlvE_clEvENKUlvE2_clEvEUlN3c108BFloat16EE_EEvS4_RKT_EUliE_EEviT1_ --------------------------
	.section	.nv.constant0._ZN2at6native18elementwise_kernelILi128ELi4EZNS0_22gpu_kernel_impl_nocastIZZZNS0_18GeluCUDAKernelImplERNS_18TensorIteratorBaseENS0_8GeluTypeEENKUlvE_clEvENKUlvE2_clEvEUlN3c108BFloat16EE_EEvS4_RKT_EUliE_EEviT1_,"a",@progbits
	.sectionflags	@""
	.align	4
.nv.constant0._ZN2at6native18elementwise_kernelILi128ELi4EZNS0_22gpu_kernel_impl_nocastIZZZNS0_18GeluCUDAKernelImplERNS_18TensorIteratorBaseENS0_8GeluTypeEENKUlvE_clEvENKUlvE2_clEvEUlN3c108BFloat16EE_EEvS4_RKT_EUliE_EEviT1_:
	.zero		896


//--------------------- .nv.constant0._ZN2at6native27unrolled_elementwise_kernelIZZZNS0_18GeluCUDAKernelImplERNS_18TensorIteratorBaseENS0_8GeluTypeEENKUlvE_clEvENKUlvE2_clEvEUlN3c108BFloat16EE_St5arrayIPcLm2EELi4E23TrivialOffsetCalculatorILi1EjESE_NS0_6memory15LoadWithoutCastENSF_16StoreWithoutCastEEEviT_T0_T2_T3_T4_T5_ --------------------------
	.section	.nv.constant0._ZN2at6native27unrolled_elementwise_kernelIZZZNS0_18GeluCUDAKernelImplERNS_18TensorIteratorBaseENS0_8GeluTypeEENKUlvE_clEvENKUlvE2_clEvEUlN3c108BFloat16EE_St5arrayIPcLm2EELi4E23TrivialOffsetCalculatorILi1EjESE_NS0_6memory15LoadWithoutCastENSF_16StoreWithoutCastEEEviT_T0_T2_T3_T4_T5_,"a",@progbits
	.sectionflags	@""
	.align	4
.nv.constant0._ZN2at6native27unrolled_elementwise_kernelIZZZNS0_18GeluCUDAKernelImplERNS_18TensorIteratorBaseENS0_8GeluTypeEENKUlvE_clEvENKUlvE2_clEvEUlN3c108BFloat16EE_St5arrayIPcLm2EELi4E23TrivialOffsetCalculatorILi1EjESE_NS0_6memory15LoadWithoutCastENSF_16StoreWithoutCastEEEviT_T0_T2_T3_T4_T5_:
	.zero		380


//--------------------- .nv.constant0._ZN2at6native29vectorized_elementwise_kernelILi2EZZZNS0_18GeluCUDAKernelImplERNS_18TensorIteratorBaseENS0_8GeluTypeEENKUlvE_clEvENKUlvE2_clEvEUlN3c108BFloat16EE_St5arrayIPcLm2EEEEviT0_T1_ --------------------------
	.section	.nv.constant0._ZN2at6native29vectorized_elementwise_kernelILi2EZZZNS0_18GeluCUDAKernelImplERNS_18TensorIteratorBaseENS0_8GeluTypeEENKUlvE_clEvENKUlvE2_clEvEUlN3c108BFloat16EE_St5arrayIPcLm2EEEEviT0_T1_,"a",@progbits
	.sectionflags	@""
	.align	4
.nv.constant0._ZN2at6native29vectorized_elementwise_kernelILi2EZZZNS0_18GeluCUDAKernelImplERNS_18TensorIteratorBaseENS0_8GeluTypeEENKUlvE_clEvENKUlvE2_clEvEUlN3c108BFloat16EE_St5arrayIPcLm2EEEEviT0_T1_:
	.zero		376


//--------------------- .nv.constant0._ZN2at6native29vectorized_elementwise_kernelILi4EZZZNS0_18GeluCUDAKernelImplERNS_18TensorIteratorBaseENS0_8GeluTypeEENKUlvE_clEvENKUlvE2_clEvEUlN3c108BFloat16EE_St5arrayIPcLm2EEEEviT0_T1_ --------------------------
	.section	.nv.constant0._ZN2at6native29vectorized_elementwise_kernelILi4EZZZNS0_18GeluCUDAKernelImplERNS_18TensorIteratorBaseENS0_8GeluTypeEENKUlvE_clEvENKUlvE2_clEvEUlN3c108BFloat16EE_St5arrayIPcLm2EEEEviT0_T1_,"a",@progbits
	.sectionflags	@""
	.align	4
.nv.constant0._ZN2at6native29vectorized_elementwise_kernelILi4EZZZNS0_18GeluCUDAKernelImplERNS_18TensorIteratorBaseENS0_8GeluTypeEENKUlvE_clEvENKUlvE2_clEvEUlN3c108BFloat16EE_St5arrayIPcLm2EEEEviT0_T1_:
	.zero		376


//--------------------- .nv.constant0._ZN2at6native29vectorized_elementwise_kernelILi8EZZZNS0_18GeluCUDAKernelImplERNS_18TensorIteratorBaseENS0_8GeluTypeEENKUlvE_clEvENKUlvE2_clEvEUlN3c108BFloat16EE_St5arrayIPcLm2EEEEviT0_T1_ --------------------------
	.section	.nv.constant0._ZN2at6native29vectorized_elementwise_kernelILi8EZZZNS0_18GeluCUDAKernelImplERNS_18TensorIteratorBaseENS0_8GeluTypeEENKUlvE_clEvENKUlvE2_clEvEUlN3c108BFloat16EE_St5arrayIPcLm2EEEEviT0_T1_,"a",@progbits
	.sectionflags	@""
	.align	4
.nv.constant0._ZN2at6native29vectorized_elementwise_kernelILi8EZZZNS0_18GeluCUDAKernelImplERNS_18TensorIteratorBaseENS0_8GeluTypeEENKUlvE_clEvENKUlvE2_clEvEUlN3c108BFloat16EE_St5arrayIPcLm2EEEEviT0_T1_:
	.zero		376


//--------------------- .nv.constant2._ZN2at6native18elementwise_kernelILi128ELi4EZNS0_15gpu_kernel_implIZZZNS0_18GeluCUDAKernelImplERNS_18TensorIteratorBaseENS0_8GeluTypeEENKUlvE_clEvENKUlvE1_clEvEUlN3c104HalfEE_EEvS4_RKT_EUliE_EEviT1_ --------------------------
	.section	.nv.constant2._ZN2at6native18elementwise_kernelILi128ELi4EZNS0_15gpu_kernel_implIZZZNS0_18GeluCUDAKernelImplERNS_18TensorIteratorBaseENS0_8GeluTypeEENKUlvE_clEvENKUlvE1_clEvEUlN3c104HalfEE_EEvS4_RKT_EUliE_EEviT1_,"a",@progbits
	.sectionflags	@""
	.align	4
.nv.constant2._ZN2at6native18elementwise_kernelILi128ELi4EZNS0_15gpu_kernel_implIZZZNS0_18GeluCUDAKernelImplERNS_18TensorIteratorBaseENS0_8GeluTypeEENKUlvE_clEvENKUlvE1_clEvEUlN3c104HalfEE_EEvS4_RKT_EUliE_EEviT1_:
        /*0000*/ 	.byte	0x00, 0x00, 0x00, 0xf0, 0xff, 0xff, 0x0f, 0x38


//--------------------- .nv.constant0._ZN2at6native18elementwise_kernelILi128ELi4EZNS0_15gpu_kernel_implIZZZNS0_18GeluCUDAKernelImplERNS_18TensorIteratorBaseENS0_8GeluTypeEENKUlvE_clEvENKUlvE1_clEvEUlN3c104HalfEE_EEvS4_RKT_EUliE_EEviT1_ --------------------------
	.section	.nv.constant0._ZN2at6native18elementwise_kernelILi128ELi4EZNS0_15gpu_kernel_implIZZZNS0_18GeluCUDAKernelImplERNS_18TensorIteratorBaseENS0_8GeluTypeEENKUlvE_clEvENKUlvE1_clEvEUlN3c104HalfEE_EEvS4_RKT_EUliE_EEviT1_,"a",@progbits
	.sectionflags	@""
	.align	4
.nv.constant0._ZN2at6native18elementwise_kernelILi128ELi4EZNS0_15gpu_kernel_implIZZZNS0_18GeluCUDAKernelImplERNS_18TensorIteratorBaseENS0_8GeluTypeEENKUlvE_clEvENKUlvE1_clEvEUlN3c104HalfEE_EEvS4_RKT_EUliE_EEviT1_:
	.zero		896


//--------------------- .nv.constant2._ZN2at6native27unrolled_elementwise_kernelIZZZNS0_18GeluCUDAKernelImplERNS_18TensorIteratorBaseENS0_8GeluTypeEENKUlvE_clEvENKUlvE1_clEvEUlN3c104HalfEE_St5arrayIPcLm2EELi4E23TrivialOffsetCalculatorILi1EjESE_NS0_6memory12LoadWithCastILi1EEENSF_13StoreWithCastILi1EEEEEviT_T0_T2_T3_T4_T5_ --------------------------
	.section	.nv.constant2._ZN2at6native27unrolled_elementwise_kernelIZZZNS0_18GeluCUDAKernelImplERNS_18TensorIteratorBaseENS0_8GeluTypeEENKUlvE_clEvENKUlvE1_clEvEUlN3c104HalfEE_St5arrayIPcLm2EELi4E23TrivialOffsetCalculatorILi1EjESE_NS0_6memory12LoadWithCastILi1EEENSF_13StoreWithCastILi1EEEEEviT_T0_T2_T3_T4_T5_,"a",@progbits
	.sectionflags	@""
	.align	4
.nv.constant2._ZN2at6native27unrolled_elementwise_kernelIZZZNS0_18GeluCUDAKernelImplERNS_18TensorIteratorBaseENS0_8GeluTypeEENKUlvE_clEvENKUlvE1_clEvEUlN3c104HalfEE_St5arrayIPcLm2EELi4E23TrivialOffsetCalculatorILi1EjESE_NS0_6memory12LoadWithCastILi1EEENSF_13StoreWithCastILi1EEEEEviT_T0_T2_T3_T4_T5_:
        /*0000*/ 	.byte	0x00, 0x00, 0x00, 0xf0, 0xff, 0xff, 0x0f, 0x38


//--------------------- .nv.constant0._ZN2at6native27unrolled_elementwise_kernelIZZZNS0_18GeluCUDAKernelImplERNS_18TensorIteratorBaseENS0_8GeluTypeEENKUlvE_clEvENKUlvE1_clEvEUlN3c104HalfEE_St5arrayIPcLm2EELi4E23TrivialOffsetCalculatorILi1EjESE_NS0_6memory12LoadWithCastILi1EEENSF_13StoreWithCastILi1EEEEEviT_T0_T2_T3_T4_T5_ --------------------------
	.section	.nv.constant0._ZN2at6native27unrolled_elementwise_kernelIZZZNS0_18GeluCUDAKernelImplERNS_18TensorIteratorBaseENS0_8GeluTypeEENKUlvE_clEvENKUlvE1_clEvEUlN3c104HalfEE_St5arrayIPcLm2EELi4E23TrivialOffsetCalculatorILi1EjESE_NS0_6memory12LoadWithCastILi1EEENSF_13StoreWithCastILi1EEEEEviT_T0_T2_T3_T4_T5_,"a",@progbits
	.sectionflags	@""
	.align	4
.nv.constant0._ZN2at6native27unrolled_elementwise_kernelIZZZNS0_18GeluCUDAKernelImplERNS_18TensorIteratorBaseENS0_8GeluTypeEENKUlvE_clEvENKUlvE1_clEvEUlN3c104HalfEE_St5arrayIPcLm2EELi4E23TrivialOffsetCalculatorILi1EjESE_NS0_6memory12LoadWithCastILi1EEENSF_13StoreWithCastILi1EEEEEviT_T0_T2_T3_T4_T5_:
	.zero		396


//--------------------- .nv.constant0._ZN2at6native18elementwise_kernelILi128ELi4EZNS0_22gpu_kernel_impl_nocastIZZZNS0_18GeluCUDAKernelImplERNS_18TensorIteratorBaseENS0_8GeluTypeEENKUlvE_clEvENKUlvE1_clEvEUlN3c104HalfEE_EEvS4_RKT_EUliE_EEviT1_ --------------------------
	.section	.nv.constant0._ZN2at6native18elementwise_kernelILi128ELi4EZNS0_22gpu_kernel_impl_nocastIZZZNS0_18GeluCUDAKernelImplERNS_18TensorIteratorBaseENS0_8GeluTypeEENKUlvE_clEvENKUlvE1_clEvEUlN3c104HalfEE_EEvS4_RKT_EUliE_EEviT1_,"a",@progbits
	.sectionflags	@""
	.align	4
.nv.constant0._ZN2at6native18elementwise_kernelILi128ELi4EZNS0_22gpu_kernel_impl_nocastIZZZNS0_18GeluCUDAKernelImplERNS_18TensorIteratorBaseENS0_8GeluTypeEENKUlvE_clEvENKUlvE1_clEvEUlN3c104HalfEE_EEvS4_RKT_EUliE_EEviT1_:
	.zero		896


//--------------------- .nv.constant0._ZN2at6native27unrolled_elementwise_kernelIZZZNS0_18GeluCUDAKernelImplERNS_18TensorIteratorBaseENS0_8GeluTypeEENKUlvE_clEvENKUlvE1_clEvEUlN3c104HalfEE_St5arrayIPcLm2EELi4E23TrivialOffsetCalculatorILi1EjESE_NS0_6memory15LoadWithoutCastENSF_16StoreWithoutCastEEEviT_T0_T2_T3_T4_T5_ --------------------------
	.section	.nv.constant0._ZN2at6native27unrolled_elementwise_kernelIZZZNS0_18GeluCUDAKernelImplERNS_18TensorIteratorBaseENS0_8GeluTypeEENKUlvE_clEvENKUlvE1_clEvEUlN3c104HalfEE_St5arrayIPcLm2EELi4E23TrivialOffsetCalculatorILi1EjESE_NS0_6memory15LoadWithoutCastENSF_16StoreWithoutCastEEEviT_T0_T2_T3_T4_T5_,"a",@progbits
	.sectionflags	@""
	.align	4
.nv.constant0._ZN2at6native27unrolled_elementwise_kernelIZZZNS0_18GeluCUDAKernelImplERNS_18TensorIteratorBaseENS0_8GeluTypeEENKUlvE_clEvENKUlvE1_clEvEUlN3c104HalfEE_St5arrayIPcLm2EELi4E23TrivialOffsetCalculatorILi1EjESE_NS0_6memory15LoadWithoutCastENSF_16StoreWithoutCastEEEviT_T0_T2_T3_T4_T5_:
	.zero		380


//--------------------- .nv.constant0._ZN2at6native29vectorized_elementwise_kernelILi2EZZZNS0_18GeluCUDAKernelImplERNS_18TensorIteratorBaseENS0_8GeluTypeEENKUlvE_clEvENKUlvE1_clEvEUlN3c104HalfEE_St5arrayIPcLm2EEEEviT0_T1_ --------------------------
	.section	.nv.constant0._ZN2at6native29vectorized_elementwise_kernelILi2EZZZNS0_18GeluCUDAKernelImplERNS_18TensorIteratorBaseENS0_8GeluTypeEENKUlvE_clEvENKUlvE1_clEvEUlN3c104HalfEE_St5arrayIPcLm2EEEEviT0_T1_,"a",@progbits
	.sectionflags	@""
	.align	4
.nv.constant0._ZN2at6native29vectorized_elementwise_kernelILi2EZZZNS0_18GeluCUDAKernelImplERNS_18TensorIteratorBaseENS0_8GeluTypeEENKUlvE_clEvENKUlvE1_clEvEUlN3c104HalfEE_St5arrayIPcLm2EEEEviT0_T1_:
	.zero		376


//--------------------- .nv.constant0._ZN2at6native29vectorized_elementwise_kernelILi4EZZZNS0_18GeluCUDAKernelImplERNS_18TensorIteratorBaseENS0_8GeluTypeEENKUlvE_clEvENKUlvE1_clEvEUlN3c104HalfEE_St5arrayIPcLm2EEEEviT0_T1_ --------------------------
	.section	.nv.constant0._ZN2at6native29vectorized_elementwise_kernelILi4EZZZNS0_18GeluCUDAKernelImplERNS_18TensorIteratorBaseENS0_8GeluTypeEENKUlvE_clEvENKUlvE1_clEvEUlN3c104HalfEE_St5arrayIPcLm2EEEEviT0_T1_,"a",@progbits
	.sectionflags	@""
	.align	4
.nv.constant0._ZN2at6native29vectorized_elementwise_kernelILi4EZZZNS0_18GeluCUDAKernelImplERNS_18TensorIteratorBaseENS0_8GeluTypeEENKUlvE_clEvENKUlvE1_clEvEUlN3c104HalfEE_St5arrayIPcLm2EEEEviT0_T1_:
	.zero		376


//--------------------- .nv.constant0._ZN2at6native29vectorized_elementwise_kernelILi8EZZZNS0_18GeluCUDAKernelImplERNS_18TensorIteratorBaseENS0_8GeluTypeEENKUlvE_clEvENKUlvE1_clEvEUlN3c104HalfEE_St5arrayIPcLm2EEEEviT0_T1_ --------------------------
	.section	.nv.constant0._ZN2at6native29vectorized_elementwise_kernelILi8EZZZNS0_18GeluCUDAKernelImplERNS_18TensorIteratorBaseENS0_8GeluTypeEENKUlvE_clEvENKUlvE1_clEvEUlN3c104HalfEE_St5arrayIPcLm2EEEEviT0_T1_,"a",@progbits
	.sectionflags	@""
	.align	4
.nv.constant0._ZN2at6native29vectorized_elementwise_kernelILi8EZZZNS0_18GeluCUDAKernelImplERNS_18TensorIteratorBaseENS0_8GeluTypeEENKUlvE_clEvENKUlvE1_clEvEUlN3c104HalfEE_St5arrayIPcLm2EEEEviT0_T1_:
	.zero		376


//--------------------- .nv.constant2._ZN2at6native18elementwise_kernelILi128ELi4EZNS0_15gpu_kernel_implIZZZNS0_18GeluCUDAKernelImplERNS_18TensorIteratorBaseENS0_8GeluTypeEENKUlvE_clEvENKUlvE0_clEvEUlfE_EEvS4_RKT_EUliE_EEviT1_ --------------------------
	.section	.nv.constant2._ZN2at6native18elementwise_kernelILi128ELi4EZNS0_15gpu_kernel_implIZZZNS0_18GeluCUDAKernelImplERNS_18TensorIteratorBaseENS0_8GeluTypeEENKUlvE_clEvENKUlvE0_clEvEUlfE_EEvS4_RKT_EUliE_EEviT1_,"a",@progbits
	.sectionflags	@""
	.align	4
.nv.constant2._ZN2at6native18elementwise_kernelILi128ELi4EZNS0_15gpu_kernel_implIZZZNS0_18GeluCUDAKernelImplERNS_18TensorIteratorBaseENS0_8GeluTypeEENKUlvE_clEvENKUlvE0_clEvEUlfE_EEvS4_RKT_EUliE_EEviT1_:
        /*0000*/ 	.byte	0x00, 0x00, 0x00, 0xf0, 0xff, 0xff, 0x0f, 0x38


//--------------------- .nv.constant0._ZN2at6native18elementwise_kernelILi128ELi4EZNS0_15gpu_kernel_implIZZZNS0_18GeluCUDAKernelImplERNS_18TensorIteratorBaseENS0_8GeluTypeEENKUlvE_clEvENKUlvE0_clEvEUlfE_EEvS4_RKT_EUliE_EEviT1_ --------------------------
	.section	.nv.constant0._ZN2at6native18elementwise_kernelILi128ELi4EZNS0_15gpu_kernel_implIZZZNS0_18GeluCUDAKernelImplERNS_18TensorIteratorBaseENS0_8GeluTypeEENKUlvE_clEvENKUlvE0_clEvEUlfE_EEvS4_RKT_EUliE_EEviT1_,"a",@progbits
	.sectionflags	@""
	.align	4
.nv.constant0._ZN2at6native18elementwise_kernelILi128ELi4EZNS0_15gpu_kernel_implIZZZNS0_18GeluCUDAKernelImplERNS_18TensorIteratorBaseENS0_8GeluTypeEENKUlvE_clEvENKUlvE0_clEvEUlfE_EEvS4_RKT_EUliE_EEviT1_:
	.zero		896


//--------------------- .nv.constant2._ZN2at6native27unrolled_elementwise_kernelIZZZNS0_18GeluCUDAKernelImplERNS_18TensorIteratorBaseENS0_8GeluTypeEENKUlvE_clEvENKUlvE0_clEvEUlfE_St5arrayIPcLm2EELi4E23TrivialOffsetCalculatorILi1EjESC_NS0_6memory12LoadWithCastILi1EEENSD_13StoreWithCastILi1EEEEEviT_T0_T2_T3_T4_T5_ --------------------------
	.section	.nv.constant2._ZN2at6native27unrolled_elementwise_kernelIZZZNS0_18GeluCUDAKernelImplERNS_18TensorIteratorBaseENS0_8GeluTypeEENKUlvE_clEvENKUlvE0_clEvEUlfE_St5arrayIPcLm2EELi4E23TrivialOffsetCalculatorILi1EjESC_NS0_6memory12LoadWithCastILi1EEENSD_13StoreWithCastILi1EEEEEviT_T0_T2_T3_T4_T5_,"a",@progbits
	.sectionflags	@""
	.align	4
.nv.constant2._ZN2at6native27unrolled_elementwise_kernelIZZZNS0_18GeluCUDAKernelImplERNS_18TensorIteratorBaseENS0_8GeluTypeEENKUlvE_clEvENKUlvE0_clEvEUlfE_St5arrayIPcLm2EELi4E23TrivialOffsetCalculatorILi1EjESC_NS0_6memory12LoadWithCastILi1EEENSD_13StoreWithCastILi1EEEEEviT_T0_T2_T3_T4_T5_:
        /*0000*/ 	.byte	0x00, 0x00, 0x00, 0xf0, 0xff, 0xff, 0x0f, 0x38


//--------------------- .nv.constant0._ZN2at6native27unrolled_elementwise_kernelIZZZNS0_18GeluCUDAKernelImplERNS_18TensorIteratorBaseENS0_8GeluTypeEENKUlvE_clEvENKUlvE0_clEvEUlfE_St5arrayIPcLm2EELi4E23TrivialOffsetCalculatorILi1EjESC_NS0_6memory12LoadWithCastILi1EEENSD_13StoreWithCastILi1EEEEEviT_T0_T2_T3_T4_T5_ --------------------------
	.section	.nv.constant0._ZN2at6native27unrolled_elementwise_kernelIZZZNS0_18GeluCUDAKernelImplERNS_18TensorIteratorBaseENS0_8GeluTypeEENKUlvE_clEvENKUlvE0_clEvEUlfE_St5arrayIPcLm2EELi4E23TrivialOffsetCalculatorILi1EjESC_NS0_6memory12LoadWithCastILi1EEENSD_13StoreWithCastILi1EEEEEviT_T0_T2_T3_T4_T5_,"a",@progbits
	.sectionflags	@""
	.align	4
.nv.constant0._ZN2at6native27unrolled_elementwise_kernelIZZZNS0_18GeluCUDAKernelImplERNS_18TensorIteratorBaseENS0_8GeluTypeEENKUlvE_clEvENKUlvE0_clEvEUlfE_St5arrayIPcLm2EELi4E23TrivialOffsetCalculatorILi1EjESC_NS0_6memory12LoadWithCastILi1EEENSD_13StoreWithCastILi1EEEEEviT_T0_T2_T3_T4_T5_:
	.zero		396


//--------------------- .nv.constant0._ZN2at6native18elementwise_kernelILi128ELi2EZNS0_22gpu_kernel_impl_nocastIZZZNS0_18GeluCUDAKernelImplERNS_18TensorIteratorBaseENS0_8GeluTypeEENKUlvE_clEvENKUlvE0_clEvEUlfE_EEvS4_RKT_EUliE_EEviT1_ --------------------------
	.section	.nv.constant0._ZN2at6native18elementwise_kernelILi128ELi2EZNS0_22gpu_kernel_impl_nocastIZZZNS0_18GeluCUDAKernelImplERNS_18TensorIteratorBaseENS0_8GeluTypeEENKUlvE_clEvENKUlvE0_clEvEUlfE_EEvS4_RKT_EUliE_EEviT1_,"a",@progbits
	.sectionflags	@""
	.align	4
.nv.constant0._ZN2at6native18elementwise_kernelILi128ELi2EZNS0_22gpu_kernel_impl_nocastIZZZNS0_18GeluCUDAKernelImplERNS_18TensorIteratorBaseENS0_8GeluTypeEENKUlvE_clEvENKUlvE0_clEvEUlfE_EEvS4_RKT_EUliE_EEviT1_:
	.zero		896


//--------------------- .nv.constant0._ZN2at6native27unrolled_elementwise_kernelIZZZNS0_18GeluCUDAKernelImplERNS_18TensorIteratorBaseENS0_8GeluTypeEENKUlvE_clEvENKUlvE0_clEvEUlfE_St5arrayIPcLm2EELi4E23TrivialOffsetCalculatorILi1EjESC_NS0_6memory15LoadWithoutCastENSD_16StoreWithoutCastEEEviT_T0_T2_T3_T4_T5_ --------------------------
	.section	.nv.constant0._ZN2at6native27unrolled_elementwise_kernelIZZZNS0_18GeluCUDAKernelImplERNS_18TensorIteratorBaseENS0_8GeluTypeEENKUlvE_clEvENKUlvE0_clEvEUlfE_St5arrayIPcLm2EELi4E23TrivialOffsetCalculatorILi1EjESC_NS0_6memory15LoadWithoutCastENSD_16StoreWithoutCastEEEviT_T0_T2_T3_T4_T5_,"a",@progbits
	.sectionflags	@""
	.align	4
.nv.constant0._ZN2at6native27unrolled_elementwise_kernelIZZZNS0_18GeluCUDAKernelImplERNS_18TensorIteratorBaseENS0_8GeluTypeEENKUlvE_clEvENKUlvE0_clEvEUlfE_St5arrayIPcLm2EELi4E23TrivialOffsetCalculatorILi1EjESC_NS0_6memory15LoadWithoutCastENSD_16StoreWithoutCastEEEviT_T0_T2_T3_T4_T5_:
	.zero		380


//--------------------- .nv.constant0._ZN2at6native29vectorized_elementwise_kernelILi2EZZZNS0_18GeluCUDAKernelImplERNS_18TensorIteratorBaseENS0_8GeluTypeEENKUlvE_clEvENKUlvE0_clEvEUlfE_St5arrayIPcLm2EEEEviT0_T1_ --------------------------
	.section	.nv.constant0._ZN2at6native29vectorized_elementwise_kernelILi2EZZZNS0_18GeluCUDAKernelImplERNS_18TensorIteratorBaseENS0_8GeluTypeEENKUlvE_clEvENKUlvE0_clEvEUlfE_St5arrayIPcLm2EEEEviT0_T1_,"a",@progbits
	.sectionflags	@""
	.align	4
.nv.constant0._ZN2at6native29vectorized_elementwise_kernelILi2EZZZNS0_18GeluCUDAKernelImplERNS_18TensorIteratorBaseENS0_8GeluTypeEENKUlvE_clEvENKUlvE0_clEvEUlfE_St5arrayIPcLm2EEEEviT0_T1_:
	.zero		376


//--------------------- .nv.constant0._ZN2at6native29vectorized_elementwise_kernelILi4EZZZNS0_18GeluCUDAKernelImplERNS_18TensorIteratorBaseENS0_8GeluTypeEENKUlvE_clEvENKUlvE0_clEvEUlfE_St5arrayIPcLm2EEEEviT0_T1_ --------------------------
	.section	.nv.constant0._ZN2at6native29vectorized_elementwise_kernelILi4EZZZNS0_18GeluCUDAKernelImplERNS_18TensorIteratorBaseENS0_8GeluTypeEENKUlvE_clEvENKUlvE0_clEvEUlfE_St5arrayIPcLm2EEEEviT0_T1_,"a",@progbits
	.sectionflags	@""
	.align	4
.nv.constant0._ZN2at6native29vectorized_elementwise_kernelILi4EZZZNS0_18GeluCUDAKernelImplERNS_18TensorIteratorBaseENS0_8GeluTypeEENKUlvE_clEvENKUlvE0_clEvEUlfE_St5arrayIPcLm2EEEEviT0_T1_:
	.zero		376


//--------------------- .nv.constant0._ZN2at6native29vectorized_elementwise_kernelILi8EZZZNS0_18GeluCUDAKernelImplERNS_18TensorIteratorBaseENS0_8GeluTypeEENKUlvE_clEvENKUlvE0_clEvEUlfE_St5arrayIPcLm2EEEEviT0_T1_ --------------------------
	.section	.nv.constant0._ZN2at6native29vectorized_elementwise_kernelILi8EZZZNS0_18GeluCUDAKernelImplERNS_18TensorIteratorBaseENS0_8GeluTypeEENKUlvE_clEvENKUlvE0_clEvEUlfE_St5arrayIPcLm2EEEEviT0_T1_,"a",@progbits
	.sectionflags	@""
	.align	4
.nv.constant0._ZN2at6native29vectorized_elementwise_kernelILi8EZZZNS0_18GeluCUDAKernelImplERNS_18TensorIteratorBaseENS0_8GeluTypeEENKUlvE_clEvENKUlvE0_clEvEUlfE_St5arrayIPcLm2EEEEviT0_T1_:
	.zero		376


//--------------------- .nv.constant2._ZN2at6native18elementwise_kernelILi128ELi4EZNS0_15gpu_kernel_implIZZZNS0_18GeluCUDAKernelImplERNS_18TensorIteratorBaseENS0_8GeluTypeEENKUlvE_clEvENKUlvE_clEvEUldE_EEvS4_RKT_EUliE_EEviT1_ --------------------------
	.section	.nv.constant2._ZN2at6native18elementwise_kernelILi128ELi4EZNS0_15gpu_kernel_implIZZZNS0_18GeluCUDAKernelImplERNS_18TensorIteratorBaseENS0_8GeluTypeEENKUlvE_clEvENKUlvE_clEvEUldE_EEvS4_RKT_EUliE_EEviT1_,"a",@progbits
	.sectionflags	@""
	.align	4
.nv.constant2._ZN2at6native18elementwise_kernelILi128ELi4EZNS0_15gpu_kernel_implIZZZNS0_18GeluCUDAKernelImplERNS_18TensorIteratorBaseENS0_8GeluTypeEENKUlvE_clEvENKUlvE_clEvEUldE_EEvS4_RKT_EUliE_EEviT1_:
        /* <DEDUP_REMOVED lines=12> */


//--------------------- .nv.constant0._ZN2at6native18elementwise_kernelILi128ELi4EZNS0_15gpu_kernel_implIZZZNS0_18GeluCUDAKernelImplERNS_18TensorIteratorBaseENS0_8GeluTypeEENKUlvE_clEvENKUlvE_clEvEUldE_EEvS4_RKT_EUliE_EEviT1_ --------------------------
	.section	.nv.constant0._ZN2at6native18elementwise_kernelILi128ELi4EZNS0_15gpu_kernel_implIZZZNS0_18GeluCUDAKernelImplERNS_18TensorIteratorBaseENS0_8GeluTypeEENKUlvE_clEvENKUlvE_clEvEUldE_EEvS4_RKT_EUliE_EEviT1_,"a",@progbits
	.sectionflags	@""
	.align	4
.nv.constant0._ZN2at6native18elementwise_kernelILi128ELi4EZNS0_15gpu_kernel_implIZZZNS0_18GeluCUDAKernelImplERNS_18TensorIteratorBaseENS0_8GeluTypeEENKUlvE_clEvENKUlvE_clEvEUldE_EEvS4_RKT_EUliE_EEviT1_:
	.zero		896


//--------------------- .nv.constant2._ZN2at6native27unrolled_elementwise_kernelIZZZNS0_18GeluCUDAKernelImplERNS_18TensorIteratorBaseENS0_8GeluTypeEENKUlvE_clEvENKUlvE_clEvEUldE_St5arrayIPcLm2EELi4E23TrivialOffsetCalculatorILi1EjESC_NS0_6memory12LoadWithCastILi1EEENSD_13StoreWithCastILi1EEEEEviT_T0_T2_T3_T4_T5_ --------------------------
	.section	.nv.constant2._ZN2at6native27unrolled_elementwise_kernelIZZZNS0_18GeluCUDAKernelImplERNS_18TensorIteratorBaseENS0_8GeluTypeEENKUlvE_clEvENKUlvE_clEvEUldE_St5arrayIPcLm2EELi4E23TrivialOffsetCalculatorILi1EjESC_NS0_6memory12LoadWithCastILi1EEENSD_13StoreWithCastILi1EEEEEviT_T0_T2_T3_T4_T5_,"a",@progbits
	.sectionflags	@""
	.align	4
.nv.constant2._ZN2at6native27unrolled_elementwise_kernelIZZZNS0_18GeluCUDAKernelImplERNS_18TensorIteratorBaseENS0_8GeluTypeEENKUlvE_clEvENKUlvE_clEvEUldE_St5arrayIPcLm2EELi4E23TrivialOffsetCalculatorILi1EjESC_NS0_6memory12LoadWithCastILi1EEENSD_13StoreWithCastILi1EEEEEviT_T0_T2_T3_T4_T5_:
        /* <DEDUP_REMOVED lines=12> */


//--------------------- .nv.constant0._ZN2at6native27unrolled_elementwise_kernelIZZZNS0_18GeluCUDAKernelImplERNS_18TensorIteratorBaseENS0_8GeluTypeEENKUlvE_clEvENKUlvE_clEvEUldE_St5arrayIPcLm2EELi4E23TrivialOffsetCalculatorILi1EjESC_NS0_6memory12LoadWithCastILi1EEENSD_13StoreWithCastILi1EEEEEviT_T0_T2_T3_T4_T5_ --------------------------
	.section	.nv.constant0._ZN2at6native27unrolled_elementwise_kernelIZZZNS0_18GeluCUDAKernelImplERNS_18TensorIteratorBaseENS0_8GeluTypeEENKUlvE_clEvENKUlvE_clEvEUldE_St5arrayIPcLm2EELi4E23TrivialOffsetCalculatorILi1EjESC_NS0_6memory12LoadWithCastILi1EEENSD_13StoreWithCastILi1EEEEEviT_T0_T2_T3_T4_T5_,"a",@progbits
	.sectionflags	@""
	.align	4
.nv.constant0._ZN2at6native27unrolled_elementwise_kernelIZZZNS0_18GeluCUDAKernelImplERNS_18TensorIteratorBaseENS0_8GeluTypeEENKUlvE_clEvENKUlvE_clEvEUldE_St5arrayIPcLm2EELi4E23TrivialOffsetCalculatorILi1EjESC_NS0_6memory12LoadWithCastILi1EEENSD_13StoreWithCastILi1EEEEEviT_T0_T2_T3_T4_T5_:
	.zero		396


//--------------------- .nv.constant2._ZN2at6native18elementwise_kernelILi128ELi2EZNS0_22gpu_kernel_impl_nocastIZZZNS0_18GeluCUDAKernelImplERNS_18TensorIteratorBaseENS0_8GeluTypeEENKUlvE_clEvENKUlvE_clEvEUldE_EEvS4_RKT_EUliE_EEviT1_ --------------------------
	.section	.nv.constant2._ZN2at6native18elementwise_kernelILi128ELi2EZNS0_22gpu_kernel_impl_nocastIZZZNS0_18GeluCUDAKernelImplERNS_18TensorIteratorBaseENS0_8GeluTypeEENKUlvE_clEvENKUlvE_clEvEUldE_EEvS4_RKT_EUliE_EEviT1_,"a",@progbits
	.sectionflags	@""
	.align	4
.nv.constant2._ZN2at6native18elementwise_kernelILi128ELi2EZNS0_22gpu_kernel_impl_nocastIZZZNS0_18GeluCUDAKernelImplERNS_18TensorIteratorBaseENS0_8GeluTypeEENKUlvE_clEvENKUlvE_clEvEUldE_EEvS4_RKT_EUliE_EEviT1_:
        /* <DEDUP_REMOVED lines=12> */


//--------------------- .nv.constant0._ZN2at6native18elementwise_kernelILi128ELi2EZNS0_22gpu_kernel_impl_nocastIZZZNS0_18GeluCUDAKernelImplERNS_18TensorIteratorBaseENS0_8GeluTypeEENKUlvE_clEvENKUlvE_clEvEUldE_EEvS4_RKT_EUliE_EEviT1_ --------------------------
	.section	.nv.constant0._ZN2at6native18elementwise_kernelILi128ELi2EZNS0_22gpu_kernel_impl_nocastIZZZNS0_18GeluCUDAKernelImplERNS_18TensorIteratorBaseENS0_8GeluTypeEENKUlvE_clEvENKUlvE_clEvEUldE_EEvS4_RKT_EUliE_EEviT1_,"a",@progbits
	.sectionflags	@""
	.align	4
.nv.constant0._ZN2at6native18elementwise_kernelILi128ELi2EZNS0_22gpu_kernel_impl_nocastIZZZNS0_18GeluCUDAKernelImplERNS_18TensorIteratorBaseENS0_8GeluTypeEENKUlvE_clEvENKUlvE_clEvEUldE_EEvS4_RKT_EUliE_EEviT1_:
	.zero		896


//--------------------- .nv.constant2._ZN2at6native27unrolled_elementwise_kernelIZZZNS0_18GeluCUDAKernelImplERNS_18TensorIteratorBaseENS0_8GeluTypeEENKUlvE_clEvENKUlvE_clEvEUldE_St5arrayIPcLm2EELi4E23TrivialOffsetCalculatorILi1EjESC_NS0_6memory15LoadWithoutCastENSD_16StoreWithoutCastEEEviT_T0_T2_T3_T4_T5_ --------------------------
	.section	.nv.constant2._ZN2at6native27unrolled_elementwise_kernelIZZZNS0_18GeluCUDAKernelImplERNS_18TensorIteratorBaseENS0_8GeluTypeEENKUlvE_clEvENKUlvE_clEvEUldE_St5arrayIPcLm2EELi4E23TrivialOffsetCalculatorILi1EjESC_NS0_6memory15LoadWithoutCastENSD_16StoreWithoutCastEEEviT_T0_T2_T3_T4_T5_,"a",@progbits
	.sectionflags	@""
	.align	4
.nv.constant2._ZN2at6native27unrolled_elementwise_kernelIZZZNS0_18GeluCUDAKernelImplERNS_18TensorIteratorBaseENS0_8GeluTypeEENKUlvE_clEvENKUlvE_clEvEUldE_St5arrayIPcLm2EELi4E23TrivialOffsetCalculatorILi1EjESC_NS0_6memory15LoadWithoutCastENSD_16StoreWithoutCastEEEviT_T0_T2_T3_T4_T5_:
        /* <DEDUP_REMOVED lines=12> */


//--------------------- .nv.constant0._ZN2at6native27unrolled_elementwise_kernelIZZZNS0_18GeluCUDAKernelImplERNS_18TensorIteratorBaseENS0_8GeluTypeEENKUlvE_clEvENKUlvE_clEvEUldE_St5arrayIPcLm2EELi4E23TrivialOffsetCalculatorILi1EjESC_NS0_6memory15LoadWithoutCastENSD_16StoreWithoutCastEEEviT_T0_T2_T3_T4_T5_ --------------------------
	.section	.nv.constant0._ZN2at6native27unrolled_elementwise_kernelIZZZNS0_18GeluCUDAKernelImplERNS_18TensorIteratorBaseENS0_8GeluTypeEENKUlvE_clEvENKUlvE_clEvEUldE_St5arrayIPcLm2EELi4E23TrivialOffsetCalculatorILi1EjESC_NS0_6memory15LoadWithoutCastENSD_16StoreWithoutCastEEEviT_T0_T2_T3_T4_T5_,"a",@progbits
	.sectionflags	@""
	.align	4
.nv.constant0._ZN2at6native27unrolled_elementwise_kernelIZZZNS0_18GeluCUDAKernelImplERNS_18TensorIteratorBaseENS0_8GeluTypeEENKUlvE_clEvENKUlvE_clEvEUldE_St5arrayIPcLm2EELi4E23TrivialOffsetCalculatorILi1EjESC_NS0_6memory15LoadWithoutCastENSD_16StoreWithoutCastEEEviT_T0_T2_T3_T4_T5_:
	.zero		380


//--------------------- .nv.constant2._ZN2at6native29vectorized_elementwise_kernelILi2EZZZNS0_18GeluCUDAKernelImplERNS_18TensorIteratorBaseENS0_8GeluTypeEENKUlvE_clEvENKUlvE_clEvEUldE_St5arrayIPcLm2EEEEviT0_T1_ --------------------------
	.section	.nv.constant2._ZN2at6native29vectorized_elementwise_kernelILi2EZZZNS0_18GeluCUDAKernelImplERNS_18TensorIteratorBaseENS0_8GeluTypeEENKUlvE_clEvENKUlvE_clEvEUldE_St5arrayIPcLm2EEEEviT0_T1_,"a",@progbits
	.sectionflags	@""
	.align	4
.nv.constant2._ZN2at6native29vectorized_elementwise_kernelILi2EZZZNS0_18GeluCUDAKernelImplERNS_18TensorIteratorBaseENS0_8GeluTypeEENKUlvE_clEvENKUlvE_clEvEUldE_St5arrayIPcLm2EEEEviT0_T1_:
        /* <DEDUP_REMOVED lines=12> */


//--------------------- .nv.constant0._ZN2at6native29vectorized_elementwise_kernelILi2EZZZNS0_18GeluCUDAKernelImplERNS_18TensorIteratorBaseENS0_8GeluTypeEENKUlvE_clEvENKUlvE_clEvEUldE_St5arrayIPcLm2EEEEviT0_T1_ --------------------------
	.section	.nv.constant0._ZN2at6native29vectorized_elementwise_kernelILi2EZZZNS0_18GeluCUDAKernelImplERNS_18TensorIteratorBaseENS0_8GeluTypeEENKUlvE_clEvENKUlvE_clEvEUldE_St5arrayIPcLm2EEEEviT0_T1_,"a",@progbits
	.sectionflags	@""
	.align	4
.nv.constant0._ZN2at6native29vectorized_elementwise_kernelILi2EZZZNS0_18GeluCUDAKernelImplERNS_18TensorIteratorBaseENS0_8GeluTypeEENKUlvE_clEvENKUlvE_clEvEUldE_St5arrayIPcLm2EEEEviT0_T1_:
	.zero		376


//--------------------- .nv.constant2._ZN2at6native29vectorized_elementwise_kernelILi4EZZZNS0_18GeluCUDAKernelImplERNS_18TensorIteratorBaseENS0_8GeluTypeEENKUlvE_clEvENKUlvE_clEvEUldE_St5arrayIPcLm2EEEEviT0_T1_ --------------------------
	.section	.nv.constant2._ZN2at6native29vectorized_elementwise_kernelILi4EZZZNS0_18GeluCUDAKernelImplERNS_18TensorIteratorBaseENS0_8GeluTypeEENKUlvE_clEvENKUlvE_clEvEUldE_St5arrayIPcLm2EEEEviT0_T1_,"a",@progbits
	.sectionflags	@""
	.align	4
.nv.constant2._ZN2at6native29vectorized_elementwise_kernelILi4EZZZNS0_18GeluCUDAKernelImplERNS_18TensorIteratorBaseENS0_8GeluTypeEENKUlvE_clEvENKUlvE_clEvEUldE_St5arrayIPcLm2EEEEviT0_T1_:
        /* <DEDUP_REMOVED lines=12> */


//--------------------- .nv.constant0._ZN2at6native29vectorized_elementwise_kernelILi4EZZZNS0_18GeluCUDAKernelImplERNS_18TensorIteratorBaseENS0_8GeluTypeEENKUlvE_clEvENKUlvE_clEvEUldE_St5arrayIPcLm2EEEEviT0_T1_ --------------------------
	.section	.nv.constant0._ZN2at6native29vectorized_elementwise_kernelILi4EZZZNS0_18GeluCUDAKernelImplERNS_18TensorIteratorBaseENS0_8GeluTypeEENKUlvE_clEvENKUlvE_clEvEUldE_St5arrayIPcLm2EEEEviT0_T1_,"a",@progbits
	.sectionflags	@""
	.align	4
.nv.constant0._ZN2at6native29vectorized_elementwise_kernelILi4EZZZNS0_18GeluCUDAKernelImplERNS_18TensorIteratorBaseENS0_8GeluTypeEENKUlvE_clEvENKUlvE_clEvEUldE_St5arrayIPcLm2EEEEviT0_T1_:
	.zero		376


//--------------------- .nv.constant0._ZN2at6native29vectorized_elementwise_kernelILi8EZZZNS0_18GeluCUDAKernelImplERNS_18TensorIteratorBaseENS0_8GeluTypeEENKUlvE_clEvENKUlvE_clEvEUldE_St5arrayIPcLm2EEEEviT0_T1_ --------------------------
	.section	.nv.constant0._ZN2at6native29vectorized_elementwise_kernelILi8EZZZNS0_18GeluCUDAKernelImplERNS_18TensorIteratorBaseENS0_8GeluTypeEENKUlvE_clEvENKUlvE_clEvEUldE_St5arrayIPcLm2EEEEviT0_T1_,"a",@progbits
	.sectionflags	@""
	.align	4
.nv.constant0._ZN2at6native29vectorized_elementwise_kernelILi8EZZZNS0_18GeluCUDAKernelImplERNS_18TensorIteratorBaseENS0_8GeluTypeEENKUlvE_clEvENKUlvE_clEvEUldE_St5arrayIPcLm2EEEEviT0_T1_:
	.zero		376


//--------------------- .text._ZN2at6native18elementwise_kernelILi128ELi4EZNS0_15gpu_kernel_implIZZZNS0_26GeluBackwardCUDAKernelImplERNS_18TensorIteratorBaseENS0_8GeluTypeEENKUlvE0_clEvENKUlvE2_clEvEUlN3c108BFloat16ES9_E_EEvS4_RKT_EUliE_EEviT1_ --------------------------
	.section	.text._ZN2at6native18elementwise_kernelILi128ELi4EZNS0_15gpu_kernel_implIZZZNS0_26GeluBackwardCUDAKernelImplERNS_18TensorIteratorBaseENS0_8GeluTypeEENKUlvE0_clEvENKUlvE2_clEvEUlN3c108BFloat16ES9_E_EEvS4_RKT_EUliE_EEviT1_,"ax",@progbits
	.sectioninfo	@"SHI_REGISTERS=26"
	.align	128
        .global         _ZN2at6native18elementwise_kernelILi128ELi4EZNS0_15gpu_kernel_implIZZZNS0_26GeluBackwardCUDAKernelImplERNS_18TensorIteratorBaseENS0_8GeluTypeEENKUlvE0_clEvENKUlvE2_clEvEUlN3c108BFloat16ES9_E_EEvS4_RKT_EUliE_EEviT1_
        .type           _ZN2at6native18elementwise_kernelILi128ELi4EZNS0_15gpu_kernel_implIZZZNS0_26GeluBackwardCUDAKernelImplERNS_18TensorIteratorBaseENS0_8GeluTypeEENKUlvE0_clEvENKUlvE2_clEvEUlN3c108BFloat16ES9_E_EEvS4_RKT_EUliE_EEviT1_,@function
        .size           _ZN2at6native18elementwise_kernelILi128ELi4EZNS0_15gpu_kernel_implIZZZNS0_26GeluBackwardCUDAKernelImplERNS_18TensorIteratorBaseENS0_8GeluTypeEENKUlvE0_clEvENKUlvE2_clEvEUlN3c108BFloat16ES9_E_EEvS4_RKT_EUliE_EEviT1_,(.L_x_11974 - _ZN2at6native18elementwise_kernelILi128ELi4EZNS0_15gpu_kernel_implIZZZNS0_26GeluBackwardCUDAKernelImplERNS_18TensorIteratorBaseENS0_8GeluTypeEENKUlvE0_clEvENKUlvE2_clEvEUlN3c108BFloat16ES9_E_EEvS4_RKT_EUliE_EEviT1_)
        .other          _ZN2at6native18elementwise_kernelILi128ELi4EZNS0_15gpu_kernel_implIZZZNS0_26GeluBackwardCUDAKernelImplERNS_18TensorIteratorBaseENS0_8GeluTypeEENKUlvE0_clEvENKUlvE2_clEvEUlN3c108BFloat16ES9_E_EEvS4_RKT_EUliE_EEviT1_,@"STO_CUDA_ENTRY STV_DEFAULT"
_ZN2at6native18elementwise_kernelILi128ELi4EZNS0_15gpu_kernel_implIZZZNS0_26GeluBackwardCUDAKernelImplERNS_18TensorIteratorBaseENS0_8GeluTypeEENKUlvE0_clEvENKUlvE2_clEvEUlN3c108BFloat16ES9_E_EEvS4_RKT_EUliE_EEviT1_:
.text._ZN2at6native18elementwise_kernelILi128ELi4EZNS0_15gpu_kernel_implIZZZNS0_26GeluBackwardCUDAKernelImplERNS_18TensorIteratorBaseENS0_8GeluTypeEENKUlvE0_clEvENKUlvE2_clEvEUlN3c108BFloat16ES9_E_EEvS4_RKT_EUliE_EEviT1_:
[----:B------:R-:W-:Y:S02]  /*0000*/  IMAD.MOV.U32 R1, RZ, RZ, c[0x0][0x28] ;  /* 0x00000a00ff017624 */ /* 0x000fe400078e00ff */
[----:B------:R-:W0:Y:S01]  /*0010*/  S2R R19, SR_CTAID.X ;  /* 0x0000000000137919 */ /* 0x000e220000002500 */
[----:B------:R-:W-:Y:S01]  /*0020*/  ULDC.64 UR36, c[0x0][0x118] ;  /* 0x0000460000247ab9 */ /* 0x000fe20000000a00 */
[----:B------:R-:W-:Y:S02]  /*0030*/  BSSY B6, `(.L_x_0) ;  /* 0x000042f000067945 */ /* 0x000fe40003800000 */
[----:B------:R-:W0:Y:S02]  /*0040*/  S2R R18, SR_TID.X ;  /* 0x0000000000127919 */ /* 0x000e240000002100 */
[----:B0-----:R-:W-:-:S05]  /*0050*/  IMAD R23, R19, 0x200, R18 ;  /* 0x0000020013177824 */ /* 0x001fca00078e0212 */
[----:B------:R-:W-:-:S13]  /*0060*/  ISETP.GE.AND P0, PT, R23, c[0x0][0x160], PT ;  /* 0x0000580017007a0c */ /* 0x000fda0003f06270 */
[----:B------:R-:W-:Y:S05]  /*0070*/  @P0 BRA `(.L_x_1) ;  /* 0x000042a000000947 */ /* 0x000fea0003800000 */
[----:B------:R-:W-:Y:S01]  /*0080*/  ISETP.NE.AND P0, PT, RZ, c[0x0][0x168], PT ;  /* 0x00005a00ff007a0c */ /* 0x000fe20003f05270 */
[----:B------:R-:W-:Y:S02]  /*0090*/  IMAD.MOV.U32 R22, RZ, RZ, RZ ;  /* 0x000000ffff167224 */ /* 0x000fe400078e00ff */
[----:B------:R-:W-:Y:S02]  /*00a0*/  IMAD.MOV.U32 R0, RZ, RZ, RZ ;  /* 0x000000ffff007224 */ /* 0x000fe400078e00ff */
[----:B------:R-:W-:-:S08]  /*00b0*/  IMAD.MOV.U32 R16, RZ, RZ, RZ ;  /* 0x000000ffff107224 */ /* 0x000fd000078e00ff */
[----:B------:R-:W-:Y:S05]  /*00c0*/  @!P0 BRA `(.L_x_2) ;  /* 0x00000fc000008947 */ /* 0x000fea0003800000 */
[----:B------:R-:W-:Y:S02]  /*00d0*/  IMAD.MOV.U32 R22, RZ, RZ, RZ ;  /* 0x000000ffff167224 */ /* 0x000fe400078e00ff */
[----:B------:R-:W-:Y:S02]  /*00e0*/  IMAD.MOV.U32 R6, RZ, RZ, c[0x0][0x168] ;  /* 0x00005a00ff067624 */ /* 0x000fe400078e00ff */
[----:B------:R-:W-:-:S03]  /*00f0*/  IMAD.HI.U32 R4, R23, c[0x0][0x170], R22 ;  /* 0x00005c0017047a27 */ /* 0x000fc600078e0016 */
[----:B------:R-:W-:Y:S02]  /*0100*/  ISETP.NE.AND P0, PT, R6, 0x1, PT ;  /* 0x000000010600780c */ /* 0x000fe40003f05270 */
[----:B------:R-:W-:-:S05]  /*0110*/  SHF.R.U32.HI R5, RZ, c[0x0][0x174], R4 ;  /* 0x00005d00ff057a19 */ /* 0x000fca0000011604 */
[----:B------:R-:W-:-:S04]  /*0120*/  IMAD.MOV R0, RZ, RZ, -R5 ;  /* 0x000000ffff007224 */ /* 0x000fc800078e0a05 */
[----:B------:R-:W-:-:S04]  /*0130*/  IMAD R23, R0, c[0x0][0x16c], R23 ;  /* 0x00005b0000177a24 */ /* 0x000fc800078e0217 */
[C---:B------:R-:W-:Y:S02]  /*0140*/  IMAD R16, R23.reuse, c[0x0][0x298], RZ ;  /* 0x0000a60017107a24 */ /* 0x040fe400078e02ff */
[C---:B------:R-:W-:Y:S02]  /*0150*/  IMAD R0, R23.reuse, c[0x0][0x29c], RZ ;  /* 0x0000a70017007a24 */ /* 0x040fe400078e02ff */
[----:B------:R-:W-:Y:S01]  /*0160*/  IMAD R22, R23, c[0x0][0x2a0], RZ ;  /* 0x0000a80017167a24 */ /* 0x000fe200078e02ff */
[----:B------:R-:W-:Y:S05]  /*0170*/  @!P0 BRA `(.L_x_2) ;  /* 0x00000f1000008947 */ /* 0x000fea0003800000 */
[----:B------:R-:W-:Y:S01]  /*0180*/  IMAD.MOV.U32 R4, RZ, RZ, RZ ;  /* 0x000000ffff047224 */ /* 0x000fe200078e00ff */
[----:B------:R-:W-:-:S03]  /*0190*/  ISETP.NE.AND P0, PT, R6, 0x2, PT ;  /* 0x000000020600780c */ /* 0x000fc60003f05270 */
[----:B------:R-:W-:-:S05]  /*01a0*/  IMAD.HI.U32 R2, R5, c[0x0][0x17c], R4 ;  /* 0x00005f0005027a27 */ /* 0x000fca00078e0004 */
[----:B------:R-:W-:-:S05]  /*01b0*/  SHF.R.U32.HI R3, RZ, c[0x0][0x180], R2 ;  /* 0x00006000ff037a19 */ /* 0x000fca0000011602 */
[----:B------:R-:W-:-:S04]  /*01c0*/  IMAD.MOV R4, RZ, RZ, -R3 ;  /* 0x000000ffff047224 */ /* 0x000fc800078e0a03 */
[----:B------:R-:W-:-:S04]  /*01d0*/  IMAD R4, R4, c[0x0][0x178], R5 ;  /* 0x00005e0004047a24 */ /* 0x000fc800078e0205 */
[C---:B------:R-:W-:Y:S02]  /*01e0*/  IMAD R16, R4.reuse, c[0x0][0x2a4], RZ ;  /* 0x0000a90004107a24 */ /* 0x040fe400078e02ff */
[C---:B------:R-:W-:Y:S02]  /*01f0*/  IMAD R0, R4.reuse, c[0x0][0x2a8], RZ ;  /* 0x0000aa0004007a24 */ /* 0x040fe400078e02ff */
[----:B------:R-:W-:Y:S02]  /*0200*/  IMAD R4, R4, c[0x0][0x2ac], RZ ;  /* 0x0000ab0004047a24 */ /* 0x000fe400078e02ff */
[C---:B------:R-:W-:Y:S02]  /*0210*/  IMAD R16, R23.reuse, c[0x0][0x298], R16 ;  /* 0x0000a60017107a24 */ /* 0x040fe400078e0210 */
[C---:B------:R-:W-:Y:S02]  /*0220*/  IMAD R0, R23.reuse, c[0x0][0x29c], R0 ;  /* 0x0000a70017007a24 */ /* 0x040fe400078e0200 */
[----:B------:R-:W-:Y:S01]  /*0230*/  IMAD R22, R23, c[0x0][0x2a0], R4 ;  /* 0x0000a80017167a24 */ /* 0x000fe200078e0204 */
[----:B------:R-:W-:Y:S05]  /*0240*/  @!P0 BRA `(.L_x_2) ;  /* 0x00000e4000008947 */ /* 0x000fea0003800000 */
[----:B------:R-:W-:Y:S01]  /*0250*/  IMAD.MOV.U32 R2, RZ, RZ, RZ ;  /* 0x000000ffff027224 */ /* 0x000fe200078e00ff */
[----:B------:R-:W-:-:S03]  /*0260*/  ISETP.NE.AND P0, PT, R6, 0x3, PT ;  /* 0x000000030600780c */ /* 0x000fc60003f05270 */
[----:B------:R-:W-:-:S05]  /*0270*/  IMAD.HI.U32 R4, R3, c[0x0][0x188], R2 ;  /* 0x0000620003047a27 */ /* 0x000fca00078e0002 */
[----:B------:R-:W-:-:S05]  /*0280*/  SHF.R.U32.HI R5, RZ, c[0x0][0x18c], R4 ;  /* 0x00006300ff057a19 */ /* 0x000fca0000011604 */
[----:B------:R-:W-:-:S04]  /*0290*/  IMAD.MOV R2, RZ, RZ, -R5 ;  /* 0x000000ffff027224 */ /* 0x000fc800078e0a05 */
[----:B------:R-:W-:-:S04]  /*02a0*/  IMAD R3, R2, c[0x0][0x184], R3 ;  /* 0x0000610002037a24 */ /* 0x000fc800078e0203 */
        /* <DEDUP_REMOVED lines=214> */
[----:B------:R-:W-:-:S04]  /*1010*/  IMAD.MOV.U32 R2, RZ, RZ, RZ ;  /* 0x000000ffff027224 */ /* 0x000fc800078e00ff */
[----:B------:R-:W-:-:S05]  /*1020*/  IMAD.HI.U32 R2, R3, c[0x0][0x290], R2 ;  /* 0x0000a40003027a27 */ /* 0x000fca00078e0002 */
[----:B------:R-:W-:-:S05]  /*1030*/  SHF.R.U32.HI R2, RZ, c[0x0][0x294], R2 ;  /* 0x0000a500ff027a19 */ /* 0x000fca0000011602 */
[----:B------:R-:W-:-:S04]  /*1040*/  IMAD.MOV R2, RZ, RZ, -R2 ;  /* 0x000000ffff027224 */ /* 0x000fc800078e0a02 */
[----:B------:R-:W-:-:S04]  /*1050*/  IMAD R3, R2, c[0x0][0x28c], R3 ;  /* 0x0000a30002037a24 */ /* 0x000fc800078e0203 */
[C---:B------:R-:W-:Y:S02]  /*1060*/  IMAD R16, R3.reuse, c[0x0][0x3b8], R16 ;  /* 0x0000ee0003107a24 */ /* 0x040fe400078e0210 */
[C---:B------:R-:W-:Y:S02]  /*1070*/  IMAD R0, R3.reuse, c[0x0][0x3bc], R0 ;  /* 0x0000ef0003007a24 */ /* 0x040fe400078e0200 */
[----:B------:R-:W-:Y:S02]  /*1080*/  IMAD R22, R3, c[0x0][0x3c0], R22 ;  /* 0x0000f00003167a24 */ /* 0x000fe400078e0216 */
.L_x_2:
[----:B------:R-:W0:Y:S01]  /*1090*/  LDC.U8 R5, c[0x0][0x3e2] ;  /* 0x0000f880ff057b82 */ /* 0x000e220000000000 */
[----:B------:R-:W-:Y:S02]  /*10a0*/  IADD3 R16, P1, R16, c[0x0][0x3c8], RZ ;  /* 0x0000f20010107a10 */ /* 0x000fe40007f3e0ff */
[----:B------:R-:W-:-:S03]  /*10b0*/  IADD3 R2, P2, R0, c[0x0][0x3d0], RZ ;  /* 0x0000f40000027a10 */ /* 0x000fc60007f5e0ff */
[----:B------:R-:W-:Y:S02]  /*10c0*/  IMAD.X R17, RZ, RZ, c[0x0][0x3cc], P1 ;  /* 0x0000f300ff117624 */ /* 0x000fe400008e06ff */
[----:B------:R-:W-:Y:S01]  /*10d0*/  IMAD.X R3, RZ, RZ, c[0x0][0x3d4], P2 ;  /* 0x0000f500ff037624 */ /* 0x000fe200010e06ff */
[----:B0-----:R-:W-:-:S04]  /*10e0*/  PRMT R4, R5, 0x9910, RZ ;  /* 0x0000991005047816 */ /* 0x001fc800000000ff */
[----:B------:R-:W-:-:S13]  /*10f0*/  ISETP.GT.AND P0, PT, R4, 0x9, PT ;  /* 0x000000090400780c */ /* 0x000fda0003f04270 */
[----:B------:R-:W-:Y:S05]  /*1100*/  @P0 BRA `(.L_x_3) ;  /* 0x000004a000000947 */ /* 0x000fea0003800000 */
[----:B------:R-:W-:-:S13]  /*1110*/  ISETP.GT.AND P0, PT, R4, 0x4, PT ;  /* 0x000000040400780c */ /* 0x000fda0003f04270 */
[----:B------:R-:W-:Y:S05]  /*1120*/  @P0 BRA `(.L_x_4) ;  /* 0x0000025000000947 */ /* 0x000fea0003800000 */
[----:B------:R-:W-:-:S13]  /*1130*/  ISETP.GT.AND P0, PT, R4, 0x1, PT ;  /* 0x000000010400780c */ /* 0x000fda0003f04270 */
[----:B------:R-:W-:Y:S05]  /*1140*/  @P0 BRA `(.L_x_5) ;  /* 0x000000e000000947 */ /* 0x000fea0003800000 */
[----:B------:R-:W-:-:S13]  /*1150*/  ISETP.NE.AND P0, PT, R5, RZ, PT ;  /* 0x000000ff0500720c */ /* 0x000fda0003f05270 */
[----:B------:R-:W-:Y:S05]  /*1160*/  @!P0 BRA `(.L_x_6) ;  /* 0x0000007000008947 */ /* 0x000fea0003800000 */
[----:B------:R-:W-:-:S13]  /*1170*/  ISETP.NE.AND P0, PT, R4, 0x1, PT ;  /* 0x000000010400780c */ /* 0x000fda0003f05270 */
[----:B------:R-:W-:Y:S05]  /*1180*/  @P0 BRA `(.L_x_7) ;  /* 0x00000dc000000947 */ /* 0x000fea0003800000 */
[----:B------:R-:W2:Y:S02]  /*1190*/  LDG.E.S8 R2, [R2.64] ;  /* 0x0000002402027981 */ /* 0x000ea4000c1e1300 */
[----:B--2---:R-:W0:Y:S02]  /*11a0*/  I2F.S16 R0, R2 ;  /* 0x0000000200007306 */ /* 0x004e240000101400 */
[----:B0-----:R-:W-:-:S04]  /*11b0*/  F2FP.BF16.PACK_AB R0, RZ, R0 ;  /* 0x00000000ff00723e */ /* 0x001fc800000010ff */
[----:B------:R-:W-:Y:S01]  /*11c0*/  PRMT R23, R0, 0x7610, R23 ;  /* 0x0000761000177816 */ /* 0x000fe20000000017 */
[----:B------:R-:W-:Y:S05]  /*11d0*/  BRA `(.L_x_8) ;  /* 0x00000f5000007947 */ /* 0x000fea0003800000 */
.L_x_6:
[----:B------:R-:W2:Y:S02]  /*11e0*/  LDG.E.U8 R2, [R2.64] ;  /* 0x0000002402027981 */ /* 0x000ea4000c1e1100 */
[----:B--2---:R-:W0:Y:S02]  /*11f0*/  I2F.U16 R0, R2 ;  /* 0x0000000200007306 */ /* 0x004e240000101000 */
[----:B0-----:R-:W-:-:S04]  /*1200*/  F2FP.BF16.PACK_AB R0, RZ, R0 ;  /* 0x00000000ff00723e */ /* 0x001fc800000010ff */
[----:B------:R-:W-:Y:S01]  /*1210*/  PRMT R23, R0, 0x7610, R23 ;  /* 0x0000761000177816 */ /* 0x000fe20000000017 */
[----:B------:R-:W-:Y:S05]  /*1220*/  BRA `(.L_x_8) ;  /* 0x00000f0000007947 */ /* 0x000fea0003800000 */
.L_x_5:
[----:B------:R-:W-:-:S13]  /*1230*/  ISETP.NE.AND P0, PT, R4, 0x2, PT ;  /* 0x000000020400780c */ /* 0x000fda0003f05270 */
[----:B------:R-:W-:Y:S05]  /*1240*/  @!P0 BRA `(.L_x_9) ;  /* 0x000000e000008947 */ /* 0x000fea0003800000 */
[----:B------:R-:W-:-:S13]  /*1250*/  ISETP.NE.AND P0, PT, R4, 0x3, PT ;  /* 0x000000030400780c */ /* 0x000fda0003f05270 */
[----:B------:R-:W-:Y:S05]  /*1260*/  @!P0 BRA `(.L_x_10) ;  /* 0x0000007000008947 */ /* 0x000fea0003800000 */
[----:B------:R-:W-:-:S13]  /*1270*/  ISETP.NE.AND P0, PT, R4, 0x4, PT ;  /* 0x000000040400780c */ /* 0x000fda0003f05270 */
[----:B------:R-:W-:Y:S05]  /*1280*/  @P0 BRA `(.L_x_7) ;  /* 0x00000cc000000947 */ /* 0x000fea0003800000 */
[----:B------:R-:W2:Y:S02]  /*1290*/  LDG.E.64 R2, [R2.64] ;  /* 0x0000002402027981 */ /* 0x000ea4000c1e1b00 */
[----:B--2---:R-:W0:Y:S02]  /*12a0*/  I2F.S64 R0, R2 ;  /* 0x0000000200007312 */ /* 0x004e240000301400 */
[----:B0-----:R-:W-:-:S04]  /*12b0*/  F2FP.BF16.PACK_AB R0, RZ, R0 ;  /* 0x00000000ff00723e */ /* 0x001fc800000010ff */
[----:B------:R-:W-:Y:S01]  /*12c0*/  PRMT R23, R0, 0x7610, R23 ;  /* 0x0000761000177816 */ /* 0x000fe20000000017 */
[----:B------:R-:W-:Y:S05]  /*12d0*/  BRA `(.L_x_8) ;  /* 0x00000e5000007947 */ /* 0x000fea0003800000 */
.L_x_10:
[----:B------:R-:W2:Y:S02]  /*12e0*/  LDG.E R2, [R2.64] ;  /* 0x0000002402027981 */ /* 0x000ea4000c1e1900 */
[----:B--2---:R-:W0:Y:S02]  /*12f0*/  I2F R0, R2 ;  /* 0x0000000200007306 */ /* 0x004e240000201400 */
[----:B0-----:R-:W-:-:S04]  /*1300*/  F2FP.BF16.PACK_AB R0, RZ, R0 ;  /* 0x00000000ff00723e */ /* 0x001fc800000010ff */
[----:B------:R-:W-:Y:S01]  /*1310*/  PRMT R23, R0, 0x7610, R23 ;  /* 0x0000761000177816 */ /* 0x000fe20000000017 */
[----:B------:R-:W-:Y:S05]  /*1320*/  BRA `(.L_x_8) ;  /* 0x00000e0000007947 */ /* 0x000fea0003800000 */
.L_x_9:
[----:B------:R-:W2:Y:S02]  /*1330*/  LDG.E.U16 R2, [R2.64] ;  /* 0x0000002402027981 */ /* 0x000ea4000c1e1500 */
[----:B--2---:R-:W0:Y:S02]  /*1340*/  I2F.S16 R0, R2 ;  /* 0x0000000200007306 */ /* 0x004e240000101400 */
[----:B0-----:R-:W-:-:S04]  /*1350*/  F2FP.BF16.PACK_AB R0, RZ, R0 ;  /* 0x00000000ff00723e */ /* 0x001fc800000010ff */
[----:B------:R-:W-:Y:S01]  /*1360*/  PRMT R23, R0, 0x7610, R23 ;  /* 0x0000761000177816 */ /* 0x000fe20000000017 */
[----:B------:R-:W-:Y:S05]  /*1370*/  BRA `(.L_x_8) ;  /* 0x00000db000007947 */ /* 0x000fea0003800000 */
.L_x_4:
[----:B------:R-:W-:-:S13]  /*1380*/  ISETP.GT.AND P0, PT, R4, 0x6, PT ;  /* 0x000000060400780c */ /* 0x000fda0003f04270 */
[----:B------:R-:W-:Y:S05]  /*1390*/  @P0 BRA `(.L_x_11) ;  /* 0x000000c000000947 */ /* 0x000fea0003800000 */
[----:B------:R-:W-:-:S13]  /*13a0*/  ISETP.NE.AND P0, PT, R4, 0x5, PT ;  /* 0x000000050400780c */ /* 0x000fda0003f05270 */
[----:B------:R-:W-:Y:S05]  /*13b0*/  @!P0 BRA `(.L_x_12) ;  /* 0x0000005000008947 */ /* 0x000fea0003800000 */
[----:B------:R-:W-:-:S13]  /*13c0*/  ISETP.NE.AND P0, PT, R4, 0x6, PT ;  /* 0x000000060400780c */ /* 0x000fda0003f05270 */
[----:B------:R-:W-:Y:S05]  /*13d0*/  @P0 BRA `(.L_x_7) ;  /* 0x00000b7000000947 */ /* 0x000fea0003800000 */
[----:B------:R-:W2:Y:S02]  /*13e0*/  LDG.E R2, [R2.64] ;  /* 0x0000002402027981 */ /* 0x000ea4000c1e1900 */
[----:B--2---:R-:W-:Y:S01]  /*13f0*/  F2FP.BF16.PACK_AB R23, RZ, R2 ;  /* 0x00000002ff17723e */ /* 0x004fe200000010ff */
[----:B------:R-:W-:Y:S05]  /*1400*/  BRA `(.L_x_8) ;  /* 0x00000d2000007947 */ /* 0x000fea0003800000 */
.L_x_12:
[----:B------:R-:W2:Y:S02]  /*1410*/  LDG.E.U16 R0, [R2.64] ;  /* 0x0000002402007981 */ /* 0x000ea4000c1e1500 */
[----:B--2---:R-:W-:-:S05]  /*1420*/  HADD2.F32 R0, -RZ, R0.H0_H0 ;  /* 0x20000000ff007230 */ /* 0x004fca0000004100 */
[----:B------:R-:W-:-:S04]  /*1430*/  F2FP.BF16.PACK_AB R0, RZ, R0 ;  /* 0x00000000ff00723e */ /* 0x000fc800000010ff */
[----:B------:R-:W-:Y:S01]  /*1440*/  PRMT R23, R0, 0x7610, R23 ;  /* 0x0000761000177816 */ /* 0x000fe20000000017 */
[----:B------:R-:W-:Y:S05]  /*1450*/  BRA `(.L_x_8) ;  /* 0x00000cd000007947 */ /* 0x000fea0003800000 */
.L_x_11:
[----:B------:R-:W-:-:S13]  /*1460*/  ISETP.NE.AND P0, PT, R4, 0x7, PT ;  /* 0x000000070400780c */ /* 0x000fda0003f05270 */
[----:B------:R-:W-:Y:S05]  /*1470*/  @!P0 BRA `(.L_x_13) ;  /* 0x000000c000008947 */ /* 0x000fea0003800000 */
[----:B------:R-:W-:-:S13]  /*1480*/  ISETP.NE.AND P0, PT, R4, 0x8, PT ;  /* 0x000000080400780c */ /* 0x000fda0003f05270 */
[----:B------:R-:W-:Y:S05]  /*1490*/  @!P0 BRA `(.L_x_14) ;  /* 0x0000005000008947 */ /* 0x000fea0003800000 */
[----:B------:R-:W-:-:S13]  /*14a0*/  ISETP.NE.AND P0, PT, R4, 0x9, PT ;  /* 0x000000090400780c */ /* 0x000fda0003f05270 */
[----:B------:R-:W-:Y:S05]  /*14b0*/  @P0 BRA `(.L_x_7) ;  /* 0x00000a9000000947 */ /* 0x000fea0003800000 */
[----:B------:R-:W2:Y:S02]  /*14c0*/  LDG.E R2, [R2.64] ;  /* 0x0000002402027981 */ /* 0x000ea4000c1e1900 */
[----:B--2---:R-:W-:Y:S01]  /*14d0*/  F2FP.BF16.PACK_AB R23, RZ, R2 ;  /* 0x00000002ff17723e */ /* 0x004fe200000010ff */
[----:B------:R-:W-:Y:S05]  /*14e0*/  BRA `(.L_x_8) ;  /* 0x00000c4000007947 */ /* 0x000fea0003800000 */
.L_x_14:
[----:B------:R-:W2:Y:S02]  /*14f0*/  LDG.E.U16 R2, [R2.64] ;  /* 0x0000002402027981 */ /* 0x000ea4000c1e1500 */
[----:B--2---:R-:W-:-:S05]  /*1500*/  HADD2.F32 R0, -RZ, R2.H0_H0 ;  /* 0x20000002ff007230 */ /* 0x004fca0000004100 */
[----:B------:R-:W-:-:S04]  /*1510*/  F2FP.BF16.PACK_AB R0, RZ, R0 ;  /* 0x00000000ff00723e */ /* 0x000fc800000010ff */
[----:B------:R-:W-:Y:S01]  /*1520*/  PRMT R23, R0, 0x7610, R23 ;  /* 0x0000761000177816 */ /* 0x000fe20000000017 */
[----:B------:R-:W-:Y:S05]  /*1530*/  BRA `(.L_x_8) ;  /* 0x00000bf000007947 */ /* 0x000fea0003800000 */
.L_x_13:
[----:B------:R-:W2:Y:S02]  /*1540*/  LDG.E.64 R2, [R2.64] ;  /* 0x0000002402027981 */ /* 0x000ea4000c1e1b00 */
[----:B--2---:R-:W0:Y:S01]  /*1550*/  F2F.F32.F64 R0, R2 ;  /* 0x0000000200007310 */ /* 0x004e220000301000 */
[----:B------:R-:W0:-:S14]  /*1560*/  DSETP.GEU.AND P0, PT, |R2|, c[0x2][0x0], PT ;  /* 0x008000000200762a */ /* 0x000e1c0003f0e200 */
[----:B0-----:R-:W-:-:S05]  /*1570*/  @!P0 FMUL R0, R0, 1.175494350822287508e-38 ;  /* 0x0080000000008820 */ /* 0x001fca0000400000 */
[----:B------:R-:W-:-:S04]  /*1580*/  F2FP.BF16.PACK_AB R0, RZ, R0 ;  /* 0x00000000ff00723e */ /* 0x000fc800000010ff */
[----:B------:R-:W-:Y:S01]  /*1590*/  PRMT R23, R0, 0x7610, R23 ;  /* 0x0000761000177816 */ /* 0x000fe20000000017 */
[----:B------:R-:W-:Y:S05]  /*15a0*/  BRA `(.L_x_8) ;  /* 0x00000b8000007947 */ /* 0x000fea0003800000 */
.L_x_3:
[----:B------:R-:W-:-:S13]  /*15b0*/  ISETP.GT.AND P0, PT, R4, 0x18, PT ;  /* 0x000000180400780c */ /* 0x000fda0003f04270 */
[----:B------:R-:W-:Y:S05]  /*15c0*/  @P0 BRA `(.L_x_15) ;  /* 0x0000040000000947 */ /* 0x000fea0003800000 */
[----:B------:R-:W-:-:S13]  /*15d0*/  ISETP.GT.AND P0, PT, R4, 0xe, PT ;  /* 0x0000000e0400780c */ /* 0x000fda0003f04270 */
[----:B------:R-:W-:Y:S05]  /*15e0*/  @P0 BRA `(.L_x_16) ;  /* 0x0000011000000947 */ /* 0x000fea0003800000 */
[----:B------:R-:W-:-:S13]  /*15f0*/  ISETP.NE.AND P0, PT, R4, 0xa, PT ;  /* 0x0000000a0400780c */ /* 0x000fda0003f05270 */
[----:B------:R-:W-:Y:S05]  /*1600*/  @!P0 BRA `(.L_x_17) ;  /* 0x0000008000008947 */ /* 0x000fea0003800000 */
[----:B------:R-:W-:-:S13]  /*1610*/  ISETP.NE.AND P0, PT, R4, 0xb, PT ;  /* 0x0000000b0400780c */ /* 0x000fda0003f05270 */
[----:B------:R-:W-:Y:S05]  /*1620*/  @P0 BRA `(.L_x_7) ;  /* 0x0000092000000947 */ /* 0x000fea0003800000 */
[----:B------:R-:W2:Y:S02]  /*1630*/  LDG.E.U8 R2, [R2.64] ;  /* 0x0000002402027981 */ /* 0x000ea4000c1e1100 */
[----:B--2---:R-:W-:-:S04]  /*1640*/  ISETP.NE.AND P0, PT, R2, RZ, PT ;  /* 0x000000ff0200720c */ /* 0x004fc80003f05270 */
[----:B------:R-:W-:-:S04]  /*1650*/  FSEL R0, RZ, 1, !P0 ;  /* 0x3f800000ff007808 */ /* 0x000fc80004000000 */
[----:B------:R-:W-:-:S04]  /*1660*/  F2FP.BF16.PACK_AB R0, RZ, R0 ;  /* 0x00000000ff00723e */ /* 0x000fc800000010ff */
[----:B------:R-:W-:Y:S01]  /*1670*/  PRMT R23, R0, 0x7610, R23 ;  /* 0x0000761000177816 */ /* 0x000fe20000000017 */
[----:B------:R-:W-:Y:S05]  /*1680*/  BRA `(.L_x_8) ;  /* 0x00000aa000007947 */ /* 0x000fea0003800000 */
.L_x_17:
[----:B------:R-:W2:Y:S02]  /*1690*/  LDG.E.64 R2, [R2.64] ;  /* 0x0000002402027981 */ /* 0x000ea4000c1e1b00 */
[----:B--2---:R-:W0:Y:S01]  /*16a0*/  F2F.F32.F64 R0, R2 ;  /* 0x0000000200007310 */ /* 0x004e220000301000 */
[----:B------:R-:W0:-:S14]  /*16b0*/  DSETP.GEU.AND P0, PT, |R2|, c[0x2][0x0], PT ;  /* 0x008000000200762a */ /* 0x000e1c0003f0e200 */
[----:B0-----:R-:W-:-:S05]  /*16c0*/  @!P0 FMUL R0, R0, 1.175494350822287508e-38 ;  /* 0x0080000000008820 */ /* 0x001fca0000400000 */
[----:B------:R-:W-:-:S04]  /*16d0*/  F2FP.BF16.PACK_AB R0, RZ, R0 ;  /* 0x00000000ff00723e */ /* 0x000fc800000010ff */
[----:B------:R-:W-:Y:S01]  /*16e0*/  PRMT R23, R0, 0x7610, R23 ;  /* 0x0000761000177816 */ /* 0x000fe20000000017 */
[----:B------:R-:W-:Y:S05]  /*16f0*/  BRA `(.L_x_8) ;  /* 0x00000a3000007947 */ /* 0x000fea0003800000 */
.L_x_16:
[----:B------:R-:W-:-:S13]  /*1700*/  ISETP.NE.AND P0, PT, R4, 0xf, PT ;  /* 0x0000000f0400780c */ /* 0x000fda0003f05270 */
[----:B------:R-:W-:Y:S05]  /*1710*/  @!P0 BRA `(.L_x_18) ;  /* 0x0000029000008947 */ /* 0x000fea0003800000 */
[----:B------:R-:W-:-:S13]  /*1720*/  ISETP.NE.AND P0, PT, R4, 0x17, PT ;  /* 0x000000170400780c */ /* 0x000fda0003f05270 */
[----:B------:R-:W-:Y:S05]  /*1730*/  @!P0 BRA `(.L_x_19) ;  /* 0x0000018000008947 */ /* 0x000fea0003800000 */
[----:B------:R-:W-:-:S13]  /*1740*/  ISETP.NE.AND P0, PT, R4, 0x18, PT ;  /* 0x000000180400780c */ /* 0x000fda0003f05270 */
[----:B------:R-:W-:Y:S05]  /*1750*/  @P0 BRA `(.L_x_7) ;  /* 0x000007f000000947 */ /* 0x000fea0003800000 */
[----:B------:R-:W2:Y:S01]  /*1760*/  LDG.E.U8 R0, [R2.64] ;  /* 0x0000002402007981 */ /* 0x000ea2000c1e1100 */
[----:B------:R-:W-:Y:S02]  /*1770*/  IMAD.MOV.U32 R8, RZ, RZ, -0x800000 ;  /* 0xff800000ff087424 */ /* 0x000fe400078e00ff */
[----:B--2---:R-:W-:-:S05]  /*1780*/  IMAD.SHL.U32 R0, R0, 0x1000000, RZ ;  /* 0x0100000000007824 */ /* 0x004fca00078e00ff */
[----:B------:R-:W-:-:S04]  /*1790*/  LOP3.LUT R4, R0, 0x7f000000, RZ, 0xc0, !PT ;  /* 0x7f00000000047812 */ /* 0x000fc800078ec0ff */
[----:B------:R-:W0:Y:S01]  /*17a0*/  FLO.U32 R5, R4 ;  /* 0x0000000400057300 */ /* 0x000e2200000e0000 */
[C---:B------:R-:W-:Y:S02]  /*17b0*/  IADD3 R6, R4.reuse, 0x1000000, RZ ;  /* 0x0100000004067810 */ /* 0x040fe40007ffe0ff */
[----:B------:R-:W-:Y:S02]  /*17c0*/  IADD3 R2, R4, -0x1, RZ ;  /* 0xffffffff04027810 */ /* 0x000fe40007ffe0ff */
[----:B------:R-:W-:Y:S02]  /*17d0*/  SHF.R.S32.HI R6, RZ, 0x8, R6 ;  /* 0x00000008ff067819 */ /* 0x000fe40000011406 */
[----:B------:R-:W-:Y:S02]  /*17e0*/  SHF.R.S32.HI R2, RZ, 0x1f, R2 ;  /* 0x0000001fff027819 */ /* 0x000fe40000011402 */
[----:B0-----:R-:W-:-:S04]  /*17f0*/  IADD3 R5, -R5, 0x1f, RZ ;  /* 0x0000001f05057810 */ /* 0x001fc80007ffe1ff */
[C---:B------:R-:W-:Y:S02]  /*1800*/  ISETP.GT.U32.AND P0, PT, R5.reuse, 0x4, PT ;  /* 0x000000040500780c */ /* 0x040fe40003f04070 */
[----:B------:R-:W-:-:S04]  /*1810*/  IADD3 R5, R5, -0x4, RZ ;  /* 0xfffffffc05057810 */ /* 0x000fc80007ffe0ff */
[----:B------:R-:W-:-:S05]  /*1820*/  SEL R5, R5, RZ, P0 ;  /* 0x000000ff05057207 */ /* 0x000fca0000000000 */
[----:B------:R-:W-:Y:S01]  /*1830*/  IMAD R8, R5, R8, 0x3c000000 ;  /* 0x3c00000005087424 */ /* 0x000fe200078e0208 */
[----:B------:R-:W-:-:S04]  /*1840*/  SHF.L.U32 R5, R4, R5, RZ ;  /* 0x0000000504057219 */ /* 0x000fc800000006ff */
[----:B------:R-:W-:-:S04]  /*1850*/  LEA.HI R5, R5, R8, RZ, 0x1c ;  /* 0x0000000805057211 */ /* 0x000fc800078fe0ff */
[----:B------:R-:W-:-:S04]  /*1860*/  LOP3.LUT R5, R5, 0x7f800000, R6, 0xf8, !PT ;  /* 0x7f80000005057812 */ /* 0x000fc800078ef806 */
[----:B------:R-:W-:-:S04]  /*1870*/  LOP3.LUT R5, R5, R2, RZ, 0x30, !PT ;  /* 0x0000000205057212 */ /* 0x000fc800078e30ff */
[----:B------:R-:W-:-:S04]  /*1880*/  LOP3.LUT R5, R5, 0x80000000, R0, 0xf8, !PT ;  /* 0x8000000005057812 */ /* 0x000fc800078ef800 */
[----:B------:R-:W-:-:S04]  /*1890*/  F2FP.BF16.PACK_AB R5, RZ, R5 ;  /* 0x00000005ff05723e */ /* 0x000fc800000010ff */
[----:B------:R-:W-:Y:S01]  /*18a0*/  PRMT R23, R5, 0x7610, R23 ;  /* 0x0000761005177816 */ /* 0x000fe20000000017 */
[----:B------:R-:W-:Y:S05]  /*18b0*/  BRA `(.L_x_8) ;  /* 0x0000087000007947 */ /* 0x000fea0003800000 */
.L_x_19:
[----:B------:R-:W2:Y:S02]  /*18c0*/  LDG.E.U8 R2, [R2.64] ;  /* 0x0000002402027981 */ /* 0x000ea4000c1e1100 */
[C---:B--2---:R-:W-:Y:S02]  /*18d0*/  IMAD.SHL.U32 R0, R2.reuse, 0x2000000, RZ ;  /* 0x0200000002007824 */ /* 0x044fe400078e00ff */
[----:B------:R-:W-:-:S03]  /*18e0*/  IMAD.SHL.U32 R5, R2, 0x1000000, RZ ;  /* 0x0100000002057824 */ /* 0x000fc600078e00ff */
[----:B------:R-:W-:-:S13]  /*18f0*/  ISETP.GE.U32.AND P0, PT, R0, 0x8000000, PT ;  /* 0x080000000000780c */ /* 0x000fda0003f06070 */
[C---:B------:R-:W-:Y:S02]  /*1900*/  @!P0 IMAD.SHL.U32 R0, R2.reuse, 0x100, RZ ;  /* 0x0000010002008824 */ /* 0x040fe400078e00ff */
[----:B------:R-:W-:-:S03]  /*1910*/  @P0 IMAD.SHL.U32 R4, R2, 0x200000, RZ ;  /* 0x0020000002040824 */ /* 0x000fc600078e00ff */
[----:B------:R-:W-:Y:S02]  /*1920*/  @!P0 LOP3.LUT R0, R0, 0x7f00, RZ, 0xc0, !PT ;  /* 0x00007f0000008812 */ /* 0x000fe400078ec0ff */
[----:B------:R-:W-:Y:S02]  /*1930*/  @P0 LOP3.LUT R4, R4, 0x70000000, RZ, 0xfc, !PT ;  /* 0x7000000004040812 */ /* 0x000fe400078efcff */
[----:B------:R-:W-:-:S03]  /*1940*/  @!P0 LOP3.LUT R0, R0, 0x3f000000, RZ, 0xfc, !PT ;  /* 0x3f00000000008812 */ /* 0x000fc600078efcff */
[----:B------:R-:W-:Y:S02]  /*1950*/  @P0 FMUL.FTZ R4, R4, 1.9259299443872358531e-34 ;  /* 0x0780000004040820 */ /* 0x000fe40000410000 */
[----:B------:R-:W-:-:S05]  /*1960*/  @!P0 FADD.FTZ R4, R0, -0.5 ;  /* 0xbf00000000048421 */ /* 0x000fca0000010000 */
[----:B------:R-:W-:-:S04]  /*1970*/  LOP3.LUT R4, R4, 0x80000000, R5, 0xf8, !PT ;  /* 0x8000000004047812 */ /* 0x000fc800078ef805 */
[----:B------:R-:W-:-:S04]  /*1980*/  F2FP.BF16.PACK_AB R4, RZ, R4 ;  /* 0x00000004ff04723e */ /* 0x000fc800000010ff */
[----:B------:R-:W-:Y:S01]  /*1990*/  PRMT R23, R4, 0x7610, R23 ;  /* 0x0000761004177816 */ /* 0x000fe20000000017 */
[----:B------:R-:W-:Y:S05]  /*19a0*/  BRA `(.L_x_8) ;  /* 0x0000078000007947 */ /* 0x000fea0003800000 */
.L_x_18:
[----:B------:R0:W5:Y:S01]  /*19b0*/  LDG.E.U16 R23, [R2.64] ;  /* 0x0000002402177981 */ /* 0x000162000c1e1500 */
[----:B------:R-:W-:Y:S05]  /*19c0*/  BRA `(.L_x_8) ;  /* 0x0000076000007947 */ /* 0x000fea0003800000 */
.L_x_15:
[----:B------:R-:W-:-:S13]  /*19d0*/  ISETP.GT.AND P0, PT, R4, 0x1b, PT ;  /* 0x0000001b0400780c */ /* 0x000fda0003f04270 */
[----:B------:R-:W-:Y:S05]  /*19e0*/  @P0 BRA `(.L_x_20) ;  /* 0x0000044000000947 */ /* 0x000fea0003800000 */
[----:B------:R-:W-:-:S13]  /*19f0*/  ISETP.NE.AND P0, PT, R4, 0x19, PT ;  /* 0x000000190400780c */ /* 0x000fda0003f05270 */
[----:B------:R-:W-:Y:S05]  /*1a00*/  @!P0 BRA `(.L_x_21) ;  /* 0x0000025000008947 */ /* 0x000fea0003800000 */
[----:B------:R-:W-:-:S13]  /*1a10*/  ISETP.NE.AND P0, PT, R4, 0x1a, PT ;  /* 0x0000001a0400780c */ /* 0x000fda0003f05270 */
[----:B------:R-:W-:Y:S05]  /*1a20*/  @!P0 BRA `(.L_x_22) ;  /* 0x0000006000008947 */ /* 0x000fea0003800000 */
[----:B------:R-:W-:-:S13]  /*1a30*/  ISETP.NE.AND P0, PT, R4, 0x1b, PT ;  /* 0x0000001b0400780c */ /* 0x000fda0003f05270 */
[----:B------:R-:W-:Y:S05]  /*1a40*/  @P0 BRA `(.L_x_7) ;  /* 0x0000050000000947 */ /* 0x000fea0003800000 */
[----:B------:R-:W2:Y:S02]  /*1a50*/  LDG.E.U16 R0, [R2.64] ;  /* 0x0000002402007981 */ /* 0x000ea4000c1e1500 */
[----:B--2---:R-:W0:Y:S02]  /*1a60*/  I2F.U16 R0, R0 ;  /* 0x0000000000007306 */ /* 0x004e240000101000 */
[----:B0-----:R-:W-:Y:S01]  /*1a70*/  F2FP.BF16.PACK_AB R23, RZ, R0 ;  /* 0x00000000ff17723e */ /* 0x001fe200000010ff */
[----:B------:R-:W-:Y:S05]  /*1a80*/  BRA `(.L_x_8) ;  /* 0x000006a000007947 */ /* 0x000fea0003800000 */
.L_x_22:
[----:B------:R-:W2:Y:S01]  /*1a90*/  LDG.E.U8 R2, [R2.64] ;  /* 0x0000002402027981 */ /* 0x000ea2000c1e1100 */
[----:B------:R-:W-:Y:S01]  /*1aa0*/  BSSY B0, `(.L_x_23) ;  /* 0x0000018000007945 */ /* 0x000fe20003800000 */
[----:B------:R-:W-:Y:S01]  /*1ab0*/  IMAD.MOV.U32 R0, RZ, RZ, RZ ;  /* 0x000000ffff007224 */ /* 0x000fe200078e00ff */
[----:B--2---:R-:W-:-:S13]  /*1ac0*/  ISETP.NE.AND P0, PT, R2, RZ, PT ;  /* 0x000000ff0200720c */ /* 0x004fda0003f05270 */
[----:B------:R-:W-:Y:S05]  /*1ad0*/  @!P0 BRA `(.L_x_24) ;  /* 0x0000014000008947 */ /* 0x000fea0003800000 */
[----:B------:R-:W-:-:S13]  /*1ae0*/  ISETP.NE.AND P0, PT, R2, 0x80, PT ;  /* 0x000000800200780c */ /* 0x000fda0003f05270 */
[----:B------:R-:W-:Y:S01]  /*1af0*/  @!P0 IMAD.MOV.U32 R0, RZ, RZ, 0x7f800001 ;  /* 0x7f800001ff008424 */ /* 0x000fe200078e00ff */
[----:B------:R-:W-:Y:S05]  /*1b00*/  @!P0 BRA `(.L_x_24) ;  /* 0x0000011000008947 */ /* 0x000fea0003800000 */
[C---:B------:R-:W-:Y:S01]  /*1b10*/  LOP3.LUT P0, R0, R2.reuse, 0x78, RZ, 0xc0, !PT ;  /* 0x0000007802007812 */ /* 0x040fe2000780c0ff */
[----:B------:R-:W-:Y:S01]  /*1b20*/  BSSY B1, `(.L_x_25) ;  /* 0x000000c000017945 */ /* 0x000fe20003800000 */
[----:B------:R-:W-:Y:S02]  /*1b30*/  SHF.R.U32.HI R3, RZ, 0x7, R2 ;  /* 0x00000007ff037819 */ /* 0x000fe40000011602 */
[----:B------:R-:W-:Y:S02]  /*1b40*/  LOP3.LUT R2, R2, 0x7, RZ, 0xc0, !PT ;  /* 0x0000000702027812 */ /* 0x000fe400078ec0ff */
[----:B------:R-:W-:Y:S01]  /*1b50*/  SHF.R.U32.HI R0, RZ, 0x3, R0 ;  /* 0x00000003ff007819 */ /* 0x000fe20000011600 */
[----:B------:R-:W-:-:S06]  /*1b60*/  IMAD.U32 R4, R3, -0x80000000, RZ ;  /* 0x8000000003047824 */ /* 0x000fcc00078e00ff */
[----:B------:R-:W-:Y:S05]  /*1b70*/  @P0 BRA `(.L_x_26) ;  /* 0x0000006000000947 */ /* 0x000fea0003800000 */
[----:B------:R-:W0:Y:S02]  /*1b80*/  FLO.U32 R3, R2 ;  /* 0x0000000200037300 */ /* 0x000e2400000e0000 */
[----:B0-----:R-:W-:-:S04]  /*1b90*/  IADD3 R3, -R3, 0x1f, RZ ;  /* 0x0000001f03037810 */ /* 0x001fc80007ffe1ff */
[----:B------:R-:W-:Y:S02]  /*1ba0*/  IADD3 R5, R3, -0x1c, RZ ;  /* 0xffffffe403057810 */ /* 0x000fe40007ffe0ff */
[----:B------:R-:W-:Y:S02]  /*1bb0*/  IADD3 R0, R0, 0x1d, -R3 ;  /* 0x0000001d00007810 */ /* 0x000fe40007ffe803 */
[----:B------:R-:W-:-:S04]  /*1bc0*/  SHF.L.U32 R5, R2, R5, RZ ;  /* 0x0000000502057219 */ /* 0x000fc800000006ff */
[----:B------:R-:W-:Y:S02]  /*1bd0*/  LOP3.LUT R2, R5, 0x7, RZ, 0xc0, !PT ;  /* 0x0000000705027812 */ /* 0x000fe400078ec0ff */
.L_x_26:
[----:B------:R-:W-:Y:S05]  /*1be0*/  BSYNC B1 ;  /* 0x0000000000017941 */ /* 0x000fea0003800000 */
.L_x_25:
[----:B------:R-:W-:Y:S01]  /*1bf0*/  LEA R3, R0, 0x3b800000, 0x17 ;  /* 0x3b80000000037811 */ /* 0x000fe200078eb8ff */
[----:B------:R-:W-:-:S05]  /*1c00*/  IMAD.SHL.U32 R0, R2, 0x100000, RZ ;  /* 0x0010000002007824 */ /* 0x000fca00078e00ff */
[----:B------:R-:W-:Y:S02]  /*1c10*/  LOP3.LUT R0, R3, R0, R4, 0xfe, !PT ;  /* 0x0000000003007212 */ /* 0x000fe400078efe04 */
.L_x_24:
[----:B------:R-:W-:Y:S05]  /*1c20*/  BSYNC B0 ;  /* 0x0000000000007941 */ /* 0x000fea0003800000 */
.L_x_23:
[----:B------:R-:W-:-:S04]  /*1c30*/  F2FP.BF16.PACK_AB R0, RZ, R0 ;  /* 0x00000000ff00723e */ /* 0x000fc800000010ff */
[----:B------:R-:W-:Y:S01]  /*1c40*/  PRMT R23, R0, 0x7610, R23 ;  /* 0x0000761000177816 */ /* 0x000fe20000000017 */
[----:B------:R-:W-:Y:S05]  /*1c50*/  BRA `(.L_x_8) ;  /* 0x000004d000007947 */ /* 0x000fea0003800000 */
.L_x_21:
        /* <DEDUP_REMOVED lines=21> */
.L_x_30:
[----:B------:R-:W-:Y:S05]  /*1db0*/  BSYNC B1 ;  /* 0x0000000000017941 */ /* 0x000fea0003800000 */
.L_x_29:
[----:B------:R-:W-:Y:S01]  /*1dc0*/  LEA R3, R0, 0x37800000, 0x17 ;  /* 0x3780000000037811 */ /* 0x000fe200078eb8ff */
[----:B------:R-:W-:-:S05]  /*1dd0*/  IMAD.SHL.U32 R0, R2, 0x200000, RZ ;  /* 0x0020000002007824 */ /* 0x000fca00078e00ff */
[----:B------:R-:W-:Y:S02]  /*1de0*/  LOP3.LUT R0, R3, R0, R4, 0xfe, !PT ;  /* 0x0000000003007212 */ /* 0x000fe400078efe04 */
.L_x_28:
[----:B------:R-:W-:Y:S05]  /*1df0*/  BSYNC B0 ;  /* 0x0000000000007941 */ /* 0x000fea0003800000 */
.L_x_27:
[----:B------:R-:W-:-:S04]  /*1e00*/  F2FP.BF16.PACK_AB R0, RZ, R0 ;  /* 0x00000000ff00723e */ /* 0x000fc800000010ff */
[----:B------:R-:W-:Y:S01]  /*1e10*/  PRMT R23, R0, 0x7610, R23 ;  /* 0x0000761000177816 */ /* 0x000fe20000000017 */
[----:B------:R-:W-:Y:S05]  /*1e20*/  BRA `(.L_x_8) ;  /* 0x0000030000007947 */ /* 0x000fea0003800000 */
.L_x_20:
[----:B------:R-:W-:-:S13]  /*1e30*/  ISETP.NE.AND P0, PT, R4, 0x1c, PT ;  /* 0x0000001c0400780c */ /* 0x000fda0003f05270 */
[----:B------:R-:W-:Y:S05]  /*1e40*/  @!P0 BRA `(.L_x_31) ;  /* 0x000002a000008947 */ /* 0x000fea0003800000 */
[----:B------:R-:W-:-:S13]  /*1e50*/  ISETP.NE.AND P0, PT, R4, 0x1d, PT ;  /* 0x0000001d0400780c */ /* 0x000fda0003f05270 */
[----:B------:R-:W-:Y:S05]  /*1e60*/  @!P0 BRA `(.L_x_32) ;  /* 0x0000023000008947 */ /* 0x000fea0003800000 */
[----:B------:R-:W-:-:S13]  /*1e70*/  ISETP.NE.AND P0, PT, R4, 0x2c, PT ;  /* 0x0000002c0400780c */ /* 0x000fda0003f05270 */
[----:B------:R-:W-:Y:S05]  /*1e80*/  @P0 BRA `(.L_x_7) ;  /* 0x000000c000000947 */ /* 0x000fea0003800000 */
[----:B------:R-:W2:Y:S01]  /*1e90*/  LDG.E.U8 R2, [R2.64] ;  /* 0x0000002402027981 */ /* 0x000ea2000c1e1100 */
[----:B------:R-:W-:Y:S01]  /*1ea0*/  BSSY B0, `(.L_x_33) ;  /* 0x0000007000007945 */ /* 0x000fe20003800000 */
[----:B------:R-:W-:Y:S01]  /*1eb0*/  IMAD.MOV.U32 R0, RZ, RZ, 0x400000 ;  /* 0x00400000ff007424 */ /* 0x000fe200078e00ff */
[----:B--2---:R-:W-:-:S13]  /*1ec0*/  ISETP.NE.AND P0, PT, R2, RZ, PT ;  /* 0x000000ff0200720c */ /* 0x004fda0003f05270 */
[----:B------:R-:W-:Y:S05]  /*1ed0*/  @!P0 BRA `(.L_x_34) ;  /* 0x0000003000008947 */ /* 0x000fea0003800000 */
[----:B------:R-:W-:-:S13]  /*1ee0*/  ISETP.NE.AND P0, PT, R2, 0xff, PT ;  /* 0x000000ff0200780c */ /* 0x000fda0003f05270 */
[----:B------:R-:W-:Y:S02]  /*1ef0*/  @!P0 IMAD.MOV.U32 R0, RZ, RZ, 0x7f800001 ;  /* 0x7f800001ff008424 */ /* 0x000fe400078e00ff */
[----:B------:R-:W-:Y:S02]  /*1f00*/  @P0 IMAD.SHL.U32 R0, R2, 0x800000, RZ ;  /* 0x0080000002000824 */ /* 0x000fe400078e00ff */
.L_x_34:
[----:B------:R-:W-:Y:S05]  /*1f10*/  BSYNC B0 ;  /* 0x0000000000007941 */ /* 0x000fea0003800000 */
.L_x_33:
[----:B------:R-:W-:-:S04]  /*1f20*/  F2FP.BF16.PACK_AB R0, RZ, R0 ;  /* 0x00000000ff00723e */ /* 0x000fc800000010ff */
[----:B------:R-:W-:Y:S01]  /*1f30*/  PRMT R23, R0, 0x7610, R23 ;  /* 0x0000761000177816 */ /* 0x000fe20000000017 */
[----:B------:R-:W-:Y:S05]  /*1f40*/  BRA `(.L_x_8) ;  /* 0x000001e000007947 */ /* 0x000fea0003800000 */
.L_x_7:
[----:B------:R-:W-:Y:S01]  /*1f50*/  MOV R2, 0x0 ;  /* 0x0000000000027802 */ /* 0x000fe20000000f00 */
[----:B------:R-:W-:Y:S02]  /*1f60*/  IMAD.MOV.U32 R4, RZ, RZ, c[0x4][0x128] ;  /* 0x01004a00ff047624 */ /* 0x000fe400078e00ff */
[----:B------:R-:W-:Y:S02]  /*1f70*/  IMAD.MOV.U32 R5, RZ, RZ, c[0x4][0x12c] ;  /* 0x01004b00ff057624 */ /* 0x000fe400078e00ff */
[----:B------:R-:W-:Y:S01]  /*1f80*/  IMAD.MOV.U32 R6, RZ, RZ, c[0x4][0x130] ;  /* 0x01004c00ff067624 */ /* 0x000fe200078e00ff */
[----:B------:R-:W0:Y:S01]  /*1f90*/  LDC.64 R2, c[0x4][R2] ;  /* 0x0100000002027b82 */ /* 0x000e220000000a00 */
[----:B------:R-:W-:Y:S02]  /*1fa0*/  IMAD.MOV.U32 R7, RZ, RZ, c[0x4][0x134] ;  /* 0x01004d00ff077624 */ /* 0x000fe400078e00ff */
[----:B------:R-:W-:-:S02]  /*1fb0*/  IMAD.MOV.U32 R8, RZ, RZ, 0x4e ;  /* 0x0000004eff087424 */ /* 0x000fc400078e00ff */
[----:B------:R-:W-:Y:S02]  /*1fc0*/  IMAD.MOV.U32 R10, RZ, RZ, c[0x4][0x38] ;  /* 0x01000e00ff0a7624 */ /* 0x000fe400078e00ff */
[----:B------:R-:W-:Y:S02]  /*1fd0*/  IMAD.MOV.U32 R11, RZ, RZ, c[0x4][0x3c] ;  /* 0x01000f00ff0b7624 */ /* 0x000fe400078e00ff */
[----:B------:R-:W-:Y:S02]  /*1fe0*/  IMAD.MOV.U32 R12, RZ, RZ, 0x1 ;  /* 0x00000001ff0c7424 */ /* 0x000fe400078e00ff */
[----:B------:R-:W-:Y:S02]  /*1ff0*/  IMAD.MOV.U32 R13, RZ, RZ, RZ ;  /* 0x000000ffff0d7224 */ /* 0x000fe400078e00ff */
[----:B------:R-:W-:Y:S01]  /*2000*/  LEPC R14 ;  /* 0x00000000000e734e */ /* 0x000fe20000000000 */
[----:B------:R-:W-:Y:S02]  /*2010*/  MOV R9, 0x2080 ;  /* 0x0000208000097802 */ /* 0x000fe40000000f00 */
[----:B------:R-:W-:Y:S02]  /*2020*/  MOV R20, 0x2000 ;  /* 0x0000200000147802 */ /* 0x000fe40000000f00 */
[----:B------:R-:W-:-:S02]  /*2030*/  MOV R21, 0x0 ;  /* 0x0000000000157802 */ /* 0x000fc40000000f00 */
[----:B------:R-:W-:Y:S02]  /*2040*/  MOV R0, 0x0 ;  /* 0x0000000000007802 */ /* 0x000fe40000000f00 */
[----:B------:R-:W-:-:S04]  /*2050*/  IADD3 R20, P0, P1, -R20, R9, R14 ;  /* 0x0000000914147210 */ /* 0x000fc8000791e10e */
[----:B------:R-:W-:-:S04]  /*2060*/  IADD3.X R21, ~R0, R21, R15, P0, P1 ;  /* 0x0000001500157210 */ /* 0x000fc800007e250f */
[----:B0-----:R-:W-:Y:S05]  /*2070*/  CALL.ABS.NOINC R2 ;  /* 0x0000000002007343 */ /* 0x001fea0003c00000 */
[----:B------:R-:W-:Y:S01]  /*2080*/  PRMT R23, RZ, 0x7610, R23 ;  /* 0x00007610ff177816 */ /* 0x000fe20000000017 */
[----:B------:R-:W-:Y:S05]  /*2090*/  BRA `(.L_x_8) ;  /* 0x0000009000007947 */ /* 0x000fea0003800000 */
.L_x_32:
[----:B------:R-:W2:Y:S02]  /*20a0*/  LDG.E.64 R2, [R2.64] ;  /* 0x0000002402027981 */ /* 0x000ea4000c1e1b00 */
[----:B--2---:R-:W0:Y:S02]  /*20b0*/  I2F.U64 R0, R2 ;  /* 0x0000000200007312 */ /* 0x004e240000301000 */
[----:B0-----:R-:W-:-:S04]  /*20c0*/  F2FP.BF16.PACK_AB R0, RZ, R0 ;  /* 0x00000000ff00723e */ /* 0x001fc800000010ff */
[----:B------:R-:W-:Y:S01]  /*20d0*/  PRMT R23, R0, 0x7610, R23 ;  /* 0x0000761000177816 */ /* 0x000fe20000000017 */
[----:B------:R-:W-:Y:S05]  /*20e0*/  BRA `(.L_x_8) ;  /* 0x0000004000007947 */ /* 0x000fea0003800000 */
.L_x_31:
[----:B------:R-:W2:Y:S02]  /*20f0*/  LDG.E R2, [R2.64] ;  /* 0x0000002402027981 */ /* 0x000ea4000c1e1900 */
[----:B--2---:R-:W0:Y:S02]  /*2100*/  I2F.U32 R0, R2 ;  /* 0x0000000200007306 */ /* 0x004e240000201000 */
[----:B0-----:R-:W-:-:S04]  /*2110*/  F2FP.BF16.PACK_AB R0, RZ, R0 ;  /* 0x00000000ff00723e */ /* 0x001fc800000010ff */
[----:B------:R-:W-:Y:S02]  /*2120*/  PRMT R23, R0, 0x7610, R23 ;  /* 0x0000761000177816 */ /* 0x000fe40000000017 */
.L_x_8:
[----:B------:R-:W1:Y:S01]  /*2130*/  LDC.U8 R4, c[0x0][0x3e3] ;  /* 0x0000f8c0ff047b82 */ /* 0x000e620000000000 */
[----:B0-----:R-:W-:-:S05]  /*2140*/  IADD3 R2, P1, R22, c[0x0][0x3d8], RZ ;  /* 0x0000f60016027a10 */ /* 0x001fca0007f3e0ff */
[----:B------:R-:W-:Y:S01]  /*2150*/  IMAD.X R3, RZ, RZ, c[0x0][0x3dc], P1 ;  /* 0x0000f700ff037624 */ /* 0x000fe200008e06ff */
[----:B-1----:R-:W-:-:S04]  /*2160*/  PRMT R0, R4, 0x9910, RZ ;  /* 0x0000991004007816 */ /* 0x002fc800000000ff */
        /* <DEDUP_REMOVED lines=12> */
[----:B0-----:R-:W-:Y:S01]  /*2230*/  F2FP.BF16.PACK_AB R0, RZ, R0 ;  /* 0x00000000ff00723e */ /* 0x001fe200000010ff */
[----:B------:R-:W-:Y:S05]  /*2240*/  BRA `(.L_x_40) ;  /* 0x00000e7000007947 */ /* 0x000fea0003800000 */
.L_x_38:
[----:B------:R-:W2:Y:S02]  /*2250*/  LDG.E.U8 R2, [R2.64] ;  /* 0x0000002402027981 */ /* 0x000ea4000c1e1100 */
[----:B--2---:R-:W0:Y:S02]  /*2260*/  I2F.U16 R0, R2 ;  /* 0x0000000200007306 */ /* 0x004e240000101000 */
[----:B0-----:R-:W-:Y:S01]  /*2270*/  F2FP.BF16.PACK_AB R0, RZ, R0 ;  /* 0x00000000ff00723e */ /* 0x001fe200000010ff */
[----:B------:R-:W-:Y:S05]  /*2280*/  BRA `(.L_x_40) ;  /* 0x00000e3000007947 */ /* 0x000fea0003800000 */
.L_x_37:
        /* <DEDUP_REMOVED lines=8> */
[----:B0-----:R-:W-:Y:S01]  /*2310*/  F2FP.BF16.PACK_AB R0, RZ, R0 ;  /* 0x00000000ff00723e */ /* 0x001fe200000010ff */
[----:B------:R-:W-:Y:S05]  /*2320*/  BRA `(.L_x_40) ;  /* 0x00000d9000007947 */ /* 0x000fea0003800000 */
.L_x_42:
[----:B------:R-:W2:Y:S02]  /*2330*/  LDG.E R2, [R2.64] ;  /* 0x0000002402027981 */ /* 0x000ea4000c1e1900 */
[----:B--2---:R-:W0:Y:S02]  /*2340*/  I2F R0, R2 ;  /* 0x0000000200007306 */ /* 0x004e240000201400 */
[----:B0-----:R-:W-:Y:S01]  /*2350*/  F2FP.BF16.PACK_AB R0, RZ, R0 ;  /* 0x00000000ff00723e */ /* 0x001fe200000010ff */
[----:B------:R-:W-:Y:S05]  /*2360*/  BRA `(.L_x_40) ;  /* 0x00000d5000007947 */ /* 0x000fea0003800000 */
.L_x_41:
[----:B------:R-:W2:Y:S02]  /*2370*/  LDG.E.U16 R2, [R2.64] ;  /* 0x0000002402027981 */ /* 0x000ea4000c1e1500 */
[----:B--2---:R-:W0:Y:S02]  /*2380*/  I2F.S16 R0, R2 ;  /* 0x0000000200007306 */ /* 0x004e240000101400 */
[----:B0-----:R-:W-:Y:S01]  /*2390*/  F2FP.BF16.PACK_AB R0, RZ, R0 ;  /* 0x00000000ff00723e */ /* 0x001fe200000010ff */
[----:B------:R-:W-:Y:S05]  /*23a0*/  BRA `(.L_x_40) ;  /* 0x00000d1000007947 */ /* 0x000fea0003800000 */
.L_x_36:
        /* <DEDUP_REMOVED lines=9> */
.L_x_44:
[----:B------:R-:W2:Y:S02]  /*2440*/  LDG.E.U16 R0, [R2.64] ;  /* 0x0000002402007981 */ /* 0x000ea4000c1e1500 */
[----:B--2---:R-:W-:-:S05]  /*2450*/  HADD2.F32 R0, -RZ, R0.H0_H0 ;  /* 0x20000000ff007230 */ /* 0x004fca0000004100 */
[----:B------:R-:W-:Y:S01]  /*2460*/  F2FP.BF16.PACK_AB R0, RZ, R0 ;  /* 0x00000000ff00723e */ /* 0x000fe200000010ff */
[----:B------:R-:W-:Y:S05]  /*2470*/  BRA `(.L_x_40) ;  /* 0x00000c4000007947 */ /* 0x000fea0003800000 */
.L_x_43:
        /* <DEDUP_REMOVED lines=9> */
.L_x_46:
[----:B------:R-:W2:Y:S02]  /*2510*/  LDG.E.U16 R2, [R2.64] ;  /* 0x0000002402027981 */ /* 0x000ea4000c1e1500 */
[----:B--2---:R-:W-:-:S05]  /*2520*/  HADD2.F32 R0, -RZ, R2.H0_H0 ;  /* 0x20000002ff007230 */ /* 0x004fca0000004100 */
[----:B------:R-:W-:Y:S01]  /*2530*/  F2FP.BF16.PACK_AB R0, RZ, R0 ;  /* 0x00000000ff00723e */ /* 0x000fe200000010ff */
[----:B------:R-:W-:Y:S05]  /*2540*/  BRA `(.L_x_40) ;  /* 0x00000b7000007947 */ /* 0x000fea0003800000 */
.L_x_45:
[----:B------:R-:W2:Y:S02]  /*2550*/  LDG.E.64 R2, [R2.64] ;  /* 0x0000002402027981 */ /* 0x000ea4000c1e1b00 */
[----:B--2---:R-:W0:Y:S01]  /*2560*/  F2F.F32.F64 R0, R2 ;  /* 0x0000000200007310 */ /* 0x004e220000301000 */
[----:B------:R-:W0:-:S14]  /*2570*/  DSETP.GEU.AND P0, PT, |R2|, c[0x2][0x0], PT ;  /* 0x008000000200762a */ /* 0x000e1c0003f0e200 */
[----:B0-----:R-:W-:-:S05]  /*2580*/  @!P0 FMUL R0, R0, 1.175494350822287508e-38 ;  /* 0x0080000000008820 */ /* 0x001fca0000400000 */
[----:B------:R-:W-:Y:S01]  /*2590*/  F2FP.BF16.PACK_AB R0, RZ, R0 ;  /* 0x00000000ff00723e */ /* 0x000fe200000010ff */
[----:B------:R-:W-:Y:S05]  /*25a0*/  BRA `(.L_x_40) ;  /* 0x00000b1000007947 */ /* 0x000fea0003800000 */
.L_x_35:
        /* <DEDUP_REMOVED lines=11> */
[----:B------:R-:W-:Y:S01]  /*2660*/  F2FP.BF16.PACK_AB R0, RZ, R0 ;  /* 0x00000000ff00723e */ /* 0x000fe200000010ff */
[----:B------:R-:W-:Y:S05]  /*2670*/  BRA `(.L_x_40) ;  /* 0x00000a4000007947 */ /* 0x000fea0003800000 */
.L_x_49:
[----:B------:R-:W2:Y:S02]  /*2680*/  LDG.E.64 R2, [R2.64] ;  /* 0x0000002402027981 */ /* 0x000ea4000c1e1b00 */
[----:B--2---:R-:W0:Y:S01]  /*2690*/  F2F.F32.F64 R0, R2 ;  /* 0x0000000200007310 */ /* 0x004e220000301000 */
[----:B------:R-:W0:-:S14]  /*26a0*/  DSETP.GEU.AND P0, PT, |R2|, c[0x2][0x0], PT ;  /* 0x008000000200762a */ /* 0x000e1c0003f0e200 */
[----:B0-----:R-:W-:-:S05]  /*26b0*/  @!P0 FMUL R0, R0, 1.175494350822287508e-38 ;  /* 0x0080000000008820 */ /* 0x001fca0000400000 */
[----:B------:R-:W-:Y:S01]  /*26c0*/  F2FP.BF16.PACK_AB R0, RZ, R0 ;  /* 0x00000000ff00723e */ /* 0x000fe200000010ff */
[----:B------:R-:W-:Y:S05]  /*26d0*/  BRA `(.L_x_40) ;  /* 0x000009e000007947 */ /* 0x000fea0003800000 */
.L_x_48:
        /* <DEDUP_REMOVED lines=28> */
.L_x_51:
        /* <DEDUP_REMOVED lines=15> */
.L_x_50:
[----:B------:R0:W5:Y:S01]  /*2990*/  LDG.E.U16 R0, [R2.64] ;  /* 0x0000002402007981 */ /* 0x000162000c1e1500 */
[----:B------:R-:W-:Y:S05]  /*29a0*/  BRA `(.L_x_40) ;  /* 0x0000071000007947 */ /* 0x000fea0003800000 */
.L_x_47:
        /* <DEDUP_REMOVED lines=12> */
.L_x_54:
        /* <DEDUP_REMOVED lines=21> */
.L_x_58:
[----:B------:R-:W-:Y:S05]  /*2bc0*/  BSYNC B1 ;  /* 0x0000000000017941 */ /* 0x000fea0003800000 */
.L_x_57:
[----:B------:R-:W-:Y:S01]  /*2bd0*/  LEA R3, R0, 0x3b800000, 0x17 ;  /* 0x3b80000000037811 */ /* 0x000fe200078eb8ff */
[----:B------:R-:W-:-:S05]  /*2be0*/  IMAD.SHL.U32 R0, R2, 0x100000, RZ ;  /* 0x0010000002007824 */ /* 0x000fca00078e00ff */
[----:B------:R-:W-:Y:S02]  /*2bf0*/  LOP3.LUT R0, R3, R0, R4, 0xfe, !PT ;  /* 0x0000000003007212 */ /* 0x000fe400078efe04 */
.L_x_56:
[----:B------:R-:W-:Y:S05]  /*2c00*/  BSYNC B0 ;  /* 0x0000000000007941 */ /* 0x000fea0003800000 */
.L_x_55:
[----:B------:R-:W-:Y:S01]  /*2c10*/  F2FP.BF16.PACK_AB R0, RZ, R0 ;  /* 0x00000000ff00723e */ /* 0x000fe200000010ff */
[----:B------:R-:W-:Y:S05]  /*2c20*/  BRA `(.L_x_40) ;  /* 0x0000049000007947 */ /* 0x000fea0003800000 */
.L_x_53:
        /* <DEDUP_REMOVED lines=21> */
.L_x_62:
[----:B------:R-:W-:Y:S05]  /*2d80*/  BSYNC B1 ;  /* 0x0000000000017941 */ /* 0x000fea0003800000 */
.L_x_61:
[----:B------:R-:W-:Y:S01]  /*2d90*/  LEA R3, R0, 0x37800000, 0x17 ;  /* 0x3780000000037811 */ /* 0x000fe200078eb8ff */
[----:B------:R-:W-:-:S05]  /*2da0*/  IMAD.SHL.U32 R0, R2, 0x200000, RZ ;  /* 0x0020000002007824 */ /* 0x000fca00078e00ff */
[----:B------:R-:W-:Y:S02]  /*2db0*/  LOP3.LUT R0, R3, R0, R4, 0xfe, !PT ;  /* 0x0000000003007212 */ /* 0x000fe400078efe04 */
.L_x_60:
[----:B------:R-:W-:Y:S05]  /*2dc0*/  BSYNC B0 ;  /* 0x0000000000007941 */ /* 0x000fea0003800000 */
.L_x_59:
[----:B------:R-:W-:Y:S01]  /*2dd0*/  F2FP.BF16.PACK_AB R0, RZ, R0 ;  /* 0x00000000ff00723e */ /* 0x000fe200000010ff */
[----:B------:R-:W-:Y:S05]  /*2de0*/  BRA `(.L_x_40) ;  /* 0x000002d000007947 */ /* 0x000fea0003800000 */
.L_x_52:
        /* <DEDUP_REMOVED lines=14> */
.L_x_66:
[----:B------:R-:W-:Y:S05]  /*2ed0*/  BSYNC B0 ;  /* 0x0000000000007941 */ /* 0x000fea0003800000 */
.L_x_65:
[----:B------:R-:W-:Y:S01]  /*2ee0*/  F2FP.BF16.PACK_AB R0, RZ, R0 ;  /* 0x00000000ff00723e */ /* 0x000fe200000010ff */
[----:B------:R-:W-:Y:S05]  /*2ef0*/  BRA `(.L_x_40) ;  /* 0x000001c000007947 */ /* 0x000fea0003800000 */
.L_x_39:
[----:B------:R-:W-:Y:S01]  /*2f00*/  MOV R2, 0x0 ;  /* 0x0000000000027802 */ /* 0x000fe20000000f00 */
[----:B------:R-:W-:Y:S02]  /*2f10*/  IMAD.MOV.U32 R4, RZ, RZ, c[0x4][0x128] ;  /* 0x01004a00ff047624 */ /* 0x000fe400078e00ff */
[----:B------:R-:W-:Y:S02]  /*2f20*/  IMAD.MOV.U32 R5, RZ, RZ, c[0x4][0x12c] ;  /* 0x01004b00ff057624 */ /* 0x000fe400078e00ff */
[----:B------:R-:W-:Y:S01]  /*2f30*/  IMAD.MOV.U32 R6, RZ, RZ, c[0x4][0x130] ;  /* 0x01004c00ff067624 */ /* 0x000fe200078e00ff */
[----:B------:R-:W0:Y:S01]  /*2f40*/  LDC.64 R2, c[0x4][R2] ;  /* 0x0100000002027b82 */ /* 0x000e220000000a00 */
[----:B------:R-:W-:-:S02]  /*2f50*/  IMAD.MOV.U32 R7, RZ, RZ, c[0x4][0x134] ;  /* 0x01004d00ff077624 */ /* 0x000fc400078e00ff */
[----:B------:R-:W-:Y:S02]  /*2f60*/  IMAD.MOV.U32 R8, RZ, RZ, 0x4e ;  /* 0x0000004eff087424 */ /* 0x000fe400078e00ff */
[----:B------:R-:W-:Y:S02]  /*2f70*/  IMAD.MOV.U32 R10, RZ, RZ, c[0x4][0x38] ;  /* 0x01000e00ff0a7624 */ /* 0x000fe400078e00ff */
[----:B------:R-:W-:Y:S02]  /*2f80*/  IMAD.MOV.U32 R11, RZ, RZ, c[0x4][0x3c] ;  /* 0x01000f00ff0b7624 */ /* 0x000fe400078e00ff */
[----:B------:R-:W-:Y:S02]  /*2f90*/  IMAD.MOV.U32 R12, RZ, RZ, 0x1 ;  /* 0x00000001ff0c7424 */ /* 0x000fe400078e00ff */
[----:B------:R-:W-:Y:S02]  /*2fa0*/  IMAD.MOV.U32 R13, RZ, RZ, RZ ;  /* 0x000000ffff0d7224 */ /* 0x000fe400078e00ff */
[----:B------:R-:W-:Y:S01]  /*2fb0*/  LEPC R14 ;  /* 0x00000000000e734e */ /* 0x000fe20000000000 */
[----:B------:R-:W-:Y:S02]  /*2fc0*/  MOV R9, 0x3030 ;  /* 0x0000303000097802 */ /* 0x000fe40000000f00 */
[----:B------:R-:W-:-:S02]  /*2fd0*/  MOV R20, 0x2fb0 ;  /* 0x00002fb000147802 */ /* 0x000fc40000000f00 */
[----:B------:R-:W-:Y:S02]  /*2fe0*/  MOV R21, 0x0 ;  /* 0x0000000000157802 */ /* 0x000fe40000000f00 */
[----:B------:R-:W-:Y:S02]  /*2ff0*/  MOV R0, 0x0 ;  /* 0x0000000000007802 */ /* 0x000fe40000000f00 */
[----:B------:R-:W-:-:S04]  /*3000*/  IADD3 R20, P0, P1, -R20, R9, R14 ;  /* 0x0000000914147210 */ /* 0x000fc8000791e10e */
[----:B------:R-:W-:-:S04]  /*3010*/  IADD3.X R21, ~R0, R21, R15, P0, P1 ;  /* 0x0000001500157210 */ /* 0x000fc800007e250f */
[----:B0----5:R-:W-:Y:S05]  /*3020*/  CALL.ABS.NOINC R2 ;  /* 0x0000000002007343 */ /* 0x021fea0003c00000 */
[----:B------:R-:W-:Y:S01]  /*3030*/  PRMT R0, RZ, 0x7610, R0 ;  /* 0x00007610ff007816 */ /* 0x000fe20000000000 */
[----:B------:R-:W-:Y:S05]  /*3040*/  BRA `(.L_x_40) ;  /* 0x0000007000007947 */ /* 0x000fea0003800000 */
.L_x_64:
[----:B------:R-:W2:Y:S02]  /*3050*/  LDG.E.64 R2, [R2.64] ;  /* 0x0000002402027981 */ /* 0x000ea4000c1e1b00 */
[----:B--2---:R-:W0:Y:S02]  /*3060*/  I2F.U64 R0, R2 ;  /* 0x0000000200007312 */ /* 0x004e240000301000 */
[----:B0-----:R-:W-:Y:S01]  /*3070*/  F2FP.BF16.PACK_AB R0, RZ, R0 ;  /* 0x00000000ff00723e */ /* 0x001fe200000010ff */
[----:B------:R-:W-:Y:S05]  /*3080*/  BRA `(.L_x_40) ;  /* 0x0000003000007947 */ /* 0x000fea0003800000 */
.L_x_63:
[----:B------:R-:W2:Y:S02]  /*3090*/  LDG.E R2, [R2.64] ;  /* 0x0000002402027981 */ /* 0x000ea4000c1e1900 */
[----:B--2---:R-:W0:Y:S02]  /*30a0*/  I2F.U32 R0, R2 ;  /* 0x0000000200007306 */ /* 0x004e240000201000 */
[----:B0-----:R-:W-:-:S06]  /*30b0*/  F2FP.BF16.PACK_AB R0, RZ, R0 ;  /* 0x00000000ff00723e */ /* 0x001fcc00000010ff */
.L_x_40:
[----:B0----5:R-:W-:Y:S01]  /*30c0*/  PRMT R2, RZ, 0x5410, R0 ;  /* 0x00005410ff027816 */ /* 0x021fe20000000000 */
[----:B------:R-:W-:Y:S01]  /*30d0*/  IMAD.MOV.U32 R6, RZ, RZ, 0x38eb4c3a ;  /* 0x38eb4c3aff067424 */ /* 0x000fe200078e00ff */
[----:B------:R-:W-:Y:S01]  /*30e0*/  PRMT R23, RZ, 0x5410, R23 ;  /* 0x00005410ff177816 */ /* 0x000fe20000000017 */
[----:B------:R-:W-:-:S02]  /*30f0*/  IMAD.MOV.U32 R5, RZ, RZ, 0x3aae005b ;  /* 0x3aae005bff057424 */ /* 0x000fc400078e00ff */
[----:B------:R-:W-:Y:S02]  /*3100*/  FMUL.FTZ R0, R2, 0.70710676908493041992 ;  /* 0x3f3504f302007820 */ /* 0x000fe40000410000 */
[----:B------:R-:W-:Y:S02]  /*3110*/  IMAD.MOV.U32 R7, RZ, RZ, 0x3c09919f ;  /* 0x3c09919fff077424 */ /* 0x000fe400078e00ff */
[C---:B------:R-:W-:Y:S01]  /*3120*/  FADD.FTZ R4, |R0|.reuse, -RZ ;  /* 0x800000ff00047221 */ /* 0x040fe20000010200 */
[C---:B------:R-:W-:Y:S01]  /*3130*/  FSETP.GE.FTZ.AND P0, PT, |R0|.reuse, 1.0029599666595458984, PT ;  /* 0x3f8060fe0000780b */ /* 0x040fe20003f16200 */
[----:B------:R-:W-:Y:S02]  /*3140*/  FMUL.FTZ R3, R0, R0 ;  /* 0x0000000000037220 */ /* 0x000fe40000410000 */
[----:B------:R-:W-:Y:S01]  /*3150*/  IMAD.MOV.U32 R8, RZ, RZ, 0x3d24d99a ;  /* 0x3d24d99aff087424 */ /* 0x000fe200078e00ff */
[----:B------:R-:W-:Y:S01]  /*3160*/  FSEL R6, R6, 8.4834944573231041431e-05, P0 ;  /* 0x38b1e96a06067808 */ /* 0x000fe20000000000 */
[----:B------:R-:W-:Y:S01]  /*3170*/  IMAD.MOV.U32 R9, RZ, RZ, 0x3e235519 ;  /* 0x3e235519ff097424 */ /* 0x000fe200078e00ff */
[----:B------:R-:W-:-:S02]  /*3180*/  FSEL R3, R4, R3, P0 ;  /* 0x0000000304037208 */ /* 0x000fc40000000000 */
[----:B------:R-:W-:Y:S02]  /*3190*/  FSEL R5, -R5, -0.00082130916416645050049, P0 ;  /* 0xba574d2005057808 */ /* 0x000fe40000000100 */
[----:B------:R-:W-:-:S03]  /*31a0*/  FSEL R7, R7, 0.0052134888246655464172, P0 ;  /* 0x3baad5ea07077808 */ /* 0x000fc60000000000 */
[C---:B------:R-:W-:Y:S01]  /*31b0*/  FFMA.FTZ R6, R3.reuse, R6, R5 ;  /* 0x0000000603067223 */ /* 0x040fe20000010005 */
[----:B------:R-:W-:Y:S01]  /*31c0*/  FSEL R5, -R8, -0.026868773624300956726, P0 ;  /* 0xbcdc1be708057808 */ /* 0x000fe20000000100 */
[----:B------:R-:W-:Y:S02]  /*31d0*/  IMAD.MOV.U32 R8, RZ, RZ, 0x3f69b4f9 ;  /* 0x3f69b4f9ff087424 */ /* 0x000fe400078e00ff */
[----:B------:R-:W-:Y:S01]  /*31e0*/  FFMA.FTZ R6, R3, R6, R7 ;  /* 0x0000000603067223 */ /* 0x000fe20000010007 */
[----:B------:R-:W-:Y:S01]  /*31f0*/  FSEL R7, R9, 0.11284004896879196167, P0 ;  /* 0x3de718af09077808 */ /* 0x000fe20000000000 */
[----:B------:R-:W-:Y:S02]  /*3200*/  IMAD.MOV.U32 R9, RZ, RZ, 0x3f210a14 ;  /* 0x3f210a14ff097424 */ /* 0x000fe400078e00ff */
[----:B------:R-:W-:Y:S01]  /*3210*/  FFMA.FTZ R6, R3, R6, R5 ;  /* 0x0000000603067223 */ /* 0x000fe20000010005 */
[----:B------:R-:W-:-:S03]  /*3220*/  FSEL R5, R8, -0.37612664699554443359, P0 ;  /* 0xbec093ac08057808 */ /* 0x000fc60000000000 */
[----:B------:R-:W-:Y:S02]  /*3230*/  FFMA.FTZ R6, R3, R6, R7 ;  /* 0x0000000603067223 */ /* 0x000fe40000010007 */
[----:B------:R-:W-:Y:S01]  /*3240*/  FADD.FTZ R7, -R4, -RZ ;  /* 0x800000ff04077221 */ /* 0x000fe20000010100 */
[----:B------:R-:W-:Y:S01]  /*3250*/  FSEL R4, R9, 0.12837915122509002686, P0 ;  /* 0x3e0375d309047808 */ /* 0x000fe20000000000 */
[----:B------:R-:W-:-:S03]  /*3260*/  FFMA.FTZ R6, R3, R6, R5 ;  /* 0x0000000603067223 */ /* 0x000fc60000010005 */
[----:B------:R-:W-:Y:S01]  /*3270*/  FSEL R7, R7, R0, P0 ;  /* 0x0000000007077208 */ /* 0x000fe20000000000 */
[----:B------:R-:W-:Y:S02]  /*3280*/  FFMA.FTZ R4, R3, R6, R4 ;  /* 0x0000000603047223 */ /* 0x000fe40000010004 */
[----:B------:R-:W-:Y:S01]  /*3290*/  FMUL.FTZ R3, R2, -0.5 ;  /* 0xbf00000002037820 */ /* 0x000fe20000410000 */
[----:B------:R-:W0:Y:S01]  /*32a0*/  LDC.U8 R6, c[0x0][0x3e1] ;  /* 0x0000f840ff067b82 */ /* 0x000e220000000000 */
[----:B------:R-:W-:Y:S02]  /*32b0*/  FFMA.FTZ R4, R4, R7, R7 ;  /* 0x0000000704047223 */ /* 0x000fe40000010007 */
[----:B------:R-:W-:Y:S02]  /*32c0*/  FMUL.FTZ R5, R2, R3 ;  /* 0x0000000302057220 */ /* 0x000fe40000410000 */
[----:B------:R-:W1:Y:S02]  /*32d0*/  @P0 MUFU.EX2 R3, R4 ;  /* 0x0000000400030308 */ /* 0x000e640000000800 */
[----:B------:R-:W-:-:S06]  /*32e0*/  FMUL.FTZ R5, R5, 1.4426950216293334961 ;  /* 0x3fb8aa3b05057820 */ /* 0x000fcc0000410000 */
[----:B------:R-:W2:Y:S01]  /*32f0*/  MUFU.EX2 R5, R5 ;  /* 0x0000000500057308 */ /* 0x000ea20000000800 */
[----:B-1----:R-:W-:-:S05]  /*3300*/  @P0 FADD.FTZ R3, -R3, 1 ;  /* 0x3f80000003030421 */ /* 0x002fca0000010100 */
[----:B------:R-:W-:Y:S02]  /*3310*/  @P0 LOP3.LUT R4, R3, 0x80000000, R0, 0xb8, !PT ;  /* 0x8000000003040812 */ /* 0x000fe400078eb800 */
[----:B0-----:R-:W-:Y:S01]  /*3320*/  PRMT R3, R6, 0x9910, RZ ;  /* 0x0000991006037816 */ /* 0x001fe200000000ff */
[----:B--2---:R-:W-:Y:S02]  /*3330*/  FMUL.FTZ R7, R5, 0.3989422917366027832 ;  /* 0x3ecc422a05077820 */ /* 0x004fe40000410000 */
[----:B------:R-:W-:Y:S02]  /*3340*/  FADD.FTZ R0, R4, 1 ;  /* 0x3f80000004007421 */ /* 0x000fe40000010000 */
[----:B------:R-:W-:Y:S02]  /*3350*/  FMUL.FTZ R7, R2, R7 ;  /* 0x0000000702077220 */ /* 0x000fe40000410000 */
[----:B------:R-:W-:Y:S02]  /*3360*/  IMAD.MOV.U32 R2, RZ, RZ, R3 ;  /* 0x000000ffff027224 */ /* 0x000fe400078e0003 */
[----:B------:R-:W-:-:S03]  /*3370*/  FFMA.FTZ R0, R0, 0.5, R7 ;  /* 0x3f00000000007823 */ /* 0x000fc60000010007 */
[----:B------:R-:W-:Y:S01]  /*3380*/  ISETP.GT.AND P0, PT, R2, 0x9, PT ;  /* 0x000000090200780c */ /* 0x000fe20003f04270 */
[----:B------:R-:W-:-:S05]  /*3390*/  FMUL.FTZ R0, R23, R0 ;  /* 0x0000000017007220 */ /* 0x000fca0000410000 */
[----:B------:R-:W-:-:S07]  /*33a0*/  F2FP.BF16.PACK_AB R0, RZ, R0 ;  /* 0x00000000ff00723e */ /* 0x000fce00000010ff */
        /* <DEDUP_REMOVED lines=9> */
[----:B------:R-:W-:-:S04]  /*3440*/  PRMT R0, RZ, 0x5410, R0 ;  /* 0x00005410ff007816 */ /* 0x000fc80000000000 */
[----:B------:R-:W0:Y:S02]  /*3450*/  F2I.FTZ.TRUNC.NTZ R3, R0 ;  /* 0x0000000000037305 */ /* 0x000e24000021f100 */
[----:B0-----:R0:W-:Y:S01]  /*3460*/  STG.E.U8 [R16.64], R3 ;  /* 0x0000000310007986 */ /* 0x0011e2000c101124 */
[----:B------:R-:W-:Y:S05]  /*3470*/  BRA `(.L_x_72) ;  /* 0x00000e8000007947 */ /* 0x000fea0003800000 */
.L_x_70:
[----:B------:R-:W-:-:S06]  /*3480*/  PRMT R3, RZ, 0x5410, R0 ;  /* 0x00005410ff037816 */ /* 0x000fcc0000000000 */
[----:B------:R-:W0:Y:S02]  /*3490*/  F2I.S64.TRUNC R2, R3 ;  /* 0x0000000300027311 */ /* 0x000e24000020d900 */
[----:B0-----:R0:W-:Y:S01]  /*34a0*/  STG.E.U8 [R16.64], R2 ;  /* 0x0000000210007986 */ /* 0x0011e2000c101124 */
[----:B------:R-:W-:Y:S05]  /*34b0*/  BRA `(.L_x_72) ;  /* 0x00000e4000007947 */ /* 0x000fea0003800000 */
.L_x_69:
[----:B------:R-:W-:-:S13]  /*34c0*/  ISETP.NE.AND P0, PT, R2, 0x2, PT ;  /* 0x000000020200780c */ /* 0x000fda0003f05270 */
[----:B------:R-:W-:Y:S05]  /*34d0*/  @!P0 BRA `(.L_x_73) ;  /* 0x000000c000008947 */ /* 0x000fea0003800000 */
[----:B------:R-:W-:-:S13]  /*34e0*/  ISETP.NE.AND P0, PT, R2, 0x3, PT ;  /* 0x000000030200780c */ /* 0x000fda0003f05270 */
[----:B------:R-:W-:Y:S05]  /*34f0*/  @!P0 BRA `(.L_x_74) ;  /* 0x0000006000008947 */ /* 0x000fea0003800000 */
[----:B------:R-:W-:-:S13]  /*3500*/  ISETP.NE.AND P0, PT, R2, 0x4, PT ;  /* 0x000000040200780c */ /* 0x000fda0003f05270 */
[----:B------:R-:W-:Y:S05]  /*3510*/  @P0 BRA `(.L_x_71) ;  /* 0x00000c3000000947 */ /* 0x000fea0003800000 */
[----:B------:R-:W-:-:S06]  /*3520*/  PRMT R2, RZ, 0x5410, R0 ;  /* 0x00005410ff027816 */ /* 0x000fcc0000000000 */
[----:B------:R-:W0:Y:S02]  /*3530*/  F2I.S64.TRUNC R2, R2 ;  /* 0x0000000200027311 */ /* 0x000e24000020d900 */
[----:B0-----:R0:W-:Y:S01]  /*3540*/  STG.E.64 [R16.64], R2 ;  /* 0x0000000210007986 */ /* 0x0011e2000c101b24 */
[----:B------:R-:W-:Y:S05]  /*3550*/  BRA `(.L_x_72) ;  /* 0x00000da000007947 */ /* 0x000fea0003800000 */
.L_x_74:
[----:B------:R-:W-:-:S04]  /*3560*/  PRMT R0, RZ, 0x5410, R0 ;  /* 0x00005410ff007816 */ /* 0x000fc80000000000 */
[----:B------:R-:W0:Y:S02]  /*3570*/  F2I.FTZ.TRUNC.NTZ R3, R0 ;  /* 0x0000000000037305 */ /* 0x000e24000021f100 */
[----:B0-----:R0:W-:Y:S01]  /*3580*/  STG.E [R16.64], R3 ;  /* 0x0000000310007986 */ /* 0x0011e2000c101924 */
[----:B------:R-:W-:Y:S05]  /*3590*/  BRA `(.L_x_72) ;  /* 0x00000d6000007947 */ /* 0x000fea0003800000 */
.L_x_73:
[----:B------:R-:W-:-:S04]  /*35a0*/  PRMT R0, RZ, 0x5410, R0 ;  /* 0x00005410ff007816 */ /* 0x000fc80000000000 */
[----:B------:R-:W0:Y:S02]  /*35b0*/  F2I.FTZ.TRUNC.NTZ R3, R0 ;  /* 0x0000000000037305 */ /* 0x000e24000021f100 */
[----:B0-----:R0:W-:Y:S01]  /*35c0*/  STG.E.U16 [R16.64], R3 ;  /* 0x0000000310007986 */ /* 0x0011e2000c101524 */
[----:B------:R-:W-:Y:S05]  /*35d0*/  BRA `(.L_x_72) ;  /* 0x00000d2000007947 */ /* 0x000fea0003800000 */
.L_x_68:
[----:B------:R-:W-:-:S13]  /*35e0*/  ISETP.GT.AND P0, PT, R2, 0x6, PT ;  /* 0x000000060200780c */ /* 0x000fda0003f04270 */
[----:B------:R-:W-:Y:S05]  /*35f0*/  @P0 BRA `(.L_x_75) ;  /* 0x000000b000000947 */ /* 0x000fea0003800000 */
[----:B------:R-:W-:-:S13]  /*3600*/  ISETP.NE.AND P0, PT, R2, 0x5, PT ;  /* 0x000000050200780c */ /* 0x000fda0003f05270 */
[----:B------:R-:W-:Y:S05]  /*3610*/  @!P0 BRA `(.L_x_76) ;  /* 0x0000005000008947 */ /* 0x000fea0003800000 */
[----:B------:R-:W-:-:S13]  /*3620*/  ISETP.NE.AND P0, PT, R2, 0x6, PT ;  /* 0x000000060200780c */ /* 0x000fda0003f05270 */
[----:B------:R-:W-:Y:S05]  /*3630*/  @P0 BRA `(.L_x_71) ;  /* 0x00000b1000000947 */ /* 0x000fea0003800000 */
[----:B------:R-:W-:-:S05]  /*3640*/  PRMT R3, RZ, 0x5410, R0 ;  /* 0x00005410ff037816 */ /* 0x000fca0000000000 */
[----:B------:R0:W-:Y:S01]  /*3650*/  STG.E [R16.64], R3 ;  /* 0x0000000310007986 */ /* 0x0001e2000c101924 */
[----:B------:R-:W-:Y:S05]  /*3660*/  BRA `(.L_x_72) ;  /* 0x00000c9000007947 */ /* 0x000fea0003800000 */
.L_x_76:
[----:B------:R-:W-:-:S04]  /*3670*/  PRMT R0, RZ, 0x5410, R0 ;  /* 0x00005410ff007816 */ /* 0x000fc80000000000 */
[----:B------:R-:W-:-:S05]  /*3680*/  F2FP.PACK_AB R0, RZ, R0 ;  /* 0x00000000ff00723e */ /* 0x000fca00000000ff */
[----:B------:R0:W-:Y:S01]  /*3690*/  STG.E.U16 [R16.64], R0 ;  /* 0x0000000010007986 */ /* 0x0001e2000c101524 */
[----:B------:R-:W-:Y:S05]  /*36a0*/  BRA `(.L_x_72) ;  /* 0x00000c5000007947 */ /* 0x000fea0003800000 */
.L_x_75:
[----:B------:R-:W-:-:S13]  /*36b0*/  ISETP.NE.AND P0, PT, R2, 0x7, PT ;  /* 0x000000070200780c */ /* 0x000fda0003f05270 */
[----:B------:R-:W-:Y:S05]  /*36c0*/  @!P0 BRA `(.L_x_77) ;  /* 0x000000d000008947 */ /* 0x000fea0003800000 */
[----:B------:R-:W-:-:S13]  /*36d0*/  ISETP.NE.AND P0, PT, R2, 0x8, PT ;  /* 0x000000080200780c */ /* 0x000fda0003f05270 */
[----:B------:R-:W-:Y:S05]  /*36e0*/  @!P0 BRA `(.L_x_78) ;  /* 0x0000006000008947 */ /* 0x000fea0003800000 */
[----:B------:R-:W-:-:S13]  /*36f0*/  ISETP.NE.AND P0, PT, R2, 0x9, PT ;  /* 0x000000090200780c */ /* 0x000fda0003f05270 */
[----:B------:R-:W-:Y:S05]  /*3700*/  @P0 BRA `(.L_x_71) ;  /* 0x00000a4000000947 */ /* 0x000fea0003800000 */
[----:B------:R-:W-:Y:S01]  /*3710*/  IMAD.MOV.U32 R3, RZ, RZ, RZ ;  /* 0x000000ffff037224 */ /* 0x000fe200078e00ff */
[----:B------:R-:W-:-:S05]  /*3720*/  PRMT R2, RZ, 0x5410, R0 ;  /* 0x00005410ff027816 */ /* 0x000fca0000000000 */
[----:B------:R0:W-:Y:S01]  /*3730*/  STG.E.64 [R16.64], R2 ;  /* 0x0000000210007986 */ /* 0x0001e2000c101b24 */
[----:B------:R-:W-:Y:S05]  /*3740*/  BRA `(.L_x_72) ;  /* 0x00000bb000007947 */ /* 0x000fea0003800000 */
.L_x_78:
[----:B------:R-:W-:-:S04]  /*3750*/  PRMT R0, RZ, 0x5410, R0 ;  /* 0x00005410ff007816 */ /* 0x000fc80000000000 */
[----:B------:R-:W-:-:S04]  /*3760*/  F2FP.PACK_AB R3, RZ, R0 ;  /* 0x00000000ff03723e */ /* 0x000fc800000000ff */
[----:B------:R-:W-:-:S05]  /*3770*/  PRMT R3, R3, 0x5410, RZ ;  /* 0x0000541003037816 */ /* 0x000fca00000000ff */
[----:B------:R0:W-:Y:S01]  /*3780*/  STG.E [R16.64], R3 ;  /* 0x0000000310007986 */ /* 0x0001e2000c101924 */
[----:B------:R-:W-:Y:S05]  /*3790*/  BRA `(.L_x_72) ;  /* 0x00000b6000007947 */ /* 0x000fea0003800000 */
.L_x_77:
[----:B------:R-:W-:-:S05]  /*37a0*/  PRMT R2, RZ, 0x5410, R0 ;  /* 0x00005410ff027816 */ /* 0x000fca0000000000 */
[----:B------:R-:W-:-:S06]  /*37b0*/  FMUL.FTZ R2, R2, 1 ;  /* 0x3f80000002027820 */ /* 0x000fcc0000410000 */
[----:B------:R-:W0:Y:S02]  /*37c0*/  F2F.F64.F32 R2, R2 ;  /* 0x0000000200027310 */ /* 0x000e240000201800 */
[----:B0-----:R0:W-:Y:S01]  /*37d0*/  STG.E.64 [R16.64], R2 ;  /* 0x0000000210007986 */ /* 0x0011e2000c101b24 */
[----:B------:R-:W-:Y:S05]  /*37e0*/  BRA `(.L_x_72) ;  /* 0x00000b1000007947 */ /* 0x000fea0003800000 */
.L_x_67:
        /* <DEDUP_REMOVED lines=8> */
[----:B------:R-:W-:-:S04]  /*3870*/  PRMT R0, RZ, 0x5410, R0 ;  /* 0x00005410ff007816 */ /* 0x000fc80000000000 */
[----:B------:R-:W-:-:S04]  /*3880*/  FSETP.NEU.FTZ.AND P0, PT, R0, RZ, PT ;  /* 0x000000ff0000720b */ /* 0x000fc80003f1d000 */
[----:B------:R-:W-:-:S05]  /*3890*/  SEL R3, RZ, 0x1, !P0 ;  /* 0x00000001ff037807 */ /* 0x000fca0004000000 */
[----:B------:R0:W-:Y:S01]  /*38a0*/  STG.E.U8 [R16.64], R3 ;  /* 0x0000000310007986 */ /* 0x0001e2000c101124 */
[----:B------:R-:W-:Y:S05]  /*38b0*/  BRA `(.L_x_72) ;  /* 0x00000a4000007947 */ /* 0x000fea0003800000 */
.L_x_81:
[----:B------:R-:W-:Y:S01]  /*38c0*/  PRMT R0, RZ, 0x5410, R0 ;  /* 0x00005410ff007816 */ /* 0x000fe20000000000 */
[----:B------:R-:W-:-:S04]  /*38d0*/  CS2R R6, SRZ ;  /* 0x0000000000067805 */ /* 0x000fc8000001ff00 */
[----:B------:R-:W-:-:S04]  /*38e0*/  FMUL.FTZ R0, R0, 1 ;  /* 0x3f80000000007820 */ /* 0x000fc80000410000 */
[----:B------:R-:W0:Y:S02]  /*38f0*/  F2F.F64.F32 R4, R0 ;  /* 0x0000000000047310 */ /* 0x000e240000201800 */
[----:B0-----:R0:W-:Y:S01]  /*3900*/  STG.E.128 [R16.64], R4 ;  /* 0x0000000410007986 */ /* 0x0011e2000c101d24 */
[----:B------:R-:W-:Y:S05]  /*3910*/  BRA `(.L_x_72) ;  /* 0x000009e000007947 */ /* 0x000fea0003800000 */
.L_x_80:
[----:B------:R-:W-:-:S13]  /*3920*/  ISETP.NE.AND P0, PT, R2, 0xf, PT ;  /* 0x0000000f0200780c */ /* 0x000fda0003f05270 */
[----:B------:R-:W-:Y:S05]  /*3930*/  @!P0 BRA `(.L_x_82) ;  /* 0x000002d000008947 */ /* 0x000fea0003800000 */
[----:B------:R-:W-:-:S13]  /*3940*/  ISETP.NE.AND P0, PT, R2, 0x17, PT ;  /* 0x000000170200780c */ /* 0x000fda0003f05270 */
[----:B------:R-:W-:Y:S05]  /*3950*/  @!P0 BRA `(.L_x_83) ;  /* 0x0000015000008947 */ /* 0x000fea0003800000 */
[----:B------:R-:W-:-:S13]  /*3960*/  ISETP.NE.AND P0, PT, R2, 0x18, PT ;  /* 0x000000180200780c */ /* 0x000fda0003f05270 */
[----:B------:R-:W-:Y:S05]  /*3970*/  @P0 BRA `(.L_x_71) ;  /* 0x000007d000000947 */ /* 0x000fea0003800000 */
[----:B------:R-:W-:Y:S01]  /*3980*/  PRMT R5, RZ, 0x5410, R0 ;  /* 0x00005410ff057816 */ /* 0x000fe20000000000 */
[----:B------:R-:W-:Y:S03]  /*3990*/  BSSY B0, `(.L_x_84) ;  /* 0x000000e000007945 */ /* 0x000fe60003800000 */
[C---:B------:R-:W-:Y:S02]  /*39a0*/  LOP3.LUT R2, R5.reuse, 0x7fffffff, RZ, 0xc0, !PT ;  /* 0x7fffffff05027812 */ /* 0x040fe400078ec0ff */
[----:B------:R-:W-:Y:S02]  /*39b0*/  LOP3.LUT R0, R5, 0x80000000, RZ, 0xc0, !PT ;  /* 0x8000000005007812 */ /* 0x000fe400078ec0ff */
[----:B------:R-:W-:Y:S02]  /*39c0*/  ISETP.GT.U32.AND P0, PT, R2, 0x43efffff, PT ;  /* 0x43efffff0200780c */ /* 0x000fe40003f04070 */
[----:B------:R-:W-:Y:S01]  /*39d0*/  SHF.R.U32.HI R3, RZ, 0x18, R0 ;  /* 0x00000018ff037819 */ /* 0x000fe20000011600 */
[----:B------:R-:W-:-:S10]  /*39e0*/  IMAD.MOV.U32 R0, RZ, RZ, 0x7f ;  /* 0x0000007fff007424 */ /* 0x000fd400078e00ff */
[----:B------:R-:W-:Y:S05]  /*39f0*/  @P0 BRA `(.L_x_85) ;  /* 0x0000007000000947 */ /* 0x000fea0003800000 */
[----:B------:R-:W-:-:S13]  /*3a00*/  ISETP.GE.U32.AND P0, PT, R2, 0x3c800000, PT ;  /* 0x3c8000000200780c */ /* 0x000fda0003f06070 */
[----:B------:R-:W-:Y:S01]  /*3a10*/  @P0 SHF.R.U32.HI R0, RZ, 0x14, R5 ;  /* 0x00000014ff000819 */ /* 0x000fe20000011605 */
[----:B------:R-:W-:-:S03]  /*3a20*/  @!P0 FADD.FTZ R2, R2, 16384 ;  /* 0x4680000002028421 */ /* 0x000fc60000010000 */
[----:B------:R-:W-:-:S04]  /*3a30*/  @P0 LOP3.LUT R0, R0, 0x1, RZ, 0xc0, !PT ;  /* 0x0000000100000812 */ /* 0x000fc800078ec0ff */
[----:B------:R-:W-:-:S04]  /*3a40*/  @P0 IADD3 R0, R5, 0x407ffff, R0 ;  /* 0x0407ffff05000810 */ /* 0x000fc80007ffe000 */
[----:B------:R-:W-:Y:S02]  /*3a50*/  @P0 SHF.R.U32.HI R0, RZ, 0x14, R0 ;  /* 0x00000014ff000819 */ /* 0x000fe40000011600 */
[----:B------:R-:W-:Y:S02]  /*3a60*/  @!P0 IADD3 R0, R2, -0x46800000, RZ ;  /* 0xb980000002008810 */ /* 0x000fe40007ffe0ff */
.L_x_85:
[----:B------:R-:W-:Y:S05]  /*3a70*/  BSYNC B0 ;  /* 0x0000000000007941 */ /* 0x000fea0003800000 */
.L_x_84:
[----:B------:R-:W-:-:S05]  /*3a80*/  LOP3.LUT R3, R0, R3, RZ, 0xfc, !PT ;  /* 0x0000000300037212 */ /* 0x000fca00078efcff */
[----:B------:R0:W-:Y:S01]  /*3a90*/  STG.E.U8 [R16.64], R3 ;  /* 0x0000000310007986 */ /* 0x0001e2000c101124 */
[----:B------:R-:W-:Y:S05]  /*3aa0*/  BRA `(.L_x_72) ;  /* 0x0000085000007947 */ /* 0x000fea0003800000 */
.L_x_83:
[----:B------:R-:W-:Y:S01]  /*3ab0*/  PRMT R3, RZ, 0x5410, R0 ;  /* 0x00005410ff037816 */ /* 0x000fe20000000000 */
[----:B------:R-:W-:Y:S03]  /*3ac0*/  BSSY B0, `(.L_x_86) ;  /* 0x000000f000007945 */ /* 0x000fe60003800000 */
[----:B------:R-:W-:-:S04]  /*3ad0*/  LOP3.LUT R2, R3, 0x7fffffff, RZ, 0xc0, !PT ;  /* 0x7fffffff03027812 */ /* 0x000fc800078ec0ff */
[----:B------:R-:W-:-:S13]  /*3ae0*/  ISETP.GT.U32.AND P0, PT, R2, 0x477fffff, PT ;  /* 0x477fffff0200780c */ /* 0x000fda0003f04070 */
[----:B------:R-:W-:Y:S05]  /*3af0*/  @P0 BRA `(.L_x_87) ;  /* 0x0000008000000947 */ /* 0x000fea0003800000 */
[----:B------:R-:W-:-:S13]  /*3b00*/  ISETP.GE.U32.AND P0, PT, R2, 0x38800000, PT ;  /* 0x388000000200780c */ /* 0x000fda0003f06070 */
[----:B------:R-:W-:Y:S01]  /*3b10*/  @P0 SHF.R.U32.HI R0, RZ, 0x15, R3 ;  /* 0x00000015ff000819 */ /* 0x000fe20000011603 */
[----:B------:R-:W-:-:S03]  /*3b20*/  @!P0 FADD.FTZ R2, R2, 128 ;  /* 0x4300000002028421 */ /* 0x000fc60000010000 */
[----:B------:R-:W-:-:S04]  /*3b30*/  @P0 LOP3.LUT R0, R0, 0x1, RZ, 0xc0, !PT ;  /* 0x0000000100000812 */ /* 0x000fc800078ec0ff */
[----:B------:R-:W-:-:S04]  /*3b40*/  @P0 IADD3 R0, R3, 0x80fffff, R0 ;  /* 0x080fffff03000810 */ /* 0x000fc80007ffe000 */
[----:B------:R-:W-:Y:S02]  /*3b50*/  @P0 SHF.R.U32.HI R0, RZ, 0x15, R0 ;  /* 0x00000015ff000819 */ /* 0x000fe40000011600 */
[----:B------:R-:W-:Y:S01]  /*3b60*/  @!P0 IADD3 R0, R2, -0x43000000, RZ ;  /* 0xbd00000002008810 */ /* 0x000fe20007ffe0ff */
[----:B------:R-:W-:Y:S05]  /*3b70*/  BRA `(.L_x_88) ;  /* 0x0000003000007947 */ /* 0x000fea0003800000 */
.L_x_87:
[----:B------:R-:W-:Y:S01]  /*3b80*/  IMAD.MOV.U32 R0, RZ, RZ, 0x7f ;  /* 0x0000007fff007424 */ /* 0x000fe200078e00ff */
[----:B------:R-:W-:-:S04]  /*3b90*/  ISETP.GT.U32.AND P0, PT, R2, 0x7f800000, PT ;  /* 0x7f8000000200780c */ /* 0x000fc80003f04070 */
[----:B------:R-:W-:-:S04]  /*3ba0*/  SEL R0, R0, 0x7c, P0 ;  /* 0x0000007c00007807 */ /* 0x000fc80000000000 */
.L_x_88:
[----:B------:R-:W-:Y:S05]  /*3bb0*/  BSYNC B0 ;  /* 0x0000000000007941 */ /* 0x000fea0003800000 */
.L_x_86:
[----:B------:R-:W-:-:S04]  /*3bc0*/  LOP3.LUT R2, R3, 0x80000000, RZ, 0xc0, !PT ;  /* 0x8000000003027812 */ /* 0x000fc800078ec0ff */
[----:B------:R-:W-:-:S04]  /*3bd0*/  SHF.R.U32.HI R3, RZ, 0x18, R2 ;  /* 0x00000018ff037819 */ /* 0x000fc80000011602 */
[----:B------:R-:W-:-:S05]  /*3be0*/  LOP3.LUT R3, R0, R3, RZ, 0xfc, !PT ;  /* 0x0000000300037212 */ /* 0x000fca00078efcff */
[----:B------:R0:W-:Y:S01]  /*3bf0*/  STG.E.U8 [R16.64], R3 ;  /* 0x0000000310007986 */ /* 0x0001e2000c101124 */
[----:B------:R-:W-:Y:S05]  /*3c00*/  BRA `(.L_x_72) ;  /* 0x000006f000007947 */ /* 0x000fea0003800000 */
.L_x_82:
[----:B------:R0:W-:Y:S01]  /*3c10*/  STG.E.U16 [R16.64], R0 ;  /* 0x0000000010007986 */ /* 0x0001e2000c101524 */
[----:B------:R-:W-:Y:S05]  /*3c20*/  BRA `(.L_x_72) ;  /* 0x000006d000007947 */ /* 0x000fea0003800000 */
.L_x_79:
        /* <DEDUP_REMOVED lines=8> */
[----:B------:R-:W-:-:S06]  /*3cb0*/  PRMT R3, RZ, 0x5410, R0 ;  /* 0x00005410ff037816 */ /* 0x000fcc0000000000 */
[----:B------:R-:W0:Y:S02]  /*3cc0*/  F2I.FTZ.U32.TRUNC.NTZ R3, R3 ;  /* 0x0000000300037305 */ /* 0x000e24000021f000 */
[----:B0-----:R0:W-:Y:S01]  /*3cd0*/  STG.E.U16 [R16.64], R3 ;  /* 0x0000000310007986 */ /* 0x0011e2000c101524 */
[----:B------:R-:W-:Y:S05]  /*3ce0*/  BRA `(.L_x_72) ;  /* 0x0000061000007947 */ /* 0x000fea0003800000 */
.L_x_91:
[----:B------:R-:W-:Y:S01]  /*3cf0*/  PRMT R3, RZ, 0x5410, R0 ;  /* 0x00005410ff037816 */ /* 0x000fe20000000000 */
[----:B------:R-:W-:Y:S01]  /*3d00*/  BSSY B0, `(.L_x_92) ;  /* 0x0000014000007945 */ /* 0x000fe20003800000 */
[----:B------:R-:W-:Y:S02]  /*3d10*/  IMAD.MOV.U32 R8, RZ, RZ, 0x80 ;  /* 0x00000080ff087424 */ /* 0x000fe400078e00ff */
[----:B------:R-:W-:-:S04]  /*3d20*/  LOP3.LUT R2, R3, 0x7fffffff, RZ, 0xc0, !PT ;  /* 0x7fffffff03027812 */ /* 0x000fc800078ec0ff */
[----:B------:R-:W-:-:S13]  /*3d30*/  ISETP.GT.U32.AND P0, PT, R2, 0x437fffff, PT ;  /* 0x437fffff0200780c */ /* 0x000fda0003f04070 */
[----:B------:R-:W-:Y:S05]  /*3d40*/  @P0 BRA `(.L_x_93) ;  /* 0x000000f000000947 */ /* 0x000fea0003800000 */
[----:B------:R-:W-:-:S13]  /*3d50*/  ISETP.GE.U32.AND P0, PT, R2, 0x3c000000, PT ;  /* 0x3c0000000200780c */ /* 0x000fda0003f06070 */
[----:B------:R-:W-:-:S04]  /*3d60*/  @P0 SHF.R.U32.HI R0, RZ, 0x14, R3 ;  /* 0x00000014ff000819 */ /* 0x000fc80000011603 */
[----:B------:R-:W-:-:S04]  /*3d70*/  @P0 LOP3.LUT R0, R0, 0x1, RZ, 0xc0, !PT ;  /* 0x0000000100000812 */ /* 0x000fc800078ec0ff */
[----:B------:R-:W-:-:S04]  /*3d80*/  @P0 IADD3 R0, R3, 0x487ffff, R0 ;  /* 0x0487ffff03000810 */ /* 0x000fc80007ffe000 */
[----:B------:R-:W-:-:S04]  /*3d90*/  @P0 SHF.R.U32.HI R0, RZ, 0x14, R0 ;  /* 0x00000014ff000819 */ /* 0x000fc80000011600 */
[----:B------:R-:W-:Y:S01]  /*3da0*/  @P0 LOP3.LUT R0, R0, 0xff, RZ, 0xc0, !PT ;  /* 0x000000ff00000812 */ /* 0x000fe200078ec0ff */
[----:B------:R-:W-:Y:S05]  /*3db0*/  @P0 BRA `(.L_x_94) ;  /* 0x0000004000000947 */ /* 0x000fea0003800000 */
[----:B------:R-:W-:Y:S01]  /*3dc0*/  FADD.FTZ R0, R2, 8192 ;  /* 0x4600000002007421 */ /* 0x000fe20000010000 */
[----:B------:R-:W-:-:S04]  /*3dd0*/  PRMT R8, RZ, 0x7610, R8 ;  /* 0x00007610ff087816 */ /* 0x000fc80000000008 */
[----:B------:R-:W-:-:S13]  /*3de0*/  LOP3.LUT P0, R0, R0, 0xff, RZ, 0xc0, !PT ;  /* 0x000000ff00007812 */ /* 0x000fda000780c0ff */
[----:B------:R-:W-:Y:S05]  /*3df0*/  @!P0 BRA `(.L_x_93) ;  /* 0x0000004000008947 */ /* 0x000fea0003800000 */
.L_x_94:
[----:B------:R-:W-:-:S04]  /*3e00*/  LOP3.LUT R2, R3, 0x80000000, RZ, 0xc0, !PT ;  /* 0x8000000003027812 */ /* 0x000fc800078ec0ff */
[----:B------:R-:W-:-:S04]  /*3e10*/  SHF.R.U32.HI R3, RZ, 0x18, R2 ;  /* 0x00000018ff037819 */ /* 0x000fc80000011602 */
[----:B------:R-:W-:-:S04]  /*3e20*/  LOP3.LUT R0, R0, R3, RZ, 0xfc, !PT ;  /* 0x0000000300007212 */ /* 0x000fc800078efcff */
[----:B------:R-:W-:Y:S02]  /*3e30*/  PRMT R8, R0, 0x7610, R8 ;  /* 0x0000761000087816 */ /* 0x000fe40000000008 */
.L_x_93:
[----:B------:R-:W-:Y:S05]  /*3e40*/  BSYNC B0 ;  /* 0x0000000000007941 */ /* 0x000fea0003800000 */
.L_x_92:
[----:B------:R0:W-:Y:S01]  /*3e50*/  STG.E.U8 [R16.64], R8 ;  /* 0x0000000810007986 */ /* 0x0001e2000c101124 */
[----:B------:R-:W-:Y:S05]  /*3e60*/  BRA `(.L_x_72) ;  /* 0x0000049000007947 */ /* 0x000fea0003800000 */
.L_x_90:
        /* <DEDUP_REMOVED lines=17> */
.L_x_97:
[----:B------:R-:W-:-:S04]  /*3f80*/  LOP3.LUT R2, R3, 0x80000000, RZ, 0xc0, !PT ;  /* 0x8000000003027812 */ /* 0x000fc800078ec0ff */
[----:B------:R-:W-:-:S04]  /*3f90*/  SHF.R.U32.HI R3, RZ, 0x18, R2 ;  /* 0x00000018ff037819 */ /* 0x000fc80000011602 */
[----:B------:R-:W-:-:S04]  /*3fa0*/  LOP3.LUT R0, R0, R3, RZ, 0xfc, !PT ;  /* 0x0000000300007212 */ /* 0x000fc800078efcff */
[----:B------:R-:W-:Y:S02]  /*3fb0*/  PRMT R8, R0, 0x7610, R8 ;  /* 0x0000761000087816 */ /* 0x000fe40000000008 */
.L_x_96:
[----:B------:R-:W-:Y:S05]  /*3fc0*/  BSYNC B0 ;  /* 0x0000000000007941 */ /* 0x000fea0003800000 */
.L_x_95:
[----:B------:R0:W-:Y:S01]  /*3fd0*/  STG.E.U8 [R16.64], R8 ;  /* 0x0000000810007986 */ /* 0x0001e2000c101124 */
[----:B------:R-:W-:Y:S05]  /*3fe0*/  BRA `(.L_x_72) ;  /* 0x0000031000007947 */ /* 0x000fea0003800000 */
.L_x_89:
[----:B------:R-:W-:-:S13]  /*3ff0*/  ISETP.NE.AND P0, PT, R2, 0x1c, PT ;  /* 0x0000001c0200780c */ /* 0x000fda0003f05270 */
[----:B------:R-:W-:Y:S05]  /*4000*/  @!P0 BRA `(.L_x_98) ;  /* 0x000002c000008947 */ /* 0x000fea0003800000 */
[----:B------:R-:W-:-:S13]  /*4010*/  ISETP.NE.AND P0, PT, R2, 0x1d, PT ;  /* 0x0000001d0200780c */ /* 0x000fda0003f05270 */
[----:B------:R-:W-:Y:S05]  /*4020*/  @!P0 BRA `(.L_x_99) ;  /* 0x0000026000008947 */ /* 0x000fea0003800000 */
[----:B------:R-:W-:-:S13]  /*4030*/  ISETP.NE.AND P0, PT, R2, 0x2c, PT ;  /* 0x0000002c0200780c */ /* 0x000fda0003f05270 */
[----:B------:R-:W-:Y:S05]  /*4040*/  @P0 BRA `(.L_x_71) ;  /* 0x0000010000000947 */ /* 0x000fea0003800000 */
[----:B------:R-:W-:Y:S02]  /*4050*/  PRMT R3, RZ, 0x5410, R0 ;  /* 0x00005410ff037816 */ /* 0x000fe40000000000 */
[----:B------:R-:W-:Y:S02]  /*4060*/  PLOP3.LUT P0, PT, PT, PT, PT, 0x80, 0x0 ;  /* 0x000000000000781c */ /* 0x000fe40003f0f070 */
[----:B------:R-:W-:-:S04]  /*4070*/  SHF.R.U32.HI R4, RZ, 0x17, R3 ;  /* 0x00000017ff047819 */ /* 0x000fc80000011603 */
[----:B------:R-:W-:-:S04]  /*4080*/  LOP3.LUT R2, R4, 0xff, RZ, 0xc0, !PT ;  /* 0x000000ff04027812 */ /* 0x000fc800078ec0ff */
[----:B------:R-:W-:-:S13]  /*4090*/  ISETP.NE.AND P2, PT, R2, 0xff, PT ;  /* 0x000000ff0200780c */ /* 0x000fda0003f45270 */
[--C-:B------:R-:W-:Y:S02]  /*40a0*/  @P2 SHF.R.U32.HI R0, RZ, 0x16, R3.reuse ;  /* 0x00000016ff002819 */ /* 0x100fe40000011603 */
[----:B------:R-:W-:Y:S01]  /*40b0*/  @P2 LOP3.LUT P1, RZ, R2, 0x3fffff, R3, 0xf8, !PT ;  /* 0x003fffff02ff2812 */ /* 0x000fe2000782f803 */
[----:B------:R-:W-:Y:S01]  /*40c0*/  IMAD.MOV.U32 R3, RZ, RZ, 0xff ;  /* 0x000000ffff037424 */ /* 0x000fe200078e00ff */
[----:B------:R-:W-:-:S04]  /*40d0*/  @P2 LOP3.LUT R0, R0, 0x1, RZ, 0xc0, !PT ;  /* 0x0000000100002812 */ /* 0x000fc800078ec0ff */
[----:B------:R-:W-:Y:S02]  /*40e0*/  @P2 ISETP.EQ.U32.AND P1, PT, R0, 0x1, P1 ;  /* 0x000000010000280c */ /* 0x000fe40000f22070 */
[----:B------:R-:W-:Y:S02]  /*40f0*/  @P2 IADD3 R0, R4, 0x1, RZ ;  /* 0x0000000104002810 */ /* 0x000fe40007ffe0ff */
[----:B------:R-:W-:-:S13]  /*4100*/  @P2 PLOP3.LUT P0, PT, P1, PT, PT, 0x80, 0x0 ;  /* 0x000000000000281c */ /* 0x000fda0000f0f070 */
[----:B------:R-:W-:-:S04]  /*4110*/  @!P0 IMAD.MOV R0, RZ, RZ, R4 ;  /* 0x000000ffff008224 */ /* 0x000fc800078e0204 */
[----:B------:R-:W-:-:S05]  /*4120*/  @P2 IMAD.MOV.U32 R3, RZ, RZ, R0 ;  /* 0x000000ffff032224 */ /* 0x000fca00078e0000 */
[----:B------:R0:W-:Y:S01]  /*4130*/  STG.E.U8 [R16.64], R3 ;  /* 0x0000000310007986 */ /* 0x0001e2000c101124 */
[----:B------:R-:W-:Y:S05]  /*4140*/  BRA `(.L_x_72) ;  /* 0x000001b000007947 */ /* 0x000fea0003800000 */
.L_x_71:
        /* <DEDUP_REMOVED lines=19> */
[----:B------:R-:W-:Y:S05]  /*4280*/  BRA `(.L_x_72) ;  /* 0x0000007000007947 */ /* 0x000fea0003800000 */
.L_x_99:
[----:B------:R-:W-:-:S06]  /*4290*/  PRMT R2, RZ, 0x5410, R0 ;  /* 0x00005410ff027816 */ /* 0x000fcc0000000000 */
[----:B------:R-:W0:Y:S02]  /*42a0*/  F2I.U64.TRUNC R2, R2 ;  /* 0x0000000200027311 */ /* 0x000e24000020d800 */
[----:B0-----:R0:W-:Y:S01]  /*42b0*/  STG.E.64 [R16.64], R2 ;  /* 0x0000000210007986 */ /* 0x0011e2000c101b24 */
[----:B------:R-:W-:Y:S05]  /*42c0*/  BRA `(.L_x_72) ;  /* 0x0000003000007947 */ /* 0x000fea0003800000 */
.L_x_98:
[----:B------:R-:W-:-:S04]  /*42d0*/  PRMT R0, RZ, 0x5410, R0 ;  /* 0x00005410ff007816 */ /* 0x000fc80000000000 */
[----:B------:R-:W0:Y:S02]  /*42e0*/  F2I.FTZ.U32.TRUNC.NTZ R3, R0 ;  /* 0x0000000000037305 */ /* 0x000e24000021f000 */
[----:B0-----:R0:W-:Y:S02]  /*42f0*/  STG.E [R16.64], R3 ;  /* 0x0000000310007986 */ /* 0x0011e4000c101924 */
.L_x_72:
[----:B------:R-:W-:-:S05]  /*4300*/  IMAD R18, R19, 0x200, R18 ;  /* 0x0000020013127824 */ /* 0x000fca00078e0212 */
[----:B------:R-:W-:Y:S02]  /*4310*/  IADD3 R23, R18, 0x80, RZ ;  /* 0x0000008012177810 */ /* 0x000fe40007ffe0ff */
.L_x_1:
[----:B------:R-:W-:Y:S05]  /*4320*/  BSYNC B6 ;  /* 0x0000000000067941 */ /* 0x000fea0003800000 */
.L_x_0:
[----:B------:R-:W-:Y:S01]  /*4330*/  ISETP.GE.AND P0, PT, R23, c[0x0][0x160], PT ;  /* 0x0000580017007a0c */ /* 0x000fe20003f06270 */
[----:B------:R-:W-:-:S12]  /*4340*/  BSSY B6, `(.L_x_100) ;  /* 0x0000852000067945 */ /* 0x000fd80003800000 */
[----:B------:R-:W-:Y:S05]  /*4350*/  @P0 BRA `(.L_x_101) ;  /* 0x0000850000000947 */ /* 0x000fea0003800000 */
[----:B------:R-:W-:Y:S01]  /*4360*/  ISETP.NE.AND P0, PT, RZ, c[0x0][0x168], PT ;  /* 0x00005a00ff007a0c */ /* 0x000fe20003f05270 */
[----:B------:R-:W-:Y:S02]  /*4370*/  IMAD.MOV.U32 R18, RZ, RZ, RZ ;  /* 0x000000ffff127224 */ /* 0x000fe400078e00ff */
[----:B0-----:R-:W-:Y:S02]  /*4380*/  IMAD.MOV.U32 R0, RZ, RZ, RZ ;  /* 0x000000ffff007224 */ /* 0x001fe400078e00ff */
[----:B------:R-:W-:-:S08]  /*4390*/  IMAD.MOV.U32 R16, RZ, RZ, RZ ;  /* 0x000000ffff107224 */ /* 0x000fd000078e00ff */
[----:B------:R-:W-:Y:S05]  /*43a0*/  @!P0 BRA `(.L_x_102) ;  /* 0x00000fa000008947 */ /* 0x000fea0003800000 */
[----:B------:R-:W-:Y:S02]  /*43b0*/  IMAD.MOV.U32 R22, RZ, RZ, RZ ;  /* 0x000000ffff167224 */ /* 0x000fe400078e00ff */
[----:B------:R-:W-:Y:S02]  /*43c0*/  IMAD.MOV.U32 R0, RZ, RZ, 0x1 ;  /* 0x00000001ff007424 */ /* 0x000fe400078e00ff */
[----:B------:R-:W-:-:S03]  /*43d0*/  IMAD.HI.U32 R2, R23, c[0x0][0x170], R22 ;  /* 0x00005c0017027a27 */ /* 0x000fc600078e0016 */
[----:B------:R-:W-:Y:S02]  /*43e0*/  ISETP.NE.AND P0, PT, R0, c[0x0][0x168], PT ;  /* 0x00005a0000007a0c */ /* 0x000fe40003f05270 */
[----:B------:R-:W-:-:S05]  /*43f0*/  SHF.R.U32.HI R3, RZ, c[0x0][0x174], R2 ;  /* 0x00005d00ff037a19 */ /* 0x000fca0000011602 */
[----:B------:R-:W-:-:S04]  /*4400*/  IMAD.MOV R18, RZ, RZ, -R3 ;  /* 0x000000ffff127224 */ /* 0x000fc800078e0a03 */
[----:B------:R-:W-:-:S04]  /*4410*/  IMAD R18, R18, c[0x0][0x16c], R23 ;  /* 0x00005b0012127a24 */ /* 0x000fc800078e0217 */
[C---:B------:R-:W-:Y:S02]  /*4420*/  IMAD R16, R18.reuse, c[0x0][0x298], RZ ;  /* 0x0000a60012107a24 */ /* 0x040fe400078e02ff */
[C---:B------:R-:W-:Y:S02]  /*4430*/  IMAD R0, R18.reuse, c[0x0][0x29c], RZ ;  /* 0x0000a70012007a24 */ /* 0x040fe400078e02ff */
[----:B------:R-:W-:Y:S01]  /*4440*/  IMAD R18, R18, c[0x0][0x2a0], RZ ;  /* 0x0000a80012127a24 */ /* 0x000fe200078e02ff */
        /* <DEDUP_REMOVED lines=240> */
.L_x_102:
        /* <DEDUP_REMOVED lines=21> */
.L_x_106:
[----:B------:R-:W2:Y:S02]  /*54a0*/  LDG.E.U8 R2, [R2.64] ;  /* 0x0000002402027981 */ /* 0x000ea4000c1e1100 */
[----:B--2---:R-:W0:Y:S02]  /*54b0*/  I2F.U16 R0, R2 ;  /* 0x0000000200007306 */ /* 0x004e240000101000 */
[----:B0-----:R-:W-:-:S04]  /*54c0*/  F2FP.BF16.PACK_AB R0, RZ, R0 ;  /* 0x00000000ff00723e */ /* 0x001fc800000010ff */
[----:B------:R-:W-:Y:S01]  /*54d0*/  PRMT R19, R0, 0x7610, R19 ;  /* 0x0000761000137816 */ /* 0x000fe20000000013 */
[----:B------:R-:W-:Y:S05]  /*54e0*/  BRA `(.L_x_108) ;  /* 0x00000f0000007947 */ /* 0x000fea0003800000 */
.L_x_105:
        /* <DEDUP_REMOVED lines=11> */
.L_x_110:
[----:B------:R-:W2:Y:S02]  /*55a0*/  LDG.E R2, [R2.64] ;  /* 0x0000002402027981 */ /* 0x000ea4000c1e1900 */
[----:B--2---:R-:W0:Y:S02]  /*55b0*/  I2F R0, R2 ;  /* 0x0000000200007306 */ /* 0x004e240000201400 */
[----:B0-----:R-:W-:-:S04]  /*55c0*/  F2FP.BF16.PACK_AB R0, RZ, R0 ;  /* 0x00000000ff00723e */ /* 0x001fc800000010ff */
[----:B------:R-:W-:Y:S01]  /*55d0*/  PRMT R19, R0, 0x7610, R19 ;  /* 0x0000761000137816 */ /* 0x000fe20000000013 */
[----:B------:R-:W-:Y:S05]  /*55e0*/  BRA `(.L_x_108) ;  /* 0x00000e0000007947 */ /* 0x000fea0003800000 */
.L_x_109:
[----:B------:R-:W2:Y:S02]  /*55f0*/  LDG.E.U16 R2, [R2.64] ;  /* 0x0000002402027981 */ /* 0x000ea4000c1e1500 */
[----:B--2---:R-:W0:Y:S02]  /*5600*/  I2F.S16 R0, R2 ;  /* 0x0000000200007306 */ /* 0x004e240000101400 */
[----:B0-----:R-:W-:-:S04]  /*5610*/  F2FP.BF16.PACK_AB R0, RZ, R0 ;  /* 0x00000000ff00723e */ /* 0x001fc800000010ff */
[----:B------:R-:W-:Y:S01]  /*5620*/  PRMT R19, R0, 0x7610, R19 ;  /* 0x0000761000137816 */ /* 0x000fe20000000013 */
[----:B------:R-:W-:Y:S05]  /*5630*/  BRA `(.L_x_108) ;  /* 0x00000db000007947 */ /* 0x000fea0003800000 */
.L_x_104:
        /* <DEDUP_REMOVED lines=9> */
.L_x_112:
[----:B------:R-:W2:Y:S02]  /*56d0*/  LDG.E.U16 R0, [R2.64] ;  /* 0x0000002402007981 */ /* 0x000ea4000c1e1500 */
[----:B--2---:R-:W-:-:S05]  /*56e0*/  HADD2.F32 R0, -RZ, R0.H0_H0 ;  /* 0x20000000ff007230 */ /* 0x004fca0000004100 */
[----:B------:R-:W-:-:S04]  /*56f0*/  F2FP.BF16.PACK_AB R0, RZ, R0 ;  /* 0x00000000ff00723e */ /* 0x000fc800000010ff */
[----:B------:R-:W-:Y:S01]  /*5700*/  PRMT R19, R0, 0x7610, R19 ;  /* 0x0000761000137816 */ /* 0x000fe20000000013 */
[----:B------:R-:W-:Y:S05]  /*5710*/  BRA `(.L_x_108) ;  /* 0x00000cd000007947 */ /* 0x000fea0003800000 */
.L_x_111:
        /* <DEDUP_REMOVED lines=9> */
.L_x_114:
[----:B------:R-:W2:Y:S02]  /*57b0*/  LDG.E.U16 R2, [R2.64] ;  /* 0x0000002402027981 */ /* 0x000ea4000c1e1500 */
[----:B--2---:R-:W-:-:S05]  /*57c0*/  HADD2.F32 R0, -RZ, R2.H0_H0 ;  /* 0x20000002ff007230 */ /* 0x004fca0000004100 */
[----:B------:R-:W-:-:S04]  /*57d0*/  F2FP.BF16.PACK_AB R0, RZ, R0 ;  /* 0x00000000ff00723e */ /* 0x000fc800000010ff */
[----:B------:R-:W-:Y:S01]  /*57e0*/  PRMT R19, R0, 0x7610, R19 ;  /* 0x0000761000137816 */ /* 0x000fe20000000013 */
[----:B------:R-:W-:Y:S05]  /*57f0*/  BRA `(.L_x_108) ;  /* 0x00000bf000007947 */ /* 0x000fea0003800000 */
.L_x_113:
[----:B------:R-:W2:Y:S02]  /*5800*/  LDG.E.64 R2, [R2.64] ;  /* 0x0000002402027981 */ /* 0x000ea4000c1e1b00 */
[----:B--2---:R-:W0:Y:S01]  /*5810*/  F2F.F32.F64 R0, R2 ;  /* 0x0000000200007310 */ /* 0x004e220000301000 */
[----:B------:R-:W0:-:S14]  /*5820*/  DSETP.GEU.AND P0, PT, |R2|, c[0x2][0x0], PT ;  /* 0x008000000200762a */ /* 0x000e1c0003f0e200 */
[----:B0-----:R-:W-:-:S05]  /*5830*/  @!P0 FMUL R0, R0, 1.175494350822287508e-38 ;  /* 0x0080000000008820 */ /* 0x001fca0000400000 */
[----:B------:R-:W-:-:S04]  /*5840*/  F2FP.BF16.PACK_AB R0, RZ, R0 ;  /* 0x00000000ff00723e */ /* 0x000fc800000010ff */
[----:B------:R-:W-:Y:S01]  /*5850*/  PRMT R19, R0, 0x7610, R19 ;  /* 0x0000761000137816 */ /* 0x000fe20000000013 */
[----:B------:R-:W-:Y:S05]  /*5860*/  BRA `(.L_x_108) ;  /* 0x00000b8000007947 */ /* 0x000fea0003800000 */
.L_x_103:
        /* <DEDUP_REMOVED lines=14> */
.L_x_117:
[----:B------:R-:W2:Y:S02]  /*5950*/  LDG.E.64 R2, [R2.64] ;  /* 0x0000002402027981 */ /* 0x000ea4000c1e1b00 */
[----:B--2---:R-:W0:Y:S01]  /*5960*/  F2F.F32.F64 R0, R2 ;  /* 0x0000000200007310 */ /* 0x004e220000301000 */
[----:B------:R-:W0:-:S14]  /*5970*/  DSETP.GEU.AND P0, PT, |R2|, c[0x2][0x0], PT ;  /* 0x008000000200762a */ /* 0x000e1c0003f0e200 */
[----:B0-----:R-:W-:-:S05]  /*5980*/  @!P0 FMUL R0, R0, 1.175494350822287508e-38 ;  /* 0x0080000000008820 */ /* 0x001fca0000400000 */
[----:B------:R-:W-:-:S04]  /*5990*/  F2FP.BF16.PACK_AB R0, RZ, R0 ;  /* 0x00000000ff00723e */ /* 0x000fc800000010ff */
[----:B------:R-:W-:Y:S01]  /*59a0*/  PRMT R19, R0, 0x7610, R19 ;  /* 0x0000761000137816 */ /* 0x000fe20000000013 */
[----:B------:R-:W-:Y:S05]  /*59b0*/  BRA `(.L_x_108) ;  /* 0x00000a3000007947 */ /* 0x000fea0003800000 */
.L_x_116:
        /* <DEDUP_REMOVED lines=28> */
.L_x_119:
        /* <DEDUP_REMOVED lines=15> */
.L_x_118:
[----:B------:R0:W5:Y:S01]  /*5c70*/  LDG.E.U16 R19, [R2.64] ;  /* 0x0000002402137981 */ /* 0x000162000c1e1500 */
[----:B------:R-:W-:Y:S05]  /*5c80*/  BRA `(.L_x_108) ;  /* 0x0000076000007947 */ /* 0x000fea0003800000 */
.L_x_115:
        /* <DEDUP_REMOVED lines=12> */
.L_x_122:
        /* <DEDUP_REMOVED lines=21> */
.L_x_126:
[----:B------:R-:W-:Y:S05]  /*5ea0*/  BSYNC B1 ;  /* 0x0000000000017941 */ /* 0x000fea0003800000 */
.L_x_125:
[----:B------:R-:W-:Y:S01]  /*5eb0*/  LEA R3, R0, 0x3b800000, 0x17 ;  /* 0x3b80000000037811 */ /* 0x000fe200078eb8ff */
[----:B------:R-:W-:-:S05]  /*5ec0*/  IMAD.SHL.U32 R0, R2, 0x100000, RZ ;  /* 0x0010000002007824 */ /* 0x000fca00078e00ff */
[----:B------:R-:W-:Y:S02]  /*5ed0*/  LOP3.LUT R0, R3, R0, R4, 0xfe, !PT ;  /* 0x0000000003007212 */ /* 0x000fe400078efe04 */
.L_x_124:
[----:B------:R-:W-:Y:S05]  /*5ee0*/  BSYNC B0 ;  /* 0x0000000000007941 */ /* 0x000fea0003800000 */
.L_x_123:
[----:B------:R-:W-:-:S04]  /*5ef0*/  F2FP.BF16.PACK_AB R0, RZ, R0 ;  /* 0x00000000ff00723e */ /* 0x000fc800000010ff */
[----:B------:R-:W-:Y:S01]  /*5f00*/  PRMT R19, R0, 0x7610, R19 ;  /* 0x0000761000137816 */ /* 0x000fe20000000013 */
[----:B------:R-:W-:Y:S05]  /*5f10*/  BRA `(.L_x_108) ;  /* 0x000004d000007947 */ /* 0x000fea0003800000 */
.L_x_121:
        /* <DEDUP_REMOVED lines=21> */
.L_x_130:
[----:B------:R-:W-:Y:S05]  /*6070*/  BSYNC B1 ;  /* 0x0000000000017941 */ /* 0x000fea0003800000 */
.L_x_129:
[----:B------:R-:W-:Y:S01]  /*6080*/  LEA R3, R0, 0x37800000, 0x17 ;  /* 0x3780000000037811 */ /* 0x000fe200078eb8ff */
[----:B------:R-:W-:-:S05]  /*6090*/  IMAD.SHL.U32 R0, R2, 0x200000, RZ ;  /* 0x0020000002007824 */ /* 0x000fca00078e00ff */
[----:B------:R-:W-:Y:S02]  /*60a0*/  LOP3.LUT R0, R3, R0, R4, 0xfe, !PT ;  /* 0x0000000003007212 */ /* 0x000fe400078efe04 */
.L_x_128:
[----:B------:R-:W-:Y:S05]  /*60b0*/  BSYNC B0 ;  /* 0x0000000000007941 */ /* 0x000fea0003800000 */
.L_x_127:
[----:B------:R-:W-:-:S04]  /*60c0*/  F2FP.BF16.PACK_AB R0, RZ, R0 ;  /* 0x00000000ff00723e */ /* 0x000fc800000010ff */
[----:B------:R-:W-:Y:S01]  /*60d0*/  PRMT R19, R0, 0x7610, R19 ;  /* 0x0000761000137816 */ /* 0x000fe20000000013 */
[----:B------:R-:W-:Y:S05]  /*60e0*/  BRA `(.L_x_108) ;  /* 0x0000030000007947 */ /* 0x000fea0003800000 */
.L_x_120:
        /* <DEDUP_REMOVED lines=14> */
.L_x_134:
[----:B------:R-:W-:Y:S05]  /*61d0*/  BSYNC B0 ;  /* 0x0000000000007941 */ /* 0x000fea0003800000 */
.L_x_133:
[----:B------:R-:W-:-:S04]  /*61e0*/  F2FP.BF16.PACK_AB R0, RZ, R0 ;  /* 0x00000000ff00723e */ /* 0x000fc800000010ff */
[----:B------:R-:W-:Y:S01]  /*61f0*/  PRMT R19, R0, 0x7610, R19 ;  /* 0x0000761000137816 */ /* 0x000fe20000000013 */
[----:B------:R-:W-:Y:S05]  /*6200*/  BRA `(.L_x_108) ;  /* 0x000001e000007947 */ /* 0x000fea0003800000 */
.L_x_107:
        /* <DEDUP_REMOVED lines=21> */
.L_x_132:
[----:B------:R-:W2:Y:S02]  /*6360*/  LDG.E.64 R2, [R2.64] ;  /* 0x0000002402027981 */ /* 0x000ea4000c1e1b00 */
[----:B--2---:R-:W0:Y:S02]  /*6370*/  I2F.U64 R0, R2 ;  /* 0x0000000200007312 */ /* 0x004e240000301000 */
[----:B0-----:R-:W-:-:S04]  /*6380*/  F2FP.BF16.PACK_AB R0, RZ, R0 ;  /* 0x00000000ff00723e */ /* 0x001fc800000010ff */
[----:B------:R-:W-:Y:S01]  /*6390*/  PRMT R19, R0, 0x7610, R19 ;  /* 0x0000761000137816 */ /* 0x000fe20000000013 */
[----:B------:R-:W-:Y:S05]  /*63a0*/  BRA `(.L_x_108) ;  /* 0x0000004000007947 */ /* 0x000fea0003800000 */
.L_x_131:
[----:B------:R-:W2:Y:S02]  /*63b0*/  LDG.E R2, [R2.64] ;  /* 0x0000002402027981 */ /* 0x000ea4000c1e1900 */
[----:B--2---:R-:W0:Y:S02]  /*63c0*/  I2F.U32 R0, R2 ;  /* 0x0000000200007306 */ /* 0x004e240000201000 */
[----:B0-----:R-:W-:-:S04]  /*63d0*/  F2FP.BF16.PACK_AB R0, RZ, R0 ;  /* 0x00000000ff00723e */ /* 0x001fc800000010ff */
[----:B------:R-:W-:Y:S02]  /*63e0*/  PRMT R19, R0, 0x7610, R19 ;  /* 0x0000761000137816 */ /* 0x000fe40000000013 */
.L_x_108:
        /* <DEDUP_REMOVED lines=18> */
.L_x_138:
[----:B------:R-:W2:Y:S02]  /*6510*/  LDG.E.U8 R2, [R2.64] ;  /* 0x0000002402027981 */ /* 0x000ea4000c1e1100 */
[----:B--2---:R-:W0:Y:S02]  /*6520*/  I2F.U16 R0, R2 ;  /* 0x0000000200007306 */ /* 0x004e240000101000 */
[----:B0-----:R-:W-:Y:S01]  /*6530*/  F2FP.BF16.PACK_AB R0, RZ, R0 ;  /* 0x00000000ff00723e */ /* 0x001fe200000010ff */
[----:B------:R-:W-:Y:S05]  /*6540*/  BRA `(.L_x_140) ;  /* 0x00000e3000007947 */ /* 0x000fea0003800000 */
.L_x_137:
        /* <DEDUP_REMOVED lines=10> */
.L_x_142:
[----:B------:R-:W2:Y:S02]  /*65f0*/  LDG.E R2, [R2.64] ;  /* 0x0000002402027981 */ /* 0x000ea4000c1e1900 */
[----:B--2---:R-:W0:Y:S02]  /*6600*/  I2F R0, R2 ;  /* 0x0000000200007306 */ /* 0x004e240000201400 */
[----:B0-----:R-:W-:Y:S01]  /*6610*/  F2FP.BF16.PACK_AB R0, RZ, R0 ;  /* 0x00000000ff00723e */ /* 0x001fe200000010ff */
[----:B------:R-:W-:Y:S05]  /*6620*/  BRA `(.L_x_140) ;  /* 0x00000d5000007947 */ /* 0x000fea0003800000 */
.L_x_141:
[----:B------:R-:W2:Y:S02]  /*6630*/  LDG.E.U16 R2, [R2.64] ;  /* 0x0000002402027981 */ /* 0x000ea4000c1e1500 */
[----:B--2---:R-:W0:Y:S02]  /*6640*/  I2F.S16 R0, R2 ;  /* 0x0000000200007306 */ /* 0x004e240000101400 */
[----:B0-----:R-:W-:Y:S01]  /*6650*/  F2FP.BF16.PACK_AB R0, RZ, R0 ;  /* 0x00000000ff00723e */ /* 0x001fe200000010ff */
[----:B------:R-:W-:Y:S05]  /*6660*/  BRA `(.L_x_140) ;  /* 0x00000d1000007947 */ /* 0x000fea0003800000 */
.L_x_136:
        /* <DEDUP_REMOVED lines=9> */
.L_x_144:
[----:B------:R-:W2:Y:S02]  /*6700*/  LDG.E.U16 R0, [R2.64] ;  /* 0x0000002402007981 */ /* 0x000ea4000c1e1500 */
[----:B--2---:R-:W-:-:S05]  /*6710*/  HADD2.F32 R0, -RZ, R0.H0_H0 ;  /* 0x20000000ff007230 */ /* 0x004fca0000004100 */
[----:B------:R-:W-:Y:S01]  /*6720*/  F2FP.BF16.PACK_AB R0, RZ, R0 ;  /* 0x00000000ff00723e */ /* 0x000fe200000010ff */
[----:B------:R-:W-:Y:S05]  /*6730*/  BRA `(.L_x_140) ;  /* 0x00000c4000007947 */ /* 0x000fea0003800000 */
.L_x_143:
        /* <DEDUP_REMOVED lines=9> */
.L_x_146:
[----:B------:R-:W2:Y:S02]  /*67d0*/  LDG.E.U16 R2, [R2.64] ;  /* 0x0000002402027981 */ /* 0x000ea4000c1e1500 */
[----:B--2---:R-:W-:-:S05]  /*67e0*/  HADD2.F32 R0, -RZ, R2.H0_H0 ;  /* 0x20000002ff007230 */ /* 0x004fca0000004100 */
[----:B------:R-:W-:Y:S01]  /*67f0*/  F2FP.BF16.PACK_AB R0, RZ, R0 ;  /* 0x00000000ff00723e */ /* 0x000fe200000010ff */
[----:B------:R-:W-:Y:S05]  /*6800*/  BRA `(.L_x_140) ;  /* 0x00000b7000007947 */ /* 0x000fea0003800000 */
.L_x_145:
[----:B------:R-:W2:Y:S02]  /*6810*/  LDG.E.64 R2, [R2.64] ;  /* 0x0000002402027981 */ /* 0x000ea4000c1e1b00 */
[----:B--2---:R-:W0:Y:S01]  /*6820*/  F2F.F32.F64 R0, R2 ;  /* 0x0000000200007310 */ /* 0x004e220000301000 */
[----:B------:R-:W0:-:S14]  /*6830*/  DSETP.GEU.AND P0, PT, |R2|, c[0x2][0x0], PT ;  /* 0x008000000200762a */ /* 0x000e1c0003f0e200 */
[----:B0-----:R-:W-:-:S05]  /*6840*/  @!P0 FMUL R0, R0, 1.175494350822287508e-38 ;  /* 0x0080000000008820 */ /* 0x001fca0000400000 */
[----:B------:R-:W-:Y:S01]  /*6850*/  F2FP.BF16.PACK_AB R0, RZ, R0 ;  /* 0x00000000ff00723e */ /* 0x000fe200000010ff */
[----:B------:R-:W-:Y:S05]  /*6860*/  BRA `(.L_x_140) ;  /* 0x00000b1000007947 */ /* 0x000fea0003800000 */
.L_x_135:
        /* <DEDUP_REMOVED lines=13> */
.L_x_149:
[----:B------:R-:W2:Y:S02]  /*6940*/  LDG.E.64 R2, [R2.64] ;  /* 0x0000002402027981 */ /* 0x000ea4000c1e1b00 */
[----:B--2---:R-:W0:Y:S01]  /*6950*/  F2F.F32.F64 R0, R2 ;  /* 0x0000000200007310 */ /* 0x004e220000301000 */
[----:B------:R-:W0:-:S14]  /*6960*/  DSETP.GEU.AND P0, PT, |R2|, c[0x2][0x0], PT ;  /* 0x008000000200762a */ /* 0x000e1c0003f0e200 */
[----:B0-----:R-:W-:-:S05]  /*6970*/  @!P0 FMUL R0, R0, 1.175494350822287508e-38 ;  /* 0x0080000000008820 */ /* 0x001fca0000400000 */
[----:B------:R-:W-:Y:S01]  /*6980*/  F2FP.BF16.PACK_AB R0, RZ, R0 ;  /* 0x00000000ff00723e */ /* 0x000fe200000010ff */
[----:B------:R-:W-:Y:S05]  /*6990*/  BRA `(.L_x_140) ;  /* 0x000009e000007947 */ /* 0x000fea0003800000 */
.L_x_148:
        /* <DEDUP_REMOVED lines=28> */
.L_x_151:
        /* <DEDUP_REMOVED lines=15> */
.L_x_150:
[----:B------:R0:W5:Y:S01]  /*6c50*/  LDG.E.U16 R0, [R2.64] ;  /* 0x0000002402007981 */ /* 0x000162000c1e1500 */
[----:B------:R-:W-:Y:S05]  /*6c60*/  BRA `(.L_x_140) ;  /* 0x0000071000007947 */ /* 0x000fea0003800000 */
.L_x_147:
        /* <DEDUP_REMOVED lines=12> */
.L_x_154:
        /* <DEDUP_REMOVED lines=21> */
.L_x_158:
[----:B------:R-:W-:Y:S05]  /*6e80*/  BSYNC B1 ;  /* 0x0000000000017941 */ /* 0x000fea0003800000 */
.L_x_157:
[----:B------:R-:W-:Y:S01]  /*6e90*/  LEA R3, R0, 0x3b800000, 0x17 ;  /* 0x3b80000000037811 */ /* 0x000fe200078eb8ff */
[----:B------:R-:W-:-:S05]  /*6ea0*/  IMAD.SHL.U32 R0, R2, 0x100000, RZ ;  /* 0x0010000002007824 */ /* 0x000fca00078e00ff */
[----:B------:R-:W-:Y:S02]  /*6eb0*/  LOP3.LUT R0, R3, R0, R4, 0xfe, !PT ;  /* 0x0000000003007212 */ /* 0x000fe400078efe04 */
.L_x_156:
[----:B------:R-:W-:Y:S05]  /*6ec0*/  BSYNC B0 ;  /* 0x0000000000007941 */ /* 0x000fea0003800000 */
.L_x_155:
[----:B------:R-:W-:Y:S01]  /*6ed0*/  F2FP.BF16.PACK_AB R0, RZ, R0 ;  /* 0x00000000ff00723e */ /* 0x000fe200000010ff */
[----:B------:R-:W-:Y:S05]  /*6ee0*/  BRA `(.L_x_140) ;  /* 0x0000049000007947 */ /* 0x000fea0003800000 */
.L_x_153:
        /* <DEDUP_REMOVED lines=21> */
.L_x_162:
[----:B------:R-:W-:Y:S05]  /*7040*/  BSYNC B1 ;  /* 0x0000000000017941 */ /* 0x000fea0003800000 */
.L_x_161:
[----:B------:R-:W-:Y:S01]  /*7050*/  LEA R3, R0, 0x37800000, 0x17 ;  /* 0x3780000000037811 */ /* 0x000fe200078eb8ff */
[----:B------:R-:W-:-:S05]  /*7060*/  IMAD.SHL.U32 R0, R2, 0x200000, RZ ;  /* 0x0020000002007824 */ /* 0x000fca00078e00ff */
[----:B------:R-:W-:Y:S02]  /*7070*/  LOP3.LUT R0, R3, R0, R4, 0xfe, !PT ;  /* 0x0000000003007212 */ /* 0x000fe400078efe04 */
.L_x_160:
[----:B------:R-:W-:Y:S05]  /*7080*/  BSYNC B0 ;  /* 0x0000000000007941 */ /* 0x000fea0003800000 */
.L_x_159:
[----:B------:R-:W-:Y:S01]  /*7090*/  F2FP.BF16.PACK_AB R0, RZ, R0 ;  /* 0x00000000ff00723e */ /* 0x000fe200000010ff */
[----:B------:R-:W-:Y:S05]  /*70a0*/  BRA `(.L_x_140) ;  /* 0x000002d000007947 */ /* 0x000fea0003800000 */
.L_x_152:
        /* <DEDUP_REMOVED lines=14> */
.L_x_166:
[----:B------:R-:W-:Y:S05]  /*7190*/  BSYNC B0 ;  /* 0x0000000000007941 */ /* 0x000fea0003800000 */
.L_x_165:
[----:B------:R-:W-:Y:S01]  /*71a0*/  F2FP.BF16.PACK_AB R0, RZ, R0 ;  /* 0x00000000ff00723e */ /* 0x000fe200000010ff */
[----:B------:R-:W-:Y:S05]  /*71b0*/  BRA `(.L_x_140) ;  /* 0x000001c000007947 */ /* 0x000fea0003800000 */
.L_x_139:
        /* <DEDUP_REMOVED lines=21> */
.L_x_164:
[----:B------:R-:W2:Y:S02]  /*7310*/  LDG.E.64 R2, [R2.64] ;  /* 0x0000002402027981 */ /* 0x000ea4000c1e1b00 */
[----:B--2---:R-:W0:Y:S02]  /*7320*/  I2F.U64 R0, R2 ;  /* 0x0000000200007312 */ /* 0x004e240000301000 */
[----:B0-----:R-:W-:Y:S01]  /*7330*/  F2FP.BF16.PACK_AB R0, RZ, R0 ;  /* 0x00000000ff00723e */ /* 0x001fe200000010ff */
[----:B------:R-:W-:Y:S05]  /*7340*/  BRA `(.L_x_140) ;  /* 0x0000003000007947 */ /* 0x000fea0003800000 */
.L_x_163:
[----:B------:R-:W2:Y:S02]  /*7350*/  LDG.E R2, [R2.64] ;  /* 0x0000002402027981 */ /* 0x000ea4000c1e1900 */
[----:B--2---:R-:W0:Y:S02]  /*7360*/  I2F.U32 R0, R2 ;  /* 0x0000000200007306 */ /* 0x004e240000201000 */
[----:B0-----:R-:W-:-:S06]  /*7370*/  F2FP.BF16.PACK_AB R0, RZ, R0 ;  /* 0x00000000ff00723e */ /* 0x001fcc00000010ff */
.L_x_140:
        /* <DEDUP_REMOVED lines=15> */
[----:B------:R-:W-:Y:S01]  /*7470*/  FFMA.FTZ R5, R4, R5, R6 ;  /* 0x0000000504057223 */ /* 0x000fe20000010006 */
[----:B------:R-:W-:Y:S01]  /*7480*/  FSEL R6, -R8, -0.026868773624300956726, P0 ;  /* 0xbcdc1be708067808 */ /* 0x000fe20000000100 */
[----:B------:R-:W-:Y:S02]  /*7490*/  IMAD.MOV.U32 R8, RZ, RZ, 0x3f69b4f9 ;  /* 0x3f69b4f9ff087424 */ /* 0x000fe400078e00ff */
[C---:B------:R-:W-:Y:S01]  /*74a0*/  FFMA.FTZ R5, R4.reuse, R5, R7 ;  /* 0x0000000504057223 */ /* 0x040fe20000010007 */
[----:B------:R-:W-:Y:S01]  /*74b0*/  FSEL R7, R9, 0.11284004896879196167, P0 ;  /* 0x3de718af09077808 */ /* 0x000fe20000000000 */
[----:B------:R-:W-:Y:S02]  /*74c0*/  IMAD.MOV.U32 R9, RZ, RZ, 0x3f210a14 ;  /* 0x3f210a14ff097424 */ /* 0x000fe400078e00ff */
[----:B------:R-:W-:Y:S01]  /*74d0*/  FFMA.FTZ R5, R4, R5, R6 ;  /* 0x0000000504057223 */ /* 0x000fe20000010006 */
[----:B------:R-:W-:Y:S02]  /*74e0*/  FSEL R6, R8, -0.37612664699554443359, P0 ;  /* 0xbec093ac08067808 */ /* 0x000fe40000000000 */
[----:B------:R-:W0:Y:S01]  /*74f0*/  LDC.U8 R8, c[0x0][0x3e1] ;  /* 0x0000f840ff087b82 */ /* 0x000e220000000000 */
[----:B------:R-:W-:-:S02]  /*7500*/  FFMA.FTZ R5, R4, R5, R7 ;  /* 0x0000000504057223 */ /* 0x000fc40000010007 */
[----:B------:R-:W-:Y:S01]  /*7510*/  FADD.FTZ R7, -R3, -RZ ;  /* 0x800000ff03077221 */ /* 0x000fe20000010100 */
[----:B------:R-:W-:Y:S01]  /*7520*/  FSEL R3, R9, 0.12837915122509002686, P0 ;  /* 0x3e0375d309037808 */ /* 0x000fe20000000000 */
[----:B------:R-:W-:-:S03]  /*7530*/  FFMA.FTZ R5, R4, R5, R6 ;  /* 0x0000000504057223 */ /* 0x000fc60000010006 */
[----:B------:R-:W-:Y:S01]  /*7540*/  FSEL R6, R7, R0, P0 ;  /* 0x0000000007067208 */ /* 0x000fe20000000000 */
[----:B------:R-:W-:Y:S02]  /*7550*/  FFMA.FTZ R3, R4, R5, R3 ;  /* 0x0000000504037223 */ /* 0x000fe40000010003 */
[C---:B------:R-:W-:Y:S02]  /*7560*/  FMUL.FTZ R5, R2.reuse, -0.5 ;  /* 0xbf00000002057820 */ /* 0x040fe40000410000 */
[----:B------:R-:W-:Y:S02]  /*7570*/  FFMA.FTZ R3, R3, R6, R6 ;  /* 0x0000000603037223 */ /* 0x000fe40000010006 */
[----:B------:R-:W-:Y:S02]  /*7580*/  FMUL.FTZ R5, R2, R5 ;  /* 0x0000000502057220 */ /* 0x000fe40000410000 */
[----:B------:R-:W1:Y:S02]  /*7590*/  @P0 MUFU.EX2 R4, R3 ;  /* 0x0000000300040308 */ /* 0x000e640000000800 */
[----:B------:R-:W-:-:S06]  /*75a0*/  FMUL.FTZ R6, R5, 1.4426950216293334961 ;  /* 0x3fb8aa3b05067820 */ /* 0x000fcc0000410000 */
[----:B------:R-:W2:Y:S01]  /*75b0*/  MUFU.EX2 R6, R6 ;  /* 0x0000000600067308 */ /* 0x000ea20000000800 */
[----:B-1----:R-:W-:Y:S01]  /*75c0*/  @P0 FADD.FTZ R5, -R4, 1 ;  /* 0x3f80000004050421 */ /* 0x002fe20000010100 */
[----:B0-----:R-:W-:-:S04]  /*75d0*/  PRMT R4, R8, 0x9910, RZ ;  /* 0x0000991008047816 */ /* 0x001fc800000000ff */
[----:B------:R-:W-:Y:S01]  /*75e0*/  @P0 LOP3.LUT R3, R5, 0x80000000, R0, 0xb8, !PT ;  /* 0x8000000005030812 */ /* 0x000fe200078eb800 */
[----:B--2---:R-:W-:-:S04]  /*75f0*/  FMUL.FTZ R7, R6, 0.3989422917366027832 ;  /* 0x3ecc422a06077820 */ /* 0x004fc80000410000 */
        /* <DEDUP_REMOVED lines=20> */
.L_x_170:
[----:B------:R-:W-:-:S06]  /*7740*/  PRMT R3, RZ, 0x5410, R0 ;  /* 0x00005410ff037816 */ /* 0x000fcc0000000000 */
[----:B------:R-:W0:Y:S02]  /*7750*/  F2I.S64.TRUNC R2, R3 ;  /* 0x0000000300027311 */ /* 0x000e24000020d900 */
[----:B0-----:R0:W-:Y:S01]  /*7760*/  STG.E.U8 [R16.64], R2 ;  /* 0x0000000210007986 */ /* 0x0011e2000c101124 */
[----:B------:R-:W-:Y:S05]  /*7770*/  BRA `(.L_x_172) ;  /* 0x00000e4000007947 */ /* 0x000fea0003800000 */
.L_x_169:
        /* <DEDUP_REMOVED lines=10> */
.L_x_174:
[----:B------:R-:W-:-:S04]  /*7820*/  PRMT R0, RZ, 0x5410, R0 ;  /* 0x00005410ff007816 */ /* 0x000fc80000000000 */
[----:B------:R-:W0:Y:S02]  /*7830*/  F2I.FTZ.TRUNC.NTZ R3, R0 ;  /* 0x0000000000037305 */ /* 0x000e24000021f100 */
[----:B0-----:R0:W-:Y:S01]  /*7840*/  STG.E [R16.64], R3 ;  /* 0x0000000310007986 */ /* 0x0011e2000c101924 */
[----:B------:R-:W-:Y:S05]  /*7850*/  BRA `(.L_x_172) ;  /* 0x00000d6000007947 */ /* 0x000fea0003800000 */
.L_x_173:
[----:B------:R-:W-:-:S04]  /*7860*/  PRMT R0, RZ, 0x5410, R0 ;  /* 0x00005410ff007816 */ /* 0x000fc80000000000 */
[----:B------:R-:W0:Y:S02]  /*7870*/  F2I.FTZ.TRUNC.NTZ R3, R0 ;  /* 0x0000000000037305 */ /* 0x000e24000021f100 */
[----:B0-----:R0:W-:Y:S01]  /*7880*/  STG.E.U16 [R16.64], R3 ;  /* 0x0000000310007986 */ /* 0x0011e2000c101524 */
[----:B------:R-:W-:Y:S05]  /*7890*/  BRA `(.L_x_172) ;  /* 0x00000d2000007947 */ /* 0x000fea0003800000 */
.L_x_168:
        /* <DEDUP_REMOVED lines=9> */
.L_x_176:
[----:B------:R-:W-:-:S04]  /*7930*/  PRMT R0, RZ, 0x5410, R0 ;  /* 0x00005410ff007816 */ /* 0x000fc80000000000 */
[----:B------:R-:W-:-:S05]  /*7940*/  F2FP.PACK_AB R0, RZ, R0 ;  /* 0x00000000ff00723e */ /* 0x000fca00000000ff */
[----:B------:R0:W-:Y:S01]  /*7950*/  STG.E.U16 [R16.64], R0 ;  /* 0x0000000010007986 */ /* 0x0001e2000c101524 */
[----:B------:R-:W-:Y:S05]  /*7960*/  BRA `(.L_x_172) ;  /* 0x00000c5000007947 */ /* 0x000fea0003800000 */
.L_x_175:
        /* <DEDUP_REMOVED lines=10> */
.L_x_178:
[----:B------:R-:W-:-:S04]  /*7a10*/  PRMT R0, RZ, 0x5410, R0 ;  /* 0x00005410ff007816 */ /* 0x000fc80000000000 */
[----:B------:R-:W-:-:S04]  /*7a20*/  F2FP.PACK_AB R3, RZ, R0 ;  /* 0x00000000ff03723e */ /* 0x000fc800000000ff */
[----:B------:R-:W-:-:S05]  /*7a30*/  PRMT R3, R3, 0x5410, RZ ;  /* 0x0000541003037816 */ /* 0x000fca00000000ff */
[----:B------:R0:W-:Y:S01]  /*7a40*/  STG.E [R16.64], R3 ;  /* 0x0000000310007986 */ /* 0x0001e2000c101924 */
[----:B------:R-:W-:Y:S05]  /*7a50*/  BRA `(.L_x_172) ;  /* 0x00000b6000007947 */ /* 0x000fea0003800000 */
.L_x_177:
[----:B------:R-:W-:-:S05]  /*7a60*/  PRMT R2, RZ, 0x5410, R0 ;  /* 0x00005410ff027816 */ /* 0x000fca0000000000 */
[----:B------:R-:W-:-:S06]  /*7a70*/  FMUL.FTZ R2, R2, 1 ;  /* 0x3f80000002027820 */ /* 0x000fcc0000410000 */
[----:B------:R-:W0:Y:S02]  /*7a80*/  F2F.F64.F32 R2, R2 ;  /* 0x0000000200027310 */ /* 0x000e240000201800 */
[----:B0-----:R0:W-:Y:S01]  /*7a90*/  STG.E.64 [R16.64], R2 ;  /* 0x0000000210007986 */ /* 0x0011e2000c101b24 */
[----:B------:R-:W-:Y:S05]  /*7aa0*/  BRA `(.L_x_172) ;  /* 0x00000b1000007947 */ /* 0x000fea0003800000 */
.L_x_167:
        /* <DEDUP_REMOVED lines=13> */
.L_x_181:
[----:B------:R-:W-:Y:S01]  /*7b80*/  PRMT R0, RZ, 0x5410, R0 ;  /* 0x00005410ff007816 */ /* 0x000fe20000000000 */
[----:B------:R-:W-:-:S04]  /*7b90*/  CS2R R6, SRZ ;  /* 0x0000000000067805 */ /* 0x000fc8000001ff00 */
[----:B------:R-:W-:-:S04]  /*7ba0*/  FMUL.FTZ R0, R0, 1 ;  /* 0x3f80000000007820 */ /* 0x000fc80000410000 */
[----:B------:R-:W0:Y:S02]  /*7bb0*/  F2F.F64.F32 R4, R0 ;  /* 0x0000000000047310 */ /* 0x000e240000201800 */
[----:B0-----:R0:W-:Y:S01]  /*7bc0*/  STG.E.128 [R16.64], R4 ;  /* 0x0000000410007986 */ /* 0x0011e2000c101d24 */
[----:B------:R-:W-:Y:S05]  /*7bd0*/  BRA `(.L_x_172) ;  /* 0x000009e000007947 */ /* 0x000fea0003800000 */
.L_x_180:
        /* <DEDUP_REMOVED lines=21> */
.L_x_185:
[----:B------:R-:W-:Y:S05]  /*7d30*/  BSYNC B0 ;  /* 0x0000000000007941 */ /* 0x000fea0003800000 */
.L_x_184:
[----:B------:R-:W-:-:S05]  /*7d40*/  LOP3.LUT R3, R0, R3, RZ, 0xfc, !PT ;  /* 0x0000000300037212 */ /* 0x000fca00078efcff */
[----:B------:R0:W-:Y:S01]  /*7d50*/  STG.E.U8 [R16.64], R3 ;  /* 0x0000000310007986 */ /* 0x0001e2000c101124 */
[----:B------:R-:W-:Y:S05]  /*7d60*/  BRA `(.L_x_172) ;  /* 0x0000085000007947 */ /* 0x000fea0003800000 */
.L_x_183:
        /* <DEDUP_REMOVED lines=13> */
.L_x_187:
[----:B------:R-:W-:Y:S01]  /*7e40*/  IMAD.MOV.U32 R0, RZ, RZ, 0x7f ;  /* 0x0000007fff007424 */ /* 0x000fe200078e00ff */
[----:B------:R-:W-:-:S04]  /*7e50*/  ISETP.GT.U32.AND P0, PT, R2, 0x7f800000, PT ;  /* 0x7f8000000200780c */ /* 0x000fc80003f04070 */
[----:B------:R-:W-:-:S04]  /*7e60*/  SEL R0, R0, 0x7c, P0 ;  /* 0x0000007c00007807 */ /* 0x000fc80000000000 */
.L_x_188:
[----:B------:R-:W-:Y:S05]  /*7e70*/  BSYNC B0 ;  /* 0x0000000000007941 */ /* 0x000fea0003800000 */
.L_x_186:
[----:B------:R-:W-:-:S04]  /*7e80*/  LOP3.LUT R2, R3, 0x80000000, RZ, 0xc0, !PT ;  /* 0x8000000003027812 */ /* 0x000fc800078ec0ff */
[----:B------:R-:W-:-:S04]  /*7e90*/  SHF.R.U32.HI R3, RZ, 0x18, R2 ;  /* 0x00000018ff037819 */ /* 0x000fc80000011602 */
[----:B------:R-:W-:-:S05]  /*7ea0*/  LOP3.LUT R3, R0, R3, RZ, 0xfc, !PT ;  /* 0x0000000300037212 */ /* 0x000fca00078efcff */
[----:B------:R0:W-:Y:S01]  /*7eb0*/  STG.E.U8 [R16.64], R3 ;  /* 0x0000000310007986 */ /* 0x0001e2000c101124 */
[----:B------:R-:W-:Y:S05]  /*7ec0*/  BRA `(.L_x_172) ;  /* 0x000006f000007947 */ /* 0x000fea0003800000 */
.L_x_182:
[----:B------:R0:W-:Y:S01]  /*7ed0*/  STG.E.U16 [R16.64], R0 ;  /* 0x0000000010007986 */ /* 0x0001e2000c101524 */
[----:B------:R-:W-:Y:S05]  /*7ee0*/  BRA `(.L_x_172) ;  /* 0x000006d000007947 */ /* 0x000fea0003800000 */
.L_x_179:
        /* <DEDUP_REMOVED lines=12> */
.L_x_191:
        /* <DEDUP_REMOVED lines=17> */
.L_x_194:
[----:B------:R-:W-:-:S04]  /*80c0*/  LOP3.LUT R2, R3, 0x80000000, RZ, 0xc0, !PT ;  /* 0x8000000003027812 */ /* 0x000fc800078ec0ff */
[----:B------:R-:W-:-:S04]  /*80d0*/  SHF.R.U32.HI R3, RZ, 0x18, R2 ;  /* 0x00000018ff037819 */ /* 0x000fc80000011602 */
[----:B------:R-:W-:-:S04]  /*80e0*/  LOP3.LUT R0, R0, R3, RZ, 0xfc, !PT ;  /* 0x0000000300007212 */ /* 0x000fc800078efcff */
[----:B------:R-:W-:Y:S02]  /*80f0*/  PRMT R8, R0, 0x7610, R8 ;  /* 0x0000761000087816 */ /* 0x000fe40000000008 */
.L_x_193:
[----:B------:R-:W-:Y:S05]  /*8100*/  BSYNC B0 ;  /* 0x0000000000007941 */ /* 0x000fea0003800000 */
.L_x_192:
[----:B------:R0:W-:Y:S01]  /*8110*/  STG.E.U8 [R16.64], R8 ;  /* 0x0000000810007986 */ /* 0x0001e2000c101124 */
[----:B------:R-:W-:Y:S05]  /*8120*/  BRA `(.L_x_172) ;  /* 0x0000049000007947 */ /* 0x000fea0003800000 */
.L_x_190:
        /* <DEDUP_REMOVED lines=17> */
.L_x_197:
[----:B------:R-:W-:-:S04]  /*8240*/  LOP3.LUT R2, R3, 0x80000000, RZ, 0xc0, !PT ;  /* 0x8000000003027812 */ /* 0x000fc800078ec0ff */
[----:B------:R-:W-:-:S04]  /*8250*/  SHF.R.U32.HI R3, RZ, 0x18, R2 ;  /* 0x00000018ff037819 */ /* 0x000fc80000011602 */
[----:B------:R-:W-:-:S04]  /*8260*/  LOP3.LUT R0, R0, R3, RZ, 0xfc, !PT ;  /* 0x0000000300007212 */ /* 0x000fc800078efcff */
[----:B------:R-:W-:Y:S02]  /*8270*/  PRMT R8, R0, 0x7610, R8 ;  /* 0x0000761000087816 */ /* 0x000fe40000000008 */
.L_x_196:
[----:B------:R-:W-:Y:S05]  /*8280*/  BSYNC B0 ;  /* 0x0000000000007941 */ /* 0x000fea0003800000 */
.L_x_195:
[----:B------:R0:W-:Y:S01]  /*8290*/  STG.E.U8 [R16.64], R8 ;  /* 0x0000000810007986 */ /* 0x0001e2000c101124 */
[----:B------:R-:W-:Y:S05]  /*82a0*/  BRA `(.L_x_172) ;  /* 0x0000031000007947 */ /* 0x000fea0003800000 */
.L_x_189:
        /* <DEDUP_REMOVED lines=22> */
.L_x_171:
        /* <DEDUP_REMOVED lines=20> */
.L_x_199:
[----:B------:R-:W-:-:S06]  /*8550*/  PRMT R2, RZ, 0x5410, R0 ;  /* 0x00005410ff027816 */ /* 0x000fcc0000000000 */
[----:B------:R-:W0:Y:S02]  /*8560*/  F2I.U64.TRUNC R2, R2 ;  /* 0x0000000200027311 */ /* 0x000e24000020d800 */
[----:B0-----:R0:W-:Y:S01]  /*8570*/  STG.E.64 [R16.64], R2 ;  /* 0x0000000210007986 */ /* 0x0011e2000c101b24 */
[----:B------:R-:W-:Y:S05]  /*8580*/  BRA `(.L_x_172) ;  /* 0x0000003000007947 */ /* 0x000fea0003800000 */
.L_x_198:
[----:B------:R-:W-:-:S04]  /*8590*/  PRMT R0, RZ, 0x5410, R0 ;  /* 0x00005410ff007816 */ /* 0x000fc80000000000 */
[----:B------:R-:W0:Y:S02]  /*85a0*/  F2I.FTZ.U32.TRUNC.NTZ R3, R0 ;  /* 0x0000000000037305 */ /* 0x000e24000021f000 */
[----:B0-----:R0:W-:Y:S02]  /*85b0*/  STG.E [R16.64], R3 ;  /* 0x0000000310007986 */ /* 0x0011e4000c101924 */
.L_x_172:
[----:B------:R-:W-:-:S04]  /*85c0*/  IADD3 R23, R23, 0x80, RZ ;  /* 0x0000008017177810 */ /* 0x000fc80007ffe0ff */
[----:B------:R-:W-:-:S13]  /*85d0*/  ISETP.GE.AND P0, PT, R23, c[0x0][0x160], PT ;  /* 0x0000580017007a0c */ /* 0x000fda0003f06270 */
        /* <DEDUP_REMOVED lines=256> */
.L_x_200:
        /* <DEDUP_REMOVED lines=21> */
.L_x_204:
[----:B------:R-:W2:Y:S02]  /*9730*/  LDG.E.U8 R2, [R2.64] ;  /* 0x0000002402027981 */ /* 0x000ea4000c1e1100 */
[----:B--2---:R-:W0:Y:S02]  /*9740*/  I2F.U16 R0, R2 ;  /* 0x0000000200007306 */ /* 0x004e240000101000 */
[----:B0-----:R-:W-:-:S04]  /*9750*/  F2FP.BF16.PACK_AB R0, RZ, R0 ;  /* 0x00000000ff00723e */ /* 0x001fc800000010ff */
[----:B------:R-:W-:Y:S01]  /*9760*/  PRMT R19, R0, 0x7610, R19 ;  /* 0x0000761000137816 */ /* 0x000fe20000000013 */
[----:B------:R-:W-:Y:S05]  /*9770*/  BRA `(.L_x_206) ;  /* 0x00000f0000007947 */ /* 0x000fea0003800000 */
.L_x_203:
        /* <DEDUP_REMOVED lines=11> */
.L_x_208:
[----:B------:R-:W2:Y:S02]  /*9830*/  LDG.E R2, [R2.64] ;  /* 0x0000002402027981 */ /* 0x000ea4000c1e1900 */
[----:B--2---:R-:W0:Y:S02]  /*9840*/  I2F R0, R2 ;  /* 0x0000000200007306 */ /* 0x004e240000201400 */
[----:B0-----:R-:W-:-:S04]  /*9850*/  F2FP.BF16.PACK_AB R0, RZ, R0 ;  /* 0x00000000ff00723e */ /* 0x001fc800000010ff */
[----:B------:R-:W-:Y:S01]  /*9860*/  PRMT R19, R0, 0x7610, R19 ;  /* 0x0000761000137816 */ /* 0x000fe20000000013 */
[----:B------:R-:W-:Y:S05]  /*9870*/  BRA `(.L_x_206) ;  /* 0x00000e0000007947 */ /* 0x000fea0003800000 */
.L_x_207:
[----:B------:R-:W2:Y:S02]  /*9880*/  LDG.E.U16 R2, [R2.64] ;  /* 0x0000002402027981 */ /* 0x000ea4000c1e1500 */
[----:B--2---:R-:W0:Y:S02]  /*9890*/  I2F.S16 R0, R2 ;  /* 0x0000000200007306 */ /* 0x004e240000101400 */
[----:B0-----:R-:W-:-:S04]  /*98a0*/  F2FP.BF16.PACK_AB R0, RZ, R0 ;  /* 0x00000000ff00723e */ /* 0x001fc800000010ff */
[----:B------:R-:W-:Y:S01]  /*98b0*/  PRMT R19, R0, 0x7610, R19 ;  /* 0x0000761000137816 */ /* 0x000fe20000000013 */
[----:B------:R-:W-:Y:S05]  /*98c0*/  BRA `(.L_x_206) ;  /* 0x00000db000007947 */ /* 0x000fea0003800000 */
.L_x_202:
        /* <DEDUP_REMOVED lines=9> */
.L_x_210:
[----:B------:R-:W2:Y:S02]  /*9960*/  LDG.E.U16 R0, [R2.64] ;  /* 0x0000002402007981 */ /* 0x000ea4000c1e1500 */
[----:B--2---:R-:W-:-:S05]  /*9970*/  HADD2.F32 R0, -RZ, R0.H0_H0 ;  /* 0x20000000ff007230 */ /* 0x004fca0000004100 */
[----:B------:R-:W-:-:S04]  /*9980*/  F2FP.BF16.PACK_AB R0, RZ, R0 ;  /* 0x00000000ff00723e */ /* 0x000fc800000010ff */
[----:B------:R-:W-:Y:S01]  /*9990*/  PRMT R19, R0, 0x7610, R19 ;  /* 0x0000761000137816 */ /* 0x000fe20000000013 */
[----:B------:R-:W-:Y:S05]  /*99a0*/  BRA `(.L_x_206) ;  /* 0x00000cd000007947 */ /* 0x000fea0003800000 */
.L_x_209:
        /* <DEDUP_REMOVED lines=9> */
.L_x_212:
[----:B------:R-:W2:Y:S02]  /*9a40*/  LDG.E.U16 R2, [R2.64] ;  /* 0x0000002402027981 */ /* 0x000ea4000c1e1500 */
[----:B--2---:R-:W-:-:S05]  /*9a50*/  HADD2.F32 R0, -RZ, R2.H0_H0 ;  /* 0x20000002ff007230 */ /* 0x004fca0000004100 */
[----:B------:R-:W-:-:S04]  /*9a60*/  F2FP.BF16.PACK_AB R0, RZ, R0 ;  /* 0x00000000ff00723e */ /* 0x000fc800000010ff */
[----:B------:R-:W-:Y:S01]  /*9a70*/  PRMT R19, R0, 0x7610, R19 ;  /* 0x0000761000137816 */ /* 0x000fe20000000013 */
[----:B------:R-:W-:Y:S05]  /*9a80*/  BRA `(.L_x_206) ;  /* 0x00000bf000007947 */ /* 0x000fea0003800000 */
.L_x_211:
[----:B------:R-:W2:Y:S02]  /*9a90*/  LDG.E.64 R2, [R2.64] ;  /* 0x0000002402027981 */ /* 0x000ea4000c1e1b00 */
[----:B--2---:R-:W0:Y:S01]  /*9aa0*/  F2F.F32.F64 R0, R2 ;  /* 0x0000000200007310 */ /* 0x004e220000301000 */
[----:B------:R-:W0:-:S14]  /*9ab0*/  DSETP.GEU.AND P0, PT, |R2|, c[0x2][0x0], PT ;  /* 0x008000000200762a */ /* 0x000e1c0003f0e200 */
[----:B0-----:R-:W-:-:S05]  /*9ac0*/  @!P0 FMUL R0, R0, 1.175494350822287508e-38 ;  /* 0x0080000000008820 */ /* 0x001fca0000400000 */
[----:B------:R-:W-:-:S04]  /*9ad0*/  F2FP.BF16.PACK_AB R0, RZ, R0 ;  /* 0x00000000ff00723e */ /* 0x000fc800000010ff */
[----:B------:R-:W-:Y:S01]  /*9ae0*/  PRMT R19, R0, 0x7610, R19 ;  /* 0x0000761000137816 */ /* 0x000fe20000000013 */
[----:B------:R-:W-:Y:S05]  /*9af0*/  BRA `(.L_x_206) ;  /* 0x00000b8000007947 */ /* 0x000fea0003800000 */
.L_x_201:
        /* <DEDUP_REMOVED lines=14> */
.L_x_215:
[----:B------:R-:W2:Y:S02]  /*9be0*/  LDG.E.64 R2, [R2.64] ;  /* 0x0000002402027981 */ /* 0x000ea4000c1e1b00 */
[----:B--2---:R-:W0:Y:S01]  /*9bf0*/  F2F.F32.F64 R0, R2 ;  /* 0x0000000200007310 */ /* 0x004e220000301000 */
[----:B------:R-:W0:-:S14]  /*9c00*/  DSETP.GEU.AND P0, PT, |R2|, c[0x2][0x0], PT ;  /* 0x008000000200762a */ /* 0x000e1c0003f0e200 */
[----:B0-----:R-:W-:-:S05]  /*9c10*/  @!P0 FMUL R0, R0, 1.175494350822287508e-38 ;  /* 0x0080000000008820 */ /* 0x001fca0000400000 */
[----:B------:R-:W-:-:S04]  /*9c20*/  F2FP.BF16.PACK_AB R0, RZ, R0 ;  /* 0x00000000ff00723e */ /* 0x000fc800000010ff */
[----:B------:R-:W-:Y:S01]  /*9c30*/  PRMT R19, R0, 0x7610, R19 ;  /* 0x0000761000137816 */ /* 0x000fe20000000013 */
[----:B------:R-:W-:Y:S05]  /*9c40*/  BRA `(.L_x_206) ;  /* 0x00000a3000007947 */ /* 0x000fea0003800000 */
.L_x_214:
        /* <DEDUP_REMOVED lines=28> */
.L_x_217:
        /* <DEDUP_REMOVED lines=15> */
.L_x_216:
[----:B------:R0:W5:Y:S01]  /*9f00*/  LDG.E.U16 R19, [R2.64] ;  /* 0x0000002402137981 */ /* 0x000162000c1e1500 */
[----:B------:R-:W-:Y:S05]  /*9f10*/  BRA `(.L_x_206) ;  /* 0x0000076000007947 */ /* 0x000fea0003800000 */
.L_x_213:
        /* <DEDUP_REMOVED lines=12> */
.L_x_220:
        /* <DEDUP_REMOVED lines=21> */
.L_x_224:
[----:B------:R-:W-:Y:S05]  /*a130*/  BSYNC B1 ;  /* 0x0000000000017941 */ /* 0x000fea0003800000 */
.L_x_223:
[----:B------:R-:W-:Y:S01]  /*a140*/  LEA R3, R0, 0x3b800000, 0x17 ;  /* 0x3b80000000037811 */ /* 0x000fe200078eb8ff */
[----:B------:R-:W-:-:S05]  /*a150*/  IMAD.SHL.U32 R0, R2, 0x100000, RZ ;  /* 0x0010000002007824 */ /* 0x000fca00078e00ff */
[----:B------:R-:W-:Y:S02]  /*a160*/  LOP3.LUT R0, R3, R0, R4, 0xfe, !PT ;  /* 0x0000000003007212 */ /* 0x000fe400078efe04 */
.L_x_222:
[----:B------:R-:W-:Y:S05]  /*a170*/  BSYNC B0 ;  /* 0x0000000000007941 */ /* 0x000fea0003800000 */
.L_x_221:
[----:B------:R-:W-:-:S04]  /*a180*/  F2FP.BF16.PACK_AB R0, RZ, R0 ;  /* 0x00000000ff00723e */ /* 0x000fc800000010ff */
[----:B------:R-:W-:Y:S01]  /*a190*/  PRMT R19, R0, 0x7610, R19 ;  /* 0x0000761000137816 */ /* 0x000fe20000000013 */
[----:B------:R-:W-:Y:S05]  /*a1a0*/  BRA `(.L_x_206) ;  /* 0x000004d000007947 */ /* 0x000fea0003800000 */
.L_x_219:
        /* <DEDUP_REMOVED lines=21> */
.L_x_228:
[----:B------:R-:W-:Y:S05]  /*a300*/  BSYNC B1 ;  /* 0x0000000000017941 */ /* 0x000fea0003800000 */
.L_x_227:
[----:B------:R-:W-:Y:S01]  /*a310*/  LEA R3, R0, 0x37800000, 0x17 ;  /* 0x3780000000037811 */ /* 0x000fe200078eb8ff */
[----:B------:R-:W-:-:S05]  /*a320*/  IMAD.SHL.U32 R0, R2, 0x200000, RZ ;  /* 0x0020000002007824 */ /* 0x000fca00078e00ff */
[----:B------:R-:W-:Y:S02]  /*a330*/  LOP3.LUT R0, R3, R0, R4, 0xfe, !PT ;  /* 0x0000000003007212 */ /* 0x000fe400078efe04 */
.L_x_226:
[----:B------:R-:W-:Y:S05]  /*a340*/  BSYNC B0 ;  /* 0x0000000000007941 */ /* 0x000fea0003800000 */
.L_x_225:
[----:B------:R-:W-:-:S04]  /*a350*/  F2FP.BF16.PACK_AB R0, RZ, R0 ;  /* 0x00000000ff00723e */ /* 0x000fc800000010ff */
[----:B------:R-:W-:Y:S01]  /*a360*/  PRMT R19, R0, 0x7610, R19 ;  /* 0x0000761000137816 */ /* 0x000fe20000000013 */
[----:B------:R-:W-:Y:S05]  /*a370*/  BRA `(.L_x_206) ;  /* 0x0000030000007947 */ /* 0x000fea0003800000 */
.L_x_218:
        /* <DEDUP_REMOVED lines=14> */
.L_x_232:
[----:B------:R-:W-:Y:S05]  /*a460*/  BSYNC B0 ;  /* 0x0000000000007941 */ /* 0x000fea0003800000 */
.L_x_231:
[----:B------:R-:W-:-:S04]  /*a470*/  F2FP.BF16.PACK_AB R0, RZ, R0 ;  /* 0x00000000ff00723e */ /* 0x000fc800000010ff */
[----:B------:R-:W-:Y:S01]  /*a480*/  PRMT R19, R0, 0x7610, R19 ;  /* 0x0000761000137816 */ /* 0x000fe20000000013 */
[----:B------:R-:W-:Y:S05]  /*a490*/  BRA `(.L_x_206) ;  /* 0x000001e000007947 */ /* 0x000fea0003800000 */
.L_x_205:
        /* <DEDUP_REMOVED lines=21> */
.L_x_230:
[----:B------:R-:W2:Y:S02]  /*a5f0*/  LDG.E.64 R2, [R2.64] ;  /* 0x0000002402027981 */ /* 0x000ea4000c1e1b00 */
[----:B--2---:R-:W0:Y:S02]  /*a600*/  I2F.U64 R0, R2 ;  /* 0x0000000200007312 */ /* 0x004e240000301000 */
[----:B0-----:R-:W-:-:S04]  /*a610*/  F2FP.BF16.PACK_AB R0, RZ, R0 ;  /* 0x00000000ff00723e */ /* 0x001fc800000010ff */
[----:B------:R-:W-:Y:S01]  /*a620*/  PRMT R19, R0, 0x7610, R19 ;  /* 0x0000761000137816 */ /* 0x000fe20000000013 */
[----:B------:R-:W-:Y:S05]  /*a630*/  BRA `(.L_x_206) ;  /* 0x0000004000007947 */ /* 0x000fea0003800000 */
.L_x_229:
[----:B------:R-:W2:Y:S02]  /*a640*/  LDG.E R2, [R2.64] ;  /* 0x0000002402027981 */ /* 0x000ea4000c1e1900 */
[----:B--2---:R-:W0:Y:S02]  /*a650*/  I2F.U32 R0, R2 ;  /* 0x0000000200007306 */ /* 0x004e240000201000 */
[----:B0-----:R-:W-:-:S04]  /*a660*/  F2FP.BF16.PACK_AB R0, RZ, R0 ;  /* 0x00000000ff00723e */ /* 0x001fc800000010ff */
[----:B------:R-:W-:Y:S02]  /*a670*/  PRMT R19, R0, 0x7610, R19 ;  /* 0x0000761000137816 */ /* 0x000fe40000000013 */
.L_x_206:
        /* <DEDUP_REMOVED lines=18> */
.L_x_236:
[----:B------:R-:W2:Y:S02]  /*a7a0*/  LDG.E.U8 R2, [R2.64] ;  /* 0x0000002402027981 */ /* 0x000ea4000c1e1100 */
[----:B--2---:R-:W0:Y:S02]  /*a7b0*/  I2F.U16 R0, R2 ;  /* 0x0000000200007306 */ /* 0x004e240000101000 */
[----:B0-----:R-:W-:Y:S01]  /*a7c0*/  F2FP.BF16.PACK_AB R0, RZ, R0 ;  /* 0x00000000ff00723e */ /* 0x001fe200000010ff */
[----:B------:R-:W-:Y:S05]  /*a7d0*/  BRA `(.L_x_238) ;  /* 0x00000e3000007947 */ /* 0x000fea0003800000 */
.L_x_235:
        /* <DEDUP_REMOVED lines=10> */
.L_x_240:
[----:B------:R-:W2:Y:S02]  /*a880*/  LDG.E R2, [R2.64] ;  /* 0x0000002402027981 */ /* 0x000ea4000c1e1900 */
[----:B--2---:R-:W0:Y:S02]  /*a890*/  I2F R0, R2 ;  /* 0x0000000200007306 */ /* 0x004e240000201400 */
[----:B0-----:R-:W-:Y:S01]  /*a8a0*/  F2FP.BF16.PACK_AB R0, RZ, R0 ;  /* 0x00000000ff00723e */ /* 0x001fe200000010ff */
[----:B------:R-:W-:Y:S05]  /*a8b0*/  BRA `(.L_x_238) ;  /* 0x00000d5000007947 */ /* 0x000fea0003800000 */
.L_x_239:
[----:B------:R-:W2:Y:S02]  /*a8c0*/  LDG.E.U16 R2, [R2.64] ;  /* 0x0000002402027981 */ /* 0x000ea4000c1e1500 */
[----:B--2---:R-:W0:Y:S02]  /*a8d0*/  I2F.S16 R0, R2 ;  /* 0x0000000200007306 */ /* 0x004e240000101400 */
[----:B0-----:R-:W-:Y:S01]  /*a8e0*/  F2FP.BF16.PACK_AB R0, RZ, R0 ;  /* 0x00000000ff00723e */ /* 0x001fe200000010ff */
[----:B------:R-:W-:Y:S05]  /*a8f0*/  BRA `(.L_x_238) ;  /* 0x00000d1000007947 */ /* 0x000fea0003800000 */
.L_x_234:
        /* <DEDUP_REMOVED lines=9> */
.L_x_242:
[----:B------:R-:W2:Y:S02]  /*a990*/  LDG.E.U16 R0, [R2.64] ;  /* 0x0000002402007981 */ /* 0x000ea4000c1e1500 */
[----:B--2---:R-:W-:-:S05]  /*a9a0*/  HADD2.F32 R0, -RZ, R0.H0_H0 ;  /* 0x20000000ff007230 */ /* 0x004fca0000004100 */
[----:B------:R-:W-:Y:S01]  /*a9b0*/  F2FP.BF16.PACK_AB R0, RZ, R0 ;  /* 0x00000000ff00723e */ /* 0x000fe200000010ff */
[----:B------:R-:W-:Y:S05]  /*a9c0*/  BRA `(.L_x_238) ;  /* 0x00000c4000007947 */ /* 0x000fea0003800000 */
.L_x_241:
        /* <DEDUP_REMOVED lines=9> */
.L_x_244:
[----:B------:R-:W2:Y:S02]  /*aa60*/  LDG.E.U16 R2, [R2.64] ;  /* 0x0000002402027981 */ /* 0x000ea4000c1e1500 */
[----:B--2---:R-:W-:-:S05]  /*aa70*/  HADD2.F32 R0, -RZ, R2.H0_H0 ;  /* 0x20000002ff007230 */ /* 0x004fca0000004100 */
[----:B------:R-:W-:Y:S01]  /*aa80*/  F2FP.BF16.PACK_AB R0, RZ, R0 ;  /* 0x00000000ff00723e */ /* 0x000fe200000010ff */
[----:B------:R-:W-:Y:S05]  /*aa90*/  BRA `(.L_x_238) ;  /* 0x00000b7000007947 */ /* 0x000fea0003800000 */
.L_x_243:
[----:B------:R-:W2:Y:S02]  /*aaa0*/  LDG.E.64 R2, [R2.64] ;  /* 0x0000002402027981 */ /* 0x000ea4000c1e1b00 */
[----:B--2---:R-:W0:Y:S01]  /*aab0*/  F2F.F32.F64 R0, R2 ;  /* 0x0000000200007310 */ /* 0x004e220000301000 */
[----:B------:R-:W0:-:S14]  /*aac0*/  DSETP.GEU.AND P0, PT, |R2|, c[0x2][0x0], PT ;  /* 0x008000000200762a */ /* 0x000e1c0003f0e200 */
[----:B0-----:R-:W-:-:S05]  /*aad0*/  @!P0 FMUL R0, R0, 1.175494350822287508e-38 ;  /* 0x0080000000008820 */ /* 0x001fca0000400000 */
[----:B------:R-:W-:Y:S01]  /*aae0*/  F2FP.BF16.PACK_AB R0, RZ, R0 ;  /* 0x00000000ff00723e */ /* 0x000fe200000010ff */
[----:B------:R-:W-:Y:S05]  /*aaf0*/  BRA `(.L_x_238) ;  /* 0x00000b1000007947 */ /* 0x000fea0003800000 */
.L_x_233:
        /* <DEDUP_REMOVED lines=13> */
.L_x_247:
[----:B------:R-:W2:Y:S02]  /*abd0*/  LDG.E.64 R2, [R2.64] ;  /* 0x0000002402027981 */ /* 0x000ea4000c1e1b00 */
[----:B--2---:R-:W0:Y:S01]  /*abe0*/  F2F.F32.F64 R0, R2 ;  /* 0x0000000200007310 */ /* 0x004e220000301000 */
[----:B------:R-:W0:-:S14]  /*abf0*/  DSETP.GEU.AND P0, PT, |R2|, c[0x2][0x0], PT ;  /* 0x008000000200762a */ /* 0x000e1c0003f0e200 */
[----:B0-----:R-:W-:-:S05]  /*ac00*/  @!P0 FMUL R0, R0, 1.175494350822287508e-38 ;  /* 0x0080000000008820 */ /* 0x001fca0000400000 */
[----:B------:R-:W-:Y:S01]  /*ac10*/  F2FP.BF16.PACK_AB R0, RZ, R0 ;  /* 0x00000000ff00723e */ /* 0x000fe200000010ff */
[----:B------:R-:W-:Y:S05]  /*ac20*/  BRA `(.L_x_238) ;  /* 0x000009e000007947 */ /* 0x000fea0003800000 */
.L_x_246:
        /* <DEDUP_REMOVED lines=28> */
.L_x_249:
        /* <DEDUP_REMOVED lines=15> */
.L_x_248:
[----:B------:R0:W5:Y:S01]  /*aee0*/  LDG.E.U16 R0, [R2.64] ;  /* 0x0000002402007981 */ /* 0x000162000c1e1500 */
[----:B------:R-:W-:Y:S05]  /*aef0*/  BRA `(.L_x_238) ;  /* 0x0000071000007947 */ /* 0x000fea0003800000 */
.L_x_245:
        /* <DEDUP_REMOVED lines=12> */
.L_x_252:
        /* <DEDUP_REMOVED lines=21> */
.L_x_256:
[----:B------:R-:W-:Y:S05]  /*b110*/  BSYNC B1 ;  /* 0x0000000000017941 */ /* 0x000fea0003800000 */
.L_x_255:
[----:B------:R-:W-:Y:S01]  /*b120*/  LEA R3, R0, 0x3b800000, 0x17 ;  /* 0x3b80000000037811 */ /* 0x000fe200078eb8ff */
[----:B------:R-:W-:-:S05]  /*b130*/  IMAD.SHL.U32 R0, R2, 0x100000, RZ ;  /* 0x0010000002007824 */ /* 0x000fca00078e00ff */
[----:B------:R-:W-:Y:S02]  /*b140*/  LOP3.LUT R0, R3, R0, R4, 0xfe, !PT ;  /* 0x0000000003007212 */ /* 0x000fe400078efe04 */
.L_x_254:
[----:B------:R-:W-:Y:S05]  /*b150*/  BSYNC B0 ;  /* 0x0000000000007941 */ /* 0x000fea0003800000 */
.L_x_253:
[----:B------:R-:W-:Y:S01]  /*b160*/  F2FP.BF16.PACK_AB R0, RZ, R0 ;  /* 0x00000000ff00723e */ /* 0x000fe200000010ff */
[----:B------:R-:W-:Y:S05]  /*b170*/  BRA `(.L_x_238) ;  /* 0x0000049000007947 */ /* 0x000fea0003800000 */
.L_x_251:
        /* <DEDUP_REMOVED lines=21> */
.L_x_260:
[----:B------:R-:W-:Y:S05]  /*b2d0*/  BSYNC B1 ;  /* 0x0000000000017941 */ /* 0x000fea0003800000 */
.L_x_259:
[----:B------:R-:W-:Y:S01]  /*b2e0*/  LEA R3, R0, 0x37800000, 0x17 ;  /* 0x3780000000037811 */ /* 0x000fe200078eb8ff */
[----:B------:R-:W-:-:S05]  /*b2f0*/  IMAD.SHL.U32 R0, R2, 0x200000, RZ ;  /* 0x0020000002007824 */ /* 0x000fca00078e00ff */
[----:B------:R-:W-:Y:S02]  /*b300*/  LOP3.LUT R0, R3, R0, R4, 0xfe, !PT ;  /* 0x0000000003007212 */ /* 0x000fe400078efe04 */
.L_x_258:
[----:B------:R-:W-:Y:S05]  /*b310*/  BSYNC B0 ;  /* 0x0000000000007941 */ /* 0x000fea0003800000 */
.L_x_257:
[----:B------:R-:W-:Y:S01]  /*b320*/  F2FP.BF16.PACK_AB R0, RZ, R0 ;  /* 0x00000000ff00723e */ /* 0x000fe200000010ff */
[----:B------:R-:W-:Y:S05]  /*b330*/  BRA `(.L_x_238) ;  /* 0x000002d000007947 */ /* 0x000fea0003800000 */
.L_x_250:
        /* <DEDUP_REMOVED lines=14> */
.L_x_264:
[----:B------:R-:W-:Y:S05]  /*b420*/  BSYNC B0 ;  /* 0x0000000000007941 */ /* 0x000fea0003800000 */
.L_x_263:
[----:B------:R-:W-:Y:S01]  /*b430*/  F2FP.BF16.PACK_AB R0, RZ, R0 ;  /* 0x00000000ff00723e */ /* 0x000fe200000010ff */
[----:B------:R-:W-:Y:S05]  /*b440*/  BRA `(.L_x_238) ;  /* 0x000001c000007947 */ /* 0x000fea0003800000 */
.L_x_237:
        /* <DEDUP_REMOVED lines=21> */
.L_x_262:
[----:B------:R-:W2:Y:S02]  /*b5a0*/  LDG.E.64 R2, [R2.64] ;  /* 0x0000002402027981 */ /* 0x000ea4000c1e1b00 */
[----:B--2---:R-:W0:Y:S02]  /*b5b0*/  I2F.U64 R0, R2 ;  /* 0x0000000200007312 */ /* 0x004e240000301000 */
[----:B0-----:R-:W-:Y:S01]  /*b5c0*/  F2FP.BF16.PACK_AB R0, RZ, R0 ;  /* 0x00000000ff00723e */ /* 0x001fe200000010ff */
[----:B------:R-:W-:Y:S05]  /*b5d0*/  BRA `(.L_x_238) ;  /* 0x0000003000007947 */ /* 0x000fea0003800000 */
.L_x_261:
[----:B------:R-:W2:Y:S02]  /*b5e0*/  LDG.E R2, [R2.64] ;  /* 0x0000002402027981 */ /* 0x000ea4000c1e1900 */
[----:B--2---:R-:W0:Y:S02]  /*b5f0*/  I2F.U32 R0, R2 ;  /* 0x0000000200007306 */ /* 0x004e240000201000 */
[----:B0-----:R-:W-:-:S06]  /*b600*/  F2FP.BF16.PACK_AB R0, RZ, R0 ;  /* 0x00000000ff00723e */ /* 0x001fcc00000010ff */
.L_x_238:
        /* <DEDUP_REMOVED lines=60> */
.L_x_268:
[----:B------:R-:W-:-:S06]  /*b9d0*/  PRMT R3, RZ, 0x5410, R0 ;  /* 0x00005410ff037816 */ /* 0x000fcc0000000000 */
[----:B------:R-:W0:Y:S02]  /*b9e0*/  F2I.S64.TRUNC R2, R3 ;  /* 0x0000000300027311 */ /* 0x000e24000020d900 */
[----:B0-----:R0:W-:Y:S01]  /*b9f0*/  STG.E.U8 [R16.64], R2 ;  /* 0x0000000210007986 */ /* 0x0011e2000c101124 */
[----:B------:R-:W-:Y:S05]  /*ba00*/  BRA `(.L_x_270) ;  /* 0x00000e4000007947 */ /* 0x000fea0003800000 */
.L_x_267:
        /* <DEDUP_REMOVED lines=10> */
.L_x_272:
[----:B------:R-:W-:-:S04]  /*bab0*/  PRMT R0, RZ, 0x5410, R0 ;  /* 0x00005410ff007816 */ /* 0x000fc80000000000 */
[----:B------:R-:W0:Y:S02]  /*bac0*/  F2I.FTZ.TRUNC.NTZ R3, R0 ;  /* 0x0000000000037305 */ /* 0x000e24000021f100 */
[----:B0-----:R0:W-:Y:S01]  /*bad0*/  STG.E [R16.64], R3 ;  /* 0x0000000310007986 */ /* 0x0011e2000c101924 */
[----:B------:R-:W-:Y:S05]  /*bae0*/  BRA `(.L_x_270) ;  /* 0x00000d6000007947 */ /* 0x000fea0003800000 */
.L_x_271:
[----:B------:R-:W-:-:S04]  /*baf0*/  PRMT R0, RZ, 0x5410, R0 ;  /* 0x00005410ff007816 */ /* 0x000fc80000000000 */
[----:B------:R-:W0:Y:S02]  /*bb00*/  F2I.FTZ.TRUNC.NTZ R3, R0 ;  /* 0x0000000000037305 */ /* 0x000e24000021f100 */
[----:B0-----:R0:W-:Y:S01]  /*bb10*/  STG.E.U16 [R16.64], R3 ;  /* 0x0000000310007986 */ /* 0x0011e2000c101524 */
[----:B------:R-:W-:Y:S05]  /*bb20*/  BRA `(.L_x_270) ;  /* 0x00000d2000007947 */ /* 0x000fea0003800000 */
.L_x_266:
        /* <DEDUP_REMOVED lines=9> */
.L_x_274:
[----:B------:R-:W-:-:S04]  /*bbc0*/  PRMT R0, RZ, 0x5410, R0 ;  /* 0x00005410ff007816 */ /* 0x000fc80000000000 */
[----:B------:R-:W-:-:S05]  /*bbd0*/  F2FP.PACK_AB R0, RZ, R0 ;  /* 0x00000000ff00723e */ /* 0x000fca00000000ff */
[----:B------:R0:W-:Y:S01]  /*bbe0*/  STG.E.U16 [R16.64], R0 ;  /* 0x0000000010007986 */ /* 0x0001e2000c101524 */
[----:B------:R-:W-:Y:S05]  /*bbf0*/  BRA `(.L_x_270) ;  /* 0x00000c5000007947 */ /* 0x000fea0003800000 */
.L_x_273:
        /* <DEDUP_REMOVED lines=10> */
.L_x_276:
[----:B------:R-:W-:-:S04]  /*bca0*/  PRMT R0, RZ, 0x5410, R0 ;  /* 0x00005410ff007816 */ /* 0x000fc80000000000 */
[----:B------:R-:W-:-:S04]  /*bcb0*/  F2FP.PACK_AB R3, RZ, R0 ;  /* 0x00000000ff03723e */ /* 0x000fc800000000ff */
[----:B------:R-:W-:-:S05]  /*bcc0*/  PRMT R3, R3, 0x5410, RZ ;  /* 0x0000541003037816 */ /* 0x000fca00000000ff */
[----:B------:R0:W-:Y:S01]  /*bcd0*/  STG.E [R16.64], R3 ;  /* 0x0000000310007986 */ /* 0x0001e2000c101924 */
[----:B------:R-:W-:Y:S05]  /*bce0*/  BRA `(.L_x_270) ;  /* 0x00000b6000007947 */ /* 0x000fea0003800000 */
.L_x_275:
[----:B------:R-:W-:-:S05]  /*bcf0*/  PRMT R2, RZ, 0x5410, R0 ;  /* 0x00005410ff027816 */ /* 0x000fca0000000000 */
[----:B------:R-:W-:-:S06]  /*bd00*/  FMUL.FTZ R2, R2, 1 ;  /* 0x3f80000002027820 */ /* 0x000fcc0000410000 */
[----:B------:R-:W0:Y:S02]  /*bd10*/  F2F.F64.F32 R2, R2 ;  /* 0x0000000200027310 */ /* 0x000e240000201800 */
[----:B0-----:R0:W-:Y:S01]  /*bd20*/  STG.E.64 [R16.64], R2 ;  /* 0x0000000210007986 */ /* 0x0011e2000c101b24 */
[----:B------:R-:W-:Y:S05]  /*bd30*/  BRA `(.L_x_270) ;  /* 0x00000b1000007947 */ /* 0x000fea0003800000 */
.L_x_265:
        /* <DEDUP_REMOVED lines=13> */
.L_x_279:
[----:B------:R-:W-:Y:S01]  /*be10*/  PRMT R0, RZ, 0x5410, R0 ;  /* 0x00005410ff007816 */ /* 0x000fe20000000000 */
[----:B------:R-:W-:-:S04]  /*be20*/  CS2R R6, SRZ ;  /* 0x0000000000067805 */ /* 0x000fc8000001ff00 */
[----:B------:R-:W-:-:S04]  /*be30*/  FMUL.FTZ R0, R0, 1 ;  /* 0x3f80000000007820 */ /* 0x000fc80000410000 */
[----:B------:R-:W0:Y:S02]  /*be40*/  F2F.F64.F32 R4, R0 ;  /* 0x0000000000047310 */ /* 0x000e240000201800 */
[----:B0-----:R0:W-:Y:S01]  /*be50*/  STG.E.128 [R16.64], R4 ;  /* 0x0000000410007986 */ /* 0x0011e2000c101d24 */
[----:B------:R-:W-:Y:S05]  /*be60*/  BRA `(.L_x_270) ;  /* 0x000009e000007947 */ /* 0x000fea0003800000 */
.L_x_278:
        /* <DEDUP_REMOVED lines=21> */
.L_x_283:
[----:B------:R-:W-:Y:S05]  /*bfc0*/  BSYNC B0 ;  /* 0x0000000000007941 */ /* 0x000fea0003800000 */
.L_x_282:
[----:B------:R-:W-:-:S05]  /*bfd0*/  LOP3.LUT R3, R0, R3, RZ, 0xfc, !PT ;  /* 0x0000000300037212 */ /* 0x000fca00078efcff */
[----:B------:R0:W-:Y:S01]  /*bfe0*/  STG.E.U8 [R16.64], R3 ;  /* 0x0000000310007986 */ /* 0x0001e2000c101124 */
[----:B------:R-:W-:Y:S05]  /*bff0*/  BRA `(.L_x_270) ;  /* 0x0000085000007947 */ /* 0x000fea0003800000 */
.L_x_281:
        /* <DEDUP_REMOVED lines=13> */
.L_x_285:
[----:B------:R-:W-:Y:S01]  /*c0d0*/  IMAD.MOV.U32 R0, RZ, RZ, 0x7f ;  /* 0x0000007fff007424 */ /* 0x000fe200078e00ff */
[----:B------:R-:W-:-:S04]  /*c0e0*/  ISETP.GT.U32.AND P0, PT, R2, 0x7f800000, PT ;  /* 0x7f8000000200780c */ /* 0x000fc80003f04070 */
[----:B------:R-:W-:-:S04]  /*c0f0*/  SEL R0, R0, 0x7c, P0 ;  /* 0x0000007c00007807 */ /* 0x000fc80000000000 */
.L_x_286:
[----:B------:R-:W-:Y:S05]  /*c100*/  BSYNC B0 ;  /* 0x0000000000007941 */ /* 0x000fea0003800000 */
.L_x_284:
[----:B------:R-:W-:-:S04]  /*c110*/  LOP3.LUT R2, R3, 0x80000000, RZ, 0xc0, !PT ;  /* 0x8000000003027812 */ /* 0x000fc800078ec0ff */
[----:B------:R-:W-:-:S04]  /*c120*/  SHF.R.U32.HI R3, RZ, 0x18, R2 ;  /* 0x00000018ff037819 */ /* 0x000fc80000011602 */
[----:B------:R-:W-:-:S05]  /*c130*/  LOP3.LUT R3, R0, R3, RZ, 0xfc, !PT ;  /* 0x0000000300037212 */ /* 0x000fca00078efcff */
[----:B------:R0:W-:Y:S01]  /*c140*/  STG.E.U8 [R16.64], R3 ;  /* 0x0000000310007986 */ /* 0x0001e2000c101124 */
[----:B------:R-:W-:Y:S05]  /*c150*/  BRA `(.L_x_270) ;  /* 0x000006f000007947 */ /* 0x000fea0003800000 */
.L_x_280:
[----:B------:R0:W-:Y:S01]  /*c160*/  STG.E.U16 [R16.64], R0 ;  /* 0x0000000010007986 */ /* 0x0001e2000c101524 */
[----:B------:R-:W-:Y:S05]  /*c170*/  BRA `(.L_x_270) ;  /* 0x000006d000007947 */ /* 0x000fea0003800000 */
.L_x_277:
        /* <DEDUP_REMOVED lines=12> */
.L_x_289:
        /* <DEDUP_REMOVED lines=17> */
.L_x_292:
[----:B------:R-:W-:-:S04]  /*c350*/  LOP3.LUT R2, R3, 0x80000000, RZ, 0xc0, !PT ;  /* 0x8000000003027812 */ /* 0x000fc800078ec0ff */
[----:B------:R-:W-:-:S04]  /*c360*/  SHF.R.U32.HI R3, RZ, 0x18, R2 ;  /* 0x00000018ff037819 */ /* 0x000fc80000011602 */
[----:B------:R-:W-:-:S04]  /*c370*/  LOP3.LUT R0, R0, R3, RZ, 0xfc, !PT ;  /* 0x0000000300007212 */ /* 0x000fc800078efcff */
[----:B------:R-:W-:Y:S02]  /*c380*/  PRMT R8, R0, 0x7610, R8 ;  /* 0x0000761000087816 */ /* 0x000fe40000000008 */
.L_x_291:
[----:B------:R-:W-:Y:S05]  /*c390*/  BSYNC B0 ;  /* 0x0000000000007941 */ /* 0x000fea0003800000 */
.L_x_290:
[----:B------:R0:W-:Y:S01]  /*c3a0*/  STG.E.U8 [R16.64], R8 ;  /* 0x0000000810007986 */ /* 0x0001e2000c101124 */
[----:B------:R-:W-:Y:S05]  /*c3b0*/  BRA `(.L_x_270) ;  /* 0x0000049000007947 */ /* 0x000fea0003800000 */
.L_x_288:
        /* <DEDUP_REMOVED lines=17> */
.L_x_295:
[----:B------:R-:W-:-:S04]  /*c4d0*/  LOP3.LUT R2, R3, 0x80000000, RZ, 0xc0, !PT ;  /* 0x8000000003027812 */ /* 0x000fc800078ec0ff */
[----:B------:R-:W-:-:S04]  /*c4e0*/  SHF.R.U32.HI R3, RZ, 0x18, R2 ;  /* 0x00000018ff037819 */ /* 0x000fc80000011602 */
[----:B------:R-:W-:-:S04]  /*c4f0*/  LOP3.LUT R0, R0, R3, RZ, 0xfc, !PT ;  /* 0x0000000300007212 */ /* 0x000fc800078efcff */
[----:B------:R-:W-:Y:S02]  /*c500*/  PRMT R8, R0, 0x7610, R8 ;  /* 0x0000761000087816 */ /* 0x000fe40000000008 */
.L_x_294:
[----:B------:R-:W-:Y:S05]  /*c510*/  BSYNC B0 ;  /* 0x0000000000007941 */ /* 0x000fea0003800000 */
.L_x_293:
[----:B------:R0:W-:Y:S01]  /*c520*/  STG.E.U8 [R16.64], R8 ;  /* 0x0000000810007986 */ /* 0x0001e2000c101124 */
[----:B------:R-:W-:Y:S05]  /*c530*/  BRA `(.L_x_270) ;  /* 0x0000031000007947 */ /* 0x000fea0003800000 */
.L_x_287:
        /* <DEDUP_REMOVED lines=22> */
.L_x_269:
        /* <DEDUP_REMOVED lines=20> */
.L_x_297:
[----:B------:R-:W-:-:S06]  /*c7e0*/  PRMT R2, RZ, 0x5410, R0 ;  /* 0x00005410ff027816 */ /* 0x000fcc0000000000 */
[----:B------:R-:W0:Y:S02]  /*c7f0*/  F2I.U64.TRUNC R2, R2 ;  /* 0x0000000200027311 */ /* 0x000e24000020d800 */
[----:B0-----:R0:W-:Y:S01]  /*c800*/  STG.E.64 [R16.64], R2 ;  /* 0x0000000210007986 */ /* 0x0011e2000c101b24 */
[----:B------:R-:W-:Y:S05]  /*c810*/  BRA `(.L_x_270) ;  /* 0x0000003000007947 */ /* 0x000fea0003800000 */
.L_x_296:
[----:B------:R-:W-:-:S04]  /*c820*/  PRMT R0, RZ, 0x5410, R0 ;  /* 0x00005410ff007816 */ /* 0x000fc80000000000 */
[----:B------:R-:W0:Y:S02]  /*c830*/  F2I.FTZ.U32.TRUNC.NTZ R3, R0 ;  /* 0x0000000000037305 */ /* 0x000e24000021f000 */
[----:B0-----:R0:W-:Y:S02]  /*c840*/  STG.E [R16.64], R3 ;  /* 0x0000000310007986 */ /* 0x0011e4000c101924 */
.L_x_270:
[----:B------:R-:W-:Y:S02]  /*c850*/  IADD3 R23, R23, 0x80, RZ ;  /* 0x0000008017177810 */ /* 0x000fe40007ffe0ff */
.L_x_101:
[----:B------:R-:W-:Y:S05]  /*c860*/  BSYNC B6 ;  /* 0x0000000000067941 */ /* 0x000fea0003800000 */
.L_x_100:
[----:B------:R-:W-:-:S13]  /*c870*/  ISETP.GE.AND P0, PT, R23, c[0x0][0x160], PT ;  /* 0x0000580017007a0c */ /* 0x000fda0003f06270 */
[----:B------:R-:W-:Y:S05]  /*c880*/  @P0 EXIT ;  /* 0x000000000000094d */ /* 0x000fea0003800000 */
        /* <DEDUP_REMOVED lines=255> */
.L_x_298:
        /* <DEDUP_REMOVED lines=21> */
.L_x_302:
[----:B------:R-:W2:Y:S02]  /*d9d0*/  LDG.E.U8 R2, [R2.64] ;  /* 0x0000002402027981 */ /* 0x000ea4000c1e1100 */
[----:B--2---:R-:W0:Y:S02]  /*d9e0*/  I2F.U16 R0, R2 ;  /* 0x0000000200007306 */ /* 0x004e240000101000 */
[----:B0-----:R-:W-:-:S04]  /*d9f0*/  F2FP.BF16.PACK_AB R0, RZ, R0 ;  /* 0x00000000ff00723e */ /* 0x001fc800000010ff */
[----:B------:R-:W-:Y:S01]  /*da00*/  PRMT R19, R0, 0x7610, R19 ;  /* 0x0000761000137816 */ /* 0x000fe20000000013 */
[----:B------:R-:W-:Y:S05]  /*da10*/  BRA `(.L_x_304) ;  /* 0x00000f0000007947 */ /* 0x000fea0003800000 */
.L_x_301:
        /* <DEDUP_REMOVED lines=11> */
.L_x_306:
[----:B------:R-:W2:Y:S02]  /*dad0*/  LDG.E R2, [R2.64] ;  /* 0x0000002402027981 */ /* 0x000ea4000c1e1900 */
[----:B--2---:R-:W0:Y:S02]  /*dae0*/  I2F R0, R2 ;  /* 0x0000000200007306 */ /* 0x004e240000201400 */
[----:B0-----:R-:W-:-:S04]  /*daf0*/  F2FP.BF16.PACK_AB R0, RZ, R0 ;  /* 0x00000000ff00723e */ /* 0x001fc800000010ff */
[----:B------:R-:W-:Y:S01]  /*db00*/  PRMT R19, R0, 0x7610, R19 ;  /* 0x0000761000137816 */ /* 0x000fe20000000013 */
[----:B------:R-:W-:Y:S05]  /*db10*/  BRA `(.L_x_304) ;  /* 0x00000e0000007947 */ /* 0x000fea0003800000 */
.L_x_305:
[----:B------:R-:W2:Y:S02]  /*db20*/  LDG.E.U16 R2, [R2.64] ;  /* 0x0000002402027981 */ /* 0x000ea4000c1e1500 */
[----:B--2---:R-:W0:Y:S02]  /*db30*/  I2F.S16 R0, R2 ;  /* 0x0000000200007306 */ /* 0x004e240000101400 */
[----:B0-----:R-:W-:-:S04]  /*db40*/  F2FP.BF16.PACK_AB R0, RZ, R0 ;  /* 0x00000000ff00723e */ /* 0x001fc800000010ff */
[----:B------:R-:W-:Y:S01]  /*db50*/  PRMT R19, R0, 0x7610, R19 ;  /* 0x0000761000137816 */ /* 0x000fe20000000013 */
[----:B------:R-:W-:Y:S05]  /*db60*/  BRA `(.L_x_304) ;  /* 0x00000db000007947 */ /* 0x000fea0003800000 */
.L_x_300:
        /* <DEDUP_REMOVED lines=9> */
.L_x_308:
[----:B------:R-:W2:Y:S02]  /*dc00*/  LDG.E.U16 R0, [R2.64] ;  /* 0x0000002402007981 */ /* 0x000ea4000c1e1500 */
[----:B--2---:R-:W-:-:S05]  /*dc10*/  HADD2.F32 R0, -RZ, R0.H0_H0 ;  /* 0x20000000ff007230 */ /* 0x004fca0000004100 */
[----:B------:R-:W-:-:S04]  /*dc20*/  F2FP.BF16.PACK_AB R0, RZ, R0 ;  /* 0x00000000ff00723e */ /* 0x000fc800000010ff */
[----:B------:R-:W-:Y:S01]  /*dc30*/  PRMT R19, R0, 0x7610, R19 ;  /* 0x0000761000137816 */ /* 0x000fe20000000013 */
[----:B------:R-:W-:Y:S05]  /*dc40*/  BRA `(.L_x_304) ;  /* 0x00000cd000007947 */ /* 0x000fea0003800000 */
.L_x_307:
        /* <DEDUP_REMOVED lines=9> */
.L_x_310:
[----:B------:R-:W2:Y:S02]  /*dce0*/  LDG.E.U16 R2, [R2.64] ;  /* 0x0000002402027981 */ /* 0x000ea4000c1e1500 */
[----:B--2---:R-:W-:-:S05]  /*dcf0*/  HADD2.F32 R0, -RZ, R2.H0_H0 ;  /* 0x20000002ff007230 */ /* 0x004fca0000004100 */
[----:B------:R-:W-:-:S04]  /*dd00*/  F2FP.BF16.PACK_AB R0, RZ, R0 ;  /* 0x00000000ff00723e */ /* 0x000fc800000010ff */
[----:B------:R-:W-:Y:S01]  /*dd10*/  PRMT R19, R0, 0x7610, R19 ;  /* 0x0000761000137816 */ /* 0x000fe20000000013 */
[----:B------:R-:W-:Y:S05]  /*dd20*/  BRA `(.L_x_304) ;  /* 0x00000bf000007947 */ /* 0x000fea0003800000 */
.L_x_309:
[----:B------:R-:W2:Y:S02]  /*dd30*/  LDG.E.64 R2, [R2.64] ;  /* 0x0000002402027981 */ /* 0x000ea4000c1e1b00 */
[----:B--2---:R-:W0:Y:S01]  /*dd40*/  F2F.F32.F64 R0, R2 ;  /* 0x0000000200007310 */ /* 0x004e220000301000 */
[----:B------:R-:W0:-:S14]  /*dd50*/  DSETP.GEU.AND P0, PT, |R2|, c[0x2][0x0], PT ;  /* 0x008000000200762a */ /* 0x000e1c0003f0e200 */
[----:B0-----:R-:W-:-:S05]  /*dd60*/  @!P0 FMUL R0, R0, 1.175494350822287508e-38 ;  /* 0x0080000000008820 */ /* 0x001fca0000400000 */
[----:B------:R-:W-:-:S04]  /*dd70*/  F2FP.BF16.PACK_AB R0, RZ, R0 ;  /* 0x00000000ff00723e */ /* 0x000fc800000010ff */
[----:B------:R-:W-:Y:S01]  /*dd80*/  PRMT R19, R0, 0x7610, R19 ;  /* 0x0000761000137816 */ /* 0x000fe20000000013 */
[----:B------:R-:W-:Y:S05]  /*dd90*/  BRA `(.L_x_304) ;  /* 0x00000b8000007947 */ /* 0x000fea0003800000 */
.L_x_299:
        /* <DEDUP_REMOVED lines=14> */
.L_x_313:
[----:B------:R-:W2:Y:S02]  /*de80*/  LDG.E.64 R2, [R2.64] ;  /* 0x0000002402027981 */ /* 0x000ea4000c1e1b00 */
[----:B--2---:R-:W0:Y:S01]  /*de90*/  F2F.F32.F64 R0, R2 ;  /* 0x0000000200007310 */ /* 0x004e220000301000 */
[----:B------:R-:W0:-:S14]  /*dea0*/  DSETP.GEU.AND P0, PT, |R2|, c[0x2][0x0], PT ;  /* 0x008000000200762a */ /* 0x000e1c0003f0e200 */
[----:B0-----:R-:W-:-:S05]  /*deb0*/  @!P0 FMUL R0, R0, 1.175494350822287508e-38 ;  /* 0x0080000000008820 */ /* 0x001fca0000400000 */
[----:B------:R-:W-:-:S04]  /*dec0*/  F2FP.BF16.PACK_AB R0, RZ, R0 ;  /* 0x00000000ff00723e */ /* 0x000fc800000010ff */
[----:B------:R-:W-:Y:S01]  /*ded0*/  PRMT R19, R0, 0x7610, R19 ;  /* 0x0000761000137816 */ /* 0x000fe20000000013 */
[----:B------:R-:W-:Y:S05]  /*dee0*/  BRA `(.L_x_304) ;  /* 0x00000a3000007947 */ /* 0x000fea0003800000 */
.L_x_312:
        /* <DEDUP_REMOVED lines=28> */
.L_x_315:
        /* <DEDUP_REMOVED lines=15> */
.L_x_314:
[----:B------:R0:W5:Y:S01]  /*e1a0*/  LDG.E.U16 R19, [R2.64] ;  /* 0x0000002402137981 */ /* 0x000162000c1e1500 */
[----:B------:R-:W-:Y:S05]  /*e1b0*/  BRA `(.L_x_304) ;  /* 0x0000076000007947 */ /* 0x000fea0003800000 */
.L_x_311:
        /* <DEDUP_REMOVED lines=12> */
.L_x_318:
        /* <DEDUP_REMOVED lines=21> */
.L_x_322:
[----:B------:R-:W-:Y:S05]  /*e3d0*/  BSYNC B1 ;  /* 0x0000000000017941 */ /* 0x000fea0003800000 */
.L_x_321:
[----:B------:R-:W-:Y:S01]  /*e3e0*/  LEA R3, R0, 0x3b800000, 0x17 ;  /* 0x3b80000000037811 */ /* 0x000fe200078eb8ff */
[----:B------:R-:W-:-:S05]  /*e3f0*/  IMAD.SHL.U32 R0, R2, 0x100000, RZ ;  /* 0x0010000002007824 */ /* 0x000fca00078e00ff */
[----:B------:R-:W-:Y:S02]  /*e400*/  LOP3.LUT R0, R3, R0, R4, 0xfe, !PT ;  /* 0x0000000003007212 */ /* 0x000fe400078efe04 */
.L_x_320:
[----:B------:R-:W-:Y:S05]  /*e410*/  BSYNC B0 ;  /* 0x0000000000007941 */ /* 0x000fea0003800000 */
.L_x_319:
[----:B------:R-:W-:-:S04]  /*e420*/  F2FP.BF16.PACK_AB R0, RZ, R0 ;  /* 0x00000000ff00723e */ /* 0x000fc800000010ff */
[----:B------:R-:W-:Y:S01]  /*e430*/  PRMT R19, R0, 0x7610, R19 ;  /* 0x0000761000137816 */ /* 0x000fe20000000013 */
[----:B------:R-:W-:Y:S05]  /*e440*/  BRA `(.L_x_304) ;  /* 0x000004d000007947 */ /* 0x000fea0003800000 */
.L_x_317:
        /* <DEDUP_REMOVED lines=21> */
.L_x_326:
[----:B------:R-:W-:Y:S05]  /*e5a0*/  BSYNC B1 ;  /* 0x0000000000017941 */ /* 0x000fea0003800000 */
.L_x_325:
[----:B------:R-:W-:Y:S01]  /*e5b0*/  LEA R3, R0, 0x37800000, 0x17 ;  /* 0x3780000000037811 */ /* 0x000fe200078eb8ff */
[----:B------:R-:W-:-:S05]  /*e5c0*/  IMAD.SHL.U32 R0, R2, 0x200000, RZ ;  /* 0x0020000002007824 */ /* 0x000fca00078e00ff */
[----:B------:R-:W-:Y:S02]  /*e5d0*/  LOP3.LUT R0, R3, R0, R4, 0xfe, !PT ;  /* 0x0000000003007212 */ /* 0x000fe400078efe04 */
.L_x_324:
[----:B------:R-:W-:Y:S05]  /*e5e0*/  BSYNC B0 ;  /* 0x0000000000007941 */ /* 0x000fea0003800000 */
.L_x_323:
[----:B------:R-:W-:-:S04]  /*e5f0*/  F2FP.BF16.PACK_AB R0, RZ, R0 ;  /* 0x00000000ff00723e */ /* 0x000fc800000010ff */
[----:B------:R-:W-:Y:S01]  /*e600*/  PRMT R19, R0, 0x7610, R19 ;  /* 0x0000761000137816 */ /* 0x000fe20000000013 */
[----:B------:R-:W-:Y:S05]  /*e610*/  BRA `(.L_x_304) ;  /* 0x0000030000007947 */ /* 0x000fea0003800000 */
.L_x_316:
        /* <DEDUP_REMOVED lines=14> */
.L_x_330:
[----:B------:R-:W-:Y:S05]  /*e700*/  BSYNC B0 ;  /* 0x0000000000007941 */ /* 0x000fea0003800000 */
.L_x_329:
[----:B------:R-:W-:-:S04]  /*e710*/  F2FP.BF16.PACK_AB R0, RZ, R0 ;  /* 0x00000000ff00723e */ /* 0x000fc800000010ff */
[----:B------:R-:W-:Y:S01]  /*e720*/  PRMT R19, R0, 0x7610, R19 ;  /* 0x0000761000137816 */ /* 0x000fe20000000013 */
[----:B------:R-:W-:Y:S05]  /*e730*/  BRA `(.L_x_304) ;  /* 0x000001e000007947 */ /* 0x000fea0003800000 */
.L_x_303:
        /* <DEDUP_REMOVED lines=21> */
.L_x_328:
[----:B------:R-:W2:Y:S02]  /*e890*/  LDG.E.64 R2, [R2.64] ;  /* 0x0000002402027981 */ /* 0x000ea4000c1e1b00 */
[----:B--2---:R-:W0:Y:S02]  /*e8a0*/  I2F.U64 R0, R2 ;  /* 0x0000000200007312 */ /* 0x004e240000301000 */
[----:B0-----:R-:W-:-:S04]  /*e8b0*/  F2FP.BF16.PACK_AB R0, RZ, R0 ;  /* 0x00000000ff00723e */ /* 0x001fc800000010ff */
[----:B------:R-:W-:Y:S01]  /*e8c0*/  PRMT R19, R0, 0x7610, R19 ;  /* 0x0000761000137816 */ /* 0x000fe20000000013 */
[----:B------:R-:W-:Y:S05]  /*e8d0*/  BRA `(.L_x_304) ;  /* 0x0000004000007947 */ /* 0x000fea0003800000 */
.L_x_327:
[----:B------:R-:W2:Y:S02]  /*e8e0*/  LDG.E R2, [R2.64] ;  /* 0x0000002402027981 */ /* 0x000ea4000c1e1900 */
[----:B--2---:R-:W0:Y:S02]  /*e8f0*/  I2F.U32 R0, R2 ;  /* 0x0000000200007306 */ /* 0x004e240000201000 */
[----:B0-----:R-:W-:-:S04]  /*e900*/  F2FP.BF16.PACK_AB R0, RZ, R0 ;  /* 0x00000000ff00723e */ /* 0x001fc800000010ff */
[----:B------:R-:W-:Y:S02]  /*e910*/  PRMT R19, R0, 0x7610, R19 ;  /* 0x0000761000137816 */ /* 0x000fe40000000013 */
.L_x_304:
        /* <DEDUP_REMOVED lines=18> */
.L_x_334:
[----:B------:R-:W2:Y:S02]  /*ea40*/  LDG.E.U8 R2, [R2.64] ;  /* 0x0000002402027981 */ /* 0x000ea4000c1e1100 */
[----:B--2---:R-:W0:Y:S02]  /*ea50*/  I2F.U16 R0, R2 ;  /* 0x0000000200007306 */ /* 0x004e240000101000 */
[----:B0-----:R-:W-:Y:S01]  /*ea60*/  F2FP.BF16.PACK_AB R0, RZ, R0 ;  /* 0x00000000ff00723e */ /* 0x001fe200000010ff */
[----:B------:R-:W-:Y:S05]  /*ea70*/  BRA `(.L_x_336) ;  /* 0x00000e3000007947 */ /* 0x000fea0003800000 */
.L_x_333:
        /* <DEDUP_REMOVED lines=10> */
.L_x_338:
[----:B------:R-:W2:Y:S02]  /*eb20*/  LDG.E R2, [R2.64] ;  /* 0x0000002402027981 */ /* 0x000ea4000c1e1900 */
[----:B--2---:R-:W0:Y:S02]  /*eb30*/  I2F R0, R2 ;  /* 0x0000000200007306 */ /* 0x004e240000201400 */
[----:B0-----:R-:W-:Y:S01]  /*eb40*/  F2FP.BF16.PACK_AB R0, RZ, R0 ;  /* 0x00000000ff00723e */ /* 0x001fe200000010ff */
[----:B------:R-:W-:Y:S05]  /*eb50*/  BRA `(.L_x_336) ;  /* 0x00000d5000007947 */ /* 0x000fea0003800000 */
.L_x_337:
[----:B------:R-:W2:Y:S02]  /*eb60*/  LDG.E.U16 R2, [R2.64] ;  /* 0x0000002402027981 */ /* 0x000ea4000c1e1500 */
[----:B--2---:R-:W0:Y:S02]  /*eb70*/  I2F.S16 R0, R2 ;  /* 0x0000000200007306 */ /* 0x004e240000101400 */
[----:B0-----:R-:W-:Y:S01]  /*eb80*/  F2FP.BF16.PACK_AB R0, RZ, R0 ;  /* 0x00000000ff00723e */ /* 0x001fe200000010ff */
[----:B------:R-:W-:Y:S05]  /*eb90*/  BRA `(.L_x_336) ;  /* 0x00000d1000007947 */ /* 0x000fea0003800000 */
.L_x_332:
        /* <DEDUP_REMOVED lines=9> */
.L_x_340:
[----:B------:R-:W2:Y:S02]  /*ec30*/  LDG.E.U16 R0, [R2.64] ;  /* 0x0000002402007981 */ /* 0x000ea4000c1e1500 */
[----:B--2---:R-:W-:-:S05]  /*ec40*/  HADD2.F32 R0, -RZ, R0.H0_H0 ;  /* 0x20000000ff007230 */ /* 0x004fca0000004100 */
[----:B------:R-:W-:Y:S01]  /*ec50*/  F2FP.BF16.PACK_AB R0, RZ, R0 ;  /* 0x00000000ff00723e */ /* 0x000fe200000010ff */
[----:B------:R-:W-:Y:S05]  /*ec60*/  BRA `(.L_x_336) ;  /* 0x00000c4000007947 */ /* 0x000fea0003800000 */
.L_x_339:
        /* <DEDUP_REMOVED lines=9> */
.L_x_342:
[----:B------:R-:W2:Y:S02]  /*ed00*/  LDG.E.U16 R2, [R2.64] ;  /* 0x0000002402027981 */ /* 0x000ea4000c1e1500 */
[----:B--2---:R-:W-:-:S05]  /*ed10*/  HADD2.F32 R0, -RZ, R2.H0_H0 ;  /* 0x20000002ff007230 */ /* 0x004fca0000004100 */
[----:B------:R-:W-:Y:S01]  /*ed20*/  F2FP.BF16.PACK_AB R0, RZ, R0 ;  /* 0x00000000ff00723e */ /* 0x000fe200000010ff */
[----:B------:R-:W-:Y:S05]  /*ed30*/  BRA `(.L_x_336) ;  /* 0x00000b7000007947 */ /* 0x000fea0003800000 */
.L_x_341:
[----:B------:R-:W2:Y:S02]  /*ed40*/  LDG.E.64 R2, [R2.64] ;  /* 0x0000002402027981 */ /* 0x000ea4000c1e1b00 */
[----:B--2---:R-:W0:Y:S01]  /*ed50*/  F2F.F32.F64 R0, R2 ;  /* 0x0000000200007310 */ /* 0x004e220000301000 */
[----:B------:R-:W0:-:S14]  /*ed60*/  DSETP.GEU.AND P0, PT, |R2|, c[0x2][0x0], PT ;  /* 0x008000000200762a */ /* 0x000e1c0003f0e200 */
[----:B0-----:R-:W-:-:S05]  /*ed70*/  @!P0 FMUL R0, R0, 1.175494350822287508e-38 ;  /* 0x0080000000008820 */ /* 0x001fca0000400000 */
[----:B------:R-:W-:Y:S01]  /*ed80*/  F2FP.BF16.PACK_AB R0, RZ, R0 ;  /* 0x00000000ff00723e */ /* 0x000fe200000010ff */
[----:B------:R-:W-:Y:S05]  /*ed90*/  BRA `(.L_x_336) ;  /* 0x00000b1000007947 */ /* 0x000fea0003800000 */
.L_x_331:
        /* <DEDUP_REMOVED lines=13> */
.L_x_345:
[----:B------:R-:W2:Y:S02]  /*ee70*/  LDG.E.64 R2, [R2.64] ;  /* 0x0000002402027981 */ /* 0x000ea4000c1e1b00 */
[----:B--2---:R-:W0:Y:S01]  /*ee80*/  F2F.F32.F64 R0, R2 ;  /* 0x0000000200007310 */ /* 0x004e220000301000 */
[----:B------:R-:W0:-:S14]  /*ee90*/  DSETP.GEU.AND P0, PT, |R2|, c[0x2][0x0], PT ;  /* 0x008000000200762a */ /* 0x000e1c0003f0e200 */
[----:B0-----:R-:W-:-:S05]  /*eea0*/  @!P0 FMUL R0, R0, 1.175494350822287508e-38 ;  /* 0x0080000000008820 */ /* 0x001fca0000400000 */
[----:B------:R-:W-:Y:S01]  /*eeb0*/  F2FP.BF16.PACK_AB R0, RZ, R0 ;  /* 0x00000000ff00723e */ /* 0x000fe200000010ff */
[----:B------:R-:W-:Y:S05]  /*eec0*/  BRA `(.L_x_336) ;  /* 0x000009e000007947 */ /* 0x000fea0003800000 */
.L_x_344:
        /* <DEDUP_REMOVED lines=28> */
.L_x_347:
        /* <DEDUP_REMOVED lines=15> */
.L_x_346:
[----:B------:R0:W5:Y:S01]  /*f180*/  LDG.E.U16 R0, [R2.64] ;  /* 0x0000002402007981 */ /* 0x000162000c1e1500 */
[----:B------:R-:W-:Y:S05]  /*f190*/  BRA `(.L_x_336) ;  /* 0x0000071000007947 */ /* 0x000fea0003800000 */
.L_x_343:
        /* <DEDUP_REMOVED lines=12> */
.L_x_350:
        /* <DEDUP_REMOVED lines=21> */
.L_x_354:
[----:B------:R-:W-:Y:S05]  /*f3b0*/  BSYNC B1 ;  /* 0x0000000000017941 */ /* 0x000fea0003800000 */
.L_x_353:
[----:B------:R-:W-:Y:S01]  /*f3c0*/  LEA R3, R0, 0x3b800000, 0x17 ;  /* 0x3b80000000037811 */ /* 0x000fe200078eb8ff */
[----:B------:R-:W-:-:S05]  /*f3d0*/  IMAD.SHL.U32 R0, R2, 0x100000, RZ ;  /* 0x0010000002007824 */ /* 0x000fca00078e00ff */
[----:B------:R-:W-:Y:S02]  /*f3e0*/  LOP3.LUT R0, R3, R0, R4, 0xfe, !PT ;  /* 0x0000000003007212 */ /* 0x000fe400078efe04 */
.L_x_352:
[----:B------:R-:W-:Y:S05]  /*f3f0*/  BSYNC B0 ;  /* 0x0000000000007941 */ /* 0x000fea0003800000 */
.L_x_351:
[----:B------:R-:W-:Y:S01]  /*f400*/  F2FP.BF16.PACK_AB R0, RZ, R0 ;  /* 0x00000000ff00723e */ /* 0x000fe200000010ff */
[----:B------:R-:W-:Y:S05]  /*f410*/  BRA `(.L_x_336) ;  /* 0x0000049000007947 */ /* 0x000fea0003800000 */
.L_x_349:
        /* <DEDUP_REMOVED lines=21> */
.L_x_358:
[----:B------:R-:W-:Y:S05]  /*f570*/  BSYNC B1 ;  /* 0x0000000000017941 */ /* 0x000fea0003800000 */
.L_x_357:
[----:B------:R-:W-:Y:S01]  /*f580*/  LEA R3, R0, 0x37800000, 0x17 ;  /* 0x3780000000037811 */ /* 0x000fe200078eb8ff */
[----:B------:R-:W-:-:S05]  /*f590*/  IMAD.SHL.U32 R0, R2, 0x200000, RZ ;  /* 0x0020000002007824 */ /* 0x000fca00078e00ff */
[----:B------:R-:W-:Y:S02]  /*f5a0*/  LOP3.LUT R0, R3, R0, R4, 0xfe, !PT ;  /* 0x0000000003007212 */ /* 0x000fe400078efe04 */
.L_x_356:
[----:B------:R-:W-:Y:S05]  /*f5b0*/  BSYNC B0 ;  /* 0x0000000000007941 */ /* 0x000fea0003800000 */
.L_x_355:
[----:B------:R-:W-:Y:S01]  /*f5c0*/  F2FP.BF16.PACK_AB R0, RZ, R0 ;  /* 0x00000000ff00723e */ /* 0x000fe200000010ff */
[----:B------:R-:W-:Y:S05]  /*f5d0*/  BRA `(.L_x_336) ;  /* 0x000002d000007947 */ /* 0x000fea0003800000 */
.L_x_348:
        /* <DEDUP_REMOVED lines=14> */
.L_x_362:
[----:B------:R-:W-:Y:S05]  /*f6c0*/  BSYNC B0 ;  /* 0x0000000000007941 */ /* 0x000fea0003800000 */
.L_x_361:
[----:B------:R-:W-:Y:S01]  /*f6d0*/  F2FP.BF16.PACK_AB R0, RZ, R0 ;  /* 0x00000000ff00723e */ /* 0x000fe200000010ff */
[----:B------:R-:W-:Y:S05]  /*f6e0*/  BRA `(.L_x_336) ;  /* 0x000001c000007947 */ /* 0x000fea0003800000 */
.L_x_335:
        /* <DEDUP_REMOVED lines=21> */
.L_x_360:
[----:B------:R-:W2:Y:S02]  /*f840*/  LDG.E.64 R2, [R2.64] ;  /* 0x0000002402027981 */ /* 0x000ea4000c1e1b00 */
[----:B--2---:R-:W0:Y:S02]  /*f850*/  I2F.U64 R0, R2 ;  /* 0x0000000200007312 */ /* 0x004e240000301000 */
[----:B0-----:R-:W-:Y:S01]  /*f860*/  F2FP.BF16.PACK_AB R0, RZ, R0 ;  /* 0x00000000ff00723e */ /* 0x001fe200000010ff */
[----:B------:R-:W-:Y:S05]  /*f870*/  BRA `(.L_x_336) ;  /* 0x0000003000007947 */ /* 0x000fea0003800000 */
.L_x_359:
[----:B------:R-:W2:Y:S02]  /*f880*/  LDG.E R2, [R2.64] ;  /* 0x0000002402027981 */ /* 0x000ea4000c1e1900 */
[----:B--2---:R-:W0:Y:S02]  /*f890*/  I2F.U32 R0, R2 ;  /* 0x0000000200007306 */ /* 0x004e240000201000 */
[----:B0-----:R-:W-:-:S06]  /*f8a0*/  F2FP.BF16.PACK_AB R0, RZ, R0 ;  /* 0x00000000ff00723e */ /* 0x001fcc00000010ff */
.L_x_336:
        /* <DEDUP_REMOVED lines=58> */
[----:B0-----:R-:W-:Y:S01]  /*fc50*/  STG.E.U8 [R16.64], R3 ;  /* 0x0000000310007986 */ /* 0x001fe2000c101124 */
[----:B------:R-:W-:Y:S05]  /*fc60*/  EXIT ;  /* 0x000000000000794d */ /* 0x000fea0003800000 */
.L_x_366:
[----:B------:R-:W-:-:S06]  /*fc70*/  PRMT R3, RZ, 0x5410, R0 ;  /* 0x00005410ff037816 */ /* 0x000fcc0000000000 */
[----:B------:R-:W0:Y:S02]  /*fc80*/  F2I.S64.TRUNC R2, R3 ;  /* 0x0000000300027311 */ /* 0x000e24000020d900 */
[----:B0-----:R-:W-:Y:S01]  /*fc90*/  STG.E.U8 [R16.64], R2 ;  /* 0x0000000210007986 */ /* 0x001fe2000c101124 */
[----:B------:R-:W-:Y:S05]  /*fca0*/  EXIT ;  /* 0x000000000000794d */ /* 0x000fea0003800000 */
.L_x_365:
        /* <DEDUP_REMOVED lines=8> */
[----:B0-----:R-:W-:Y:S01]  /*fd30*/  STG.E.64 [R16.64], R2 ;  /* 0x0000000210007986 */ /* 0x001fe2000c101b24 */
[----:B------:R-:W-:Y:S05]  /*fd40*/  EXIT ;  /* 0x000000000000794d */ /* 0x000fea0003800000 */
.L_x_369:
[----:B------:R-:W-:-:S04]  /*fd50*/  PRMT R0, RZ, 0x5410, R0 ;  /* 0x00005410ff007816 */ /* 0x000fc80000000000 */
[----:B------:R-:W0:Y:S02]  /*fd60*/  F2I.FTZ.TRUNC.NTZ R3, R0 ;  /* 0x0000000000037305 */ /* 0x000e24000021f100 */
[----:B0-----:R-:W-:Y:S01]  /*fd70*/  STG.E [R16.64], R3 ;  /* 0x0000000310007986 */ /* 0x001fe2000c101924 */
[----:B------:R-:W-:Y:S05]  /*fd80*/  EXIT ;  /* 0x000000000000794d */ /* 0x000fea0003800000 */
.L_x_368:
[----:B------:R-:W-:-:S04]  /*fd90*/  PRMT R0, RZ, 0x5410, R0 ;  /* 0x00005410ff007816 */ /* 0x000fc80000000000 */
[----:B------:R-:W0:Y:S02]  /*fda0*/  F2I.FTZ.TRUNC.NTZ R3, R0 ;  /* 0x0000000000037305 */ /* 0x000e24000021f100 */
[----:B0-----:R-:W-:Y:S01]  /*fdb0*/  STG.E.U16 [R16.64], R3 ;  /* 0x0000000310007986 */ /* 0x001fe2000c101524 */
[----:B------:R-:W-:Y:S05]  /*fdc0*/  EXIT ;  /* 0x000000000000794d */ /* 0x000fea0003800000 */
.L_x_364:
[----:B------:R-:W-:-:S13]  /*fdd0*/  ISETP.GT.AND P0, PT, R2, 0x6, PT ;  /* 0x000000060200780c */ /* 0x000fda0003f04270 */
[----:B------:R-:W-:Y:S05]  /*fde0*/  @P0 BRA `(.L_x_370) ;  /* 0x000000b000000947 */ /* 0x000fea0003800000 */
[----:B------:R-:W-:-:S13]  /*fdf0*/  ISETP.NE.AND P0, PT, R2, 0x5, PT ;  /* 0x000000050200780c */ /* 0x000fda0003f05270 */
[----:B------:R-:W-:Y:S05]  /*fe00*/  @!P0 BRA `(.L_x_371) ;  /* 0x0000005000008947 */ /* 0x000fea0003800000 */
[----:B------:R-:W-:-:S13]  /*fe10*/  ISETP.NE.AND P0, PT, R2, 0x6, PT ;  /* 0x000000060200780c */ /* 0x000fda0003f05270 */
[----:B------:R-:W-:Y:S05]  /*fe20*/  @P0 BRA `(.L_x_367) ;  /* 0x00000b1000000947 */ /* 0x000fea0003800000 */
[----:B------:R-:W-:-:S05]  /*fe30*/  PRMT R3, RZ, 0x5410, R0 ;  /* 0x00005410ff037816 */ /* 0x000fca0000000000 */
[----:B------:R-:W-:Y:S01]  /*fe40*/  STG.E [R16.64], R3 ;  /* 0x0000000310007986 */ /* 0x000fe2000c101924 */
[----:B------:R-:W-:Y:S05]  /*fe50*/  EXIT ;  /* 0x000000000000794d */ /* 0x000fea0003800000 */
.L_x_371:
[----:B------:R-:W-:-:S04]  /*fe60*/  PRMT R0, RZ, 0x5410, R0 ;  /* 0x00005410ff007816 */ /* 0x000fc80000000000 */
[----:B------:R-:W-:-:S05]  /*fe70*/  F2FP.PACK_AB R0, RZ, R0 ;  /* 0x00000000ff00723e */ /* 0x000fca00000000ff */
[----:B------:R-:W-:Y:S01]  /*fe80*/  STG.E.U16 [R16.64], R0 ;  /* 0x0000000010007986 */ /* 0x000fe2000c101524 */
[----:B------:R-:W-:Y:S05]  /*fe90*/  EXIT ;  /* 0x000000000000794d */ /* 0x000fea0003800000 */
.L_x_370:
        /* <DEDUP_REMOVED lines=8> */
[----:B------:R-:W-:Y:S01]  /*ff20*/  STG.E.64 [R16.64], R2 ;  /* 0x0000000210007986 */ /* 0x000fe2000c101b24 */
[----:B------:R-:W-:Y:S05]  /*ff30*/  EXIT ;  /* 0x000000000000794d */ /* 0x000fea0003800000 */
.L_x_373:
[----:B------:R-:W-:-:S04]  /*ff40*/  PRMT R0, RZ, 0x5410, R0 ;  /* 0x00005410ff007816 */ /* 0x000fc80000000000 */
[----:B------:R-:W-:-:S04]  /*ff50*/  F2FP.PACK_AB R3, RZ, R0 ;  /* 0x00000000ff03723e */ /* 0x000fc800000000ff */
[----:B------:R-:W-:-:S05]  /*ff60*/  PRMT R3, R3, 0x5410, RZ ;  /* 0x0000541003037816 */ /* 0x000fca00000000ff */
[----:B------:R-:W-:Y:S01]  /*ff70*/  STG.E [R16.64], R3 ;  /* 0x0000000310007986 */ /* 0x000fe2000c101924 */
[----:B------:R-:W-:Y:S05]  /*ff80*/  EXIT ;  /* 0x000000000000794d */ /* 0x000fea0003800000 */
.L_x_372:
[----:B------:R-:W-:-:S05]  /*ff90*/  PRMT R2, RZ, 0x5410, R0 ;  /* 0x00005410ff027816 */ /* 0x000fca0000000000 */
[----:B------:R-:W-:-:S06]  /*ffa0*/  FMUL.FTZ R2, R2, 1 ;  /* 0x3f80000002027820 */ /* 0x000fcc0000410000 */
[----:B------:R-:W0:Y:S02]  /*ffb0*/  F2F.F64.F32 R2, R2 ;  /* 0x0000000200027310 */ /* 0x000e240000201800 */
[----:B0-----:R-:W-:Y:S01]  /*ffc0*/  STG.E.64 [R16.64], R2 ;  /* 0x0000000210007986 */ /* 0x001fe2000c101b24 */
[----:B------:R-:W-:Y:S05]  /*ffd0*/  EXIT ;  /* 0x000000000000794d */ /* 0x000fea0003800000 */
.L_x_363:
        /* <DEDUP_REMOVED lines=11> */
[----:B------:R-:W-:Y:S01]  /*10090*/  STG.E.U8 [R16.64], R3 ;  /* 0x0000000310007986 */ /* 0x000fe2000c101124 */
[----:B------:R-:W-:Y:S05]  /*100a0*/  EXIT ;  /* 0x000000000000794d */ /* 0x000fea0003800000 */
.L_x_376:
[----:B------:R-:W-:Y:S01]  /*100b0*/  PRMT R0, RZ, 0x5410, R0 ;  /* 0x00005410ff007816 */ /* 0x000fe20000000000 */
[----:B------:R-:W-:-:S04]  /*100c0*/  CS2R R6, SRZ ;  /* 0x0000000000067805 */ /* 0x000fc8000001ff00 */
[----:B------:R-:W-:-:S04]  /*100d0*/  FMUL.FTZ R0, R0, 1 ;  /* 0x3f80000000007820 */ /* 0x000fc80000410000 */
[----:B------:R-:W0:Y:S02]  /*100e0*/  F2F.F64.F32 R4, R0 ;  /* 0x0000000000047310 */ /* 0x000e240000201800 */
[----:B0-----:R-:W-:Y:S01]  /*100f0*/  STG.E.128 [R16.64], R4 ;  /* 0x0000000410007986 */ /* 0x001fe2000c101d24 */
[----:B------:R-:W-:Y:S05]  /*10100*/  EXIT ;  /* 0x000000000000794d */ /* 0x000fea0003800000 */
.L_x_375:
        /* <DEDUP_REMOVED lines=21> */
.L_x_380:
[----:B------:R-:W-:Y:S05]  /*10260*/  BSYNC B0 ;  /* 0x0000000000007941 */ /* 0x000fea0003800000 */
.L_x_379:
[----:B------:R-:W-:-:S05]  /*10270*/  LOP3.LUT R3, R0, R3, RZ, 0xfc, !PT ;  /* 0x0000000300037212 */ /* 0x000fca00078efcff */
[----:B------:R-:W-:Y:S01]  /*10280*/  STG.E.U8 [R16.64], R3 ;  /* 0x0000000310007986 */ /* 0x000fe2000c101124 */
[----:B------:R-:W-:Y:S05]  /*10290*/  EXIT ;  /* 0x000000000000794d */ /* 0x000fea0003800000 */
.L_x_378:
        /* <DEDUP_REMOVED lines=13> */
.L_x_382:
[----:B------:R-:W-:Y:S01]  /*10370*/  IMAD.MOV.U32 R0, RZ, RZ, 0x7f ;  /* 0x0000007fff007424 */ /* 0x000fe200078e00ff */
[----:B------:R-:W-:-:S04]  /*10380*/  ISETP.GT.U32.AND P0, PT, R2, 0x7f800000, PT ;  /* 0x7f8000000200780c */ /* 0x000fc80003f04070 */
[----:B------:R-:W-:-:S04]  /*10390*/  SEL R0, R0, 0x7c, P0 ;  /* 0x0000007c00007807 */ /* 0x000fc80000000000 */
.L_x_383:
[----:B------:R-:W-:Y:S05]  /*103a0*/  BSYNC B0 ;  /* 0x0000000000007941 */ /* 0x000fea0003800000 */
.L_x_381:
[----:B------:R-:W-:-:S04]  /*103b0*/  LOP3.LUT R2, R3, 0x80000000, RZ, 0xc0, !PT ;  /* 0x8000000003027812 */ /* 0x000fc800078ec0ff */
[----:B------:R-:W-:-:S04]  /*103c0*/  SHF.R.U32.HI R3, RZ, 0x18, R2 ;  /* 0x00000018ff037819 */ /* 0x000fc80000011602 */
[----:B------:R-:W-:-:S05]  /*103d0*/  LOP3.LUT R3, R0, R3, RZ, 0xfc, !PT ;  /* 0x0000000300037212 */ /* 0x000fca00078efcff */
[----:B------:R-:W-:Y:S01]  /*103e0*/  STG.E.U8 [R16.64], R3 ;  /* 0x0000000310007986 */ /* 0x000fe2000c101124 */
[----:B------:R-:W-:Y:S05]  /*103f0*/  EXIT ;  /* 0x000000000000794d */ /* 0x000fea0003800000 */
.L_x_377:
[----:B------:R-:W-:Y:S01]  /*10400*/  STG.E.U16 [R16.64], R0 ;  /* 0x0000000010007986 */ /* 0x000fe2000c101524 */
[----:B------:R-:W-:Y:S05]  /*10410*/  EXIT ;  /* 0x000000000000794d */ /* 0x000fea0003800000 */
.L_x_374:
        /* <DEDUP_REMOVED lines=10> */
[----:B0-----:R-:W-:Y:S01]  /*104c0*/  STG.E.U16 [R16.64], R3 ;  /* 0x0000000310007986 */ /* 0x001fe2000c101524 */
[----:B------:R-:W-:Y:S05]  /*104d0*/  EXIT ;  /* 0x000000000000794d */ /* 0x000fea0003800000 */
.L_x_386:
        /* <DEDUP_REMOVED lines=17> */
.L_x_389:
[----:B------:R-:W-:-:S04]  /*105f0*/  LOP3.LUT R2, R3, 0x80000000, RZ, 0xc0, !PT ;  /* 0x8000000003027812 */ /* 0x000fc800078ec0ff */
[----:B------:R-:W-:-:S04]  /*10600*/  SHF.R.U32.HI R3, RZ, 0x18, R2 ;  /* 0x00000018ff037819 */ /* 0x000fc80000011602 */
[----:B------:R-:W-:-:S04]  /*10610*/  LOP3.LUT R0, R0, R3, RZ, 0xfc, !PT ;  /* 0x0000000300007212 */ /* 0x000fc800078efcff */
[----:B------:R-:W-:Y:S02]  /*10620*/  PRMT R8, R0, 0x7610, R8 ;  /* 0x0000761000087816 */ /* 0x000fe40000000008 */
.L_x_388:
[----:B------:R-:W-:Y:S05]  /*10630*/  BSYNC B0 ;  /* 0x0000000000007941 */ /* 0x000fea0003800000 */
.L_x_387:
[----:B------:R-:W-:Y:S01]  /*10640*/  STG.E.U8 [R16.64], R8 ;  /* 0x0000000810007986 */ /* 0x000fe2000c101124 */
[----:B------:R-:W-:Y:S05]  /*10650*/  EXIT ;  /* 0x000000000000794d */ /* 0x000fea0003800000 */
.L_x_385:
        /* <DEDUP_REMOVED lines=17> */
.L_x_392:
[----:B------:R-:W-:-:S04]  /*10770*/  LOP3.LUT R2, R3, 0x80000000, RZ, 0xc0, !PT ;  /* 0x8000000003027812 */ /* 0x000fc800078ec0ff */
[----:B------:R-:W-:-:S04]  /*10780*/  SHF.R.U32.HI R3, RZ, 0x18, R2 ;  /* 0x00000018ff037819 */ /* 0x000fc80000011602 */
[----:B------:R-:W-:-:S04]  /*10790*/  LOP3.LUT R0, R0, R3, RZ, 0xfc, !PT ;  /* 0x0000000300007212 */ /* 0x000fc800078efcff */
[----:B------:R-:W-:Y:S02]  /*107a0*/  PRMT R8, R0, 0x7610, R8 ;  /* 0x0000761000087816 */ /* 0x000fe40000000008 */
.L_x_391:
[----:B------:R-:W-:Y:S05]  /*107b0*/  BSYNC B0 ;  /* 0x0000000000007941 */ /* 0x000fea0003800000 */
.L_x_390:
[----:B------:R-:W-:Y:S01]  /*107c0*/  STG.E.U8 [R16.64], R8 ;  /* 0x0000000810007986 */ /* 0x000fe2000c101124 */
[----:B------:R-:W-:Y:S05]  /*107d0*/  EXIT ;  /* 0x000000000000794d */ /* 0x000fea0003800000 */
.L_x_384:
        /* <DEDUP_REMOVED lines=20> */
[----:B------:R-:W-:Y:S01]  /*10920*/  STG.E.U8 [R16.64], R3 ;  /* 0x0000000310007986 */ /* 0x000fe2000c101124 */
[----:B------:R-:W-:Y:S05]  /*10930*/  EXIT ;  /* 0x000000000000794d */ /* 0x000fea0003800000 */
.L_x_367:
        /* <DEDUP_REMOVED lines=19> */
[----:B------:R-:W-:Y:S05]  /*10a70*/  EXIT ;  /* 0x000000000000794d */ /* 0x000fea0003800000 */
.L_x_394:
[----:B------:R-:W-:-:S06]  /*10a80*/  PRMT R2, RZ, 0x5410, R0 ;  /* 0x00005410ff027816 */ /* 0x000fcc0000000000 */
[----:B------:R-:W0:Y:S02]  /*10a90*/  F2I.U64.TRUNC R2, R2 ;  /* 0x0000000200027311 */ /* 0x000e24000020d800 */
[----:B0-----:R-:W-:Y:S01]  /*10aa0*/  STG.E.64 [R16.64], R2 ;  /* 0x0000000210007986 */ /* 0x001fe2000c101b24 */
[----:B------:R-:W-:Y:S05]  /*10ab0*/  EXIT ;  /* 0x000000000000794d */ /* 0x000fea0003800000 */
.L_x_393:
[----:B------:R-:W-:-:S04]  /*10ac0*/  PRMT R0, RZ, 0x5410, R0 ;  /* 0x00005410ff007816 */ /* 0x000fc80000000000 */
[----:B------:R-:W0:Y:S02]  /*10ad0*/  F2I.FTZ.U32.TRUNC.NTZ R3, R0 ;  /* 0x0000000000037305 */ /* 0x000e24000021f000 */
[----:B0-----:R-:W-:Y:S01]  /*10ae0*/  STG.E [R16.64], R3 ;  /* 0x0000000310007986 */ /* 0x001fe2000c101924 */
[----:B------:R-:W-:Y:S05]  /*10af0*/  EXIT ;  /* 0x000000000000794d */ /* 0x000fea0003800000 */
.L_x_395:
[----:B------:R-:W-:-:S00]  /*10b00*/  BRA `(.L_x_395) ;  /* 0xfffffff000007947 */ /* 0x000fc0000383ffff */
[----:B------:R-:W-:-:S00]  /*10b10*/  NOP ;  /* 0x0000000000007918 */ /* 0x000fc00000000000 */
        /* <DEDUP_REMOVED lines=14> */
.L_x_11974:


//--------------------- .text._ZN2at6native27unrolled_elementwise_kernelIZZZNS0_26GeluBackwardCUDAKernelImplERNS_18TensorIteratorBaseENS0_8GeluTypeEENKUlvE0_clEvENKUlvE2_clEvEUlN3c108BFloat16ES8_E_St5arrayIPcLm3EELi4E23TrivialOffsetCalculatorILi2EjESD_ILi1EjENS0_6memory12LoadWithCastILi2EEENSG_13StoreWithCastILi1EEEEEviT_T0_T2_T3_T4_T5_ --------------------------
	.section	.text._ZN2at6native27unrolled_elementwise_kernelIZZZNS0_26GeluBackwardCUDAKernelImplERNS_18TensorIteratorBaseENS0_8GeluTypeEENKUlvE0_clEvENKUlvE2_clEvEUlN3c108BFloat16ES8_E_St5arrayIPcLm3EELi4E23TrivialOffsetCalculatorILi2EjESD_ILi1EjENS0_6memory12LoadWithCastILi2EEENSG_13StoreWithCastILi1EEEEEviT_T0_T2_T3_T4_T5_,"ax",@progbits
	.sectioninfo	@"SHI_REGISTERS=32"
	.align	128
        .global         _ZN2at6native27unrolled_elementwise_kernelIZZZNS0_26GeluBackwardCUDAKernelImplERNS_18TensorIteratorBaseENS0_8GeluTypeEENKUlvE0_clEvENKUlvE2_clEvEUlN3c108BFloat16ES8_E_St5arrayIPcLm3EELi4E23TrivialOffsetCalculatorILi2EjESD_ILi1EjENS0_6memory12LoadWithCastILi2EEENSG_13StoreWithCastILi1EEEEEviT_T0_T2_T3_T4_T5_
        .type           _ZN2at6native27unrolled_elementwise_kernelIZZZNS0_26GeluBackwardCUDAKernelImplERNS_18TensorIteratorBaseENS0_8GeluTypeEENKUlvE0_clEvENKUlvE2_clEvEUlN3c108BFloat16ES8_E_St5arrayIPcLm3EELi4E23TrivialOffsetCalculatorILi2EjESD_ILi1EjENS0_6memory12LoadWithCastILi2EEENSG_13StoreWithCastILi1EEEEEviT_T0_T2_T3_T4_T5_,@function
        .size           _ZN2at6native27unrolled_elementwise_kernelIZZZNS0_26GeluBackwardCUDAKernelImplERNS_18TensorIteratorBaseENS0_8GeluTypeEENKUlvE0_clEvENKUlvE2_clEvEUlN3c108BFloat16ES8_E_St5arrayIPcLm3EELi4E23TrivialOffsetCalculatorILi2EjESD_ILi1EjENS0_6memory12LoadWithCastILi2EEENSG_13StoreWithCastILi1EEEEEviT_T0_T2_T3_T4_T5_,(.L_x_11975 - _ZN2at6native27unrolled_elementwise_kernelIZZZNS0_26GeluBackwardCUDAKernelImplERNS_18TensorIteratorBaseENS0_8GeluTypeEENKUlvE0_clEvENKUlvE2_clEvEUlN3c108BFloat16ES8_E_St5arrayIPcLm3EELi4E23TrivialOffsetCalculatorILi2EjESD_ILi1EjENS0_6memory12LoadWithCastILi2EEENSG_13StoreWithCastILi1EEEEEviT_T0_T2_T3_T4_T5_)
        .other          _ZN2at6native27unrolled_elementwise_kernelIZZZNS0_26GeluBackwardCUDAKernelImplERNS_18TensorIteratorBaseENS0_8GeluTypeEENKUlvE0_clEvENKUlvE2_clEvEUlN3c108BFloat16ES8_E_St5arrayIPcLm3EELi4E23TrivialOffsetCalculatorILi2EjESD_ILi1EjENS0_6memory12LoadWithCastILi2EEENSG_13StoreWithCastILi1EEEEEviT_T0_T2_T3_T4_T5_,@"STO_CUDA_ENTRY STV_DEFAULT"
_ZN2at6native27unrolled_elementwise_kernelIZZZNS0_26GeluBackwardCUDAKernelImplERNS_18TensorIteratorBaseENS0_8GeluTypeEENKUlvE0_clEvENKUlvE2_clEvEUlN3c108BFloat16ES8_E_St5arrayIPcLm3EELi4E23TrivialOffsetCalculatorILi2EjESD_ILi1EjENS0_6memory12LoadWithCastILi2EEENSG_13StoreWithCastILi1EEEEEviT_T0_T2_T3_T4_T5_:
.text._ZN2at6native27unrolled_elementwise_kernelIZZZNS0_26GeluBackwardCUDAKernelImplERNS_18TensorIteratorBaseENS0_8GeluTypeEENKUlvE0_clEvENKUlvE2_clEvEUlN3c108BFloat16ES8_E_St5arrayIPcLm3EELi4E23TrivialOffsetCalculatorILi2EjESD_ILi1EjENS0_6memory12LoadWithCastILi2EEENSG_13StoreWithCastILi1EEEEEviT_T0_T2_T3_T4_T5_:
[----:B------:R-:W-:Y:S02]  /*0000*/  IMAD.MOV.U32 R1, RZ, RZ, c[0x0][0x28] ;  /* 0x00000a00ff017624 */ /* 0x000fe400078e00ff */
[----:B------:R-:W0:Y:S01]  /*0010*/  S2R R16, SR_CTAID.X ;  /* 0x0000000000107919 */ /* 0x000e220000002500 */
[----:B------:R-:W-:Y:S01]  /*0020*/  IMAD.MOV.U32 R3, RZ, RZ, -0x200 ;  /* 0xfffffe00ff037424 */ /* 0x000fe200078e00ff */
[----:B------:R-:W1:Y:S01]  /*0030*/  LDC.U8 R18, c[0x0][0x184] ;  /* 0x00006100ff127b82 */ /* 0x000e620000000000 */
[----:B------:R-:W-:Y:S01]  /*0040*/  ULDC.64 UR36, c[0x0][0x118] ;  /* 0x0000460000247ab9 */ /* 0x000fe20000000a00 */
[----:B------:R-:W2:Y:S01]  /*0050*/  S2R R17, SR_TID.X ;  /* 0x0000000000117919 */ /* 0x000ea20000002100 */
[----:B------:R-:W-:Y:S01]  /*0060*/  BSSY B6, `(.L_x_396) ;  /* 0x000021a000067945 */ /* 0x000fe20003800000 */
[----:B------:R-:W-:Y:S02]  /*0070*/  PRMT R23, RZ, 0x7610, R23 ;  /* 0x00007610ff177816 */ /* 0x000fe40000000017 */
[----:B------:R-:W-:Y:S02]  /*0080*/  PRMT R24, RZ, 0x7610, R24 ;  /* 0x00007610ff187816 */ /* 0x000fe40000000018 */
[----:B------:R-:W3:Y:S01]  /*0090*/  LDC.U8 R19, c[0x0][0x185] ;  /* 0x00006140ff137b82 */ /* 0x000ee20000000000 */
[----:B------:R-:W-:Y:S01]  /*00a0*/  PRMT R25, RZ, 0x7610, R25 ;  /* 0x00007610ff197816 */ /* 0x000fe20000000019 */
[----:B0-----:R-:W-:-:S05]  /*00b0*/  IMAD R22, R16, R3, c[0x0][0x160] ;  /* 0x0000580010167624 */ /* 0x001fca00078e0203 */
[----:B--2---:R-:W-:-:S13]  /*00c0*/  ISETP.GE.AND P0, PT, R17, R22, PT ;  /* 0x000000161100720c */ /* 0x004fda0003f06270 */
[----:B------:R-:W-:Y:S05]  /*00d0*/  @P0 BRA `(.L_x_397) ;  /* 0x0000212000000947 */ /* 0x000fea0003800000 */
[----:B-1-3--:R-:W-:Y:S01]  /*00e0*/  PRMT R0, R18, 0x9910, RZ ;  /* 0x0000991012007816 */ /* 0x00afe200000000ff */
[----:B------:R-:W-:-:S03]  /*00f0*/  IMAD R25, R16, 0x200, R17 ;  /* 0x0000020010197824 */ /* 0x000fc600078e0211 */
[----:B------:R-:W-:Y:S01]  /*0100*/  ISETP.GT.AND P0, PT, R0, 0x9, PT ;  /* 0x000000090000780c */ /* 0x000fe20003f04270 */
[----:B------:R-:W-:-:S05]  /*0110*/  IMAD R2, R25, c[0x0][0x188], RZ ;  /* 0x0000620019027a24 */ /* 0x000fca00078e02ff */
[----:B------:R-:W-:-:S05]  /*0120*/  IADD3 R2, P1, R2, c[0x0][0x170], RZ ;  /* 0x00005c0002027a10 */ /* 0x000fca0007f3e0ff */
[----:B------:R-:W-:Y:S02]  /*0130*/  IMAD.X R3, RZ, RZ, c[0x0][0x174], P1 ;  /* 0x00005d00ff037624 */ /* 0x000fe400008e06ff */
        /* <DEDUP_REMOVED lines=14> */
.L_x_401:
[----:B------:R-:W2:Y:S02]  /*0220*/  LDG.E.U8 R2, [R2.64] ;  /* 0x0000002402027981 */ /* 0x000ea4000c1e1100 */
[----:B--2---:R-:W0:Y:S02]  /*0230*/  I2F.U16 R0, R2 ;  /* 0x0000000200007306 */ /* 0x004e240000101000 */
[----:B0-----:R-:W-:-:S04]  /*0240*/  F2FP.BF16.PACK_AB R0, RZ, R0 ;  /* 0x00000000ff00723e */ /* 0x001fc800000010ff */
[----:B------:R-:W-:Y:S01]  /*0250*/  PRMT R24, R0, 0x7610, R24 ;  /* 0x0000761000187816 */ /* 0x000fe20000000018 */
[----:B------:R-:W-:Y:S05]  /*0260*/  BRA `(.L_x_403) ;  /* 0x00000f0000007947 */ /* 0x000fea0003800000 */
.L_x_400:
        /* <DEDUP_REMOVED lines=11> */
.L_x_405:
[----:B------:R-:W2:Y:S02]  /*0320*/  LDG.E R2, [R2.64] ;  /* 0x0000002402027981 */ /* 0x000ea4000c1e1900 */
[----:B--2---:R-:W0:Y:S02]  /*0330*/  I2F R0, R2 ;  /* 0x0000000200007306 */ /* 0x004e240000201400 */
[----:B0-----:R-:W-:-:S04]  /*0340*/  F2FP.BF16.PACK_AB R0, RZ, R0 ;  /* 0x00000000ff00723e */ /* 0x001fc800000010ff */
[----:B------:R-:W-:Y:S01]  /*0350*/  PRMT R24, R0, 0x7610, R24 ;  /* 0x0000761000187816 */ /* 0x000fe20000000018 */
[----:B------:R-:W-:Y:S05]  /*0360*/  BRA `(.L_x_403) ;  /* 0x00000e0000007947 */ /* 0x000fea0003800000 */
.L_x_404:
[----:B------:R-:W2:Y:S02]  /*0370*/  LDG.E.U16 R2, [R2.64] ;  /* 0x0000002402027981 */ /* 0x000ea4000c1e1500 */
[----:B--2---:R-:W0:Y:S02]  /*0380*/  I2F.S16 R0, R2 ;  /* 0x0000000200007306 */ /* 0x004e240000101400 */
[----:B0-----:R-:W-:-:S04]  /*0390*/  F2FP.BF16.PACK_AB R0, RZ, R0 ;  /* 0x00000000ff00723e */ /* 0x001fc800000010ff */
[----:B------:R-:W-:Y:S01]  /*03a0*/  PRMT R24, R0, 0x7610, R24 ;  /* 0x0000761000187816 */ /* 0x000fe20000000018 */
[----:B------:R-:W-:Y:S05]  /*03b0*/  BRA `(.L_x_403) ;  /* 0x00000db000007947 */ /* 0x000fea0003800000 */
.L_x_399:
        /* <DEDUP_REMOVED lines=9> */
.L_x_407:
[----:B------:R-:W2:Y:S02]  /*0450*/  LDG.E.U16 R0, [R2.64] ;  /* 0x0000002402007981 */ /* 0x000ea4000c1e1500 */
[----:B--2---:R-:W-:-:S05]  /*0460*/  HADD2.F32 R0, -RZ, R0.H0_H0 ;  /* 0x20000000ff007230 */ /* 0x004fca0000004100 */
[----:B------:R-:W-:-:S04]  /*0470*/  F2FP.BF16.PACK_AB R0, RZ, R0 ;  /* 0x00000000ff00723e */ /* 0x000fc800000010ff */
[----:B------:R-:W-:Y:S01]  /*0480*/  PRMT R24, R0, 0x7610, R24 ;  /* 0x0000761000187816 */ /* 0x000fe20000000018 */
[----:B------:R-:W-:Y:S05]  /*0490*/  BRA `(.L_x_403) ;  /* 0x00000cd000007947 */ /* 0x000fea0003800000 */
.L_x_406:
        /* <DEDUP_REMOVED lines=9> */
.L_x_409:
[----:B------:R-:W2:Y:S02]  /*0530*/  LDG.E.U16 R2, [R2.64] ;  /* 0x0000002402027981 */ /* 0x000ea4000c1e1500 */
[----:B--2---:R-:W-:-:S05]  /*0540*/  HADD2.F32 R0, -RZ, R2.H0_H0 ;  /* 0x20000002ff007230 */ /* 0x004fca0000004100 */
[----:B------:R-:W-:-:S04]  /*0550*/  F2FP.BF16.PACK_AB R0, RZ, R0 ;  /* 0x00000000ff00723e */ /* 0x000fc800000010ff */
[----:B------:R-:W-:Y:S01]  /*0560*/  PRMT R24, R0, 0x7610, R24 ;  /* 0x0000761000187816 */ /* 0x000fe20000000018 */
[----:B------:R-:W-:Y:S05]  /*0570*/  BRA `(.L_x_403) ;  /* 0x00000bf000007947 */ /* 0x000fea0003800000 */
.L_x_408:
[----:B------:R-:W2:Y:S02]  /*0580*/  LDG.E.64 R2, [R2.64] ;  /* 0x0000002402027981 */ /* 0x000ea4000c1e1b00 */
[----:B--2---:R-:W0:Y:S01]  /*0590*/  F2F.F32.F64 R0, R2 ;  /* 0x0000000200007310 */ /* 0x004e220000301000 */
[----:B------:R-:W0:-:S14]  /*05a0*/  DSETP.GEU.AND P0, PT, |R2|, c[0x2][0x0], PT ;  /* 0x008000000200762a */ /* 0x000e1c0003f0e200 */
[----:B0-----:R-:W-:-:S05]  /*05b0*/  @!P0 FMUL R0, R0, 1.175494350822287508e-38 ;  /* 0x0080000000008820 */ /* 0x001fca0000400000 */
[----:B------:R-:W-:-:S04]  /*05c0*/  F2FP.BF16.PACK_AB R0, RZ, R0 ;  /* 0x00000000ff00723e */ /* 0x000fc800000010ff */
[----:B------:R-:W-:Y:S01]  /*05d0*/  PRMT R24, R0, 0x7610, R24 ;  /* 0x0000761000187816 */ /* 0x000fe20000000018 */
[----:B------:R-:W-:Y:S05]  /*05e0*/  BRA `(.L_x_403) ;  /* 0x00000b8000007947 */ /* 0x000fea0003800000 */
.L_x_398:
        /* <DEDUP_REMOVED lines=14> */
.L_x_412:
[----:B------:R-:W2:Y:S02]  /*06d0*/  LDG.E.64 R2, [R2.64] ;  /* 0x0000002402027981 */ /* 0x000ea4000c1e1b00 */
[----:B--2---:R-:W0:Y:S01]  /*06e0*/  F2F.F32.F64 R0, R2 ;  /* 0x0000000200007310 */ /* 0x004e220000301000 */
[----:B------:R-:W0:-:S14]  /*06f0*/  DSETP.GEU.AND P0, PT, |R2|, c[0x2][0x0], PT ;  /* 0x008000000200762a */ /* 0x000e1c0003f0e200 */
[----:B0-----:R-:W-:-:S05]  /*0700*/  @!P0 FMUL R0, R0, 1.175494350822287508e-38 ;  /* 0x0080000000008820 */ /* 0x001fca0000400000 */
[----:B------:R-:W-:-:S04]  /*0710*/  F2FP.BF16.PACK_AB R0, RZ, R0 ;  /* 0x00000000ff00723e */ /* 0x000fc800000010ff */
[----:B------:R-:W-:Y:S01]  /*0720*/  PRMT R24, R0, 0x7610, R24 ;  /* 0x0000761000187816 */ /* 0x000fe20000000018 */
[----:B------:R-:W-:Y:S05]  /*0730*/  BRA `(.L_x_403) ;  /* 0x00000a3000007947 */ /* 0x000fea0003800000 */
.L_x_411:
        /* <DEDUP_REMOVED lines=28> */
.L_x_414:
        /* <DEDUP_REMOVED lines=15> */
.L_x_413:
[----:B------:R0:W5:Y:S01]  /*09f0*/  LDG.E.U16 R24, [R2.64] ;  /* 0x0000002402187981 */ /* 0x000162000c1e1500 */
[----:B------:R-:W-:Y:S05]  /*0a00*/  BRA `(.L_x_403) ;  /* 0x0000076000007947 */ /* 0x000fea0003800000 */
.L_x_410:
        /* <DEDUP_REMOVED lines=12> */
.L_x_417:
        /* <DEDUP_REMOVED lines=21> */
.L_x_421:
[----:B------:R-:W-:Y:S05]  /*0c20*/  BSYNC B1 ;  /* 0x0000000000017941 */ /* 0x000fea0003800000 */
.L_x_420:
[----:B------:R-:W-:Y:S01]  /*0c30*/  LEA R3, R0, 0x3b800000, 0x17 ;  /* 0x3b80000000037811 */ /* 0x000fe200078eb8ff */
[----:B------:R-:W-:-:S05]  /*0c40*/  IMAD.SHL.U32 R0, R2, 0x100000, RZ ;  /* 0x0010000002007824 */ /* 0x000fca00078e00ff */
[----:B------:R-:W-:Y:S02]  /*0c50*/  LOP3.LUT R0, R3, R0, R4, 0xfe, !PT ;  /* 0x0000000003007212 */ /* 0x000fe400078efe04 */
.L_x_419:
[----:B------:R-:W-:Y:S05]  /*0c60*/  BSYNC B0 ;  /* 0x0000000000007941 */ /* 0x000fea0003800000 */
.L_x_418:
[----:B------:R-:W-:-:S04]  /*0c70*/  F2FP.BF16.PACK_AB R0, RZ, R0 ;  /* 0x00000000ff00723e */ /* 0x000fc800000010ff */
[----:B------:R-:W-:Y:S01]  /*0c80*/  PRMT R24, R0, 0x7610, R24 ;  /* 0x0000761000187816 */ /* 0x000fe20000000018 */
[----:B------:R-:W-:Y:S05]  /*0c90*/  BRA `(.L_x_403) ;  /* 0x000004d000007947 */ /* 0x000fea0003800000 */
.L_x_416:
        /* <DEDUP_REMOVED lines=21> */
.L_x_425:
[----:B------:R-:W-:Y:S05]  /*0df0*/  BSYNC B1 ;  /* 0x0000000000017941 */ /* 0x000fea0003800000 */
.L_x_424:
[----:B------:R-:W-:Y:S01]  /*0e00*/  LEA R3, R0, 0x37800000, 0x17 ;  /* 0x3780000000037811 */ /* 0x000fe200078eb8ff */
[----:B------:R-:W-:-:S05]  /*0e10*/  IMAD.SHL.U32 R0, R2, 0x200000, RZ ;  /* 0x0020000002007824 */ /* 0x000fca00078e00ff */
[----:B------:R-:W-:Y:S02]  /*0e20*/  LOP3.LUT R0, R3, R0, R4, 0xfe, !PT ;  /* 0x0000000003007212 */ /* 0x000fe400078efe04 */
.L_x_423:
[----:B------:R-:W-:Y:S05]  /*0e30*/  BSYNC B0 ;  /* 0x0000000000007941 */ /* 0x000fea0003800000 */
.L_x_422:
[----:B------:R-:W-:-:S04]  /*0e40*/  F2FP.BF16.PACK_AB R0, RZ, R0 ;  /* 0x00000000ff00723e */ /* 0x000fc800000010ff */
[----:B------:R-:W-:Y:S01]  /*0e50*/  PRMT R24, R0, 0x7610, R24 ;  /* 0x0000761000187816 */ /* 0x000fe20000000018 */
[----:B------:R-:W-:Y:S05]  /*0e60*/  BRA `(.L_x_403) ;  /* 0x0000030000007947 */ /* 0x000fea0003800000 */
.L_x_415:
        /* <DEDUP_REMOVED lines=14> */
.L_x_429:
[----:B------:R-:W-:Y:S05]  /*0f50*/  BSYNC B0 ;  /* 0x0000000000007941 */ /* 0x000fea0003800000 */
.L_x_428:
[----:B------:R-:W-:-:S04]  /*0f60*/  F2FP.BF16.PACK_AB R0, RZ, R0 ;  /* 0x00000000ff00723e */ /* 0x000fc800000010ff */
[----:B------:R-:W-:Y:S01]  /*0f70*/  PRMT R24, R0, 0x7610, R24 ;  /* 0x0000761000187816 */ /* 0x000fe20000000018 */
[----:B------:R-:W-:Y:S05]  /*0f80*/  BRA `(.L_x_403) ;  /* 0x000001e000007947 */ /* 0x000fea0003800000 */
.L_x_402:
        /* <DEDUP_REMOVED lines=21> */
.L_x_427:
[----:B------:R-:W2:Y:S02]  /*10e0*/  LDG.E.64 R2, [R2.64] ;  /* 0x0000002402027981 */ /* 0x000ea4000c1e1b00 */
[----:B--2---:R-:W0:Y:S02]  /*10f0*/  I2F.U64 R0, R2 ;  /* 0x0000000200007312 */ /* 0x004e240000301000 */
[----:B0-----:R-:W-:-:S04]  /*1100*/  F2FP.BF16.PACK_AB R0, RZ, R0 ;  /* 0x00000000ff00723e */ /* 0x001fc800000010ff */
[----:B------:R-:W-:Y:S01]  /*1110*/  PRMT R24, R0, 0x7610, R24 ;  /* 0x0000761000187816 */ /* 0x000fe20000000018 */
[----:B------:R-:W-:Y:S05]  /*1120*/  BRA `(.L_x_403) ;  /* 0x0000004000007947 */ /* 0x000fea0003800000 */
.L_x_426:
[----:B------:R-:W2:Y:S02]  /*1130*/  LDG.E R2, [R2.64] ;  /* 0x0000002402027981 */ /* 0x000ea4000c1e1900 */
[----:B--2---:R-:W0:Y:S02]  /*1140*/  I2F.U32 R0, R2 ;  /* 0x0000000200007306 */ /* 0x004e240000201000 */
[----:B0-----:R-:W-:-:S04]  /*1150*/  F2FP.BF16.PACK_AB R0, RZ, R0 ;  /* 0x00000000ff00723e */ /* 0x001fc800000010ff */
[----:B------:R-:W-:Y:S02]  /*1160*/  PRMT R24, R0, 0x7610, R24 ;  /* 0x0000761000187816 */ /* 0x000fe40000000018 */
.L_x_403:
[----:B------:R-:W-:Y:S01]  /*1170*/  PRMT R0, R19, 0x9910, RZ ;  /* 0x0000991013007816 */ /* 0x000fe200000000ff */
[----:B0-----:R-:W-:-:S03]  /*1180*/  IMAD R2, R25, c[0x0][0x18c], RZ ;  /* 0x0000630019027a24 */ /* 0x001fc600078e02ff */
[----:B------:R-:W-:Y:S02]  /*1190*/  ISETP.GT.AND P0, PT, R0, 0x9, PT ;  /* 0x000000090000780c */ /* 0x000fe40003f04270 */
[----:B------:R-:W-:-:S05]  /*11a0*/  IADD3 R2, P1, R2, c[0x0][0x178], RZ ;  /* 0x00005e0002027a10 */ /* 0x000fca0007f3e0ff */
[----:B------:R-:W-:-:S06]  /*11b0*/  IMAD.X R3, RZ, RZ, c[0x0][0x17c], P1 ;  /* 0x00005f00ff037624 */ /* 0x000fcc00008e06ff */
        /* <DEDUP_REMOVED lines=14> */
.L_x_433:
[----:B------:R-:W2:Y:S02]  /*12a0*/  LDG.E.U8 R2, [R2.64] ;  /* 0x0000002402027981 */ /* 0x000ea4000c1e1100 */
[----:B--2---:R-:W0:Y:S02]  /*12b0*/  I2F.U16 R0, R2 ;  /* 0x0000000200007306 */ /* 0x004e240000101000 */
[----:B0-----:R-:W-:-:S04]  /*12c0*/  F2FP.BF16.PACK_AB R0, RZ, R0 ;  /* 0x00000000ff00723e */ /* 0x001fc800000010ff */
[----:B------:R-:W-:Y:S01]  /*12d0*/  PRMT R25, R0, 0x7610, R25 ;  /* 0x0000761000197816 */ /* 0x000fe20000000019 */
[----:B------:R-:W-:Y:S05]  /*12e0*/  BRA `(.L_x_435) ;  /* 0x00000f0000007947 */ /* 0x000fea0003800000 */
.L_x_432:
        /* <DEDUP_REMOVED lines=11> */
.L_x_437:
[----:B------:R-:W2:Y:S02]  /*13a0*/  LDG.E R2, [R2.64] ;  /* 0x0000002402027981 */ /* 0x000ea4000c1e1900 */
[----:B--2---:R-:W0:Y:S02]  /*13b0*/  I2F R0, R2 ;  /* 0x0000000200007306 */ /* 0x004e240000201400 */
[----:B0-----:R-:W-:-:S04]  /*13c0*/  F2FP.BF16.PACK_AB R0, RZ, R0 ;  /* 0x00000000ff00723e */ /* 0x001fc800000010ff */
[----:B------:R-:W-:Y:S01]  /*13d0*/  PRMT R25, R0, 0x7610, R25 ;  /* 0x0000761000197816 */ /* 0x000fe20000000019 */
[----:B------:R-:W-:Y:S05]  /*13e0*/  BRA `(.L_x_435) ;  /* 0x00000e0000007947 */ /* 0x000fea0003800000 */
.L_x_436:
[----:B------:R-:W2:Y:S02]  /*13f0*/  LDG.E.U16 R2, [R2.64] ;  /* 0x0000002402027981 */ /* 0x000ea4000c1e1500 */
[----:B--2---:R-:W0:Y:S02]  /*1400*/  I2F.S16 R0, R2 ;  /* 0x0000000200007306 */ /* 0x004e240000101400 */
[----:B0-----:R-:W-:-:S04]  /*1410*/  F2FP.BF16.PACK_AB R0, RZ, R0 ;  /* 0x00000000ff00723e */ /* 0x001fc800000010ff */
[----:B------:R-:W-:Y:S01]  /*1420*/  PRMT R25, R0, 0x7610, R25 ;  /* 0x0000761000197816 */ /* 0x000fe20000000019 */
[----:B------:R-:W-:Y:S05]  /*1430*/  BRA `(.L_x_435) ;  /* 0x00000db000007947 */ /* 0x000fea0003800000 */
.L_x_431:
        /* <DEDUP_REMOVED lines=9> */
.L_x_439:
[----:B------:R-:W2:Y:S02]  /*14d0*/  LDG.E.U16 R0, [R2.64] ;  /* 0x0000002402007981 */ /* 0x000ea4000c1e1500 */
[----:B--2---:R-:W-:-:S05]  /*14e0*/  HADD2.F32 R0, -RZ, R0.H0_H0 ;  /* 0x20000000ff007230 */ /* 0x004fca0000004100 */
[----:B------:R-:W-:-:S04]  /*14f0*/  F2FP.BF16.PACK_AB R0, RZ, R0 ;  /* 0x00000000ff00723e */ /* 0x000fc800000010ff */
[----:B------:R-:W-:Y:S01]  /*1500*/  PRMT R25, R0, 0x7610, R25 ;  /* 0x0000761000197816 */ /* 0x000fe20000000019 */
[----:B------:R-:W-:Y:S05]  /*1510*/  BRA `(.L_x_435) ;  /* 0x00000cd000007947 */ /* 0x000fea0003800000 */
.L_x_438:
        /* <DEDUP_REMOVED lines=9> */
.L_x_441:
[----:B------:R-:W2:Y:S02]  /*15b0*/  LDG.E.U16 R2, [R2.64] ;  /* 0x0000002402027981 */ /* 0x000ea4000c1e1500 */
[----:B--2---:R-:W-:-:S05]  /*15c0*/  HADD2.F32 R0, -RZ, R2.H0_H0 ;  /* 0x20000002ff007230 */ /* 0x004fca0000004100 */
[----:B------:R-:W-:-:S04]  /*15d0*/  F2FP.BF16.PACK_AB R0, RZ, R0 ;  /* 0x00000000ff00723e */ /* 0x000fc800000010ff */
[----:B------:R-:W-:Y:S01]  /*15e0*/  PRMT R25, R0, 0x7610, R25 ;  /* 0x0000761000197816 */ /* 0x000fe20000000019 */
[----:B------:R-:W-:Y:S05]  /*15f0*/  BRA `(.L_x_435) ;  /* 0x00000bf000007947 */ /* 0x000fea0003800000 */
.L_x_440:
[----:B------:R-:W2:Y:S02]  /*1600*/  LDG.E.64 R2, [R2.64] ;  /* 0x0000002402027981 */ /* 0x000ea4000c1e1b00 */
[----:B--2---:R-:W0:Y:S01]  /*1610*/  F2F.F32.F64 R0, R2 ;  /* 0x0000000200007310 */ /* 0x004e220000301000 */
[----:B------:R-:W0:-:S14]  /*1620*/  DSETP.GEU.AND P0, PT, |R2|, c[0x2][0x0], PT ;  /* 0x008000000200762a */ /* 0x000e1c0003f0e200 */
[----:B0-----:R-:W-:-:S05]  /*1630*/  @!P0 FMUL R0, R0, 1.175494350822287508e-38 ;  /* 0x0080000000008820 */ /* 0x001fca0000400000 */
[----:B------:R-:W-:-:S04]  /*1640*/  F2FP.BF16.PACK_AB R0, RZ, R0 ;  /* 0x00000000ff00723e */ /* 0x000fc800000010ff */
[----:B------:R-:W-:Y:S01]  /*1650*/  PRMT R25, R0, 0x7610, R25 ;  /* 0x0000761000197816 */ /* 0x000fe20000000019 */
[----:B------:R-:W-:Y:S05]  /*1660*/  BRA `(.L_x_435) ;  /* 0x00000b8000007947 */ /* 0x000fea0003800000 */
.L_x_430:
        /* <DEDUP_REMOVED lines=14> */
.L_x_444:
[----:B------:R-:W2:Y:S02]  /*1750*/  LDG.E.64 R2, [R2.64] ;  /* 0x0000002402027981 */ /* 0x000ea4000c1e1b00 */
[----:B--2---:R-:W0:Y:S01]  /*1760*/  F2F.F32.F64 R0, R2 ;  /* 0x0000000200007310 */ /* 0x004e220000301000 */
[----:B------:R-:W0:-:S14]  /*1770*/  DSETP.GEU.AND P0, PT, |R2|, c[0x2][0x0], PT ;  /* 0x008000000200762a */ /* 0x000e1c0003f0e200 */
[----:B0-----:R-:W-:-:S05]  /*1780*/  @!P0 FMUL R0, R0, 1.175494350822287508e-38 ;  /* 0x0080000000008820 */ /* 0x001fca0000400000 */
[----:B------:R-:W-:-:S04]  /*1790*/  F2FP.BF16.PACK_AB R0, RZ, R0 ;  /* 0x00000000ff00723e */ /* 0x000fc800000010ff */
[----:B------:R-:W-:Y:S01]  /*17a0*/  PRMT R25, R0, 0x7610, R25 ;  /* 0x0000761000197816 */ /* 0x000fe20000000019 */
[----:B------:R-:W-:Y:S05]  /*17b0*/  BRA `(.L_x_435) ;  /* 0x00000a3000007947 */ /* 0x000fea0003800000 */
.L_x_443:
        /* <DEDUP_REMOVED lines=28> */
.L_x_446:
        /* <DEDUP_REMOVED lines=15> */
.L_x_445:
[----:B------:R0:W5:Y:S01]  /*1a70*/  LDG.E.U16 R25, [R2.64] ;  /* 0x0000002402197981 */ /* 0x000162000c1e1500 */
[----:B------:R-:W-:Y:S05]  /*1a80*/  BRA `(.L_x_435) ;  /* 0x0000076000007947 */ /* 0x000fea0003800000 */
.L_x_442:
        /* <DEDUP_REMOVED lines=12> */
.L_x_449:
        /* <DEDUP_REMOVED lines=21> */
.L_x_453:
[----:B------:R-:W-:Y:S05]  /*1ca0*/  BSYNC B1 ;  /* 0x0000000000017941 */ /* 0x000fea0003800000 */
.L_x_452:
[----:B------:R-:W-:Y:S01]  /*1cb0*/  LEA R3, R0, 0x3b800000, 0x17 ;  /* 0x3b80000000037811 */ /* 0x000fe200078eb8ff */
[----:B------:R-:W-:-:S05]  /*1cc0*/  IMAD.SHL.U32 R0, R2, 0x100000, RZ ;  /* 0x0010000002007824 */ /* 0x000fca00078e00ff */
[----:B------:R-:W-:Y:S02]  /*1cd0*/  LOP3.LUT R0, R3, R0, R4, 0xfe, !PT ;  /* 0x0000000003007212 */ /* 0x000fe400078efe04 */
.L_x_451:
[----:B------:R-:W-:Y:S05]  /*1ce0*/  BSYNC B0 ;  /* 0x0000000000007941 */ /* 0x000fea0003800000 */
.L_x_450:
[----:B------:R-:W-:-:S04]  /*1cf0*/  F2FP.BF16.PACK_AB R0, RZ, R0 ;  /* 0x00000000ff00723e */ /* 0x000fc800000010ff */
[----:B------:R-:W-:Y:S01]  /*1d00*/  PRMT R25, R0, 0x7610, R25 ;  /* 0x0000761000197816 */ /* 0x000fe20000000019 */
[----:B------:R-:W-:Y:S05]  /*1d10*/  BRA `(.L_x_435) ;  /* 0x000004d000007947 */ /* 0x000fea0003800000 */
.L_x_448:
        /* <DEDUP_REMOVED lines=21> */
.L_x_457:
[----:B------:R-:W-:Y:S05]  /*1e70*/  BSYNC B1 ;  /* 0x0000000000017941 */ /* 0x000fea0003800000 */
.L_x_456:
[----:B------:R-:W-:Y:S01]  /*1e80*/  LEA R3, R0, 0x37800000, 0x17 ;  /* 0x3780000000037811 */ /* 0x000fe200078eb8ff */
[----:B------:R-:W-:-:S05]  /*1e90*/  IMAD.SHL.U32 R0, R2, 0x200000, RZ ;  /* 0x0020000002007824 */ /* 0x000fca00078e00ff */
[----:B------:R-:W-:Y:S02]  /*1ea0*/  LOP3.LUT R0, R3, R0, R4, 0xfe, !PT ;  /* 0x0000000003007212 */ /* 0x000fe400078efe04 */
.L_x_455:
[----:B------:R-:W-:Y:S05]  /*1eb0*/  BSYNC B0 ;  /* 0x0000000000007941 */ /* 0x000fea0003800000 */
.L_x_454:
[----:B------:R-:W-:-:S04]  /*1ec0*/  F2FP.BF16.PACK_AB R0, RZ, R0 ;  /* 0x00000000ff00723e */ /* 0x000fc800000010ff */
[----:B------:R-:W-:Y:S01]  /*1ed0*/  PRMT R25, R0, 0x7610, R25 ;  /* 0x0000761000197816 */ /* 0x000fe20000000019 */
[----:B------:R-:W-:Y:S05]  /*1ee0*/  BRA `(.L_x_435) ;  /* 0x0000030000007947 */ /* 0x000fea0003800000 */
.L_x_447:
        /* <DEDUP_REMOVED lines=14> */
.L_x_461:
[----:B------:R-:W-:Y:S05]  /*1fd0*/  BSYNC B0 ;  /* 0x0000000000007941 */ /* 0x000fea0003800000 */
.L_x_460:
[----:B------:R-:W-:-:S04]  /*1fe0*/  F2FP.BF16.PACK_AB R0, RZ, R0 ;  /* 0x00000000ff00723e */ /* 0x000fc800000010ff */
[----:B------:R-:W-:Y:S01]  /*1ff0*/  PRMT R25, R0, 0x7610, R25 ;  /* 0x0000761000197816 */ /* 0x000fe20000000019 */
[----:B------:R-:W-:Y:S05]  /*2000*/  BRA `(.L_x_435) ;  /* 0x000001e000007947 */ /* 0x000fea0003800000 */
.L_x_434:
        /* <DEDUP_REMOVED lines=18> */
[----:B0----5:R-:W-:Y:S05]  /*2130*/  CALL.ABS.NOINC R2 ;  /* 0x0000000002007343 */ /* 0x021fea0003c00000 */
[----:B------:R-:W-:Y:S01]  /*2140*/  PRMT R25, RZ, 0x7610, R25 ;  /* 0x00007610ff197816 */ /* 0x000fe20000000019 */
[----:B------:R-:W-:Y:S05]  /*2150*/  BRA `(.L_x_435) ;  /* 0x0000009000007947 */ /* 0x000fea0003800000 */
.L_x_459:
[----:B------:R-:W2:Y:S02]  /*2160*/  LDG.E.64 R2, [R2.64] ;  /* 0x0000002402027981 */ /* 0x000ea4000c1e1b00 */
[----:B--2---:R-:W0:Y:S02]  /*2170*/  I2F.U64 R0, R2 ;  /* 0x0000000200007312 */ /* 0x004e240000301000 */
[----:B0-----:R-:W-:-:S04]  /*2180*/  F2FP.BF16.PACK_AB R0, RZ, R0 ;  /* 0x00000000ff00723e */ /* 0x001fc800000010ff */
[----:B------:R-:W-:Y:S01]  /*2190*/  PRMT R25, R0, 0x7610, R25 ;  /* 0x0000761000197816 */ /* 0x000fe20000000019 */
[----:B------:R-:W-:Y:S05]  /*21a0*/  BRA `(.L_x_435) ;  /* 0x0000004000007947 */ /* 0x000fea0003800000 */
.L_x_458:
[----:B------:R-:W2:Y:S02]  /*21b0*/  LDG.E R2, [R2.64] ;  /* 0x0000002402027981 */ /* 0x000ea4000c1e1900 */
[----:B--2---:R-:W0:Y:S02]  /*21c0*/  I2F.U32 R0, R2 ;  /* 0x0000000200007306 */ /* 0x004e240000201000 */
[----:B0-----:R-:W-:-:S04]  /*21d0*/  F2FP.BF16.PACK_AB R0, RZ, R0 ;  /* 0x00000000ff00723e */ /* 0x001fc800000010ff */
[----:B------:R-:W-:Y:S02]  /*21e0*/  PRMT R25, R0, 0x7610, R25 ;  /* 0x0000761000197816 */ /* 0x000fe40000000019 */
.L_x_435:
[----:B------:R-:W-:-:S05]  /*21f0*/  IADD3 R17, R17, 0x80, RZ ;  /* 0x0000008011117810 */ /* 0x000fca0007ffe0ff */
.L_x_397:
[----:B-1-3--:R-:W-:Y:S05]  /*2200*/  BSYNC B6 ;  /* 0x0000000000067941 */ /* 0x00afea0003800000 */
.L_x_396:
[----:B------:R-:W-:Y:S01]  /*2210*/  ISETP.GE.AND P0, PT, R17, R22, PT ;  /* 0x000000161100720c */ /* 0x000fe20003f06270 */
[----:B------:R-:W-:Y:S01]  /*2220*/  BSSY B6, `(.L_x_462) ;  /* 0x0000216000067945 */ /* 0x000fe20003800000 */
[----:B------:R-:W-:-:S11]  /*2230*/  PRMT R26, RZ, 0x7610, R26 ;  /* 0x00007610ff1a7816 */ /* 0x000fd6000000001a */
[----:B------:R-:W-:Y:S05]  /*2240*/  @P0 BRA `(.L_x_463) ;  /* 0x0000213000000947 */ /* 0x000fea0003800000 */
[----:B------:R-:W-:Y:S01]  /*2250*/  PRMT R0, R18, 0x9910, RZ ;  /* 0x0000991012007816 */ /* 0x000fe200000000ff */
[----:B------:R-:W-:-:S03]  /*2260*/  IMAD R26, R16, 0x200, R17 ;  /* 0x00000200101a7824 */ /* 0x000fc600078e0211 */
[----:B------:R-:W-:Y:S01]  /*2270*/  ISETP.GT.AND P1, PT, R0, 0x9, PT ;  /* 0x000000090000780c */ /* 0x000fe20003f24270 */
[----:B0-----:R-:W-:-:S05]  /*2280*/  IMAD R2, R26, c[0x0][0x188], RZ ;  /* 0x000062001a027a24 */ /* 0x001fca00078e02ff */
        /* <DEDUP_REMOVED lines=16> */
.L_x_467:
[----:B------:R-:W2:Y:S02]  /*2390*/  LDG.E.U8 R2, [R2.64] ;  /* 0x0000002402027981 */ /* 0x000ea4000c1e1100 */
[----:B--2---:R-:W0:Y:S02]  /*23a0*/  I2F.U16 R0, R2 ;  /* 0x0000000200007306 */ /* 0x004e240000101000 */
[----:B0-----:R-:W-:-:S04]  /*23b0*/  F2FP.BF16.PACK_AB R0, RZ, R0 ;  /* 0x00000000ff00723e */ /* 0x001fc800000010ff */
[----:B------:R-:W-:Y:S01]  /*23c0*/  PRMT R23, R0, 0x7610, R23 ;  /* 0x0000761000177816 */ /* 0x000fe20000000017 */
[----:B------:R-:W-:Y:S05]  /*23d0*/  BRA `(.L_x_469) ;  /* 0x00000f1000007947 */ /* 0x000fea0003800000 */
.L_x_466:
        /* <DEDUP_REMOVED lines=11> */
.L_x_471:
[----:B------:R-:W2:Y:S02]  /*2490*/  LDG.E R2, [R2.64] ;  /* 0x0000002402027981 */ /* 0x000ea4000c1e1900 */
[----:B--2---:R-:W0:Y:S02]  /*24a0*/  I2F R0, R2 ;  /* 0x0000000200007306 */ /* 0x004e240000201400 */
[----:B0-----:R-:W-:-:S04]  /*24b0*/  F2FP.BF16.PACK_AB R0, RZ, R0 ;  /* 0x00000000ff00723e */ /* 0x001fc800000010ff */
[----:B------:R-:W-:Y:S01]  /*24c0*/  PRMT R23, R0, 0x7610, R23 ;  /* 0x0000761000177816 */ /* 0x000fe20000000017 */
[----:B------:R-:W-:Y:S05]  /*24d0*/  BRA `(.L_x_469) ;  /* 0x00000e1000007947 */ /* 0x000fea0003800000 */
.L_x_470:
[----:B------:R-:W2:Y:S02]  /*24e0*/  LDG.E.U16 R2, [R2.64] ;  /* 0x0000002402027981 */ /* 0x000ea4000c1e1500 */
[----:B--2---:R-:W0:Y:S02]  /*24f0*/  I2F.S16 R0, R2 ;  /* 0x0000000200007306 */ /* 0x004e240000101400 */
[----:B0-----:R-:W-:-:S04]  /*2500*/  F2FP.BF16.PACK_AB R0, RZ, R0 ;  /* 0x00000000ff00723e */ /* 0x001fc800000010ff */
[----:B------:R-:W-:Y:S01]  /*2510*/  PRMT R23, R0, 0x7610, R23 ;  /* 0x0000761000177816 */ /* 0x000fe20000000017 */
[----:B------:R-:W-:Y:S05]  /*2520*/  BRA `(.L_x_469) ;  /* 0x00000dc000007947 */ /* 0x000fea0003800000 */
.L_x_465:
        /* <DEDUP_REMOVED lines=9> */
.L_x_473:
[----:B------:R-:W2:Y:S02]  /*25c0*/  LDG.E.U16 R0, [R2.64] ;  /* 0x0000002402007981 */ /* 0x000ea4000c1e1500 */
[----:B--2---:R-:W-:-:S05]  /*25d0*/  HADD2.F32 R0, -RZ, R0.H0_H0 ;  /* 0x20000000ff007230 */ /* 0x004fca0000004100 */
[----:B------:R-:W-:-:S04]  /*25e0*/  F2FP.BF16.PACK_AB R0, RZ, R0 ;  /* 0x00000000ff00723e */ /* 0x000fc800000010ff */
[----:B------:R-:W-:Y:S01]  /*25f0*/  PRMT R23, R0, 0x7610, R23 ;  /* 0x0000761000177816 */ /* 0x000fe20000000017 */
[----:B------:R-:W-:Y:S05]  /*2600*/  BRA `(.L_x_469) ;  /* 0x00000ce000007947 */ /* 0x000fea0003800000 */
.L_x_472:
        /* <DEDUP_REMOVED lines=9> */
.L_x_475:
[----:B------:R-:W2:Y:S02]  /*26a0*/  LDG.E.U16 R2, [R2.64] ;  /* 0x0000002402027981 */ /* 0x000ea4000c1e1500 */
[----:B--2---:R-:W-:-:S05]  /*26b0*/  HADD2.F32 R0, -RZ, R2.H0_H0 ;  /* 0x20000002ff007230 */ /* 0x004fca0000004100 */
[----:B------:R-:W-:-:S04]  /*26c0*/  F2FP.BF16.PACK_AB R0, RZ, R0 ;  /* 0x00000000ff00723e */ /* 0x000fc800000010ff */
[----:B------:R-:W-:Y:S01]  /*26d0*/  PRMT R23, R0, 0x7610, R23 ;  /* 0x0000761000177816 */ /* 0x000fe20000000017 */
[----:B------:R-:W-:Y:S05]  /*26e0*/  BRA `(.L_x_469) ;  /* 0x00000c0000007947 */ /* 0x000fea0003800000 */
.L_x_474:
[----:B------:R-:W2:Y:S02]  /*26f0*/  LDG.E.64 R2, [R2.64] ;  /* 0x0000002402027981 */ /* 0x000ea4000c1e1b00 */
[----:B--2---:R-:W0:Y:S01]  /*2700*/  F2F.F32.F64 R0, R2 ;  /* 0x0000000200007310 */ /* 0x004e220000301000 */
[----:B------:R-:W0:-:S14]  /*2710*/  DSETP.GEU.AND P0, PT, |R2|, c[0x2][0x0], PT ;  /* 0x008000000200762a */ /* 0x000e1c0003f0e200 */
[----:B0-----:R-:W-:-:S05]  /*2720*/  @!P0 FMUL R0, R0, 1.175494350822287508e-38 ;  /* 0x0080000000008820 */ /* 0x001fca0000400000 */
[----:B------:R-:W-:-:S04]  /*2730*/  F2FP.BF16.PACK_AB R0, RZ, R0 ;  /* 0x00000000ff00723e */ /* 0x000fc800000010ff */
[----:B------:R-:W-:Y:S01]  /*2740*/  PRMT R23, R0, 0x7610, R23 ;  /* 0x0000761000177816 */ /* 0x000fe20000000017 */
[----:B------:R-:W-:Y:S05]  /*2750*/  BRA `(.L_x_469) ;  /* 0x00000b9000007947 */ /* 0x000fea0003800000 */
.L_x_464:
        /* <DEDUP_REMOVED lines=14> */
.L_x_478:
[----:B------:R-:W2:Y:S02]  /*2840*/  LDG.E.64 R2, [R2.64] ;  /* 0x0000002402027981 */ /* 0x000ea4000c1e1b00 */
[----:B--2---:R-:W0:Y:S01]  /*2850*/  F2F.F32.F64 R0, R2 ;  /* 0x0000000200007310 */ /* 0x004e220000301000 */
[----:B------:R-:W0:-:S14]  /*2860*/  DSETP.GEU.AND P0, PT, |R2|, c[0x2][0x0], PT ;  /* 0x008000000200762a */ /* 0x000e1c0003f0e200 */
[----:B0-----:R-:W-:-:S05]  /*2870*/  @!P0 FMUL R0, R0, 1.175494350822287508e-38 ;  /* 0x0080000000008820 */ /* 0x001fca0000400000 */
[----:B------:R-:W-:-:S04]  /*2880*/  F2FP.BF16.PACK_AB R0, RZ, R0 ;  /* 0x00000000ff00723e */ /* 0x000fc800000010ff */
[----:B------:R-:W-:Y:S01]  /*2890*/  PRMT R23, R0, 0x7610, R23 ;  /* 0x0000761000177816 */ /* 0x000fe20000000017 */
[----:B------:R-:W-:Y:S05]  /*28a0*/  BRA `(.L_x_469) ;  /* 0x00000a4000007947 */ /* 0x000fea0003800000 */
.L_x_477:
        /* <DEDUP_REMOVED lines=28> */
.L_x_480:
[----:B------:R-:W2:Y:S02]  /*2a70*/  LDG.E.U8 R3, [R2.64] ;  /* 0x0000002402037981 */ /* 0x000ea4000c1e1100 */
[----:B--2---:R-:W-:-:S05]  /*2a80*/  IMAD.SHL.U32 R0, R3, 0x2000000, RZ ;  /* 0x0200000003007824 */ /* 0x004fca00078e00ff */
[----:B------:R-:W-:-:S13]  /*2a90*/  ISETP.GE.U32.AND P0, PT, R0, 0x8000000, PT ;  /* 0x080000000000780c */ /* 0x000fda0003f06070 */
[C---:B------:R-:W-:Y:S02]  /*2aa0*/  @P0 IMAD.SHL.U32 R4, R3.reuse, 0x200000, RZ ;  /* 0x0020000003040824 */ /* 0x040fe400078e00ff */
[C---:B------:R-:W-:Y:S02]  /*2ab0*/  @!P0 IMAD.SHL.U32 R0, R3.reuse, 0x100, RZ ;  /* 0x0000010003008824 */ /* 0x040fe400078e00ff */
[----:B------:R-:W-:Y:S01]  /*2ac0*/  IMAD.SHL.U32 R3, R3, 0x1000000, RZ ;  /* 0x0100000003037824 */ /* 0x000fe200078e00ff */
[----:B------:R-:W-:Y:S02]  /*2ad0*/  @P0 LOP3.LUT R4, R4, 0xfe00000, RZ, 0xc0, !PT ;  /* 0x0fe0000004040812 */ /* 0x000fe400078ec0ff */
        /* <DEDUP_REMOVED lines=9> */
.L_x_479:
[----:B------:R0:W5:Y:S01]  /*2b70*/  LDG.E.U16 R23, [R2.64] ;  /* 0x0000002402177981 */ /* 0x000162000c1e1500 */
[----:B------:R-:W-:Y:S05]  /*2b80*/  BRA `(.L_x_469) ;  /* 0x0000076000007947 */ /* 0x000fea0003800000 */
.L_x_476:
        /* <DEDUP_REMOVED lines=12> */
.L_x_483:
        /* <DEDUP_REMOVED lines=21> */
.L_x_487:
[----:B------:R-:W-:Y:S05]  /*2da0*/  BSYNC B1 ;  /* 0x0000000000017941 */ /* 0x000fea0003800000 */
.L_x_486:
[----:B------:R-:W-:Y:S01]  /*2db0*/  LEA R3, R0, 0x3b800000, 0x17 ;  /* 0x3b80000000037811 */ /* 0x000fe200078eb8ff */
[----:B------:R-:W-:-:S05]  /*2dc0*/  IMAD.SHL.U32 R0, R2, 0x100000, RZ ;  /* 0x0010000002007824 */ /* 0x000fca00078e00ff */
[----:B------:R-:W-:Y:S02]  /*2dd0*/  LOP3.LUT R0, R3, R0, R4, 0xfe, !PT ;  /* 0x0000000003007212 */ /* 0x000fe400078efe04 */
.L_x_485:
[----:B------:R-:W-:Y:S05]  /*2de0*/  BSYNC B0 ;  /* 0x0000000000007941 */ /* 0x000fea0003800000 */
.L_x_484:
[----:B------:R-:W-:-:S04]  /*2df0*/  F2FP.BF16.PACK_AB R0, RZ, R0 ;  /* 0x00000000ff00723e */ /* 0x000fc800000010ff */
[----:B------:R-:W-:Y:S01]  /*2e00*/  PRMT R23, R0, 0x7610, R23 ;  /* 0x0000761000177816 */ /* 0x000fe20000000017 */
[----:B------:R-:W-:Y:S05]  /*2e10*/  BRA `(.L_x_469) ;  /* 0x000004d000007947 */ /* 0x000fea0003800000 */
.L_x_482:
        /* <DEDUP_REMOVED lines=21> */
.L_x_491:
[----:B------:R-:W-:Y:S05]  /*2f70*/  BSYNC B1 ;  /* 0x0000000000017941 */ /* 0x000fea0003800000 */
.L_x_490:
[----:B------:R-:W-:Y:S01]  /*2f80*/  LEA R3, R0, 0x37800000, 0x17 ;  /* 0x3780000000037811 */ /* 0x000fe200078eb8ff */
[----:B------:R-:W-:-:S05]  /*2f90*/  IMAD.SHL.U32 R0, R2, 0x200000, RZ ;  /* 0x0020000002007824 */ /* 0x000fca00078e00ff */
[----:B------:R-:W-:Y:S02]  /*2fa0*/  LOP3.LUT R0, R3, R0, R4, 0xfe, !PT ;  /* 0x0000000003007212 */ /* 0x000fe400078efe04 */
.L_x_489:
[----:B------:R-:W-:Y:S05]  /*2fb0*/  BSYNC B0 ;  /* 0x0000000000007941 */ /* 0x000fea0003800000 */
.L_x_488:
[----:B------:R-:W-:-:S04]  /*2fc0*/  F2FP.BF16.PACK_AB R0, RZ, R0 ;  /* 0x00000000ff00723e */ /* 0x000fc800000010ff */
[----:B------:R-:W-:Y:S01]  /*2fd0*/  PRMT R23, R0, 0x7610, R23 ;  /* 0x0000761000177816 */ /* 0x000fe20000000017 */
[----:B------:R-:W-:Y:S05]  /*2fe0*/  BRA `(.L_x_469) ;  /* 0x0000030000007947 */ /* 0x000fea0003800000 */
.L_x_481:
        /* <DEDUP_REMOVED lines=14> */
.L_x_495:
[----:B------:R-:W-:Y:S05]  /*30d0*/  BSYNC B0 ;  /* 0x0000000000007941 */ /* 0x000fea0003800000 */
.L_x_494:
[----:B------:R-:W-:-:S04]  /*30e0*/  F2FP.BF16.PACK_AB R0, RZ, R0 ;  /* 0x00000000ff00723e */ /* 0x000fc800000010ff */
[----:B------:R-:W-:Y:S01]  /*30f0*/  PRMT R23, R0, 0x7610, R23 ;  /* 0x0000761000177816 */ /* 0x000fe20000000017 */
[----:B------:R-:W-:Y:S05]  /*3100*/  BRA `(.L_x_469) ;  /* 0x000001e000007947 */ /* 0x000fea0003800000 */
.L_x_468:
        /* <DEDUP_REMOVED lines=21> */
.L_x_493:
[----:B------:R-:W2:Y:S02]  /*3260*/  LDG.E.64 R2, [R2.64] ;  /* 0x0000002402027981 */ /* 0x000ea4000c1e1b00 */
[----:B--2---:R-:W0:Y:S02]  /*3270*/  I2F.U64 R0, R2 ;  /* 0x0000000200007312 */ /* 0x004e240000301000 */
[----:B0-----:R-:W-:-:S04]  /*3280*/  F2FP.BF16.PACK_AB R0, RZ, R0 ;  /* 0x00000000ff00723e */ /* 0x001fc800000010ff */
[----:B------:R-:W-:Y:S01]  /*3290*/  PRMT R23, R0, 0x7610, R23 ;  /* 0x0000761000177816 */ /* 0x000fe20000000017 */
[----:B------:R-:W-:Y:S05]  /*32a0*/  BRA `(.L_x_469) ;  /* 0x0000004000007947 */ /* 0x000fea0003800000 */
.L_x_492:
[----:B------:R-:W2:Y:S02]  /*32b0*/  LDG.E R2, [R2.64] ;  /* 0x0000002402027981 */ /* 0x000ea4000c1e1900 */
[----:B--2---:R-:W0:Y:S02]  /*32c0*/  I2F.U32 R0, R2 ;  /* 0x0000000200007306 */ /* 0x004e240000201000 */
[----:B0-----:R-:W-:-:S04]  /*32d0*/  F2FP.BF16.PACK_AB R0, RZ, R0 ;  /* 0x00000000ff00723e */ /* 0x001fc800000010ff */
[----:B------:R-:W-:Y:S02]  /*32e0*/  PRMT R23, R0, 0x7610, R23 ;  /* 0x0000761000177816 */ /* 0x000fe40000000017 */
.L_x_469:
        /* <DEDUP_REMOVED lines=19> */
.L_x_499:
[----:B------:R-:W2:Y:S02]  /*3420*/  LDG.E.U8 R2, [R2.64] ;  /* 0x0000002402027981 */ /* 0x000ea4000c1e1100 */
[----:B--2---:R-:W0:Y:S02]  /*3430*/  I2F.U16 R0, R2 ;  /* 0x0000000200007306 */ /* 0x004e240000101000 */
[----:B0-----:R-:W-:-:S04]  /*3440*/  F2FP.BF16.PACK_AB R0, RZ, R0 ;  /* 0x00000000ff00723e */ /* 0x001fc800000010ff */
[----:B------:R-:W-:Y:S01]  /*3450*/  PRMT R26, R0, 0x7610, R26 ;  /* 0x00007610001a7816 */ /* 0x000fe2000000001a */
[----:B------:R-:W-:Y:S05]  /*3460*/  BRA `(.L_x_501) ;  /* 0x00000f0000007947 */ /* 0x000fea0003800000 */
.L_x_498:
        /* <DEDUP_REMOVED lines=11> */
.L_x_503:
[----:B------:R-:W2:Y:S02]  /*3520*/  LDG.E R2, [R2.64] ;  /* 0x0000002402027981 */ /* 0x000ea4000c1e1900 */
[----:B--2---:R-:W0:Y:S02]  /*3530*/  I2F R0, R2 ;  /* 0x0000000200007306 */ /* 0x004e240000201400 */
[----:B0-----:R-:W-:-:S04]  /*3540*/  F2FP.BF16.PACK_AB R0, RZ, R0 ;  /* 0x00000000ff00723e */ /* 0x001fc800000010ff */
[----:B------:R-:W-:Y:S01]  /*3550*/  PRMT R26, R0, 0x7610, R26 ;  /* 0x00007610001a7816 */ /* 0x000fe2000000001a */
[----:B------:R-:W-:Y:S05]  /*3560*/  BRA `(.L_x_501) ;  /* 0x00000e0000007947 */ /* 0x000fea0003800000 */
.L_x_502:
[----:B------:R-:W2:Y:S02]  /*3570*/  LDG.E.U16 R2, [R2.64] ;  /* 0x0000002402027981 */ /* 0x000ea4000c1e1500 */
[----:B--2---:R-:W0:Y:S02]  /*3580*/  I2F.S16 R0, R2 ;  /* 0x0000000200007306 */ /* 0x004e240000101400 */
[----:B0-----:R-:W-:-:S04]  /*3590*/  F2FP.BF16.PACK_AB R0, RZ, R0 ;  /* 0x00000000ff00723e */ /* 0x001fc800000010ff */
[----:B------:R-:W-:Y:S01]  /*35a0*/  PRMT R26, R0, 0x7610, R26 ;  /* 0x00007610001a7816 */ /* 0x000fe2000000001a */
[----:B------:R-:W-:Y:S05]  /*35b0*/  BRA `(.L_x_501) ;  /* 0x00000db000007947 */ /* 0x000fea0003800000 */
.L_x_497:
        /* <DEDUP_REMOVED lines=9> */
.L_x_505:
[----:B------:R-:W2:Y:S02]  /*3650*/  LDG.E.U16 R0, [R2.64] ;  /* 0x0000002402007981 */ /* 0x000ea4000c1e1500 */
[----:B--2---:R-:W-:-:S05]  /*3660*/  HADD2.F32 R0, -RZ, R0.H0_H0 ;  /* 0x20000000ff007230 */ /* 0x004fca0000004100 */
[----:B------:R-:W-:-:S04]  /*3670*/  F2FP.BF16.PACK_AB R0, RZ, R0 ;  /* 0x00000000ff00723e */ /* 0x000fc800000010ff */
[----:B------:R-:W-:Y:S01]  /*3680*/  PRMT R26, R0, 0x7610, R26 ;  /* 0x00007610001a7816 */ /* 0x000fe2000000001a */
[----:B------:R-:W-:Y:S05]  /*3690*/  BRA `(.L_x_501) ;  /* 0x00000cd000007947 */ /* 0x000fea0003800000 */
.L_x_504:
        /* <DEDUP_REMOVED lines=9> */
.L_x_507:
[----:B------:R-:W2:Y:S02]  /*3730*/  LDG.E.U16 R2, [R2.64] ;  /* 0x0000002402027981 */ /* 0x000ea4000c1e1500 */
[----:B--2---:R-:W-:-:S05]  /*3740*/  HADD2.F32 R0, -RZ, R2.H0_H0 ;  /* 0x20000002ff007230 */ /* 0x004fca0000004100 */
[----:B------:R-:W-:-:S04]  /*3750*/  F2FP.BF16.PACK_AB R0, RZ, R0 ;  /* 0x00000000ff00723e */ /* 0x000fc800000010ff */
[----:B------:R-:W-:Y:S01]  /*3760*/  PRMT R26, R0, 0x7610, R26 ;  /* 0x00007610001a7816 */ /* 0x000fe2000000001a */
[----:B------:R-:W-:Y:S05]  /*3770*/  BRA `(.L_x_501) ;  /* 0x00000bf000007947 */ /* 0x000fea0003800000 */
.L_x_506:
[----:B------:R-:W2:Y:S02]  /*3780*/  LDG.E.64 R2, [R2.64] ;  /* 0x0000002402027981 */ /* 0x000ea4000c1e1b00 */
[----:B--2---:R-:W0:Y:S01]  /*3790*/  F2F.F32.F64 R0, R2 ;  /* 0x0000000200007310 */ /* 0x004e220000301000 */
[----:B------:R-:W0:-:S14]  /*37a0*/  DSETP.GEU.AND P0, PT, |R2|, c[0x2][0x0], PT ;  /* 0x008000000200762a */ /* 0x000e1c0003f0e200 */
[----:B0-----:R-:W-:-:S05]  /*37b0*/  @!P0 FMUL R0, R0, 1.175494350822287508e-38 ;  /* 0x0080000000008820 */ /* 0x001fca0000400000 */
[----:B------:R-:W-:-:S04]  /*37c0*/  F2FP.BF16.PACK_AB R0, RZ, R0 ;  /* 0x00000000ff00723e */ /* 0x000fc800000010ff */
[----:B------:R-:W-:Y:S01]  /*37d0*/  PRMT R26, R0, 0x7610, R26 ;  /* 0x00007610001a7816 */ /* 0x000fe2000000001a */
[----:B------:R-:W-:Y:S05]  /*37e0*/  BRA `(.L_x_501) ;  /* 0x00000b8000007947 */ /* 0x000fea0003800000 */
.L_x_496:
        /* <DEDUP_REMOVED lines=14> */
.L_x_510:
[----:B------:R-:W2:Y:S02]  /*38d0*/  LDG.E.64 R2, [R2.64] ;  /* 0x0000002402027981 */ /* 0x000ea4000c1e1b00 */
[----:B--2---:R-:W0:Y:S01]  /*38e0*/  F2F.F32.F64 R0, R2 ;  /* 0x0000000200007310 */ /* 0x004e220000301000 */
[----:B------:R-:W0:-:S14]  /*38f0*/  DSETP.GEU.AND P0, PT, |R2|, c[0x2][0x0], PT ;  /* 0x008000000200762a */ /* 0x000e1c0003f0e200 */
[----:B0-----:R-:W-:-:S05]  /*3900*/  @!P0 FMUL R0, R0, 1.175494350822287508e-38 ;  /* 0x0080000000008820 */ /* 0x001fca0000400000 */
[----:B------:R-:W-:-:S04]  /*3910*/  F2FP.BF16.PACK_AB R0, RZ, R0 ;  /* 0x00000000ff00723e */ /* 0x000fc800000010ff */
[----:B------:R-:W-:Y:S01]  /*3920*/  PRMT R26, R0, 0x7610, R26 ;  /* 0x00007610001a7816 */ /* 0x000fe2000000001a */
[----:B------:R-:W-:Y:S05]  /*3930*/  BRA `(.L_x_501) ;  /* 0x00000a3000007947 */ /* 0x000fea0003800000 */
.L_x_509:
        /* <DEDUP_REMOVED lines=28> */
.L_x_512:
        /* <DEDUP_REMOVED lines=15> */
.L_x_511:
[----:B------:R0:W5:Y:S01]  /*3bf0*/  LDG.E.U16 R26, [R2.64] ;  /* 0x00000024021a7981 */ /* 0x000162000c1e1500 */
[----:B------:R-:W-:Y:S05]  /*3c00*/  BRA `(.L_x_501) ;  /* 0x0000076000007947 */ /* 0x000fea0003800000 */
.L_x_508:
        /* <DEDUP_REMOVED lines=12> */
.L_x_515:
        /* <DEDUP_REMOVED lines=21> */
.L_x_519:
[----:B------:R-:W-:Y:S05]  /*3e20*/  BSYNC B1 ;  /* 0x0000000000017941 */ /* 0x000fea0003800000 */
.L_x_518:
[----:B------:R-:W-:Y:S01]  /*3e30*/  LEA R3, R0, 0x3b800000, 0x17 ;  /* 0x3b80000000037811 */ /* 0x000fe200078eb8ff */
[----:B------:R-:W-:-:S05]  /*3e40*/  IMAD.SHL.U32 R0, R2, 0x100000, RZ ;  /* 0x0010000002007824 */ /* 0x000fca00078e00ff */
[----:B------:R-:W-:Y:S02]  /*3e50*/  LOP3.LUT R0, R3, R0, R4, 0xfe, !PT ;  /* 0x0000000003007212 */ /* 0x000fe400078efe04 */
.L_x_517:
[----:B------:R-:W-:Y:S05]  /*3e60*/  BSYNC B0 ;  /* 0x0000000000007941 */ /* 0x000fea0003800000 */
.L_x_516:
[----:B------:R-:W-:-:S04]  /*3e70*/  F2FP.BF16.PACK_AB R0, RZ, R0 ;  /* 0x00000000ff00723e */ /* 0x000fc800000010ff */
[----:B------:R-:W-:Y:S01]  /*3e80*/  PRMT R26, R0, 0x7610, R26 ;  /* 0x00007610001a7816 */ /* 0x000fe2000000001a */
[----:B------:R-:W-:Y:S05]  /*3e90*/  BRA `(.L_x_501) ;  /* 0x000004d000007947 */ /* 0x000fea0003800000 */
.L_x_514:
        /* <DEDUP_REMOVED lines=21> */
.L_x_523:
[----:B------:R-:W-:Y:S05]  /*3ff0*/  BSYNC B1 ;  /* 0x0000000000017941 */ /* 0x000fea0003800000 */
.L_x_522:
[----:B------:R-:W-:Y:S01]  /*4000*/  LEA R3, R0, 0x37800000, 0x17 ;  /* 0x3780000000037811 */ /* 0x000fe200078eb8ff */
[----:B------:R-:W-:-:S05]  /*4010*/  IMAD.SHL.U32 R0, R2, 0x200000, RZ ;  /* 0x0020000002007824 */ /* 0x000fca00078e00ff */
[----:B------:R-:W-:Y:S02]  /*4020*/  LOP3.LUT R0, R3, R0, R4, 0xfe, !PT ;  /* 0x0000000003007212 */ /* 0x000fe400078efe04 */
.L_x_521:
[----:B------:R-:W-:Y:S05]  /*4030*/  BSYNC B0 ;  /* 0x0000000000007941 */ /* 0x000fea0003800000 */
.L_x_520:
[----:B------:R-:W-:-:S04]  /*4040*/  F2FP.BF16.PACK_AB R0, RZ, R0 ;  /* 0x00000000ff00723e */ /* 0x000fc800000010ff */
[----:B------:R-:W-:Y:S01]  /*4050*/  PRMT R26, R0, 0x7610, R26 ;  /* 0x00007610001a7816 */ /* 0x000fe2000000001a */
[----:B------:R-:W-:Y:S05]  /*4060*/  BRA `(.L_x_501) ;  /* 0x0000030000007947 */ /* 0x000fea0003800000 */
.L_x_513:
        /* <DEDUP_REMOVED lines=14> */
.L_x_527:
[----:B------:R-:W-:Y:S05]  /*4150*/  BSYNC B0 ;  /* 0x0000000000007941 */ /* 0x000fea0003800000 */
.L_x_526:
[----:B------:R-:W-:-:S04]  /*4160*/  F2FP.BF16.PACK_AB R0, RZ, R0 ;  /* 0x00000000ff00723e */ /* 0x000fc800000010ff */
[----:B------:R-:W-:Y:S01]  /*4170*/  PRMT R26, R0, 0x7610, R26 ;  /* 0x00007610001a7816 */ /* 0x000fe2000000001a */
[----:B------:R-:W-:Y:S05]  /*4180*/  BRA `(.L_x_501) ;  /* 0x000001e000007947 */ /* 0x000fea0003800000 */
.L_x_500:
        /* <DEDUP_REMOVED lines=21> */
.L_x_525:
[----:B------:R-:W2:Y:S02]  /*42e0*/  LDG.E.64 R2, [R2.64] ;  /* 0x0000002402027981 */ /* 0x000ea4000c1e1b00 */
[----:B--2---:R-:W0:Y:S02]  /*42f0*/  I2F.U64 R0, R2 ;  /* 0x0000000200007312 */ /* 0x004e240000301000 */
[----:B0-----:R-:W-:-:S04]  /*4300*/  F2FP.BF16.PACK_AB R0, RZ, R0 ;  /* 0x00000000ff00723e */ /* 0x001fc800000010ff */
[----:B------:R-:W-:Y:S01]  /*4310*/  PRMT R26, R0, 0x7610, R26 ;  /* 0x00007610001a7816 */ /* 0x000fe2000000001a */
[----:B------:R-:W-:Y:S05]  /*4320*/  BRA `(.L_x_501) ;  /* 0x0000004000007947 */ /* 0x000fea0003800000 */
.L_x_524:
[----:B------:R-:W2:Y:S02]  /*4330*/  LDG.E R2, [R2.64] ;  /* 0x0000002402027981 */ /* 0x000ea4000c1e1900 */
[----:B--2---:R-:W0:Y:S02]  /*4340*/  I2F.U32 R0, R2 ;  /* 0x0000000200007306 */ /* 0x004e240000201000 */
[----:B0-----:R-:W-:-:S04]  /*4350*/  F2FP.BF16.PACK_AB R0, RZ, R0 ;  /* 0x00000000ff00723e */ /* 0x001fc800000010ff */
[----:B------:R-:W-:Y:S02]  /*4360*/  PRMT R26, R0, 0x7610, R26 ;  /* 0x00007610001a7816 */ /* 0x000fe4000000001a */
.L_x_501:
[----:B------:R-:W-:-:S05]  /*4370*/  IADD3 R17, R17, 0x80, RZ ;  /* 0x0000008011117810 */ /* 0x000fca0007ffe0ff */
.L_x_463:
[----:B------:R-:W-:Y:S05]  /*4380*/  BSYNC B6 ;  /* 0x0000000000067941 */ /* 0x000fea0003800000 */
.L_x_462:
[----:B------:R-:W-:Y:S01]  /*4390*/  ISETP.GE.AND P0, PT, R17, R22, PT ;  /* 0x000000161100720c */ /* 0x000fe20003f06270 */
[----:B------:R-:W-:Y:S01]  /*43a0*/  BSSY B6, `(.L_x_528) ;  /* 0x0000216000067945 */ /* 0x000fe20003800000 */
[----:B------:R-:W-:Y:S02]  /*43b0*/  PRMT R27, RZ, 0x7610, R27 ;  /* 0x00007610ff1b7816 */ /* 0x000fe4000000001b */
[----:B------:R-:W-:Y:S02]  /*43c0*/  PRMT R28, RZ, 0x7610, R28 ;  /* 0x00007610ff1c7816 */ /* 0x000fe4000000001c */
[----:B0-----:R-:W-:-:S07]  /*43d0*/  PRMT R2, RZ, 0x7610, R2 ;  /* 0x00007610ff027816 */ /* 0x001fce0000000002 */
[----:B------:R-:W-:Y:S05]  /*43e0*/  @P0 BRA `(.L_x_529) ;  /* 0x0000211000000947 */ /* 0x000fea0003800000 */
[----:B------:R-:W-:Y:S01]  /*43f0*/  PRMT R0, R18, 0x9910, RZ ;  /* 0x0000991012007816 */ /* 0x000fe200000000ff */
        /* <DEDUP_REMOVED lines=19> */
.L_x_533:
[----:B------:R-:W2:Y:S02]  /*4530*/  LDG.E.U8 R4, [R4.64] ;  /* 0x0000002404047981 */ /* 0x000ea4000c1e1100 */
[----:B--2---:R-:W0:Y:S02]  /*4540*/  I2F.U16 R0, R4 ;  /* 0x0000000400007306 */ /* 0x004e240000101000 */
[----:B0-----:R-:W-:-:S04]  /*4550*/  F2FP.BF16.PACK_AB R0, RZ, R0 ;  /* 0x00000000ff00723e */ /* 0x001fc800000010ff */
[----:B------:R-:W-:Y:S01]  /*4560*/  PRMT R28, R0, 0x7610, R28 ;  /* 0x00007610001c7816 */ /* 0x000fe2000000001c */
[----:B------:R-:W-:Y:S05]  /*4570*/  BRA `(.L_x_535) ;  /* 0x00000f0000007947 */ /* 0x000fea0003800000 */
.L_x_532:
        /* <DEDUP_REMOVED lines=11> */
.L_x_537:
[----:B------:R-:W2:Y:S02]  /*4630*/  LDG.E R4, [R4.64] ;  /* 0x0000002404047981 */ /* 0x000ea4000c1e1900 */
[----:B--2---:R-:W0:Y:S02]  /*4640*/  I2F R0, R4 ;  /* 0x0000000400007306 */ /* 0x004e240000201400 */
[----:B0-----:R-:W-:-:S04]  /*4650*/  F2FP.BF16.PACK_AB R0, RZ, R0 ;  /* 0x00000000ff00723e */ /* 0x001fc800000010ff */
[----:B------:R-:W-:Y:S01]  /*4660*/  PRMT R28, R0, 0x7610, R28 ;  /* 0x00007610001c7816 */ /* 0x000fe2000000001c */
[----:B------:R-:W-:Y:S05]  /*4670*/  BRA `(.L_x_535) ;  /* 0x00000e0000007947 */ /* 0x000fea0003800000 */
.L_x_536:
[----:B------:R-:W2:Y:S02]  /*4680*/  LDG.E.U16 R4, [R4.64] ;  /* 0x0000002404047981 */ /* 0x000ea4000c1e1500 */
[----:B--2---:R-:W0:Y:S02]  /*4690*/  I2F.S16 R0, R4 ;  /* 0x0000000400007306 */ /* 0x004e240000101400 */
[----:B0-----:R-:W-:-:S04]  /*46a0*/  F2FP.BF16.PACK_AB R0, RZ, R0 ;  /* 0x00000000ff00723e */ /* 0x001fc800000010ff */
[----:B------:R-:W-:Y:S01]  /*46b0*/  PRMT R28, R0, 0x7610, R28 ;  /* 0x00007610001c7816 */ /* 0x000fe2000000001c */
[----:B------:R-:W-:Y:S05]  /*46c0*/  BRA `(.L_x_535) ;  /* 0x00000db000007947 */ /* 0x000fea0003800000 */
.L_x_531:
        /* <DEDUP_REMOVED lines=9> */
.L_x_539:
[----:B------:R-:W2:Y:S02]  /*4760*/  LDG.E.U16 R0, [R4.64] ;  /* 0x0000002404007981 */ /* 0x000ea4000c1e1500 */
[----:B--2---:R-:W-:-:S05]  /*4770*/  HADD2.F32 R0, -RZ, R0.H0_H0 ;  /* 0x20000000ff007230 */ /* 0x004fca0000004100 */
[----:B------:R-:W-:-:S04]  /*4780*/  F2FP.BF16.PACK_AB R0, RZ, R0 ;  /* 0x00000000ff00723e */ /* 0x000fc800000010ff */
[----:B------:R-:W-:Y:S01]  /*4790*/  PRMT R28, R0, 0x7610, R28 ;  /* 0x00007610001c7816 */ /* 0x000fe2000000001c */
[----:B------:R-:W-:Y:S05]  /*47a0*/  BRA `(.L_x_535) ;  /* 0x00000cd000007947 */ /* 0x000fea0003800000 */
.L_x_538:
        /* <DEDUP_REMOVED lines=9> */
.L_x_541:
[----:B------:R-:W2:Y:S02]  /*4840*/  LDG.E.U16 R4, [R4.64] ;  /* 0x0000002404047981 */ /* 0x000ea4000c1e1500 */
[----:B--2---:R-:W-:-:S05]  /*4850*/  HADD2.F32 R0, -RZ, R4.H0_H0 ;  /* 0x20000004ff007230 */ /* 0x004fca0000004100 */
[----:B------:R-:W-:-:S04]  /*4860*/  F2FP.BF16.PACK_AB R0, RZ, R0 ;  /* 0x00000000ff00723e */ /* 0x000fc800000010ff */
[----:B------:R-:W-:Y:S01]  /*4870*/  PRMT R28, R0, 0x7610, R28 ;  /* 0x00007610001c7816 */ /* 0x000fe2000000001c */
[----:B------:R-:W-:Y:S05]  /*4880*/  BRA `(.L_x_535) ;  /* 0x00000bf000007947 */ /* 0x000fea0003800000 */
.L_x_540:
[----:B------:R-:W2:Y:S02]  /*4890*/  LDG.E.64 R4, [R4.64] ;  /* 0x0000002404047981 */ /* 0x000ea4000c1e1b00 */
[----:B--2---:R-:W0:Y:S01]  /*48a0*/  F2F.F32.F64 R0, R4 ;  /* 0x0000000400007310 */ /* 0x004e220000301000 */
[----:B------:R-:W0:-:S14]  /*48b0*/  DSETP.GEU.AND P0, PT, |R4|, c[0x2][0x0], PT ;  /* 0x008000000400762a */ /* 0x000e1c0003f0e200 */
[----:B0-----:R-:W-:-:S05]  /*48c0*/  @!P0 FMUL R0, R0, 1.175494350822287508e-38 ;  /* 0x0080000000008820 */ /* 0x001fca0000400000 */
[----:B------:R-:W-:-:S04]  /*48d0*/  F2FP.BF16.PACK_AB R0, RZ, R0 ;  /* 0x00000000ff00723e */ /* 0x000fc800000010ff */
[----:B------:R-:W-:Y:S01]  /*48e0*/  PRMT R28, R0, 0x7610, R28 ;  /* 0x00007610001c7816 */ /* 0x000fe2000000001c */
[----:B------:R-:W-:Y:S05]  /*48f0*/  BRA `(.L_x_535) ;  /* 0x00000b8000007947 */ /* 0x000fea0003800000 */
.L_x_530:
        /* <DEDUP_REMOVED lines=14> */
.L_x_544:
[----:B------:R-:W2:Y:S02]  /*49e0*/  LDG.E.64 R4, [R4.64] ;  /* 0x0000002404047981 */ /* 0x000ea4000c1e1b00 */
[----:B--2---:R-:W0:Y:S01]  /*49f0*/  F2F.F32.F64 R0, R4 ;  /* 0x0000000400007310 */ /* 0x004e220000301000 */
[----:B------:R-:W0:-:S14]  /*4a00*/  DSETP.GEU.AND P0, PT, |R4|, c[0x2][0x0], PT ;  /* 0x008000000400762a */ /* 0x000e1c0003f0e200 */
[----:B0-----:R-:W-:-:S05]  /*4a10*/  @!P0 FMUL R0, R0, 1.175494350822287508e-38 ;  /* 0x0080000000008820 */ /* 0x001fca0000400000 */
[----:B------:R-:W-:-:S04]  /*4a20*/  F2FP.BF16.PACK_AB R0, RZ, R0 ;  /* 0x00000000ff00723e */ /* 0x000fc800000010ff */
[----:B------:R-:W-:Y:S01]  /*4a30*/  PRMT R28, R0, 0x7610, R28 ;  /* 0x00007610001c7816 */ /* 0x000fe2000000001c */
[----:B------:R-:W-:Y:S05]  /*4a40*/  BRA `(.L_x_535) ;  /* 0x00000a3000007947 */ /* 0x000fea0003800000 */
.L_x_543:
        /* <DEDUP_REMOVED lines=28> */
.L_x_546:
[----:B------:R-:W2:Y:S02]  /*4c10*/  LDG.E.U8 R4, [R4.64] ;  /* 0x0000002404047981 */ /* 0x000ea4000c1e1100 */
[----:B--2---:R-:W-:-:S05]  /*4c20*/  IMAD.SHL.U32 R0, R4, 0x2000000, RZ ;  /* 0x0200000004007824 */ /* 0x004fca00078e00ff */
[----:B------:R-:W-:-:S13]  /*4c30*/  ISETP.GE.U32.AND P0, PT, R0, 0x8000000, PT ;  /* 0x080000000000780c */ /* 0x000fda0003f06070 */
[C---:B------:R-:W-:Y:S02]  /*4c40*/  @!P0 IMAD.SHL.U32 R0, R4.reuse, 0x100, RZ ;  /* 0x0000010004008824 */ /* 0x040fe400078e00ff */
[----:B------:R-:W-:-:S03]  /*4c50*/  @P0 IMAD.SHL.U32 R3, R4, 0x200000, RZ ;  /* 0x0020000004030824 */ /* 0x000fc600078e00ff */
[----:B------:R-:W-:Y:S02]  /*4c60*/  @!P0 LOP3.LUT R0, R0, 0x7f00, RZ, 0xc0, !PT ;  /* 0x00007f0000008812 */ /* 0x000fe400078ec0ff */
[----:B------:R-:W-:Y:S02]  /*4c70*/  @P0 LOP3.LUT R3, R3, 0x70000000, RZ, 0xfc, !PT ;  /* 0x7000000003030812 */ /* 0x000fe400078efcff */
[----:B------:R-:W-:-:S03]  /*4c80*/  @!P0 LOP3.LUT R0, R0, 0x3f000000, RZ, 0xfc, !PT ;  /* 0x3f00000000008812 */ /* 0x000fc600078efcff */
[----:B------:R-:W-:Y:S02]  /*4c90*/  @P0 FMUL.FTZ R3, R3, 1.9259299443872358531e-34 ;  /* 0x0780000003030820 */ /* 0x000fe40000410000 */
[----:B------:R-:W-:Y:S02]  /*4ca0*/  @!P0 FADD.FTZ R3, R0, -0.5 ;  /* 0xbf00000000038421 */ /* 0x000fe40000010000 */
[----:B------:R-:W-:-:S05]  /*4cb0*/  IMAD.SHL.U32 R0, R4, 0x1000000, RZ ;  /* 0x0100000004007824 */ /* 0x000fca00078e00ff */
[----:B------:R-:W-:-:S04]  /*4cc0*/  LOP3.LUT R0, R3, 0x80000000, R0, 0xf8, !PT ;  /* 0x8000000003007812 */ /* 0x000fc800078ef800 */
[----:B------:R-:W-:-:S04]  /*4cd0*/  F2FP.BF16.PACK_AB R0, RZ, R0 ;  /* 0x00000000ff00723e */ /* 0x000fc800000010ff */
[----:B------:R-:W-:Y:S01]  /*4ce0*/  PRMT R28, R0, 0x7610, R28 ;  /* 0x00007610001c7816 */ /* 0x000fe2000000001c */
[----:B------:R-:W-:Y:S05]  /*4cf0*/  BRA `(.L_x_535) ;  /* 0x0000078000007947 */ /* 0x000fea0003800000 */
.L_x_545:
[----:B------:R0:W5:Y:S01]  /*4d00*/  LDG.E.U16 R28, [R4.64] ;  /* 0x00000024041c7981 */ /* 0x000162000c1e1500 */
[----:B------:R-:W-:Y:S05]  /*4d10*/  BRA `(.L_x_535) ;  /* 0x0000076000007947 */ /* 0x000fea0003800000 */
.L_x_542:
        /* <DEDUP_REMOVED lines=12> */
.L_x_549:
        /* <DEDUP_REMOVED lines=21> */
.L_x_553:
[----:B------:R-:W-:Y:S05]  /*4f30*/  BSYNC B1 ;  /* 0x0000000000017941 */ /* 0x000fea0003800000 */
.L_x_552:
[----:B------:R-:W-:Y:S01]  /*4f40*/  LEA R5, R0, 0x3b800000, 0x17 ;  /* 0x3b80000000057811 */ /* 0x000fe200078eb8ff */
[----:B------:R-:W-:-:S05]  /*4f50*/  IMAD.SHL.U32 R0, R3, 0x100000, RZ ;  /* 0x0010000003007824 */ /* 0x000fca00078e00ff */
[----:B------:R-:W-:Y:S02]  /*4f60*/  LOP3.LUT R0, R5, R0, R6, 0xfe, !PT ;  /* 0x0000000005007212 */ /* 0x000fe400078efe06 */
.L_x_551:
[----:B------:R-:W-:Y:S05]  /*4f70*/  BSYNC B0 ;  /* 0x0000000000007941 */ /* 0x000fea0003800000 */
.L_x_550:
[----:B------:R-:W-:-:S04]  /*4f80*/  F2FP.BF16.PACK_AB R0, RZ, R0 ;  /* 0x00000000ff00723e */ /* 0x000fc800000010ff */
[----:B------:R-:W-:Y:S01]  /*4f90*/  PRMT R28, R0, 0x7610, R28 ;  /* 0x00007610001c7816 */ /* 0x000fe2000000001c */
[----:B------:R-:W-:Y:S05]  /*4fa0*/  BRA `(.L_x_535) ;  /* 0x000004d000007947 */ /* 0x000fea0003800000 */
.L_x_548:
        /* <DEDUP_REMOVED lines=21> */
.L_x_557:
[----:B------:R-:W-:Y:S05]  /*5100*/  BSYNC B1 ;  /* 0x0000000000017941 */ /* 0x000fea0003800000 */
.L_x_556:
[----:B------:R-:W-:Y:S01]  /*5110*/  LEA R5, R0, 0x37800000, 0x17 ;  /* 0x3780000000057811 */ /* 0x000fe200078eb8ff */
[----:B------:R-:W-:-:S05]  /*5120*/  IMAD.SHL.U32 R0, R3, 0x200000, RZ ;  /* 0x0020000003007824 */ /* 0x000fca00078e00ff */
[----:B------:R-:W-:Y:S02]  /*5130*/  LOP3.LUT R0, R5, R0, R6, 0xfe, !PT ;  /* 0x0000000005007212 */ /* 0x000fe400078efe06 */
.L_x_555:
[----:B------:R-:W-:Y:S05]  /*5140*/  BSYNC B0 ;  /* 0x0000000000007941 */ /* 0x000fea0003800000 */
.L_x_554:
[----:B------:R-:W-:-:S04]  /*5150*/  F2FP.BF16.PACK_AB R0, RZ, R0 ;  /* 0x00000000ff00723e */ /* 0x000fc800000010ff */
[----:B------:R-:W-:Y:S01]  /*5160*/  PRMT R28, R0, 0x7610, R28 ;  /* 0x00007610001c7816 */ /* 0x000fe2000000001c */
[----:B------:R-:W-:Y:S05]  /*5170*/  BRA `(.L_x_535) ;  /* 0x0000030000007947 */ /* 0x000fea0003800000 */
.L_x_547:
        /* <DEDUP_REMOVED lines=14> */
.L_x_561:
[----:B------:R-:W-:Y:S05]  /*5260*/  BSYNC B0 ;  /* 0x0000000000007941 */ /* 0x000fea0003800000 */
.L_x_560:
[----:B------:R-:W-:-:S04]  /*5270*/  F2FP.BF16.PACK_AB R0, RZ, R0 ;  /* 0x00000000ff00723e */ /* 0x000fc800000010ff */
[----:B------:R-:W-:Y:S01]  /*5280*/  PRMT R28, R0, 0x7610, R28 ;  /* 0x00007610001c7816 */ /* 0x000fe2000000001c */
[----:B------:R-:W-:Y:S05]  /*5290*/  BRA `(.L_x_535) ;  /* 0x000001e000007947 */ /* 0x000fea0003800000 */
.L_x_534:
        /* <DEDUP_REMOVED lines=21> */
.L_x_559:
[----:B------:R-:W2:Y:S02]  /*53f0*/  LDG.E.64 R4, [R4.64] ;  /* 0x0000002404047981 */ /* 0x000ea4000c1e1b00 */
[----:B--2---:R-:W0:Y:S02]  /*5400*/  I2F.U64 R0, R4 ;  /* 0x0000000400007312 */ /* 0x004e240000301000 */
[----:B0-----:R-:W-:-:S04]  /*5410*/  F2FP.BF16.PACK_AB R0, RZ, R0 ;  /* 0x00000000ff00723e */ /* 0x001fc800000010ff */
[----:B------:R-:W-:Y:S01]  /*5420*/  PRMT R28, R0, 0x7610, R28 ;  /* 0x00007610001c7816 */ /* 0x000fe2000000001c */
[----:B------:R-:W-:Y:S05]  /*5430*/  BRA `(.L_x_535) ;  /* 0x0000004000007947 */ /* 0x000fea0003800000 */
.L_x_558:
[----:B------:R-:W2:Y:S02]  /*5440*/  LDG.E R4, [R4.64] ;  /* 0x0000002404047981 */ /* 0x000ea4000c1e1900 */
[----:B--2---:R-:W0:Y:S02]  /*5450*/  I2F.U32 R0, R4 ;  /* 0x0000000400007306 */ /* 0x004e240000201000 */
[----:B0-----:R-:W-:-:S04]  /*5460*/  F2FP.BF16.PACK_AB R0, RZ, R0 ;  /* 0x00000000ff00723e */ /* 0x001fc800000010ff */
[----:B------:R-:W-:Y:S02]  /*5470*/  PRMT R28, R0, 0x7610, R28 ;  /* 0x00007610001c7816 */ /* 0x000fe4000000001c */
.L_x_535:
[----:B------:R-:W-:Y:S01]  /*5480*/  PRMT R0, R19, 0x9910, RZ ;  /* 0x0000991013007816 */ /* 0x000fe200000000ff */
[----:B------:R-:W-:-:S03]  /*5490*/  IMAD R2, R2, c[0x0][0x18c], RZ ;  /* 0x0000630002027a24 */ /* 0x000fc600078e02ff */
[----:B------:R-:W-:Y:S02]  /*54a0*/  ISETP.GT.AND P1, PT, R0, 0x9, PT ;  /* 0x000000090000780c */ /* 0x000fe40003f24270 */
[----:B0-----:R-:W-:-:S05]  /*54b0*/  IADD3 R4, P0, R2, c[0x0][0x178], RZ ;  /* 0x00005e0002047a10 */ /* 0x001fca0007f1e0ff */
        /* <DEDUP_REMOVED lines=15> */
.L_x_565:
[----:B------:R-:W2:Y:S02]  /*55b0*/  LDG.E.U8 R4, [R4.64] ;  /* 0x0000002404047981 */ /* 0x000ea4000c1e1100 */
[----:B--2---:R-:W0:Y:S02]  /*55c0*/  I2F.U16 R0, R4 ;  /* 0x0000000400007306 */ /* 0x004e240000101000 */
[----:B0-----:R-:W-:-:S04]  /*55d0*/  F2FP.BF16.PACK_AB R0, RZ, R0 ;  /* 0x00000000ff00723e */ /* 0x001fc800000010ff */
[----:B------:R-:W-:Y:S01]  /*55e0*/  PRMT R2, R0, 0x7610, R2 ;  /* 0x0000761000027816 */ /* 0x000fe20000000002 */
[----:B------:R-:W-:Y:S05]  /*55f0*/  BRA `(.L_x_567) ;  /* 0x00000ef000007947 */ /* 0x000fea0003800000 */
.L_x_564:
        /* <DEDUP_REMOVED lines=11> */
.L_x_569:
[----:B------:R-:W2:Y:S02]  /*56b0*/  LDG.E R4, [R4.64] ;  /* 0x0000002404047981 */ /* 0x000ea4000c1e1900 */
[----:B--2---:R-:W0:Y:S02]  /*56c0*/  I2F R0, R4 ;  /* 0x0000000400007306 */ /* 0x004e240000201400 */
[----:B0-----:R-:W-:-:S04]  /*56d0*/  F2FP.BF16.PACK_AB R0, RZ, R0 ;  /* 0x00000000ff00723e */ /* 0x001fc800000010ff */
[----:B------:R-:W-:Y:S01]  /*56e0*/  PRMT R2, R0, 0x7610, R2 ;  /* 0x0000761000027816 */ /* 0x000fe20000000002 */
[----:B------:R-:W-:Y:S05]  /*56f0*/  BRA `(.L_x_567) ;  /* 0x00000df000007947 */ /* 0x000fea0003800000 */
.L_x_568:
[----:B------:R-:W2:Y:S02]  /*5700*/  LDG.E.U16 R4, [R4.64] ;  /* 0x0000002404047981 */ /* 0x000ea4000c1e1500 */
[----:B--2---:R-:W0:Y:S02]  /*5710*/  I2F.S16 R0, R4 ;  /* 0x0000000400007306 */ /* 0x004e240000101400 */
[----:B0-----:R-:W-:-:S04]  /*5720*/  F2FP.BF16.PACK_AB R0, RZ, R0 ;  /* 0x00000000ff00723e */ /* 0x001fc800000010ff */
[----:B------:R-:W-:Y:S01]  /*5730*/  PRMT R2, R0, 0x7610, R2 ;  /* 0x0000761000027816 */ /* 0x000fe20000000002 */
[----:B------:R-:W-:Y:S05]  /*5740*/  BRA `(.L_x_567) ;  /* 0x00000da000007947 */ /* 0x000fea0003800000 */
.L_x_563:
        /* <DEDUP_REMOVED lines=9> */
.L_x_571:
[----:B------:R-:W2:Y:S02]  /*57e0*/  LDG.E.U16 R0, [R4.64] ;  /* 0x0000002404007981 */ /* 0x000ea4000c1e1500 */
[----:B--2---:R-:W-:-:S05]  /*57f0*/  HADD2.F32 R0, -RZ, R0.H0_H0 ;  /* 0x20000000ff007230 */ /* 0x004fca0000004100 */
[----:B------:R-:W-:-:S04]  /*5800*/  F2FP.BF16.PACK_AB R0, RZ, R0 ;  /* 0x00000000ff00723e */ /* 0x000fc800000010ff */
[----:B------:R-:W-:Y:S01]  /*5810*/  PRMT R2, R0, 0x7610, R2 ;  /* 0x0000761000027816 */ /* 0x000fe20000000002 */
[----:B------:R-:W-:Y:S05]  /*5820*/  BRA `(.L_x_567) ;  /* 0x00000cc000007947 */ /* 0x000fea0003800000 */
.L_x_570:
        /* <DEDUP_REMOVED lines=9> */
.L_x_573:
[----:B------:R-:W2:Y:S02]  /*58c0*/  LDG.E.U16 R4, [R4.64] ;  /* 0x0000002404047981 */ /* 0x000ea4000c1e1500 */
[----:B--2---:R-:W-:-:S05]  /*58d0*/  HADD2.F32 R0, -RZ, R4.H0_H0 ;  /* 0x20000004ff007230 */ /* 0x004fca0000004100 */
[----:B------:R-:W-:-:S04]  /*58e0*/  F2FP.BF16.PACK_AB R0, RZ, R0 ;  /* 0x00000000ff00723e */ /* 0x000fc800000010ff */
[----:B------:R-:W-:Y:S01]  /*58f0*/  PRMT R2, R0, 0x7610, R2 ;  /* 0x0000761000027816 */ /* 0x000fe20000000002 */
[----:B------:R-:W-:Y:S05]  /*5900*/  BRA `(.L_x_567) ;  /* 0x00000be000007947 */ /* 0x000fea0003800000 */
.L_x_572:
[----:B------:R-:W2:Y:S02]  /*5910*/  LDG.E.64 R4, [R4.64] ;  /* 0x0000002404047981 */ /* 0x000ea4000c1e1b00 */
[----:B--2---:R-:W0:Y:S01]  /*5920*/  F2F.F32.F64 R0, R4 ;  /* 0x0000000400007310 */ /* 0x004e220000301000 */
[----:B------:R-:W0:-:S14]  /*5930*/  DSETP.GEU.AND P0, PT, |R4|, c[0x2][0x0], PT ;  /* 0x008000000400762a */ /* 0x000e1c0003f0e200 */
[----:B0-----:R-:W-:-:S05]  /*5940*/  @!P0 FMUL R0, R0, 1.175494350822287508e-38 ;  /* 0x0080000000008820 */ /* 0x001fca0000400000 */
[----:B------:R-:W-:-:S04]  /*5950*/  F2FP.BF16.PACK_AB R0, RZ, R0 ;  /* 0x00000000ff00723e */ /* 0x000fc800000010ff */
[----:B------:R-:W-:Y:S01]  /*5960*/  PRMT R2, R0, 0x7610, R2 ;  /* 0x0000761000027816 */ /* 0x000fe20000000002 */
[----:B------:R-:W-:Y:S05]  /*5970*/  BRA `(.L_x_567) ;  /* 0x00000b7000007947 */ /* 0x000fea0003800000 */
.L_x_562:
        /* <DEDUP_REMOVED lines=14> */
.L_x_576:
[----:B------:R-:W2:Y:S02]  /*5a60*/  LDG.E.64 R4, [R4.64] ;  /* 0x0000002404047981 */ /* 0x000ea4000c1e1b00 */
[----:B--2---:R-:W0:Y:S01]  /*5a70*/  F2F.F32.F64 R0, R4 ;  /* 0x0000000400007310 */ /* 0x004e220000301000 */
[----:B------:R-:W0:-:S14]  /*5a80*/  DSETP.GEU.AND P0, PT, |R4|, c[0x2][0x0], PT ;  /* 0x008000000400762a */ /* 0x000e1c0003f0e200 */
[----:B0-----:R-:W-:-:S05]  /*5a90*/  @!P0 FMUL R0, R0, 1.175494350822287508e-38 ;  /* 0x0080000000008820 */ /* 0x001fca0000400000 */
[----:B------:R-:W-:-:S04]  /*5aa0*/  F2FP.BF16.PACK_AB R0, RZ, R0 ;  /* 0x00000000ff00723e */ /* 0x000fc800000010ff */
[----:B------:R-:W-:Y:S01]  /*5ab0*/  PRMT R2, R0, 0x7610, R2 ;  /* 0x0000761000027816 */ /* 0x000fe20000000002 */
[----:B------:R-:W-:Y:S05]  /*5ac0*/  BRA `(.L_x_567) ;  /* 0x00000a2000007947 */ /* 0x000fea0003800000 */
.L_x_575:
        /* <DEDUP_REMOVED lines=11> */
[----:B------:R-:W-:-:S04]  /*5b80*/  IADD3 R6, R2, 0x1000000, RZ ;  /* 0x0100000002067810 */ /* 0x000fc80007ffe0ff */
[----:B------:R-:W-:Y:S02]  /*5b90*/  SHF.R.S32.HI R6, RZ, 0x8, R6 ;  /* 0x00000008ff067819 */ /* 0x000fe40000011406 */
[----:B0-----:R-:W-:-:S04]  /*5ba0*/  IADD3 R3, -R3, 0x1f, RZ ;  /* 0x0000001f03037810 */ /* 0x001fc80007ffe1ff */
[C---:B------:R-:W-:Y:S02]  /*5bb0*/  ISETP.GT.U32.AND P0, PT, R3.reuse, 0x4, PT ;  /* 0x000000040300780c */ /* 0x040fe40003f04070 */
[----:B------:R-:W-:-:S04]  /*5bc0*/  IADD3 R3, R3, -0x4, RZ ;  /* 0xfffffffc03037810 */ /* 0x000fc80007ffe0ff */
[----:B------:R-:W-:-:S04]  /*5bd0*/  SEL R3, R3, RZ, P0 ;  /* 0x000000ff03037207 */ /* 0x000fc80000000000 */
[C---:B------:R-:W-:Y:S01]  /*5be0*/  SHF.L.U32 R4, R2.reuse, R3, RZ ;  /* 0x0000000302047219 */ /* 0x040fe200000006ff */
[----:B------:R-:W-:Y:S01]  /*5bf0*/  IMAD R7, R3, R8, 0x3c000000 ;  /* 0x3c00000003077424 */ /* 0x000fe200078e0208 */
[----:B------:R-:W-:-:S04]  /*5c00*/  IADD3 R3, R2, -0x1, RZ ;  /* 0xffffffff02037810 */ /* 0x000fc80007ffe0ff */
[----:B------:R-:W-:Y:S02]  /*5c10*/  LEA.HI R7, R4, R7, RZ, 0x1c ;  /* 0x0000000704077211 */ /* 0x000fe400078fe0ff */
[----:B------:R-:W-:Y:S02]  /*5c20*/  SHF.R.S32.HI R3, RZ, 0x1f, R3 ;  /* 0x0000001fff037819 */ /* 0x000fe40000011403 */
[----:B------:R-:W-:-:S04]  /*5c30*/  LOP3.LUT R6, R7, 0x7f800000, R6, 0xf8, !PT ;  /* 0x7f80000007067812 */ /* 0x000fc800078ef806 */
[----:B------:R-:W-:-:S04]  /*5c40*/  LOP3.LUT R3, R6, R3, RZ, 0x30, !PT ;  /* 0x0000000306037212 */ /* 0x000fc800078e30ff */
[----:B------:R-:W-:-:S04]  /*5c50*/  LOP3.LUT R3, R3, 0x80000000, R0, 0xf8, !PT ;  /* 0x8000000003037812 */ /* 0x000fc800078ef800 */
[----:B------:R-:W-:-:S04]  /*5c60*/  F2FP.BF16.PACK_AB R3, RZ, R3 ;  /* 0x00000003ff03723e */ /* 0x000fc800000010ff */
[----:B------:R-:W-:Y:S01]  /*5c70*/  PRMT R2, R3, 0x7610, R2 ;  /* 0x0000761003027816 */ /* 0x000fe20000000002 */
[----:B------:R-:W-:Y:S05]  /*5c80*/  BRA `(.L_x_567) ;  /* 0x0000086000007947 */ /* 0x000fea0003800000 */
.L_x_578:
[----:B------:R-:W2:Y:S02]  /*5c90*/  LDG.E.U8 R3, [R4.64] ;  /* 0x0000002404037981 */ /* 0x000ea4000c1e1100 */
[----:B--2---:R-:W-:-:S05]  /*5ca0*/  IMAD.SHL.U32 R0, R3, 0x2000000, RZ ;  /* 0x0200000003007824 */ /* 0x004fca00078e00ff */
[----:B------:R-:W-:-:S13]  /*5cb0*/  ISETP.GE.U32.AND P0, PT, R0, 0x8000000, PT ;  /* 0x080000000000780c */ /* 0x000fda0003f06070 */
[C---:B------:R-:W-:Y:S02]  /*5cc0*/  @!P0 IMAD.SHL.U32 R0, R3.reuse, 0x100, RZ ;  /* 0x0000010003008824 */ /* 0x040fe400078e00ff */
[C---:B------:R-:W-:Y:S02]  /*5cd0*/  @P0 IMAD.SHL.U32 R2, R3.reuse, 0x200000, RZ ;  /* 0x0020000003020824 */ /* 0x040fe400078e00ff */
[----:B------:R-:W-:Y:S01]  /*5ce0*/  IMAD.SHL.U32 R3, R3, 0x1000000, RZ ;  /* 0x0100000003037824 */ /* 0x000fe200078e00ff */
[----:B------:R-:W-:Y:S02]  /*5cf0*/  @!P0 LOP3.LUT R0, R0, 0x7f00, RZ, 0xc0, !PT ;  /* 0x00007f0000008812 */ /* 0x000fe400078ec0ff */
[----:B------:R-:W-:Y:S02]  /*5d00*/  @P0 LOP3.LUT R2, R2, 0x70000000, RZ, 0xfc, !PT ;  /* 0x7000000002020812 */ /* 0x000fe400078efcff */
[----:B------:R-:W-:-:S03]  /*5d10*/  @!P0 LOP3.LUT R0, R0, 0x3f000000, RZ, 0xfc, !PT ;  /* 0x3f00000000008812 */ /* 0x000fc600078efcff */
[----:B------:R-:W-:Y:S02]  /*5d20*/  @P0 FMUL.FTZ R2, R2, 1.9259299443872358531e-34 ;  /* 0x0780000002020820 */ /* 0x000fe40000410000 */
[----:B------:R-:W-:-:S05]  /*5d30*/  @!P0 FADD.FTZ R2, R0, -0.5 ;  /* 0xbf00000000028421 */ /* 0x000fca0000010000 */
[----:B------:R-:W-:-:S04]  /*5d40*/  LOP3.LUT R2, R2, 0x80000000, R3, 0xf8, !PT ;  /* 0x8000000002027812 */ /* 0x000fc800078ef803 */
[----:B------:R-:W-:Y:S01]  /*5d50*/  F2FP.BF16.PACK_AB R2, RZ, R2 ;  /* 0x00000002ff02723e */ /* 0x000fe200000010ff */
[----:B------:R-:W-:Y:S05]  /*5d60*/  BRA `(.L_x_567) ;  /* 0x0000078000007947 */ /* 0x000fea0003800000 */
.L_x_577:
[----:B------:R0:W5:Y:S01]  /*5d70*/  LDG.E.U16 R2, [R4.64] ;  /* 0x0000002404027981 */ /* 0x000162000c1e1500 */
[----:B------:R-:W-:Y:S05]  /*5d80*/  BRA `(.L_x_567) ;  /* 0x0000076000007947 */ /* 0x000fea0003800000 */
.L_x_574:
        /* <DEDUP_REMOVED lines=12> */
.L_x_581:
        /* <DEDUP_REMOVED lines=21> */
.L_x_585:
[----:B------:R-:W-:Y:S05]  /*5fa0*/  BSYNC B1 ;  /* 0x0000000000017941 */ /* 0x000fea0003800000 */
.L_x_584:
[----:B------:R-:W-:Y:S01]  /*5fb0*/  LEA R3, R0, 0x3b800000, 0x17 ;  /* 0x3b80000000037811 */ /* 0x000fe200078eb8ff */
[----:B------:R-:W-:-:S05]  /*5fc0*/  IMAD.SHL.U32 R0, R2, 0x100000, RZ ;  /* 0x0010000002007824 */ /* 0x000fca00078e00ff */
[----:B------:R-:W-:Y:S02]  /*5fd0*/  LOP3.LUT R0, R3, R0, R4, 0xfe, !PT ;  /* 0x0000000003007212 */ /* 0x000fe400078efe04 */
.L_x_583:
[----:B------:R-:W-:Y:S05]  /*5fe0*/  BSYNC B0 ;  /* 0x0000000000007941 */ /* 0x000fea0003800000 */
.L_x_582:
[----:B------:R-:W-:-:S04]  /*5ff0*/  F2FP.BF16.PACK_AB R0, RZ, R0 ;  /* 0x00000000ff00723e */ /* 0x000fc800000010ff */
[----:B------:R-:W-:Y:S01]  /*6000*/  PRMT R2, R0, 0x7610, R2 ;  /* 0x0000761000027816 */ /* 0x000fe20000000002 */
[----:B------:R-:W-:Y:S05]  /*6010*/  BRA `(.L_x_567) ;  /* 0x000004d000007947 */ /* 0x000fea0003800000 */
.L_x_580:
        /* <DEDUP_REMOVED lines=21> */
.L_x_589:
[----:B------:R-:W-:Y:S05]  /*6170*/  BSYNC B1 ;  /* 0x0000000000017941 */ /* 0x000fea0003800000 */
.L_x_588:
[----:B------:R-:W-:Y:S01]  /*6180*/  LEA R3, R0, 0x37800000, 0x17 ;  /* 0x3780000000037811 */ /* 0x000fe200078eb8ff */
[----:B------:R-:W-:-:S05]  /*6190*/  IMAD.SHL.U32 R0, R2, 0x200000, RZ ;  /* 0x0020000002007824 */ /* 0x000fca00078e00ff */
[----:B------:R-:W-:Y:S02]  /*61a0*/  LOP3.LUT R0, R3, R0, R4, 0xfe, !PT ;  /* 0x0000000003007212 */ /* 0x000fe400078efe04 */
.L_x_587:
[----:B------:R-:W-:Y:S05]  /*61b0*/  BSYNC B0 ;  /* 0x0000000000007941 */ /* 0x000fea0003800000 */
.L_x_586:
[----:B------:R-:W-:-:S04]  /*61c0*/  F2FP.BF16.PACK_AB R0, RZ, R0 ;  /* 0x00000000ff00723e */ /* 0x000fc800000010ff */
[----:B------:R-:W-:Y:S01]  /*61d0*/  PRMT R2, R0, 0x7610, R2 ;  /* 0x0000761000027816 */ /* 0x000fe20000000002 */
[----:B------:R-:W-:Y:S05]  /*61e0*/  BRA `(.L_x_567) ;  /* 0x0000030000007947 */ /* 0x000fea0003800000 */
.L_x_579:
        /* <DEDUP_REMOVED lines=14> */
.L_x_593:
[----:B------:R-:W-:Y:S05]  /*62d0*/  BSYNC B0 ;  /* 0x0000000000007941 */ /* 0x000fea0003800000 */
.L_x_592:
[----:B------:R-:W-:-:S04]  /*62e0*/  F2FP.BF16.PACK_AB R0, RZ, R0 ;  /* 0x00000000ff00723e */ /* 0x000fc800000010ff */
[----:B------:R-:W-:Y:S01]  /*62f0*/  PRMT R2, R0, 0x7610, R2 ;  /* 0x0000761000027816 */ /* 0x000fe20000000002 */
[----:B------:R-:W-:Y:S05]  /*6300*/  BRA `(.L_x_567) ;  /* 0x000001e000007947 */ /* 0x000fea0003800000 */
.L_x_566:
        /* <DEDUP_REMOVED lines=21> */
.L_x_591:
[----:B------:R-:W2:Y:S02]  /*6460*/  LDG.E.64 R4, [R4.64] ;  /* 0x0000002404047981 */ /* 0x000ea4000c1e1b00 */
[----:B--2---:R-:W0:Y:S02]  /*6470*/  I2F.U64 R0, R4 ;  /* 0x0000000400007312 */ /* 0x004e240000301000 */
[----:B0-----:R-:W-:-:S04]  /*6480*/  F2FP.BF16.PACK_AB R0, RZ, R0 ;  /* 0x00000000ff00723e */ /* 0x001fc800000010ff */
[----:B------:R-:W-:Y:S01]  /*6490*/  PRMT R2, R0, 0x7610, R2 ;  /* 0x0000761000027816 */ /* 0x000fe20000000002 */
[----:B------:R-:W-:Y:S05]  /*64a0*/  BRA `(.L_x_567) ;  /* 0x0000004000007947 */ /* 0x000fea0003800000 */
.L_x_590:
[----:B------:R-:W2:Y:S02]  /*64b0*/  LDG.E R4, [R4.64] ;  /* 0x0000002404047981 */ /* 0x000ea4000c1e1900 */
[----:B--2---:R-:W0:Y:S02]  /*64c0*/  I2F.U32 R0, R4 ;  /* 0x0000000400007306 */ /* 0x004e240000201000 */
[----:B0-----:R-:W-:-:S04]  /*64d0*/  F2FP.BF16.PACK_AB R0, RZ, R0 ;  /* 0x00000000ff00723e */ /* 0x001fc800000010ff */
[----:B------:R-:W-:Y:S02]  /*64e0*/  PRMT R2, R0, 0x7610, R2 ;  /* 0x0000761000027816 */ /* 0x000fe40000000002 */
.L_x_567:
[----:B------:R-:W-:-:S05]  /*64f0*/  IADD3 R17, R17, 0x80, RZ ;  /* 0x0000008011117810 */ /* 0x000fca0007ffe0ff */
.L_x_529:
[----:B------:R-:W-:Y:S05]  /*6500*/  BSYNC B6 ;  /* 0x0000000000067941 */ /* 0x000fea0003800000 */
.L_x_528:
        /* <DEDUP_REMOVED lines=24> */
.L_x_599:
[----:B------:R-:W2:Y:S02]  /*6690*/  LDG.E.U8 R4, [R4.64] ;  /* 0x0000002404047981 */ /* 0x000ea4000c1e1100 */
[----:B--2---:R-:W0:Y:S02]  /*66a0*/  I2F.U16 R0, R4 ;  /* 0x0000000400007306 */ /* 0x004e240000101000 */
[----:B0-----:R-:W-:-:S04]  /*66b0*/  F2FP.BF16.PACK_AB R0, RZ, R0 ;  /* 0x00000000ff00723e */ /* 0x001fc800000010ff */
[----:B------:R-:W-:Y:S01]  /*66c0*/  PRMT R27, R0, 0x7610, R27 ;  /* 0x00007610001b7816 */ /* 0x000fe2000000001b */
[----:B------:R-:W-:Y:S05]  /*66d0*/  BRA `(.L_x_601) ;  /* 0x00000f0000007947 */ /* 0x000fea0003800000 */
.L_x_598:
        /* <DEDUP_REMOVED lines=11> */
.L_x_603:
[----:B------:R-:W2:Y:S02]  /*6790*/  LDG.E R4, [R4.64] ;  /* 0x0000002404047981 */ /* 0x000ea4000c1e1900 */
[----:B--2---:R-:W0:Y:S02]  /*67a0*/  I2F R0, R4 ;  /* 0x0000000400007306 */ /* 0x004e240000201400 */
[----:B0-----:R-:W-:-:S04]  /*67b0*/  F2FP.BF16.PACK_AB R0, RZ, R0 ;  /* 0x00000000ff00723e */ /* 0x001fc800000010ff */
[----:B------:R-:W-:Y:S01]  /*67c0*/  PRMT R27, R0, 0x7610, R27 ;  /* 0x00007610001b7816 */ /* 0x000fe2000000001b */
[----:B------:R-:W-:Y:S05]  /*67d0*/  BRA `(.L_x_601) ;  /* 0x00000e0000007947 */ /* 0x000fea0003800000 */
.L_x_602:
[----:B------:R-:W2:Y:S02]  /*67e0*/  LDG.E.U16 R4, [R4.64] ;  /* 0x0000002404047981 */ /* 0x000ea4000c1e1500 */
[----:B--2---:R-:W0:Y:S02]  /*67f0*/  I2F.S16 R0, R4 ;  /* 0x0000000400007306 */ /* 0x004e240000101400 */
[----:B0-----:R-:W-:-:S04]  /*6800*/  F2FP.BF16.PACK_AB R0, RZ, R0 ;  /* 0x00000000ff00723e */ /* 0x001fc800000010ff */
[----:B------:R-:W-:Y:S01]  /*6810*/  PRMT R27, R0, 0x7610, R27 ;  /* 0x00007610001b7816 */ /* 0x000fe2000000001b */
[----:B------:R-:W-:Y:S05]  /*6820*/  BRA `(.L_x_601) ;  /* 0x00000db000007947 */ /* 0x000fea0003800000 */
.L_x_597:
        /* <DEDUP_REMOVED lines=9> */
.L_x_605:
[----:B------:R-:W2:Y:S02]  /*68c0*/  LDG.E.U16 R0, [R4.64] ;  /* 0x0000002404007981 */ /* 0x000ea4000c1e1500 */
[----:B--2---:R-:W-:-:S05]  /*68d0*/  HADD2.F32 R0, -RZ, R0.H0_H0 ;  /* 0x20000000ff007230 */ /* 0x004fca0000004100 */
[----:B------:R-:W-:-:S04]  /*68e0*/  F2FP.BF16.PACK_AB R0, RZ, R0 ;  /* 0x00000000ff00723e */ /* 0x000fc800000010ff */
[----:B------:R-:W-:Y:S01]  /*68f0*/  PRMT R27, R0, 0x7610, R27 ;  /* 0x00007610001b7816 */ /* 0x000fe2000000001b */
[----:B------:R-:W-:Y:S05]  /*6900*/  BRA `(.L_x_601) ;  /* 0x00000cd000007947 */ /* 0x000fea0003800000 */
.L_x_604:
        /* <DEDUP_REMOVED lines=9> */
.L_x_607:
[----:B------:R-:W2:Y:S02]  /*69a0*/  LDG.E.U16 R4, [R4.64] ;  /* 0x0000002404047981 */ /* 0x000ea4000c1e1500 */
[----:B--2---:R-:W-:-:S05]  /*69b0*/  HADD2.F32 R0, -RZ, R4.H0_H0 ;  /* 0x20000004ff007230 */ /* 0x004fca0000004100 */
[----:B------:R-:W-:-:S04]  /*69c0*/  F2FP.BF16.PACK_AB R0, RZ, R0 ;  /* 0x00000000ff00723e */ /* 0x000fc800000010ff */
[----:B------:R-:W-:Y:S01]  /*69d0*/  PRMT R27, R0, 0x7610, R27 ;  /* 0x00007610001b7816 */ /* 0x000fe2000000001b */
[----:B------:R-:W-:Y:S05]  /*69e0*/  BRA `(.L_x_601) ;  /* 0x00000bf000007947 */ /* 0x000fea0003800000 */
.L_x_606:
[----:B------:R-:W2:Y:S02]  /*69f0*/  LDG.E.64 R4, [R4.64] ;  /* 0x0000002404047981 */ /* 0x000ea4000c1e1b00 */
[----:B--2---:R-:W0:Y:S01]  /*6a00*/  F2F.F32.F64 R0, R4 ;  /* 0x0000000400007310 */ /* 0x004e220000301000 */
[----:B------:R-:W0:-:S14]  /*6a10*/  DSETP.GEU.AND P0, PT, |R4|, c[0x2][0x0], PT ;  /* 0x008000000400762a */ /* 0x000e1c0003f0e200 */
[----:B0-----:R-:W-:-:S05]  /*6a20*/  @!P0 FMUL R0, R0, 1.175494350822287508e-38 ;  /* 0x0080000000008820 */ /* 0x001fca0000400000 */
[----:B------:R-:W-:-:S04]  /*6a30*/  F2FP.BF16.PACK_AB R0, RZ, R0 ;  /* 0x00000000ff00723e */ /* 0x000fc800000010ff */
[----:B------:R-:W-:Y:S01]  /*6a40*/  PRMT R27, R0, 0x7610, R27 ;  /* 0x00007610001b7816 */ /* 0x000fe2000000001b */
[----:B------:R-:W-:Y:S05]  /*6a50*/  BRA `(.L_x_601) ;  /* 0x00000b8000007947 */ /* 0x000fea0003800000 */
.L_x_596:
        /* <DEDUP_REMOVED lines=14> */
.L_x_610:
[----:B------:R-:W2:Y:S02]  /*6b40*/  LDG.E.64 R4, [R4.64] ;  /* 0x0000002404047981 */ /* 0x000ea4000c1e1b00 */
[----:B--2---:R-:W0:Y:S01]  /*6b50*/  F2F.F32.F64 R0, R4 ;  /* 0x0000000400007310 */ /* 0x004e220000301000 */
[----:B------:R-:W0:-:S14]  /*6b60*/  DSETP.GEU.AND P0, PT, |R4|, c[0x2][0x0], PT ;  /* 0x008000000400762a */ /* 0x000e1c0003f0e200 */
[----:B0-----:R-:W-:-:S05]  /*6b70*/  @!P0 FMUL R0, R0, 1.175494350822287508e-38 ;  /* 0x0080000000008820 */ /* 0x001fca0000400000 */
[----:B------:R-:W-:-:S04]  /*6b80*/  F2FP.BF16.PACK_AB R0, RZ, R0 ;  /* 0x00000000ff00723e */ /* 0x000fc800000010ff */
[----:B------:R-:W-:Y:S01]  /*6b90*/  PRMT R27, R0, 0x7610, R27 ;  /* 0x00007610001b7816 */ /* 0x000fe2000000001b */
[----:B------:R-:W-:Y:S05]  /*6ba0*/  BRA `(.L_x_601) ;  /* 0x00000a3000007947 */ /* 0x000fea0003800000 */
.L_x_609:
        /* <DEDUP_REMOVED lines=28> */
.L_x_612:
        /* <DEDUP_REMOVED lines=15> */
.L_x_611:
[----:B------:R0:W5:Y:S01]  /*6e60*/  LDG.E.U16 R27, [R4.64] ;  /* 0x00000024041b7981 */ /* 0x000162000c1e1500 */
[----:B------:R-:W-:Y:S05]  /*6e70*/  BRA `(.L_x_601) ;  /* 0x0000076000007947 */ /* 0x000fea0003800000 */
.L_x_608:
        /* <DEDUP_REMOVED lines=12> */
.L_x_615:
        /* <DEDUP_REMOVED lines=21> */
.L_x_619:
[----:B------:R-:W-:Y:S05]  /*7090*/  BSYNC B1 ;  /* 0x0000000000017941 */ /* 0x000fea0003800000 */
.L_x_618:
[----:B------:R-:W-:Y:S01]  /*70a0*/  LEA R5, R0, 0x3b800000, 0x17 ;  /* 0x3b80000000057811 */ /* 0x000fe200078eb8ff */
[----:B------:R-:W-:-:S05]  /*70b0*/  IMAD.SHL.U32 R0, R3, 0x100000, RZ ;  /* 0x0010000003007824 */ /* 0x000fca00078e00ff */
[----:B------:R-:W-:Y:S02]  /*70c0*/  LOP3.LUT R0, R5, R0, R6, 0xfe, !PT ;  /* 0x0000000005007212 */ /* 0x000fe400078efe06 */
.L_x_617:
[----:B------:R-:W-:Y:S05]  /*70d0*/  BSYNC B0 ;  /* 0x0000000000007941 */ /* 0x000fea0003800000 */
.L_x_616:
[----:B------:R-:W-:-:S04]  /*70e0*/  F2FP.BF16.PACK_AB R0, RZ, R0 ;  /* 0x00000000ff00723e */ /* 0x000fc800000010ff */
[----:B------:R-:W-:Y:S01]  /*70f0*/  PRMT R27, R0, 0x7610, R27 ;  /* 0x00007610001b7816 */ /* 0x000fe2000000001b */
[----:B------:R-:W-:Y:S05]  /*7100*/  BRA `(.L_x_601) ;  /* 0x000004d000007947 */ /* 0x000fea0003800000 */
.L_x_614:
        /* <DEDUP_REMOVED lines=21> */
.L_x_623:
[----:B------:R-:W-:Y:S05]  /*7260*/  BSYNC B1 ;  /* 0x0000000000017941 */ /* 0x000fea0003800000 */
.L_x_622:
[----:B------:R-:W-:Y:S01]  /*7270*/  LEA R5, R0, 0x37800000, 0x17 ;  /* 0x3780000000057811 */ /* 0x000fe200078eb8ff */
[----:B------:R-:W-:-:S05]  /*7280*/  IMAD.SHL.U32 R0, R3, 0x200000, RZ ;  /* 0x0020000003007824 */ /* 0x000fca00078e00ff */
[----:B------:R-:W-:Y:S02]  /*7290*/  LOP3.LUT R0, R5, R0, R6, 0xfe, !PT ;  /* 0x0000000005007212 */ /* 0x000fe400078efe06 */
.L_x_621:
[----:B------:R-:W-:Y:S05]  /*72a0*/  BSYNC B0 ;  /* 0x0000000000007941 */ /* 0x000fea0003800000 */
.L_x_620:
[----:B------:R-:W-:-:S04]  /*72b0*/  F2FP.BF16.PACK_AB R0, RZ, R0 ;  /* 0x00000000ff00723e */ /* 0x000fc800000010ff */
[----:B------:R-:W-:Y:S01]  /*72c0*/  PRMT R27, R0, 0x7610, R27 ;  /* 0x00007610001b7816 */ /* 0x000fe2000000001b */
[----:B------:R-:W-:Y:S05]  /*72d0*/  BRA `(.L_x_601) ;  /* 0x0000030000007947 */ /* 0x000fea0003800000 */
.L_x_613:
        /* <DEDUP_REMOVED lines=14> */
.L_x_627:
[----:B------:R-:W-:Y:S05]  /*73c0*/  BSYNC B0 ;  /* 0x0000000000007941 */ /* 0x000fea0003800000 */
.L_x_626:
[----:B------:R-:W-:-:S04]  /*73d0*/  F2FP.BF16.PACK_AB R0, RZ, R0 ;  /* 0x00000000ff00723e */ /* 0x000fc800000010ff */
[----:B------:R-:W-:Y:S01]  /*73e0*/  PRMT R27, R0, 0x7610, R27 ;  /* 0x00007610001b7816 */ /* 0x000fe2000000001b */
[----:B------:R-:W-:Y:S05]  /*73f0*/  BRA `(.L_x_601) ;  /* 0x000001e000007947 */ /* 0x000fea0003800000 */
.L_x_600:
        /* <DEDUP_REMOVED lines=21> */
.L_x_625:
[----:B------:R-:W2:Y:S02]  /*7550*/  LDG.E.64 R4, [R4.64] ;  /* 0x0000002404047981 */ /* 0x000ea4000c1e1b00 */
[----:B--2---:R-:W0:Y:S02]  /*7560*/  I2F.U64 R0, R4 ;  /* 0x0000000400007312 */ /* 0x004e240000301000 */
[----:B0-----:R-:W-:-:S04]  /*7570*/  F2FP.BF16.PACK_AB R0, RZ, R0 ;  /* 0x00000000ff00723e */ /* 0x001fc800000010ff */
[----:B------:R-:W-:Y:S01]  /*7580*/  PRMT R27, R0, 0x7610, R27 ;  /* 0x00007610001b7816 */ /* 0x000fe2000000001b */
[----:B------:R-:W-:Y:S05]  /*7590*/  BRA `(.L_x_601) ;  /* 0x0000004000007947 */ /* 0x000fea0003800000 */
.L_x_624:
[----:B------:R-:W2:Y:S02]  /*75a0*/  LDG.E R4, [R4.64] ;  /* 0x0000002404047981 */ /* 0x000ea4000c1e1900 */
[----:B--2---:R-:W0:Y:S02]  /*75b0*/  I2F.U32 R0, R4 ;  /* 0x0000000400007306 */ /* 0x004e240000201000 */
[----:B0-----:R-:W-:-:S04]  /*75c0*/  F2FP.BF16.PACK_AB R0, RZ, R0 ;  /* 0x00000000ff00723e */ /* 0x001fc800000010ff */
[----:B------:R-:W-:Y:S02]  /*75d0*/  PRMT R27, R0, 0x7610, R27 ;  /* 0x00007610001b7816 */ /* 0x000fe4000000001b */
.L_x_601:
        /* <DEDUP_REMOVED lines=18> */
.L_x_631:
[----:B------:R-:W2:Y:S02]  /*7700*/  LDG.E.U8 R4, [R4.64] ;  /* 0x0000002404047981 */ /* 0x000ea4000c1e1100 */
[----:B--2---:R-:W0:Y:S02]  /*7710*/  I2F.U16 R0, R4 ;  /* 0x0000000400007306 */ /* 0x004e240000101000 */
[----:B0-----:R-:W-:Y:S01]  /*7720*/  F2FP.BF16.PACK_AB R0, RZ, R0 ;  /* 0x00000000ff00723e */ /* 0x001fe200000010ff */
[----:B------:R-:W-:Y:S05]  /*7730*/  BRA `(.L_x_595) ;  /* 0x00000e2000007947 */ /* 0x000fea0003800000 */
.L_x_630:
        /* <DEDUP_REMOVED lines=10> */
.L_x_634:
[----:B------:R-:W2:Y:S02]  /*77e0*/  LDG.E R4, [R4.64] ;  /* 0x0000002404047981 */ /* 0x000ea4000c1e1900 */
[----:B--2---:R-:W0:Y:S02]  /*77f0*/  I2F R0, R4 ;  /* 0x0000000400007306 */ /* 0x004e240000201400 */
[----:B0-----:R-:W-:Y:S01]  /*7800*/  F2FP.BF16.PACK_AB R0, RZ, R0 ;  /* 0x00000000ff00723e */ /* 0x001fe200000010ff */
[----:B------:R-:W-:Y:S05]  /*7810*/  BRA `(.L_x_595) ;  /* 0x00000d4000007947 */ /* 0x000fea0003800000 */
.L_x_633:
[----:B------:R-:W2:Y:S02]  /*7820*/  LDG.E.U16 R4, [R4.64] ;  /* 0x0000002404047981 */ /* 0x000ea4000c1e1500 */
[----:B--2---:R-:W0:Y:S02]  /*7830*/  I2F.S16 R0, R4 ;  /* 0x0000000400007306 */ /* 0x004e240000101400 */
[----:B0-----:R-:W-:Y:S01]  /*7840*/  F2FP.BF16.PACK_AB R0, RZ, R0 ;  /* 0x00000000ff00723e */ /* 0x001fe200000010ff */
[----:B------:R-:W-:Y:S05]  /*7850*/  BRA `(.L_x_595) ;  /* 0x00000d0000007947 */ /* 0x000fea0003800000 */
.L_x_629:
        /* <DEDUP_REMOVED lines=9> */
.L_x_636:
[----:B------:R-:W2:Y:S02]  /*78f0*/  LDG.E.U16 R0, [R4.64] ;  /* 0x0000002404007981 */ /* 0x000ea4000c1e1500 */
[----:B--2---:R-:W-:-:S05]  /*7900*/  HADD2.F32 R0, -RZ, R0.H0_H0 ;  /* 0x20000000ff007230 */ /* 0x004fca0000004100 */
[----:B------:R-:W-:Y:S01]  /*7910*/  F2FP.BF16.PACK_AB R0, RZ, R0 ;  /* 0x00000000ff00723e */ /* 0x000fe200000010ff */
[----:B------:R-:W-:Y:S05]  /*7920*/  BRA `(.L_x_595) ;  /* 0x00000c3000007947 */ /* 0x000fea0003800000 */
.L_x_635:
        /* <DEDUP_REMOVED lines=9> */
.L_x_638:
[----:B------:R-:W2:Y:S02]  /*79c0*/  LDG.E.U16 R4, [R4.64] ;  /* 0x0000002404047981 */ /* 0x000ea4000c1e1500 */
[----:B--2---:R-:W-:-:S05]  /*79d0*/  HADD2.F32 R0, -RZ, R4.H0_H0 ;  /* 0x20000004ff007230 */ /* 0x004fca0000004100 */
[----:B------:R-:W-:Y:S01]  /*79e0*/  F2FP.BF16.PACK_AB R0, RZ, R0 ;  /* 0x00000000ff00723e */ /* 0x000fe200000010ff */
[----:B------:R-:W-:Y:S05]  /*79f0*/  BRA `(.L_x_595) ;  /* 0x00000b6000007947 */ /* 0x000fea0003800000 */
.L_x_637:
[----:B------:R-:W2:Y:S02]  /*7a00*/  LDG.E.64 R4, [R4.64] ;  /* 0x0000002404047981 */ /* 0x000ea4000c1e1b00 */
[----:B--2---:R-:W0:Y:S01]  /*7a10*/  F2F.F32.F64 R0, R4 ;  /* 0x0000000400007310 */ /* 0x004e220000301000 */
[----:B------:R-:W0:-:S14]  /*7a20*/  DSETP.GEU.AND P0, PT, |R4|, c[0x2][0x0], PT ;  /* 0x008000000400762a */ /* 0x000e1c0003f0e200 */
[----:B0-----:R-:W-:-:S05]  /*7a30*/  @!P0 FMUL R0, R0, 1.175494350822287508e-38 ;  /* 0x0080000000008820 */ /* 0x001fca0000400000 */
[----:B------:R-:W-:Y:S01]  /*7a40*/  F2FP.BF16.PACK_AB R0, RZ, R0 ;  /* 0x00000000ff00723e */ /* 0x000fe200000010ff */
[----:B------:R-:W-:Y:S05]  /*7a50*/  BRA `(.L_x_595) ;  /* 0x00000b0000007947 */ /* 0x000fea0003800000 */
.L_x_628:
        /* <DEDUP_REMOVED lines=13> */
.L_x_641:
[----:B------:R-:W2:Y:S02]  /*7b30*/  LDG.E.64 R4, [R4.64] ;  /* 0x0000002404047981 */ /* 0x000ea4000c1e1b00 */
[----:B--2---:R-:W0:Y:S01]  /*7b40*/  F2F.F32.F64 R0, R4 ;  /* 0x0000000400007310 */ /* 0x004e220000301000 */
[----:B------:R-:W0:-:S14]  /*7b50*/  DSETP.GEU.AND P0, PT, |R4|, c[0x2][0x0], PT ;  /* 0x008000000400762a */ /* 0x000e1c0003f0e200 */
[----:B0-----:R-:W-:-:S05]  /*7b60*/  @!P0 FMUL R0, R0, 1.175494350822287508e-38 ;  /* 0x0080000000008820 */ /* 0x001fca0000400000 */
[----:B------:R-:W-:Y:S01]  /*7b70*/  F2FP.BF16.PACK_AB R0, RZ, R0 ;  /* 0x00000000ff00723e */ /* 0x000fe200000010ff */
[----:B------:R-:W-:Y:S05]  /*7b80*/  BRA `(.L_x_595) ;  /* 0x000009d000007947 */ /* 0x000fea0003800000 */
.L_x_640:
        /* <DEDUP_REMOVED lines=28> */
.L_x_643:
        /* <DEDUP_REMOVED lines=12> */
[----:B------:R-:W-:Y:S01]  /*7e10*/  F2FP.BF16.PACK_AB R0, RZ, R0 ;  /* 0x00000000ff00723e */ /* 0x000fe200000010ff */
[----:B------:R-:W-:Y:S05]  /*7e20*/  BRA `(.L_x_595) ;  /* 0x0000073000007947 */ /* 0x000fea0003800000 */
.L_x_642:
[----:B------:R0:W5:Y:S01]  /*7e30*/  LDG.E.U16 R0, [R4.64] ;  /* 0x0000002404007981 */ /* 0x000162000c1e1500 */
[----:B------:R-:W-:Y:S05]  /*7e40*/  BRA `(.L_x_595) ;  /* 0x0000071000007947 */ /* 0x000fea0003800000 */
.L_x_639:
        /* <DEDUP_REMOVED lines=12> */
.L_x_646:
        /* <DEDUP_REMOVED lines=21> */
.L_x_650:
[----:B------:R-:W-:Y:S05]  /*8060*/  BSYNC B1 ;  /* 0x0000000000017941 */ /* 0x000fea0003800000 */
.L_x_649:
[----:B------:R-:W-:Y:S01]  /*8070*/  LEA R5, R0, 0x3b800000, 0x17 ;  /* 0x3b80000000057811 */ /* 0x000fe200078eb8ff */
[----:B------:R-:W-:-:S05]  /*8080*/  IMAD.SHL.U32 R0, R3, 0x100000, RZ ;  /* 0x0010000003007824 */ /* 0x000fca00078e00ff */
[----:B------:R-:W-:Y:S02]  /*8090*/  LOP3.LUT R0, R5, R0, R6, 0xfe, !PT ;  /* 0x0000000005007212 */ /* 0x000fe400078efe06 */
.L_x_648:
[----:B------:R-:W-:Y:S05]  /*80a0*/  BSYNC B0 ;  /* 0x0000000000007941 */ /* 0x000fea0003800000 */
.L_x_647:
[----:B------:R-:W-:Y:S01]  /*80b0*/  F2FP.BF16.PACK_AB R0, RZ, R0 ;  /* 0x00000000ff00723e */ /* 0x000fe200000010ff */
[----:B------:R-:W-:Y:S05]  /*80c0*/  BRA `(.L_x_595) ;  /* 0x0000049000007947 */ /* 0x000fea0003800000 */
.L_x_645:
        /* <DEDUP_REMOVED lines=21> */
.L_x_654:
[----:B------:R-:W-:Y:S05]  /*8220*/  BSYNC B1 ;  /* 0x0000000000017941 */ /* 0x000fea0003800000 */
.L_x_653:
[----:B------:R-:W-:Y:S01]  /*8230*/  LEA R5, R0, 0x37800000, 0x17 ;  /* 0x3780000000057811 */ /* 0x000fe200078eb8ff */
[----:B------:R-:W-:-:S05]  /*8240*/  IMAD.SHL.U32 R0, R3, 0x200000, RZ ;  /* 0x0020000003007824 */ /* 0x000fca00078e00ff */
[----:B------:R-:W-:Y:S02]  /*8250*/  LOP3.LUT R0, R5, R0, R6, 0xfe, !PT ;  /* 0x0000000005007212 */ /* 0x000fe400078efe06 */
.L_x_652:
[----:B------:R-:W-:Y:S05]  /*8260*/  BSYNC B0 ;  /* 0x0000000000007941 */ /* 0x000fea0003800000 */
.L_x_651:
[----:B------:R-:W-:Y:S01]  /*8270*/  F2FP.BF16.PACK_AB R0, RZ, R0 ;  /* 0x00000000ff00723e */ /* 0x000fe200000010ff */
[----:B------:R-:W-:Y:S05]  /*8280*/  BRA `(.L_x_595) ;  /* 0x000002d000007947 */ /* 0x000fea0003800000 */
.L_x_644:
        /* <DEDUP_REMOVED lines=14> */
.L_x_658:
[----:B------:R-:W-:Y:S05]  /*8370*/  BSYNC B0 ;  /* 0x0000000000007941 */ /* 0x000fea0003800000 */
.L_x_657:
[----:B------:R-:W-:Y:S01]  /*8380*/  F2FP.BF16.PACK_AB R0, RZ, R0 ;  /* 0x00000000ff00723e */ /* 0x000fe200000010ff */
[----:B------:R-:W-:Y:S05]  /*8390*/  BRA `(.L_x_595) ;  /* 0x000001c000007947 */ /* 0x000fea0003800000 */
.L_x_632:
        /* <DEDUP_REMOVED lines=21> */
.L_x_656:
[----:B------:R-:W2:Y:S02]  /*84f0*/  LDG.E.64 R4, [R4.64] ;  /* 0x0000002404047981 */ /* 0x000ea4000c1e1b00 */
[----:B--2---:R-:W0:Y:S02]  /*8500*/  I2F.U64 R0, R4 ;  /* 0x0000000400007312 */ /* 0x004e240000301000 */
[----:B0-----:R-:W-:Y:S01]  /*8510*/  F2FP.BF16.PACK_AB R0, RZ, R0 ;  /* 0x00000000ff00723e */ /* 0x001fe200000010ff */
[----:B------:R-:W-:Y:S05]  /*8520*/  BRA `(.L_x_595) ;  /* 0x0000003000007947 */ /* 0x000fea0003800000 */
.L_x_655:
[----:B------:R-:W2:Y:S02]  /*8530*/  LDG.E R4, [R4.64] ;  /* 0x0000002404047981 */ /* 0x000ea4000c1e1900 */
[----:B--2---:R-:W0:Y:S02]  /*8540*/  I2F.U32 R0, R4 ;  /* 0x0000000400007306 */ /* 0x004e240000201000 */
[----:B0-----:R-:W-:-:S06]  /*8550*/  F2FP.BF16.PACK_AB R0, RZ, R0 ;  /* 0x00000000ff00723e */ /* 0x001fcc00000010ff */
.L_x_595:
[----:B------:R-:W-:Y:S05]  /*8560*/  BSYNC B6 ;  /* 0x0000000000067941 */ /* 0x000fea0003800000 */
.L_x_594:
[----:B------:R-:W1:Y:S01]  /*8570*/  S2R R29, SR_TID.X ;  /* 0x00000000001d7919 */ /* 0x000e620000002100 */
[----:B------:R-:W2:Y:S01]  /*8580*/  LDC.U8 R17, c[0x0][0x190] ;  /* 0x00006400ff117b82 */ /* 0x000ea20000000000 */
[----:B------:R-:W-:Y:S01]  /*8590*/  BSSY B0, `(.L_x_659) ;  /* 0x0000034000007945 */ /* 0x000fe20003800000 */
[----:B-1----:R-:W-:-:S02]  /*85a0*/  ISETP.GE.AND P2, PT, R29, R22, PT ;  /* 0x000000161d00720c */ /* 0x002fc40003f46270 */
[C---:B------:R-:W-:Y:S02]  /*85b0*/  IADD3 R3, R29.reuse, 0x100, RZ ;  /* 0x000001001d037810 */ /* 0x040fe40007ffe0ff */
[C---:B0-----:R-:W-:Y:S02]  /*85c0*/  IADD3 R5, R29.reuse, 0x180, RZ ;  /* 0x000001801d057810 */ /* 0x041fe40007ffe0ff */
[----:B------:R-:W-:Y:S02]  /*85d0*/  IADD3 R19, R29, 0x80, RZ ;  /* 0x000000801d137810 */ /* 0x000fe40007ffe0ff */
[-C--:B------:R-:W-:Y:S02]  /*85e0*/  ISETP.GE.AND P0, PT, R3, R22.reuse, PT ;  /* 0x000000160300720c */ /* 0x080fe40003f06270 */
[-C--:B------:R-:W-:Y:S02]  /*85f0*/  ISETP.GE.AND P1, PT, R5, R22.reuse, PT ;  /* 0x000000160500720c */ /* 0x080fe40003f26270 */
[----:B------:R-:W-:Y:S01]  /*8600*/  ISETP.GE.AND P4, PT, R19, R22, PT ;  /* 0x000000161300720c */ /* 0x000fe20003f86270 */
[----:B------:R-:W-:Y:S07]  /*8610*/  @P2 BRA `(.L_x_660) ;  /* 0x000002b000002947 */ /* 0x000fee0003800000 */
[----:B--2--5:R-:W-:Y:S01]  /*8620*/  PRMT R25, RZ, 0x5410, R25 ;  /* 0x00005410ff197816 */ /* 0x024fe20000000019 */
        /* <DEDUP_REMOVED lines=28> */
[----:B------:R-:W-:Y:S02]  /*87f0*/  FMUL.FTZ R4, R25, -0.5 ;  /* 0xbf00000019047820 */ /* 0x000fe40000410000 */
[----:B------:R-:W-:Y:S02]  /*8800*/  FFMA.FTZ R5, R5, R8, R8 ;  /* 0x0000000805057223 */ /* 0x000fe40000010008 */
[----:B------:R-:W-:Y:S02]  /*8810*/  FMUL.FTZ R6, R25, R4 ;  /* 0x0000000419067220 */ /* 0x000fe40000410000 */
[----:B------:R-:W0:Y:S02]  /*8820*/  @P3 MUFU.EX2 R4, R5 ;  /* 0x0000000500043308 */ /* 0x000e240000000800 */
[----:B------:R-:W-:-:S06]  /*8830*/  FMUL.FTZ R6, R6, 1.4426950216293334961 ;  /* 0x3fb8aa3b06067820 */ /* 0x000fcc0000410000 */
[----:B------:R-:W1:Y:S01]  /*8840*/  MUFU.EX2 R6, R6 ;  /* 0x0000000600067308 */ /* 0x000e620000000800 */
[----:B0-----:R-:W-:-:S05]  /*8850*/  @P3 FADD.FTZ R4, -R4, 1 ;  /* 0x3f80000004043421 */ /* 0x001fca0000010100 */
[----:B------:R-:W-:Y:S01]  /*8860*/  @P3 LOP3.LUT R5, R4, 0x80000000, R3, 0xb8, !PT ;  /* 0x8000000004053812 */ /* 0x000fe200078eb803 */
[----:B-1----:R-:W-:-:S04]  /*8870*/  FMUL.FTZ R8, R6, 0.3989422917366027832 ;  /* 0x3ecc422a06087820 */ /* 0x002fc80000410000 */
[----:B------:R-:W-:Y:S02]  /*8880*/  FADD.FTZ R3, R5, 1 ;  /* 0x3f80000005037421 */ /* 0x000fe40000010000 */
[----:B------:R-:W-:-:S04]  /*8890*/  FMUL.FTZ R8, R25, R8 ;  /* 0x0000000819087220 */ /* 0x000fc80000410000 */
[----:B------:R-:W-:-:S04]  /*88a0*/  FFMA.FTZ R3, R3, 0.5, R8 ;  /* 0x3f00000003037823 */ /* 0x000fc80000010008 */
[----:B------:R-:W-:-:S05]  /*88b0*/  FMUL.FTZ R3, R24, R3 ;  /* 0x0000000318037220 */ /* 0x000fca0000410000 */
[----:B------:R-:W-:Y:S02]  /*88c0*/  F2FP.BF16.PACK_AB R3, RZ, R3 ;  /* 0x00000003ff03723e */ /* 0x000fe400000010ff */
.L_x_660:
[----:B--2---:R-:W-:Y:S05]  /*88d0*/  BSYNC B0 ;  /* 0x0000000000007941 */ /* 0x004fea0003800000 */
.L_x_659:
[----:B------:R-:W-:Y:S01]  /*88e0*/  BSSY B0, `(.L_x_661) ;  /* 0x000002d000007945 */ /* 0x000fe20003800000 */
[----:B------:R-:W-:Y:S05]  /*88f0*/  @P4 BRA `(.L_x_662) ;  /* 0x000002b000004947 */ /* 0x000fea0003800000 */
[----:B-----5:R-:W-:Y:S01]  /*8900*/  PRMT R26, RZ, 0x5410, R26 ;  /* 0x00005410ff1a7816 */ /* 0x020fe2000000001a */
[----:B------:R-:W-:Y:S01]  /*8910*/  IMAD.MOV.U32 R8, RZ, RZ, 0x38eb4c3a ;  /* 0x38eb4c3aff087424 */ /* 0x000fe200078e00ff */
[----:B------:R-:W-:Y:S01]  /*8920*/  PRMT R23, RZ, 0x5410, R23 ;  /* 0x00005410ff177816 */ /* 0x000fe20000000017 */
[----:B------:R-:W-:Y:S02]  /*8930*/  IMAD.MOV.U32 R7, RZ, RZ, 0x3aae005b ;  /* 0x3aae005bff077424 */ /* 0x000fe400078e00ff */
[----:B------:R-:W-:Y:S02]  /*8940*/  FMUL.FTZ R4, R26, 0.70710676908493041992 ;  /* 0x3f3504f31a047820 */ /* 0x000fe40000410000 */
[----:B------:R-:W-:Y:S02]  /*8950*/  IMAD.MOV.U32 R9, RZ, RZ, 0x3c09919f ;  /* 0x3c09919fff097424 */ /* 0x000fe400078e00ff */
[C---:B------:R-:W-:Y:S01]  /*8960*/  FADD.FTZ R6, |R4|.reuse, -RZ ;  /* 0x800000ff04067221 */ /* 0x040fe20000010200 */
[C---:B------:R-:W-:Y:S01]  /*8970*/  FSETP.GE.FTZ.AND P3, PT, |R4|.reuse, 1.0029599666595458984, PT ;  /* 0x3f8060fe0400780b */ /* 0x040fe20003f76200 */
[----:B------:R-:W-:-:S02]  /*8980*/  FMUL.FTZ R5, R4, R4 ;  /* 0x0000000404057220 */ /* 0x000fc40000410000 */
[----:B------:R-:W-:Y:S01]  /*8990*/  IMAD.MOV.U32 R10, RZ, RZ, 0x3d24d99a ;  /* 0x3d24d99aff0a7424 */ /* 0x000fe200078e00ff */
[----:B------:R-:W-:Y:S01]  /*89a0*/  FSEL R8, R8, 8.4834944573231041431e-05, P3 ;  /* 0x38b1e96a08087808 */ /* 0x000fe20001800000 */
[----:B------:R-:W-:Y:S01]  /*89b0*/  IMAD.MOV.U32 R11, RZ, RZ, 0x3e235519 ;  /* 0x3e235519ff0b7424 */ /* 0x000fe200078e00ff */
[----:B------:R-:W-:Y:S02]  /*89c0*/  FSEL R5, R6, R5, P3 ;  /* 0x0000000506057208 */ /* 0x000fe40001800000 */
        /* <DEDUP_REMOVED lines=30> */
.L_x_662:
[----:B------:R-:W-:Y:S05]  /*8bb0*/  BSYNC B0 ;  /* 0x0000000000007941 */ /* 0x000fea0003800000 */
.L_x_661:
        /* <DEDUP_REMOVED lines=40> */
[----:B------:R-:W-:Y:S02]  /*8e40*/  FMUL.FTZ R9, R2, R9 ;  /* 0x0000000902097220 */ /* 0x000fe40000410000 */
[----:B------:R-:W-:-:S04]  /*8e50*/  FADD.FTZ R2, R6, 1 ;  /* 0x3f80000006027421 */ /* 0x000fc80000010000 */
[----:B------:R-:W-:-:S04]  /*8e60*/  FFMA.FTZ R9, R2, 0.5, R9 ;  /* 0x3f00000002097823 */ /* 0x000fc80000010009 */
[----:B------:R-:W-:-:S05]  /*8e70*/  FMUL.FTZ R18, R28, R9 ;  /* 0x000000091c127220 */ /* 0x000fca0000410000 */
[----:B------:R-:W-:Y:S02]  /*8e80*/  F2FP.BF16.PACK_AB R18, RZ, R18 ;  /* 0x00000012ff12723e */ /* 0x000fe400000010ff */
.L_x_664:
[----:B------:R-:W-:Y:S05]  /*8e90*/  BSYNC B0 ;  /* 0x0000000000007941 */ /* 0x000fea0003800000 */
.L_x_663:
        /* <DEDUP_REMOVED lines=24> */
[----:B------:R-:W-:Y:S01]  /*9020*/  FSEL R6, R9, -0.37612664699554443359, P0 ;  /* 0xbec093ac09067808 */ /* 0x000fe20000000000 */
[----:B------:R-:W-:Y:S01]  /*9030*/  FADD.FTZ R9, -R5, -RZ ;  /* 0x800000ff05097221 */ /* 0x000fe20000010100 */
[----:B------:R-:W-:Y:S01]  /*9040*/  FSEL R5, R10, 0.12837915122509002686, P0 ;  /* 0x3e0375d30a057808 */ /* 0x000fe20000000000 */
[----:B------:R-:W-:-:S04]  /*9050*/  FFMA.FTZ R7, R4, R7, R8 ;  /* 0x0000000704077223 */ /* 0x000fc80000010008 */
[----:B------:R-:W-:Y:S01]  /*9060*/  FFMA.FTZ R7, R4, R7, R6 ;  /* 0x0000000704077223 */ /* 0x000fe20000010006 */
[----:B------:R-:W-:-:S03]  /*9070*/  FSEL R6, R9, R2, P0 ;  /* 0x0000000209067208 */ /* 0x000fc60000000000 */
[----:B------:R-:W-:Y:S02]  /*9080*/  FFMA.FTZ R5, R4, R7, R5 ;  /* 0x0000000704057223 */ /* 0x000fe40000010005 */
[C---:B------:R-:W-:Y:S02]  /*9090*/  FMUL.FTZ R7, R0.reuse, -0.5 ;  /* 0xbf00000000077820 */ /* 0x040fe40000410000 */
        /* <DEDUP_REMOVED lines=13> */
.L_x_666:
[----:B------:R-:W-:Y:S05]  /*9170*/  BSYNC B0 ;  /* 0x0000000000007941 */ /* 0x000fea0003800000 */
.L_x_665:
[----:B------:R-:W-:Y:S01]  /*9180*/  BSSY B6, `(.L_x_667) ;  /* 0x0000113000067945 */ /* 0x000fe20003800000 */
[----:B------:R-:W-:Y:S05]  /*9190*/  @P2 BRA `(.L_x_668) ;  /* 0x0000111000002947 */ /* 0x000fea0003800000 */
[----:B-----5:R-:W-:Y:S01]  /*91a0*/  PRMT R0, R17, 0x9910, RZ ;  /* 0x0000991011007816 */ /* 0x020fe200000000ff */
        /* <DEDUP_REMOVED lines=14> */
[----:B------:R-:W-:Y:S01]  /*9290*/  PRMT R3, RZ, 0x5410, R3 ;  /* 0x00005410ff037816 */ /* 0x000fe20000000003 */
[----:B------:R-:W-:-:S05]  /*92a0*/  IMAD.MOV.U32 R29, RZ, RZ, R19 ;  /* 0x000000ffff1d7224 */ /* 0x000fca00078e0013 */
[----:B------:R-:W0:Y:S02]  /*92b0*/  F2I.FTZ.TRUNC.NTZ R3, R3 ;  /* 0x0000000300037305 */ /* 0x000e24000021f100 */
[----:B0-----:R0:W-:Y:S01]  /*92c0*/  STG.E.U8 [R8.64], R3 ;  /* 0x0000000308007986 */ /* 0x0011e2000c101124 */
[----:B------:R-:W-:Y:S05]  /*92d0*/  BRA `(.L_x_668) ;  /* 0x00000fd000007947 */ /* 0x000fea0003800000 */
.L_x_672:
[----:B------:R-:W-:Y:S01]  /*92e0*/  PRMT R3, RZ, 0x5410, R3 ;  /* 0x00005410ff037816 */ /* 0x000fe20000000003 */
[----:B------:R-:W-:-:S05]  /*92f0*/  IMAD.MOV.U32 R29, RZ, RZ, R19 ;  /* 0x000000ffff1d7224 */ /* 0x000fca00078e0013 */
[----:B------:R-:W0:Y:S02]  /*9300*/  F2I.S64.TRUNC R2, R3 ;  /* 0x0000000300027311 */ /* 0x000e24000020d900 */
[----:B0-----:R0:W-:Y:S01]  /*9310*/  STG.E.U8 [R8.64], R2 ;  /* 0x0000000208007986 */ /* 0x0011e2000c101124 */
[----:B------:R-:W-:Y:S05]  /*9320*/  BRA `(.L_x_668) ;  /* 0x00000f8000007947 */ /* 0x000fea0003800000 */
.L_x_671:
[----:B------:R-:W-:-:S13]  /*9330*/  ISETP.NE.AND P0, PT, R0, 0x2, PT ;  /* 0x000000020000780c */ /* 0x000fda0003f05270 */
[----:B------:R-:W-:Y:S05]  /*9340*/  @!P0 BRA `(.L_x_674) ;  /* 0x000000e000008947 */ /* 0x000fea0003800000 */
[----:B------:R-:W-:-:S13]  /*9350*/  ISETP.NE.AND P0, PT, R0, 0x3, PT ;  /* 0x000000030000780c */ /* 0x000fda0003f05270 */
[----:B------:R-:W-:Y:S05]  /*9360*/  @!P0 BRA `(.L_x_675) ;  /* 0x0000007000008947 */ /* 0x000fea0003800000 */
[----:B------:R-:W-:-:S13]  /*9370*/  ISETP.NE.AND P0, PT, R0, 0x4, PT ;  /* 0x000000040000780c */ /* 0x000fda0003f05270 */
[----:B------:R-:W-:Y:S05]  /*9380*/  @P0 BRA `(.L_x_673) ;  /* 0x00000d4000000947 */ /* 0x000fea0003800000 */
[----:B------:R-:W-:Y:S01]  /*9390*/  PRMT R3, RZ, 0x5410, R3 ;  /* 0x00005410ff037816 */ /* 0x000fe20000000003 */
[----:B------:R-:W-:-:S05]  /*93a0*/  IMAD.MOV.U32 R29, RZ, RZ, R19 ;  /* 0x000000ffff1d7224 */ /* 0x000fca00078e0013 */
[----:B------:R-:W0:Y:S02]  /*93b0*/  F2I.S64.TRUNC R2, R3 ;  /* 0x0000000300027311 */ /* 0x000e24000020d900 */
[----:B0-----:R0:W-:Y:S01]  /*93c0*/  STG.E.64 [R8.64], R2 ;  /* 0x0000000208007986 */ /* 0x0011e2000c101b24 */
[----:B------:R-:W-:Y:S05]  /*93d0*/  BRA `(.L_x_668) ;  /* 0x00000ed000007947 */ /* 0x000fea0003800000 */
.L_x_675:
[----:B------:R-:W-:Y:S01]  /*93e0*/  PRMT R3, RZ, 0x5410, R3 ;  /* 0x00005410ff037816 */ /* 0x000fe20000000003 */
[----:B------:R-:W-:-:S05]  /*93f0*/  IMAD.MOV.U32 R29, RZ, RZ, R19 ;  /* 0x000000ffff1d7224 */ /* 0x000fca00078e0013 */
[----:B------:R-:W0:Y:S02]  /*9400*/  F2I.FTZ.TRUNC.NTZ R3, R3 ;  /* 0x0000000300037305 */ /* 0x000e24000021f100 */
[----:B0-----:R0:W-:Y:S01]  /*9410*/  STG.E [R8.64], R3 ;  /* 0x0000000308007986 */ /* 0x0011e2000c101924 */
[----:B------:R-:W-:Y:S05]  /*9420*/  BRA `(.L_x_668) ;  /* 0x00000e8000007947 */ /* 0x000fea0003800000 */
.L_x_674:
[----:B------:R-:W-:Y:S01]  /*9430*/  PRMT R3, RZ, 0x5410, R3 ;  /* 0x00005410ff037816 */ /* 0x000fe20000000003 */
[----:B------:R-:W-:-:S05]  /*9440*/  IMAD.MOV.U32 R29, RZ, RZ, R19 ;  /* 0x000000ffff1d7224 */ /* 0x000fca00078e0013 */
[----:B------:R-:W0:Y:S02]  /*9450*/  F2I.FTZ.TRUNC.NTZ R3, R3 ;  /* 0x0000000300037305 */ /* 0x000e24000021f100 */
[----:B0-----:R0:W-:Y:S01]  /*9460*/  STG.E.U16 [R8.64], R3 ;  /* 0x0000000308007986 */ /* 0x0011e2000c101524 */
[----:B------:R-:W-:Y:S05]  /*9470*/  BRA `(.L_x_668) ;  /* 0x00000e3000007947 */ /* 0x000fea0003800000 */
.L_x_670:
[----:B------:R-:W-:-:S13]  /*9480*/  ISETP.GT.AND P0, PT, R0, 0x6, PT ;  /* 0x000000060000780c */ /* 0x000fda0003f04270 */
[----:B------:R-:W-:Y:S05]  /*9490*/  @P0 BRA `(.L_x_676) ;  /* 0x000000d000000947 */ /* 0x000fea0003800000 */
[----:B------:R-:W-:-:S13]  /*94a0*/  ISETP.NE.AND P0, PT, R0, 0x5, PT ;  /* 0x000000050000780c */ /* 0x000fda0003f05270 */
[----:B------:R-:W-:Y:S05]  /*94b0*/  @!P0 BRA `(.L_x_677) ;  /* 0x0000006000008947 */ /* 0x000fea0003800000 */
[----:B------:R-:W-:-:S13]  /*94c0*/  ISETP.NE.AND P0, PT, R0, 0x6, PT ;  /* 0x000000060000780c */ /* 0x000fda0003f05270 */
[----:B------:R-:W-:Y:S05]  /*94d0*/  @P0 BRA `(.L_x_673) ;  /* 0x00000bf000000947 */ /* 0x000fea0003800000 */
[----:B------:R-:W-:Y:S01]  /*94e0*/  PRMT R3, RZ, 0x5410, R3 ;  /* 0x00005410ff037816 */ /* 0x000fe20000000003 */
[----:B------:R-:W-:-:S04]  /*94f0*/  IMAD.MOV.U32 R29, RZ, RZ, R19 ;  /* 0x000000ffff1d7224 */ /* 0x000fc800078e0013 */
[----:B------:R0:W-:Y:S01]  /*9500*/  STG.E [R8.64], R3 ;  /* 0x0000000308007986 */ /* 0x0001e2000c101924 */
[----:B------:R-:W-:Y:S05]  /*9510*/  BRA `(.L_x_668) ;  /* 0x00000d9000007947 */ /* 0x000fea0003800000 */
.L_x_677:
[----:B------:R-:W-:Y:S01]  /*9520*/  PRMT R0, RZ, 0x5410, R3 ;  /* 0x00005410ff007816 */ /* 0x000fe20000000003 */
[----:B------:R-:W-:-:S03]  /*9530*/  IMAD.MOV.U32 R29, RZ, RZ, R19 ;  /* 0x000000ffff1d7224 */ /* 0x000fc600078e0013 */
[----:B------:R-:W-:-:S05]  /*9540*/  F2FP.PACK_AB R0, RZ, R0 ;  /* 0x00000000ff00723e */ /* 0x000fca00000000ff */
[----:B------:R0:W-:Y:S01]  /*9550*/  STG.E.U16 [R8.64], R0 ;  /* 0x0000000008007986 */ /* 0x0001e2000c101524 */
[----:B------:R-:W-:Y:S05]  /*9560*/  BRA `(.L_x_668) ;  /* 0x00000d4000007947 */ /* 0x000fea0003800000 */
.L_x_676:
[----:B------:R-:W-:-:S13]  /*9570*/  ISETP.NE.AND P0, PT, R0, 0x7, PT ;  /* 0x000000070000780c */ /* 0x000fda0003f05270 */
[----:B------:R-:W-:Y:S05]  /*9580*/  @!P0 BRA `(.L_x_678) ;  /* 0x000000f000008947 */ /* 0x000fea0003800000 */
[----:B------:R-:W-:-:S13]  /*9590*/  ISETP.NE.AND P0, PT, R0, 0x8, PT ;  /* 0x000000080000780c */ /* 0x000fda0003f05270 */
[----:B------:R-:W-:Y:S05]  /*95a0*/  @!P0 BRA `(.L_x_679) ;  /* 0x0000007000008947 */ /* 0x000fea0003800000 */
[----:B------:R-:W-:-:S13]  /*95b0*/  ISETP.NE.AND P0, PT, R0, 0x9, PT ;  /* 0x000000090000780c */ /* 0x000fda0003f05270 */
[----:B------:R-:W-:Y:S05]  /*95c0*/  @P0 BRA `(.L_x_673) ;  /* 0x00000b0000000947 */ /* 0x000fea0003800000 */
[----:B------:R-:W-:Y:S01]  /*95d0*/  IMAD.MOV.U32 R5, RZ, RZ, RZ ;  /* 0x000000ffff057224 */ /* 0x000fe200078e00ff */
[----:B------:R-:W-:Y:S01]  /*95e0*/  PRMT R4, RZ, 0x5410, R3 ;  /* 0x00005410ff047816 */ /* 0x000fe20000000003 */
[----:B------:R-:W-:-:S04]  /*95f0*/  IMAD.MOV.U32 R29, RZ, RZ, R19 ;  /* 0x000000ffff1d7224 */ /* 0x000fc800078e0013 */
[----:B------:R0:W-:Y:S01]  /*9600*/  STG.E.64 [R8.64], R4 ;  /* 0x0000000408007986 */ /* 0x0001e2000c101b24 */
[----:B------:R-:W-:Y:S05]  /*9610*/  BRA `(.L_x_668) ;  /* 0x00000c9000007947 */ /* 0x000fea0003800000 */
.L_x_679:
[----:B------:R-:W-:Y:S01]  /*9620*/  PRMT R3, RZ, 0x5410, R3 ;  /* 0x00005410ff037816 */ /* 0x000fe20000000003 */
[----:B------:R-:W-:-:S03]  /*9630*/  IMAD.MOV.U32 R29, RZ, RZ, R19 ;  /* 0x000000ffff1d7224 */ /* 0x000fc600078e0013 */
[----:B------:R-:W-:-:S04]  /*9640*/  F2FP.PACK_AB R3, RZ, R3 ;  /* 0x00000003ff03723e */ /* 0x000fc800000000ff */
[----:B------:R-:W-:-:S05]  /*9650*/  PRMT R3, R3, 0x5410, RZ ;  /* 0x0000541003037816 */ /* 0x000fca00000000ff */
[----:B------:R0:W-:Y:S01]  /*9660*/  STG.E [R8.64], R3 ;  /* 0x0000000308007986 */ /* 0x0001e2000c101924 */
[----:B------:R-:W-:Y:S05]  /*9670*/  BRA `(.L_x_668) ;  /* 0x00000c3000007947 */ /* 0x000fea0003800000 */
.L_x_678:
[----:B------:R-:W-:Y:S01]  /*9680*/  PRMT R2, RZ, 0x5410, R3 ;  /* 0x00005410ff027816 */ /* 0x000fe20000000003 */
[----:B------:R-:W-:-:S04]  /*9690*/  IMAD.MOV.U32 R29, RZ, RZ, R19 ;  /* 0x000000ffff1d7224 */ /* 0x000fc800078e0013 */
[----:B------:R-:W-:-:S06]  /*96a0*/  FMUL.FTZ R2, R2, 1 ;  /* 0x3f80000002027820 */ /* 0x000fcc0000410000 */
[----:B------:R-:W0:Y:S02]  /*96b0*/  F2F.F64.F32 R2, R2 ;  /* 0x0000000200027310 */ /* 0x000e240000201800 */
[----:B0-----:R0:W-:Y:S01]  /*96c0*/  STG.E.64 [R8.64], R2 ;  /* 0x0000000208007986 */ /* 0x0011e2000c101b24 */
[----:B------:R-:W-:Y:S05]  /*96d0*/  BRA `(.L_x_668) ;  /* 0x00000bd000007947 */ /* 0x000fea0003800000 */
.L_x_669:
        /* <DEDUP_REMOVED lines=8> */
[----:B------:R-:W-:Y:S01]  /*9760*/  PRMT R3, RZ, 0x5410, R3 ;  /* 0x00005410ff037816 */ /* 0x000fe20000000003 */
[----:B------:R-:W-:-:S03]  /*9770*/  IMAD.MOV.U32 R29, RZ, RZ, R19 ;  /* 0x000000ffff1d7224 */ /* 0x000fc600078e0013 */
[----:B------:R-:W-:-:S04]  /*9780*/  FSETP.NEU.FTZ.AND P0, PT, R3, RZ, PT ;  /* 0x000000ff0300720b */ /* 0x000fc80003f1d000 */
[----:B------:R-:W-:-:S05]  /*9790*/  SEL R3, RZ, 0x1, !P0 ;  /* 0x00000001ff037807 */ /* 0x000fca0004000000 */
[----:B------:R0:W-:Y:S01]  /*97a0*/  STG.E.U8 [R8.64], R3 ;  /* 0x0000000308007986 */ /* 0x0001e2000c101124 */
[----:B------:R-:W-:Y:S05]  /*97b0*/  BRA `(.L_x_668) ;  /* 0x00000af000007947 */ /* 0x000fea0003800000 */
.L_x_682:
[----:B------:R-:W-:Y:S01]  /*97c0*/  PRMT R3, RZ, 0x5410, R3 ;  /* 0x00005410ff037816 */ /* 0x000fe20000000003 */
[----:B------:R-:W-:Y:S01]  /*97d0*/  CS2R R6, SRZ ;  /* 0x0000000000067805 */ /* 0x000fe2000001ff00 */
[----:B------:R-:W-:-:S03]  /*97e0*/  IMAD.MOV.U32 R29, RZ, RZ, R19 ;  /* 0x000000ffff1d7224 */ /* 0x000fc600078e0013 */
[----:B------:R-:W-:-:S04]  /*97f0*/  FMUL.FTZ R3, R3, 1 ;  /* 0x3f80000003037820 */ /* 0x000fc80000410000 */
[----:B------:R-:W0:Y:S02]  /*9800*/  F2F.F64.F32 R4, R3 ;  /* 0x0000000300047310 */ /* 0x000e240000201800 */
[----:B0-----:R0:W-:Y:S01]  /*9810*/  STG.E.128 [R8.64], R4 ;  /* 0x0000000408007986 */ /* 0x0011e2000c101d24 */
[----:B------:R-:W-:Y:S05]  /*9820*/  BRA `(.L_x_668) ;  /* 0x00000a8000007947 */ /* 0x000fea0003800000 */
.L_x_681:
        /* <DEDUP_REMOVED lines=21> */
.L_x_686:
[----:B------:R-:W-:Y:S05]  /*9980*/  BSYNC B0 ;  /* 0x0000000000007941 */ /* 0x000fea0003800000 */
.L_x_685:
[----:B------:R-:W-:Y:S01]  /*9990*/  LOP3.LUT R3, R0, R3, RZ, 0xfc, !PT ;  /* 0x0000000300037212 */ /* 0x000fe200078efcff */
[----:B------:R-:W-:-:S04]  /*99a0*/  IMAD.MOV.U32 R29, RZ, RZ, R19 ;  /* 0x000000ffff1d7224 */ /* 0x000fc800078e0013 */
[----:B------:R0:W-:Y:S01]  /*99b0*/  STG.E.U8 [R8.64], R3 ;  /* 0x0000000308007986 */ /* 0x0001e2000c101124 */
[----:B------:R-:W-:Y:S05]  /*99c0*/  BRA `(.L_x_668) ;  /* 0x000008e000007947 */ /* 0x000fea0003800000 */
.L_x_684:
        /* <DEDUP_REMOVED lines=13> */
.L_x_688:
[----:B------:R-:W-:Y:S01]  /*9aa0*/  IMAD.MOV.U32 R0, RZ, RZ, 0x7f ;  /* 0x0000007fff007424 */ /* 0x000fe200078e00ff */
[----:B------:R-:W-:-:S04]  /*9ab0*/  ISETP.GT.U32.AND P0, PT, R2, 0x7f800000, PT ;  /* 0x7f8000000200780c */ /* 0x000fc80003f04070 */
[----:B------:R-:W-:-:S04]  /*9ac0*/  SEL R0, R0, 0x7c, P0 ;  /* 0x0000007c00007807 */ /* 0x000fc80000000000 */
.L_x_689:
[----:B------:R-:W-:Y:S05]  /*9ad0*/  BSYNC B0 ;  /* 0x0000000000007941 */ /* 0x000fea0003800000 */
.L_x_687:
[----:B------:R-:W-:Y:S01]  /*9ae0*/  LOP3.LUT R2, R3, 0x80000000, RZ, 0xc0, !PT ;  /* 0x8000000003027812 */ /* 0x000fe200078ec0ff */
[----:B------:R-:W-:-:S03]  /*9af0*/  IMAD.MOV.U32 R29, RZ, RZ, R19 ;  /* 0x000000ffff1d7224 */ /* 0x000fc600078e0013 */
[----:B------:R-:W-:-:S04]  /*9b00*/  SHF.R.U32.HI R3, RZ, 0x18, R2 ;  /* 0x00000018ff037819 */ /* 0x000fc80000011602 */
[----:B------:R-:W-:-:S05]  /*9b10*/  LOP3.LUT R3, R0, R3, RZ, 0xfc, !PT ;  /* 0x0000000300037212 */ /* 0x000fca00078efcff */
[----:B------:R0:W-:Y:S01]  /*9b20*/  STG.E.U8 [R8.64], R3 ;  /* 0x0000000308007986 */ /* 0x0001e2000c101124 */
[----:B------:R-:W-:Y:S05]  /*9b30*/  BRA `(.L_x_668) ;  /* 0x0000077000007947 */ /* 0x000fea0003800000 */
.L_x_683:
[----:B------:R0:W-:Y:S01]  /*9b40*/  STG.E.U16 [R8.64], R3 ;  /* 0x0000000308007986 */ /* 0x0001e2000c101524 */
[----:B------:R-:W-:Y:S01]  /*9b50*/  IMAD.MOV.U32 R29, RZ, RZ, R19 ;  /* 0x000000ffff1d7224 */ /* 0x000fe200078e0013 */
[----:B------:R-:W-:Y:S05]  /*9b60*/  BRA `(.L_x_668) ;  /* 0x0000074000007947 */ /* 0x000fea0003800000 */
.L_x_680:
        /* <DEDUP_REMOVED lines=10> */
[----:B------:R-:W0:Y:S02]  /*9c10*/  F2I.FTZ.U32.TRUNC.NTZ R3, R3 ;  /* 0x0000000300037305 */ /* 0x000e24000021f000 */
[----:B0-----:R0:W-:Y:S01]  /*9c20*/  STG.E.U16 [R8.64], R3 ;  /* 0x0000000308007986 */ /* 0x0011e2000c101524 */
[----:B------:R-:W-:Y:S05]  /*9c30*/  BRA `(.L_x_668) ;  /* 0x0000067000007947 */ /* 0x000fea0003800000 */
.L_x_692:
        /* <DEDUP_REMOVED lines=17> */
.L_x_695:
[----:B------:R-:W-:-:S04]  /*9d50*/  LOP3.LUT R2, R3, 0x80000000, RZ, 0xc0, !PT ;  /* 0x8000000003027812 */ /* 0x000fc800078ec0ff */
[----:B------:R-:W-:-:S04]  /*9d60*/  SHF.R.U32.HI R3, RZ, 0x18, R2 ;  /* 0x00000018ff037819 */ /* 0x000fc80000011602 */
[----:B------:R-:W-:-:S04]  /*9d70*/  LOP3.LUT R0, R0, R3, RZ, 0xfc, !PT ;  /* 0x0000000300007212 */ /* 0x000fc800078efcff */
[----:B------:R-:W-:Y:S02]  /*9d80*/  PRMT R4, R0, 0x7610, R4 ;  /* 0x0000761000047816 */ /* 0x000fe40000000004 */
.L_x_694:
[----:B------:R-:W-:Y:S05]  /*9d90*/  BSYNC B0 ;  /* 0x0000000000007941 */ /* 0x000fea0003800000 */
.L_x_693:
[----:B------:R0:W-:Y:S01]  /*9da0*/  STG.E.U8 [R8.64], R4 ;  /* 0x0000000408007986 */ /* 0x0001e2000c101124 */
[----:B------:R-:W-:Y:S01]  /*9db0*/  IMAD.MOV.U32 R29, RZ, RZ, R19 ;  /* 0x000000ffff1d7224 */ /* 0x000fe200078e0013 */
[----:B------:R-:W-:Y:S05]  /*9dc0*/  BRA `(.L_x_668) ;  /* 0x000004e000007947 */ /* 0x000fea0003800000 */
.L_x_691:
        /* <DEDUP_REMOVED lines=17> */
.L_x_698:
[----:B------:R-:W-:-:S04]  /*9ee0*/  LOP3.LUT R2, R3, 0x80000000, RZ, 0xc0, !PT ;  /* 0x8000000003027812 */ /* 0x000fc800078ec0ff */
[----:B------:R-:W-:-:S04]  /*9ef0*/  SHF.R.U32.HI R3, RZ, 0x18, R2 ;  /* 0x00000018ff037819 */ /* 0x000fc80000011602 */
[----:B------:R-:W-:-:S04]  /*9f00*/  LOP3.LUT R0, R0, R3, RZ, 0xfc, !PT ;  /* 0x0000000300007212 */ /* 0x000fc800078efcff */
[----:B------:R-:W-:Y:S02]  /*9f10*/  PRMT R4, R0, 0x7610, R4 ;  /* 0x0000761000047816 */ /* 0x000fe40000000004 */
.L_x_697:
[----:B------:R-:W-:Y:S05]  /*9f20*/  BSYNC B0 ;  /* 0x0000000000007941 */ /* 0x000fea0003800000 */
.L_x_696:
[----:B------:R0:W-:Y:S01]  /*9f30*/  STG.E.U8 [R8.64], R4 ;  /* 0x0000000408007986 */ /* 0x0001e2000c101124 */
[----:B------:R-:W-:Y:S01]  /*9f40*/  IMAD.MOV.U32 R29, RZ, RZ, R19 ;  /* 0x000000ffff1d7224 */ /* 0x000fe200078e0013 */
[----:B------:R-:W-:Y:S05]  /*9f50*/  BRA `(.L_x_668) ;  /* 0x0000035000007947 */ /* 0x000fea0003800000 */
.L_x_690:
[----:B------:R-:W-:-:S13]  /*9f60*/  ISETP.NE.AND P0, PT, R0, 0x1c, PT ;  /* 0x0000001c0000780c */ /* 0x000fda0003f05270 */
[----:B------:R-:W-:Y:S05]  /*9f70*/  @!P0 BRA `(.L_x_699) ;  /* 0x000002f000008947 */ /* 0x000fea0003800000 */
[----:B------:R-:W-:-:S13]  /*9f80*/  ISETP.NE.AND P0, PT, R0, 0x1d, PT ;  /* 0x0000001d0000780c */ /* 0x000fda0003f05270 */
[----:B------:R-:W-:Y:S05]  /*9f90*/  @!P0 BRA `(.L_x_700) ;  /* 0x0000028000008947 */ /* 0x000fea0003800000 */
[----:B------:R-:W-:-:S13]  /*9fa0*/  ISETP.NE.AND P0, PT, R0, 0x2c, PT ;  /* 0x0000002c0000780c */ /* 0x000fda0003f05270 */
[----:B------:R-:W-:Y:S05]  /*9fb0*/  @P0 BRA `(.L_x_673) ;  /* 0x0000011000000947 */ /* 0x000fea0003800000 */
[----:B------:R-:W-:Y:S01]  /*9fc0*/  PRMT R3, RZ, 0x5410, R3 ;  /* 0x00005410ff037816 */ /* 0x000fe20000000003 */
[----:B------:R-:W-:Y:S01]  /*9fd0*/  IMAD.MOV.U32 R29, RZ, RZ, R19 ;  /* 0x000000ffff1d7224 */ /* 0x000fe200078e0013 */
        /* <DEDUP_REMOVED lines=15> */
.L_x_673:
        /* <DEDUP_REMOVED lines=19> */
[----:B------:R-:W-:Y:S01]  /*a200*/  IMAD.MOV.U32 R29, RZ, RZ, R19 ;  /* 0x000000ffff1d7224 */ /* 0x000fe200078e0013 */
[----:B------:R-:W-:Y:S05]  /*a210*/  BRA `(.L_x_668) ;  /* 0x0000009000007947 */ /* 0x000fea0003800000 */
.L_x_700:
[----:B------:R-:W-:Y:S01]  /*a220*/  PRMT R3, RZ, 0x5410, R3 ;  /* 0x00005410ff037816 */ /* 0x000fe20000000003 */
[----:B------:R-:W-:-:S05]  /*a230*/  IMAD.MOV.U32 R29, RZ, RZ, R19 ;  /* 0x000000ffff1d7224 */ /* 0x000fca00078e0013 */
[----:B------:R-:W0:Y:S02]  /*a240*/  F2I.U64.TRUNC R2, R3 ;  /* 0x0000000300027311 */ /* 0x000e24000020d800 */
[----:B0-----:R0:W-:Y:S01]  /*a250*/  STG.E.64 [R8.64], R2 ;  /* 0x0000000208007986 */ /* 0x0011e2000c101b24 */
[----:B------:R-:W-:Y:S05]  /*a260*/  BRA `(.L_x_668) ;  /* 0x0000004000007947 */ /* 0x000fea0003800000 */
.L_x_699:
[----:B------:R-:W-:Y:S01]  /*a270*/  PRMT R3, RZ, 0x5410, R3 ;  /* 0x00005410ff037816 */ /* 0x000fe20000000003 */
[----:B------:R-:W-:-:S05]  /*a280*/  IMAD.MOV.U32 R29, RZ, RZ, R19 ;  /* 0x000000ffff1d7224 */ /* 0x000fca00078e0013 */
[----:B------:R-:W0:Y:S02]  /*a290*/  F2I.FTZ.U32.TRUNC.NTZ R3, R3 ;  /* 0x0000000300037305 */ /* 0x000e24000021f000 */
[----:B0-----:R0:W-:Y:S02]  /*a2a0*/  STG.E [R8.64], R3 ;  /* 0x0000000308007986 */ /* 0x0011e4000c101924 */
.L_x_668:
[----:B------:R-:W-:Y:S05]  /*a2b0*/  BSYNC B6 ;  /* 0x0000000000067941 */ /* 0x000fea0003800000 */
.L_x_667:
[----:B------:R-:W-:Y:S01]  /*a2c0*/  ISETP.GE.AND P0, PT, R29, R22, PT ;  /* 0x000000161d00720c */ /* 0x000fe20003f06270 */
[----:B------:R-:W-:-:S12]  /*a2d0*/  BSSY B6, `(.L_x_701) ;  /* 0x00001fe000067945 */ /* 0x000fd80003800000 */
[----:B------:R-:W-:Y:S05]  /*a2e0*/  @P0 BRA `(.L_x_702) ;  /* 0x00001fc000000947 */ /* 0x000fea0003800000 */
[----:B0----5:R-:W-:Y:S01]  /*a2f0*/  IMAD R0, R16, 0x200, R29 ;  /* 0x0000020010007824 */ /* 0x021fe200078e021d */
[----:B------:R-:W-:-:S03]  /*a300*/  PRMT R3, R17, 0x9910, RZ ;  /* 0x0000991011037816 */ /* 0x000fc600000000ff */
[----:B------:R-:W-:Y:S02]  /*a310*/  IMAD R2, R0, c[0x0][0x194], RZ ;  /* 0x0000650000027a24 */ /* 0x000fe400078e02ff */
[----:B------:R-:W-:-:S03]  /*a320*/  IMAD.MOV.U32 R0, RZ, RZ, R3 ;  /* 0x000000ffff007224 */ /* 0x000fc600078e0003 */
[----:B------:R-:W-:Y:S02]  /*a330*/  IADD3 R2, P0, R2, c[0x0][0x168], RZ ;  /* 0x00005a0002027a10 */ /* 0x000fe40007f1e0ff */
[----:B------:R-:W-:-:S03]  /*a340*/  ISETP.GT.AND P1, PT, R0, 0x9, PT ;  /* 0x000000090000780c */ /* 0x000fc60003f24270 */
[----:B------:R-:W-:-:S10]  /*a350*/  IMAD.X R3, RZ, RZ, c[0x0][0x16c], P0 ;  /* 0x00005b00ff037624 */ /* 0x000fd400000e06ff */
        /* <DEDUP_REMOVED lines=13> */
.L_x_706:
[----:B------:R-:W-:-:S06]  /*a430*/  PRMT R5, RZ, 0x5410, R24 ;  /* 0x00005410ff057816 */ /* 0x000fcc0000000018 */
[----:B------:R-:W0:Y:S02]  /*a440*/  F2I.S64.TRUNC R4, R5 ;  /* 0x0000000500047311 */ /* 0x000e24000020d900 */
[----:B0-----:R0:W-:Y:S01]  /*a450*/  STG.E.U8 [R2.64], R4 ;  /* 0x0000000402007986 */ /* 0x0011e2000c101124 */
[----:B------:R-:W-:Y:S05]  /*a460*/  BRA `(.L_x_708) ;  /* 0x00000e4000007947 */ /* 0x000fea0003800000 */
.L_x_705:
        /* <DEDUP_REMOVED lines=10> */
.L_x_710:
[----:B------:R-:W-:-:S04]  /*a510*/  PRMT R24, RZ, 0x5410, R24 ;  /* 0x00005410ff187816 */ /* 0x000fc80000000018 */
[----:B------:R-:W0:Y:S02]  /*a520*/  F2I.FTZ.TRUNC.NTZ R5, R24 ;  /* 0x0000001800057305 */ /* 0x000e24000021f100 */
[----:B0-----:R0:W-:Y:S01]  /*a530*/  STG.E [R2.64], R5 ;  /* 0x0000000502007986 */ /* 0x0011e2000c101924 */
[----:B------:R-:W-:Y:S05]  /*a540*/  BRA `(.L_x_708) ;  /* 0x00000d6000007947 */ /* 0x000fea0003800000 */
.L_x_709:
[----:B------:R-:W-:-:S04]  /*a550*/  PRMT R24, RZ, 0x5410, R24 ;  /* 0x00005410ff187816 */ /* 0x000fc80000000018 */
[----:B------:R-:W0:Y:S02]  /*a560*/  F2I.FTZ.TRUNC.NTZ R5, R24 ;  /* 0x0000001800057305 */ /* 0x000e24000021f100 */
[----:B0-----:R0:W-:Y:S01]  /*a570*/  STG.E.U16 [R2.64], R5 ;  /* 0x0000000502007986 */ /* 0x0011e2000c101524 */
[----:B------:R-:W-:Y:S05]  /*a580*/  BRA `(.L_x_708) ;  /* 0x00000d2000007947 */ /* 0x000fea0003800000 */
.L_x_704:
        /* <DEDUP_REMOVED lines=9> */
.L_x_712:
[----:B------:R-:W-:-:S04]  /*a620*/  PRMT R0, RZ, 0x5410, R24 ;  /* 0x00005410ff007816 */ /* 0x000fc80000000018 */
[----:B------:R-:W-:-:S05]  /*a630*/  F2FP.PACK_AB R0, RZ, R0 ;  /* 0x00000000ff00723e */ /* 0x000fca00000000ff */
[----:B------:R0:W-:Y:S01]  /*a640*/  STG.E.U16 [R2.64], R0 ;  /* 0x0000000002007986 */ /* 0x0001e2000c101524 */
[----:B------:R-:W-:Y:S05]  /*a650*/  BRA `(.L_x_708) ;  /* 0x00000c5000007947 */ /* 0x000fea0003800000 */
.L_x_711:
        /* <DEDUP_REMOVED lines=10> */
.L_x_714:
[----:B------:R-:W-:-:S04]  /*a700*/  PRMT R24, RZ, 0x5410, R24 ;  /* 0x00005410ff187816 */ /* 0x000fc80000000018 */
[----:B------:R-:W-:-:S04]  /*a710*/  F2FP.PACK_AB R5, RZ, R24 ;  /* 0x00000018ff05723e */ /* 0x000fc800000000ff */
[----:B------:R-:W-:-:S05]  /*a720*/  PRMT R5, R5, 0x5410, RZ ;  /* 0x0000541005057816 */ /* 0x000fca00000000ff */
[----:B------:R0:W-:Y:S01]  /*a730*/  STG.E [R2.64], R5 ;  /* 0x0000000502007986 */ /* 0x0001e2000c101924 */
[----:B------:R-:W-:Y:S05]  /*a740*/  BRA `(.L_x_708) ;  /* 0x00000b6000007947 */ /* 0x000fea0003800000 */
.L_x_713:
[----:B------:R-:W-:-:S05]  /*a750*/  PRMT R4, RZ, 0x5410, R24 ;  /* 0x00005410ff047816 */ /* 0x000fca0000000018 */
[----:B------:R-:W-:-:S06]  /*a760*/  FMUL.FTZ R4, R4, 1 ;  /* 0x3f80000004047820 */ /* 0x000fcc0000410000 */
[----:B------:R-:W0:Y:S02]  /*a770*/  F2F.F64.F32 R4, R4 ;  /* 0x0000000400047310 */ /* 0x000e240000201800 */
[----:B0-----:R0:W-:Y:S01]  /*a780*/  STG.E.64 [R2.64], R4 ;  /* 0x0000000402007986 */ /* 0x0011e2000c101b24 */
[----:B------:R-:W-:Y:S05]  /*a790*/  BRA `(.L_x_708) ;  /* 0x00000b1000007947 */ /* 0x000fea0003800000 */
.L_x_703:
        /* <DEDUP_REMOVED lines=13> */
.L_x_717:
[----:B------:R-:W-:Y:S01]  /*a870*/  PRMT R24, RZ, 0x5410, R24 ;  /* 0x00005410ff187816 */ /* 0x000fe20000000018 */
[----:B------:R-:W-:-:S04]  /*a880*/  CS2R R6, SRZ ;  /* 0x0000000000067805 */ /* 0x000fc8000001ff00 */
[----:B------:R-:W-:-:S06]  /*a890*/  FMUL.FTZ R4, R24, 1 ;  /* 0x3f80000018047820 */ /* 0x000fcc0000410000 */
[----:B------:R-:W0:Y:S02]  /*a8a0*/  F2F.F64.F32 R4, R4 ;  /* 0x0000000400047310 */ /* 0x000e240000201800 */
[----:B0-----:R0:W-:Y:S01]  /*a8b0*/  STG.E.128 [R2.64], R4 ;  /* 0x0000000402007986 */ /* 0x0011e2000c101d24 */
[----:B------:R-:W-:Y:S05]  /*a8c0*/  BRA `(.L_x_708) ;  /* 0x000009e000007947 */ /* 0x000fea0003800000 */
.L_x_716:
        /* <DEDUP_REMOVED lines=21> */
.L_x_721:
[----:B------:R-:W-:Y:S05]  /*aa20*/  BSYNC B0 ;  /* 0x0000000000007941 */ /* 0x000fea0003800000 */
.L_x_720:
[----:B------:R-:W-:-:S05]  /*aa30*/  LOP3.LUT R5, R0, R5, RZ, 0xfc, !PT ;  /* 0x0000000500057212 */ /* 0x000fca00078efcff */
[----:B------:R0:W-:Y:S01]  /*aa40*/  STG.E.U8 [R2.64], R5 ;  /* 0x0000000502007986 */ /* 0x0001e2000c101124 */
[----:B------:R-:W-:Y:S05]  /*aa50*/  BRA `(.L_x_708) ;  /* 0x0000085000007947 */ /* 0x000fea0003800000 */
.L_x_719:
        /* <DEDUP_REMOVED lines=13> */
.L_x_723:
[----:B------:R-:W-:Y:S01]  /*ab30*/  IMAD.MOV.U32 R0, RZ, RZ, 0x7f ;  /* 0x0000007fff007424 */ /* 0x000fe200078e00ff */
[----:B------:R-:W-:-:S04]  /*ab40*/  ISETP.GT.U32.AND P0, PT, R4, 0x7f800000, PT ;  /* 0x7f8000000400780c */ /* 0x000fc80003f04070 */
[----:B------:R-:W-:-:S04]  /*ab50*/  SEL R0, R0, 0x7c, P0 ;  /* 0x0000007c00007807 */ /* 0x000fc80000000000 */
.L_x_724:
[----:B------:R-:W-:Y:S05]  /*ab60*/  BSYNC B0 ;  /* 0x0000000000007941 */ /* 0x000fea0003800000 */
.L_x_722:
[----:B------:R-:W-:-:S04]  /*ab70*/  LOP3.LUT R4, R5, 0x80000000, RZ, 0xc0, !PT ;  /* 0x8000000005047812 */ /* 0x000fc800078ec0ff */
[----:B------:R-:W-:-:S04]  /*ab80*/  SHF.R.U32.HI R5, RZ, 0x18, R4 ;  /* 0x00000018ff057819 */ /* 0x000fc80000011604 */
[----:B------:R-:W-:-:S05]  /*ab90*/  LOP3.LUT R5, R0, R5, RZ, 0xfc, !PT ;  /* 0x0000000500057212 */ /* 0x000fca00078efcff */
[----:B------:R0:W-:Y:S01]  /*aba0*/  STG.E.U8 [R2.64], R5 ;  /* 0x0000000502007986 */ /* 0x0001e2000c101124 */
[----:B------:R-:W-:Y:S05]  /*abb0*/  BRA `(.L_x_708) ;  /* 0x000006f000007947 */ /* 0x000fea0003800000 */
.L_x_718:
[----:B------:R0:W-:Y:S01]  /*abc0*/  STG.E.U16 [R2.64], R24 ;  /* 0x0000001802007986 */ /* 0x0001e2000c101524 */
[----:B------:R-:W-:Y:S05]  /*abd0*/  BRA `(.L_x_708) ;  /* 0x000006d000007947 */ /* 0x000fea0003800000 */
.L_x_715:
        /* <DEDUP_REMOVED lines=12> */
.L_x_727:
        /* <DEDUP_REMOVED lines=13> */
[----:B------:R-:W-:-:S05]  /*ad70*/  FADD.FTZ R0, R5, 8192 ;  /* 0x4600000005007421 */ /* 0x000fca0000010000 */
[----:B------:R-:W-:Y:S02]  /*ad80*/  LOP3.LUT P0, R4, R0, 0xff, RZ, 0xc0, !PT ;  /* 0x000000ff00047812 */ /* 0x000fe4000780c0ff */
[----:B------:R-:W-:-:S11]  /*ad90*/  PRMT R0, RZ, 0x7610, R0 ;  /* 0x00007610ff007816 */ /* 0x000fd60000000000 */
[----:B------:R-:W-:Y:S05]  /*ada0*/  @!P0 BRA `(.L_x_729) ;  /* 0x0000004000008947 */ /* 0x000fea0003800000 */
.L_x_730:
[----:B------:R-:W-:-:S04]  /*adb0*/  LOP3.LUT R0, R7, 0x80000000, RZ, 0xc0, !PT ;  /* 0x8000000007007812 */ /* 0x000fc800078ec0ff */
[----:B------:R-:W-:-:S04]  /*adc0*/  SHF.R.U32.HI R5, RZ, 0x18, R0 ;  /* 0x00000018ff057819 */ /* 0x000fc80000011600 */
[----:B------:R-:W-:-:S04]  /*add0*/  LOP3.LUT R4, R4, R5, RZ, 0xfc, !PT ;  /* 0x0000000504047212 */ /* 0x000fc800078efcff */
[----:B------:R-:W-:Y:S02]  /*ade0*/  PRMT R0, R4, 0x7610, R0 ;  /* 0x0000761004007816 */ /* 0x000fe40000000000 */
.L_x_729:
[----:B------:R-:W-:Y:S05]  /*adf0*/  BSYNC B0 ;  /* 0x0000000000007941 */ /* 0x000fea0003800000 */
.L_x_728:
[----:B------:R0:W-:Y:S01]  /*ae00*/  STG.E.U8 [R2.64], R0 ;  /* 0x0000000002007986 */ /* 0x0001e2000c101124 */
[----:B------:R-:W-:Y:S05]  /*ae10*/  BRA `(.L_x_708) ;  /* 0x0000049000007947 */ /* 0x000fea0003800000 */
.L_x_726:
        /* <DEDUP_REMOVED lines=17> */
.L_x_733:
[----:B------:R-:W-:-:S04]  /*af30*/  LOP3.LUT R0, R7, 0x80000000, RZ, 0xc0, !PT ;  /* 0x8000000007007812 */ /* 0x000fc800078ec0ff */
[----:B------:R-:W-:-:S04]  /*af40*/  SHF.R.U32.HI R5, RZ, 0x18, R0 ;  /* 0x00000018ff057819 */ /* 0x000fc80000011600 */
[----:B------:R-:W-:-:S04]  /*af50*/  LOP3.LUT R4, R4, R5, RZ, 0xfc, !PT ;  /* 0x0000000504047212 */ /* 0x000fc800078efcff */
[----:B------:R-:W-:Y:S02]  /*af60*/  PRMT R0, R4, 0x7610, R0 ;  /* 0x0000761004007816 */ /* 0x000fe40000000000 */
.L_x_732:
[----:B------:R-:W-:Y:S05]  /*af70*/  BSYNC B0 ;  /* 0x0000000000007941 */ /* 0x000fea0003800000 */
.L_x_731:
[----:B------:R0:W-:Y:S01]  /*af80*/  STG.E.U8 [R2.64], R0 ;  /* 0x0000000002007986 */ /* 0x0001e2000c101124 */
[----:B------:R-:W-:Y:S05]  /*af90*/  BRA `(.L_x_708) ;  /* 0x0000031000007947 */ /* 0x000fea0003800000 */
.L_x_725:
        /* <DEDUP_REMOVED lines=22> */
.L_x_707:
        /* <DEDUP_REMOVED lines=20> */
.L_x_735:
[----:B------:R-:W-:-:S06]  /*b240*/  PRMT R4, RZ, 0x5410, R24 ;  /* 0x00005410ff047816 */ /* 0x000fcc0000000018 */
[----:B------:R-:W0:Y:S02]  /*b250*/  F2I.U64.TRUNC R4, R4 ;  /* 0x0000000400047311 */ /* 0x000e24000020d800 */
[----:B0-----:R0:W-:Y:S01]  /*b260*/  STG.E.64 [R2.64], R4 ;  /* 0x0000000402007986 */ /* 0x0011e2000c101b24 */
[----:B------:R-:W-:Y:S05]  /*b270*/  BRA `(.L_x_708) ;  /* 0x0000003000007947 */ /* 0x000fea0003800000 */
.L_x_734:
[----:B------:R-:W-:-:S04]  /*b280*/  PRMT R24, RZ, 0x5410, R24 ;  /* 0x00005410ff187816 */ /* 0x000fc80000000018 */
[----:B------:R-:W0:Y:S02]  /*b290*/  F2I.FTZ.U32.TRUNC.NTZ R5, R24 ;  /* 0x0000001800057305 */ /* 0x000e24000021f000 */
[----:B0-----:R0:W-:Y:S02]  /*b2a0*/  STG.E [R2.64], R5 ;  /* 0x0000000502007986 */ /* 0x0011e4000c101924 */
.L_x_708:
[----:B------:R-:W-:-:S04]  /*b2b0*/  IADD3 R29, R29, 0x80, RZ ;  /* 0x000000801d1d7810 */ /* 0x000fc80007ffe0ff */
[----:B------:R-:W-:-:S13]  /*b2c0*/  ISETP.GE.AND P0, PT, R29, R22, PT ;  /* 0x000000161d00720c */ /* 0x000fda0003f06270 */
[----:B------:R-:W-:Y:S05]  /*b2d0*/  @P0 BRA `(.L_x_702) ;  /* 0x00000fd000000947 */ /* 0x000fea0003800000 */
[----:B0-----:R-:W-:Y:S01]  /*b2e0*/  IMAD R0, R16, 0x200, R29 ;  /* 0x0000020010007824 */ /* 0x001fe200078e021d */
        /* <DEDUP_REMOVED lines=19> */
.L_x_739:
[----:B------:R-:W-:-:S06]  /*b420*/  PRMT R5, RZ, 0x5410, R18 ;  /* 0x00005410ff057816 */ /* 0x000fcc0000000012 */
[----:B------:R-:W0:Y:S02]  /*b430*/  F2I.S64.TRUNC R4, R5 ;  /* 0x0000000500047311 */ /* 0x000e24000020d900 */
[----:B0-----:R0:W-:Y:S01]  /*b440*/  STG.E.U8 [R2.64], R4 ;  /* 0x0000000402007986 */ /* 0x0011e2000c101124 */
[----:B------:R-:W-:Y:S05]  /*b450*/  BRA `(.L_x_741) ;  /* 0x00000e4000007947 */ /* 0x000fea0003800000 */
.L_x_738:
        /* <DEDUP_REMOVED lines=10> */
.L_x_743:
[----:B------:R-:W-:-:S04]  /*b500*/  PRMT R18, RZ, 0x5410, R18 ;  /* 0x00005410ff127816 */ /* 0x000fc80000000012 */
[----:B------:R-:W0:Y:S02]  /*b510*/  F2I.FTZ.TRUNC.NTZ R5, R18 ;  /* 0x0000001200057305 */ /* 0x000e24000021f100 */
[----:B0-----:R0:W-:Y:S01]  /*b520*/  STG.E [R2.64], R5 ;  /* 0x0000000502007986 */ /* 0x0011e2000c101924 */
[----:B------:R-:W-:Y:S05]  /*b530*/  BRA `(.L_x_741) ;  /* 0x00000d6000007947 */ /* 0x000fea0003800000 */
.L_x_742:
[----:B------:R-:W-:-:S04]  /*b540*/  PRMT R18, RZ, 0x5410, R18 ;  /* 0x00005410ff127816 */ /* 0x000fc80000000012 */
[----:B------:R-:W0:Y:S02]  /*b550*/  F2I.FTZ.TRUNC.NTZ R5, R18 ;  /* 0x0000001200057305 */ /* 0x000e24000021f100 */
[----:B0-----:R0:W-:Y:S01]  /*b560*/  STG.E.U16 [R2.64], R5 ;  /* 0x0000000502007986 */ /* 0x0011e2000c101524 */
[----:B------:R-:W-:Y:S05]  /*b570*/  BRA `(.L_x_741) ;  /* 0x00000d2000007947 */ /* 0x000fea0003800000 */
.L_x_737:
        /* <DEDUP_REMOVED lines=9> */
.L_x_745:
[----:B------:R-:W-:-:S04]  /*b610*/  PRMT R0, RZ, 0x5410, R18 ;  /* 0x00005410ff007816 */ /* 0x000fc80000000012 */
[----:B------:R-:W-:-:S05]  /*b620*/  F2FP.PACK_AB R0, RZ, R0 ;  /* 0x00000000ff00723e */ /* 0x000fca00000000ff */
[----:B------:R0:W-:Y:S01]  /*b630*/  STG.E.U16 [R2.64], R0 ;  /* 0x0000000002007986 */ /* 0x0001e2000c101524 */
[----:B------:R-:W-:Y:S05]  /*b640*/  BRA `(.L_x_741) ;  /* 0x00000c5000007947 */ /* 0x000fea0003800000 */
.L_x_744:
        /* <DEDUP_REMOVED lines=10> */
.L_x_747:
[----:B------:R-:W-:-:S04]  /*b6f0*/  PRMT R18, RZ, 0x5410, R18 ;  /* 0x00005410ff127816 */ /* 0x000fc80000000012 */
[----:B------:R-:W-:-:S04]  /*b700*/  F2FP.PACK_AB R5, RZ, R18 ;  /* 0x00000012ff05723e */ /* 0x000fc800000000ff */
[----:B------:R-:W-:-:S05]  /*b710*/  PRMT R5, R5, 0x5410, RZ ;  /* 0x0000541005057816 */ /* 0x000fca00000000ff */
[----:B------:R0:W-:Y:S01]  /*b720*/  STG.E [R2.64], R5 ;  /* 0x0000000502007986 */ /* 0x0001e2000c101924 */
[----:B------:R-:W-:Y:S05]  /*b730*/  BRA `(.L_x_741) ;  /* 0x00000b6000007947 */ /* 0x000fea0003800000 */
.L_x_746:
[----:B------:R-:W-:-:S05]  /*b740*/  PRMT R4, RZ, 0x5410, R18 ;  /* 0x00005410ff047816 */ /* 0x000fca0000000012 */
[----:B------:R-:W-:-:S06]  /*b750*/  FMUL.FTZ R4, R4, 1 ;  /* 0x3f80000004047820 */ /* 0x000fcc0000410000 */
[----:B------:R-:W0:Y:S02]  /*b760*/  F2F.F64.F32 R4, R4 ;  /* 0x0000000400047310 */ /* 0x000e240000201800 */
[----:B0-----:R0:W-:Y:S01]  /*b770*/  STG.E.64 [R2.64], R4 ;  /* 0x0000000402007986 */ /* 0x0011e2000c101b24 */
[----:B------:R-:W-:Y:S05]  /*b780*/  BRA `(.L_x_741) ;  /* 0x00000b1000007947 */ /* 0x000fea0003800000 */
.L_x_736:
        /* <DEDUP_REMOVED lines=13> */
.L_x_750:
[----:B------:R-:W-:Y:S01]  /*b860*/  PRMT R18, RZ, 0x5410, R18 ;  /* 0x00005410ff127816 */ /* 0x000fe20000000012 */
[----:B------:R-:W-:-:S04]  /*b870*/  CS2R R6, SRZ ;  /* 0x0000000000067805 */ /* 0x000fc8000001ff00 */
[----:B------:R-:W-:-:S06]  /*b880*/  FMUL.FTZ R4, R18, 1 ;  /* 0x3f80000012047820 */ /* 0x000fcc0000410000 */
[----:B------:R-:W0:Y:S02]  /*b890*/  F2F.F64.F32 R4, R4 ;  /* 0x0000000400047310 */ /* 0x000e240000201800 */
[----:B0-----:R0:W-:Y:S01]  /*b8a0*/  STG.E.128 [R2.64], R4 ;  /* 0x0000000402007986 */ /* 0x0011e2000c101d24 */
[----:B------:R-:W-:Y:S05]  /*b8b0*/  BRA `(.L_x_741) ;  /* 0x000009e000007947 */ /* 0x000fea0003800000 */
.L_x_749:
        /* <DEDUP_REMOVED lines=21> */
.L_x_754:
[----:B------:R-:W-:Y:S05]  /*ba10*/  BSYNC B0 ;  /* 0x0000000000007941 */ /* 0x000fea0003800000 */
.L_x_753:
[----:B------:R-:W-:-:S05]  /*ba20*/  LOP3.LUT R5, R0, R5, RZ, 0xfc, !PT ;  /* 0x0000000500057212 */ /* 0x000fca00078efcff */
[----:B------:R0:W-:Y:S01]  /*ba30*/  STG.E.U8 [R2.64], R5 ;  /* 0x0000000502007986 */ /* 0x0001e2000c101124 */
[----:B------:R-:W-:Y:S05]  /*ba40*/  BRA `(.L_x_741) ;  /* 0x0000085000007947 */ /* 0x000fea0003800000 */
.L_x_752:
        /* <DEDUP_REMOVED lines=13> */
.L_x_756:
[----:B------:R-:W-:Y:S01]  /*bb20*/  IMAD.MOV.U32 R0, RZ, RZ, 0x7f ;  /* 0x0000007fff007424 */ /* 0x000fe200078e00ff */
[----:B------:R-:W-:-:S04]  /*bb30*/  ISETP.GT.U32.AND P0, PT, R4, 0x7f800000, PT ;  /* 0x7f8000000400780c */ /* 0x000fc80003f04070 */
[----:B------:R-:W-:-:S04]  /*bb40*/  SEL R0, R0, 0x7c, P0 ;  /* 0x0000007c00007807 */ /* 0x000fc80000000000 */
.L_x_757:
[----:B------:R-:W-:Y:S05]  /*bb50*/  BSYNC B0 ;  /* 0x0000000000007941 */ /* 0x000fea0003800000 */
.L_x_755:
[----:B------:R-:W-:-:S04]  /*bb60*/  LOP3.LUT R4, R5, 0x80000000, RZ, 0xc0, !PT ;  /* 0x8000000005047812 */ /* 0x000fc800078ec0ff */
[----:B------:R-:W-:-:S04]  /*bb70*/  SHF.R.U32.HI R5, RZ, 0x18, R4 ;  /* 0x00000018ff057819 */ /* 0x000fc80000011604 */
[----:B------:R-:W-:-:S05]  /*bb80*/  LOP3.LUT R5, R0, R5, RZ, 0xfc, !PT ;  /* 0x0000000500057212 */ /* 0x000fca00078efcff */
[----:B------:R0:W-:Y:S01]  /*bb90*/  STG.E.U8 [R2.64], R5 ;  /* 0x0000000502007986 */ /* 0x0001e2000c101124 */
[----:B------:R-:W-:Y:S05]  /*bba0*/  BRA `(.L_x_741) ;  /* 0x000006f000007947 */ /* 0x000fea0003800000 */
.L_x_751:
[----:B------:R0:W-:Y:S01]  /*bbb0*/  STG.E.U16 [R2.64], R18 ;  /* 0x0000001202007986 */ /* 0x0001e2000c101524 */
[----:B------:R-:W-:Y:S05]  /*bbc0*/  BRA `(.L_x_741) ;  /* 0x000006d000007947 */ /* 0x000fea0003800000 */
.L_x_748:
        /* <DEDUP_REMOVED lines=12> */
.L_x_760:
        /* <DEDUP_REMOVED lines=17> */
.L_x_763:
[----:B------:R-:W-:-:S04]  /*bda0*/  LOP3.LUT R0, R7, 0x80000000, RZ, 0xc0, !PT ;  /* 0x8000000007007812 */ /* 0x000fc800078ec0ff */
[----:B------:R-:W-:-:S04]  /*bdb0*/  SHF.R.U32.HI R5, RZ, 0x18, R0 ;  /* 0x00000018ff057819 */ /* 0x000fc80000011600 */
[----:B------:R-:W-:-:S04]  /*bdc0*/  LOP3.LUT R4, R4, R5, RZ, 0xfc, !PT ;  /* 0x0000000504047212 */ /* 0x000fc800078efcff */
[----:B------:R-:W-:Y:S02]  /*bdd0*/  PRMT R0, R4, 0x7610, R0 ;  /* 0x0000761004007816 */ /* 0x000fe40000000000 */
.L_x_762:
[----:B------:R-:W-:Y:S05]  /*bde0*/  BSYNC B0 ;  /* 0x0000000000007941 */ /* 0x000fea0003800000 */
.L_x_761:
[----:B------:R0:W-:Y:S01]  /*bdf0*/  STG.E.U8 [R2.64], R0 ;  /* 0x0000000002007986 */ /* 0x0001e2000c101124 */
[----:B------:R-:W-:Y:S05]  /*be00*/  BRA `(.L_x_741) ;  /* 0x0000049000007947 */ /* 0x000fea0003800000 */
.L_x_759:
        /* <DEDUP_REMOVED lines=17> */
.L_x_766:
[----:B------:R-:W-:-:S04]  /*bf20*/  LOP3.LUT R0, R7, 0x80000000, RZ, 0xc0, !PT ;  /* 0x8000000007007812 */ /* 0x000fc800078ec0ff */
[----:B------:R-:W-:-:S04]  /*bf30*/  SHF.R.U32.HI R5, RZ, 0x18, R0 ;  /* 0x00000018ff057819 */ /* 0x000fc80000011600 */
[----:B------:R-:W-:-:S04]  /*bf40*/  LOP3.LUT R4, R4, R5, RZ, 0xfc, !PT ;  /* 0x0000000504047212 */ /* 0x000fc800078efcff */
[----:B------:R-:W-:Y:S02]  /*bf50*/  PRMT R0, R4, 0x7610, R0 ;  /* 0x0000761004007816 */ /* 0x000fe40000000000 */
.L_x_765:
[----:B------:R-:W-:Y:S05]  /*bf60*/  BSYNC B0 ;  /* 0x0000000000007941 */ /* 0x000fea0003800000 */
.L_x_764:
[----:B------:R0:W-:Y:S01]  /*bf70*/  STG.E.U8 [R2.64], R0 ;  /* 0x0000000002007986 */ /* 0x0001e2000c101124 */
[----:B------:R-:W-:Y:S05]  /*bf80*/  BRA `(.L_x_741) ;  /* 0x0000031000007947 */ /* 0x000fea0003800000 */
.L_x_758:
        /* <DEDUP_REMOVED lines=22> */
.L_x_740:
        /* <DEDUP_REMOVED lines=20> */
.L_x_768:
[----:B------:R-:W-:-:S06]  /*c230*/  PRMT R4, RZ, 0x5410, R18 ;  /* 0x00005410ff047816 */ /* 0x000fcc0000000012 */
[----:B------:R-:W0:Y:S02]  /*c240*/  F2I.U64.TRUNC R4, R4 ;  /* 0x0000000400047311 */ /* 0x000e24000020d800 */
[----:B0-----:R0:W-:Y:S01]  /*c250*/  STG.E.64 [R2.64], R4 ;  /* 0x0000000402007986 */ /* 0x0011e2000c101b24 */
[----:B------:R-:W-:Y:S05]  /*c260*/  BRA `(.L_x_741) ;  /* 0x0000003000007947 */ /* 0x000fea0003800000 */
.L_x_767:
[----:B------:R-:W-:-:S04]  /*c270*/  PRMT R18, RZ, 0x5410, R18 ;  /* 0x00005410ff127816 */ /* 0x000fc80000000012 */
[----:B------:R-:W0:Y:S02]  /*c280*/  F2I.FTZ.U32.TRUNC.NTZ R5, R18 ;  /* 0x0000001200057305 */ /* 0x000e24000021f000 */
[----:B0-----:R0:W-:Y:S02]  /*c290*/  STG.E [R2.64], R5 ;  /* 0x0000000502007986 */ /* 0x0011e4000c101924 */
.L_x_741:
[----:B------:R-:W-:Y:S02]  /*c2a0*/  IADD3 R29, R29, 0x80, RZ ;  /* 0x000000801d1d7810 */ /* 0x000fe40007ffe0ff */
.L_x_702:
[----:B------:R-:W-:Y:S05]  /*c2b0*/  BSYNC B6 ;  /* 0x0000000000067941 */ /* 0x000fea0003800000 */
.L_x_701:
[----:B------:R-:W-:-:S13]  /*c2c0*/  ISETP.GE.AND P0, PT, R29, R22, PT ;  /* 0x000000161d00720c */ /* 0x000fda0003f06270 */
[----:B------:R-:W-:Y:S05]  /*c2d0*/  @P0 EXIT ;  /* 0x000000000000094d */ /* 0x000fea0003800000 */
[----:B0----5:R-:W-:Y:S01]  /*c2e0*/  PRMT R0, R17, 0x9910, RZ ;  /* 0x0000991011007816 */ /* 0x021fe200000000ff */
        /* <DEDUP_REMOVED lines=14> */
[----:B------:R-:W-:-:S06]  /*c3d0*/  PRMT R23, RZ, 0x5410, R23 ;  /* 0x00005410ff177816 */ /* 0x000fcc0000000017 */
[----:B------:R-:W0:Y:S02]  /*c3e0*/  F2I.FTZ.TRUNC.NTZ R23, R23 ;  /* 0x0000001700177305 */ /* 0x000e24000021f100 */
[----:B0-----:R-:W-:Y:S01]  /*c3f0*/  STG.E.U8 [R2.64], R23 ;  /* 0x0000001702007986 */ /* 0x001fe2000c101124 */
[----:B------:R-:W-:Y:S05]  /*c400*/  EXIT ;  /* 0x000000000000794d */ /* 0x000fea0003800000 */
.L_x_772:
[----:B------:R-:W-:-:S06]  /*c410*/  PRMT R5, RZ, 0x5410, R23 ;  /* 0x00005410ff057816 */ /* 0x000fcc0000000017 */
[----:B------:R-:W0:Y:S02]  /*c420*/  F2I.S64.TRUNC R4, R5 ;  /* 0x0000000500047311 */ /* 0x000e24000020d900 */
[----:B0-----:R-:W-:Y:S01]  /*c430*/  STG.E.U8 [R2.64], R4 ;  /* 0x0000000402007986 */ /* 0x001fe2000c101124 */
[----:B------:R-:W-:Y:S05]  /*c440*/  EXIT ;  /* 0x000000000000794d */ /* 0x000fea0003800000 */
.L_x_771:
        /* <DEDUP_REMOVED lines=10> */
.L_x_775:
[----:B------:R-:W-:-:S06]  /*c4f0*/  PRMT R23, RZ, 0x5410, R23 ;  /* 0x00005410ff177816 */ /* 0x000fcc0000000017 */
[----:B------:R-:W0:Y:S02]  /*c500*/  F2I.FTZ.TRUNC.NTZ R23, R23 ;  /* 0x0000001700177305 */ /* 0x000e24000021f100 */
[----:B0-----:R-:W-:Y:S01]  /*c510*/  STG.E [R2.64], R23 ;  /* 0x0000001702007986 */ /* 0x001fe2000c101924 */
[----:B------:R-:W-:Y:S05]  /*c520*/  EXIT ;  /* 0x000000000000794d */ /* 0x000fea0003800000 */
.L_x_774:
[----:B------:R-:W-:-:S06]  /*c530*/  PRMT R23, RZ, 0x5410, R23 ;  /* 0x00005410ff177816 */ /* 0x000fcc0000000017 */
[----:B------:R-:W0:Y:S02]  /*c540*/  F2I.FTZ.TRUNC.NTZ R23, R23 ;  /* 0x0000001700177305 */ /* 0x000e24000021f100 */
[----:B0-----:R-:W-:Y:S01]  /*c550*/  STG.E.U16 [R2.64], R23 ;  /* 0x0000001702007986 */ /* 0x001fe2000c101524 */
[----:B------:R-:W-:Y:S05]  /*c560*/  EXIT ;  /* 0x000000000000794d */ /* 0x000fea0003800000 */
.L_x_770:
        /* <DEDUP_REMOVED lines=9> */
.L_x_777:
[----:B------:R-:W-:-:S04]  /*c600*/  PRMT R0, RZ, 0x5410, R23 ;  /* 0x00005410ff007816 */ /* 0x000fc80000000017 */
[----:B------:R-:W-:-:S05]  /*c610*/  F2FP.PACK_AB R0, RZ, R0 ;  /* 0x00000000ff00723e */ /* 0x000fca00000000ff */
[----:B------:R-:W-:Y:S01]  /*c620*/  STG.E.U16 [R2.64], R0 ;  /* 0x0000000002007986 */ /* 0x000fe2000c101524 */
[----:B------:R-:W-:Y:S05]  /*c630*/  EXIT ;  /* 0x000000000000794d */ /* 0x000fea0003800000 */
.L_x_776:
        /* <DEDUP_REMOVED lines=10> */
.L_x_779:
[----:B------:R-:W-:-:S04]  /*c6e0*/  PRMT R23, RZ, 0x5410, R23 ;  /* 0x00005410ff177816 */ /* 0x000fc80000000017 */
[----:B------:R-:W-:-:S04]  /*c6f0*/  F2FP.PACK_AB R5, RZ, R23 ;  /* 0x00000017ff05723e */ /* 0x000fc800000000ff */
[----:B------:R-:W-:-:S05]  /*c700*/  PRMT R5, R5, 0x5410, RZ ;  /* 0x0000541005057816 */ /* 0x000fca00000000ff */
[----:B------:R-:W-:Y:S01]  /*c710*/  STG.E [R2.64], R5 ;  /* 0x0000000502007986 */ /* 0x000fe2000c101924 */
[----:B------:R-:W-:Y:S05]  /*c720*/  EXIT ;  /* 0x000000000000794d */ /* 0x000fea0003800000 */
.L_x_778:
[----:B------:R-:W-:-:S05]  /*c730*/  PRMT R4, RZ, 0x5410, R23 ;  /* 0x00005410ff047816 */ /* 0x000fca0000000017 */
[----:B------:R-:W-:-:S06]  /*c740*/  FMUL.FTZ R4, R4, 1 ;  /* 0x3f80000004047820 */ /* 0x000fcc0000410000 */
[----:B------:R-:W0:Y:S02]  /*c750*/  F2F.F64.F32 R4, R4 ;  /* 0x0000000400047310 */ /* 0x000e240000201800 */
[----:B0-----:R-:W-:Y:S01]  /*c760*/  STG.E.64 [R2.64], R4 ;  /* 0x0000000402007986 */ /* 0x001fe2000c101b24 */
[----:B------:R-:W-:Y:S05]  /*c770*/  EXIT ;  /* 0x000000000000794d */ /* 0x000fea0003800000 */
.L_x_769:
        /* <DEDUP_REMOVED lines=13> */
.L_x_782:
[----:B------:R-:W-:Y:S01]  /*c850*/  PRMT R23, RZ, 0x5410, R23 ;  /* 0x00005410ff177816 */ /* 0x000fe20000000017 */
[----:B------:R-:W-:-:S04]  /*c860*/  CS2R R6, SRZ ;  /* 0x0000000000067805 */ /* 0x000fc8000001ff00 */
[----:B------:R-:W-:-:S06]  /*c870*/  FMUL.FTZ R4, R23, 1 ;  /* 0x3f80000017047820 */ /* 0x000fcc0000410000 */
[----:B------:R-:W0:Y:S02]  /*c880*/  F2F.F64.F32 R4, R4 ;  /* 0x0000000400047310 */ /* 0x000e240000201800 */
[----:B0-----:R-:W-:Y:S01]  /*c890*/  STG.E.128 [R2.64], R4 ;  /* 0x0000000402007986 */ /* 0x001fe2000c101d24 */
[----:B------:R-:W-:Y:S05]  /*c8a0*/  EXIT ;  /* 0x000000000000794d */ /* 0x000fea0003800000 */
.L_x_781:
        /* <DEDUP_REMOVED lines=21> */
.L_x_786:
[----:B------:R-:W-:Y:S05]  /*ca00*/  BSYNC B0 ;  /* 0x0000000000007941 */ /* 0x000fea0003800000 */
.L_x_785:
[----:B------:R-:W-:-:S05]  /*ca10*/  LOP3.LUT R5, R0, R5, RZ, 0xfc, !PT ;  /* 0x0000000500057212 */ /* 0x000fca00078efcff */
[----:B------:R-:W-:Y:S01]  /*ca20*/  STG.E.U8 [R2.64], R5 ;  /* 0x0000000502007986 */ /* 0x000fe2000c101124 */
[----:B------:R-:W-:Y:S05]  /*ca30*/  EXIT ;  /* 0x000000000000794d */ /* 0x000fea0003800000 */
.L_x_784:
        /* <DEDUP_REMOVED lines=13> */
.L_x_788:
[----:B------:R-:W-:Y:S01]  /*cb10*/  IMAD.MOV.U32 R0, RZ, RZ, 0x7f ;  /* 0x0000007fff007424 */ /* 0x000fe200078e00ff */
[----:B------:R-:W-:-:S04]  /*cb20*/  ISETP.GT.U32.AND P0, PT, R4, 0x7f800000, PT ;  /* 0x7f8000000400780c */ /* 0x000fc80003f04070 */
[----:B------:R-:W-:-:S04]  /*cb30*/  SEL R0, R0, 0x7c, P0 ;  /* 0x0000007c00007807 */ /* 0x000fc80000000000 */
.L_x_789:
[----:B------:R-:W-:Y:S05]  /*cb40*/  BSYNC B0 ;  /* 0x0000000000007941 */ /* 0x000fea0003800000 */
.L_x_787:
[----:B------:R-:W-:-:S04]  /*cb50*/  LOP3.LUT R4, R23, 0x80000000, RZ, 0xc0, !PT ;  /* 0x8000000017047812 */ /* 0x000fc800078ec0ff */
[----:B------:R-:W-:-:S04]  /*cb60*/  SHF.R.U32.HI R5, RZ, 0x18, R4 ;  /* 0x00000018ff057819 */ /* 0x000fc80000011604 */
[----:B------:R-:W-:-:S05]  /*cb70*/  LOP3.LUT R5, R0, R5, RZ, 0xfc, !PT ;  /* 0x0000000500057212 */ /* 0x000fca00078efcff */
[----:B------:R-:W-:Y:S01]  /*cb80*/  STG.E.U8 [R2.64], R5 ;  /* 0x0000000502007986 */ /* 0x000fe2000c101124 */
[----:B------:R-:W-:Y:S05]  /*cb90*/  EXIT ;  /* 0x000000000000794d */ /* 0x000fea0003800000 */
.L_x_783:
[----:B------:R-:W-:Y:S01]  /*cba0*/  STG.E.U16 [R2.64], R23 ;  /* 0x0000001702007986 */ /* 0x000fe2000c101524 */
[----:B------:R-:W-:Y:S05]  /*cbb0*/  EXIT ;  /* 0x000000000000794d */ /* 0x000fea0003800000 */
.L_x_780:
        /* <DEDUP_REMOVED lines=12> */
.L_x_792:
        /* <DEDUP_REMOVED lines=17> */
.L_x_795:
[----:B------:R-:W-:-:S04]  /*cd90*/  LOP3.LUT R0, R23, 0x80000000, RZ, 0xc0, !PT ;  /* 0x8000000017007812 */ /* 0x000fc800078ec0ff */
[----:B------:R-:W-:-:S04]  /*cda0*/  SHF.R.U32.HI R5, RZ, 0x18, R0 ;  /* 0x00000018ff057819 */ /* 0x000fc80000011600 */
[----:B------:R-:W-:-:S04]  /*cdb0*/  LOP3.LUT R4, R4, R5, RZ, 0xfc, !PT ;  /* 0x0000000504047212 */ /* 0x000fc800078efcff */
[----:B------:R-:W-:Y:S02]  /*cdc0*/  PRMT R0, R4, 0x7610, R0 ;  /* 0x0000761004007816 */ /* 0x000fe40000000000 */
.L_x_794:
[----:B------:R-:W-:Y:S05]  /*cdd0*/  BSYNC B0 ;  /* 0x0000000000007941 */ /* 0x000fea0003800000 */
.L_x_793:
[----:B------:R-:W-:Y:S01]  /*cde0*/  STG.E.U8 [R2.64], R0 ;  /* 0x0000000002007986 */ /* 0x000fe2000c101124 */
[----:B------:R-:W-:Y:S05]  /*cdf0*/  EXIT ;  /* 0x000000000000794d */ /* 0x000fea0003800000 */
.L_x_791:
        /* <DEDUP_REMOVED lines=17> */
.L_x_798:
[----:B------:R-:W-:-:S04]  /*cf10*/  LOP3.LUT R0, R23, 0x80000000, RZ, 0xc0, !PT ;  /* 0x8000000017007812 */ /* 0x000fc800078ec0ff */
[----:B------:R-:W-:-:S04]  /*cf20*/  SHF.R.U32.HI R5, RZ, 0x18, R0 ;  /* 0x00000018ff057819 */ /* 0x000fc80000011600 */
[----:B------:R-:W-:-:S04]  /*cf30*/  LOP3.LUT R4, R4, R5, RZ, 0xfc, !PT ;  /* 0x0000000504047212 */ /* 0x000fc800078efcff */
[----:B------:R-:W-:Y:S02]  /*cf40*/  PRMT R0, R4, 0x7610, R0 ;  /* 0x0000761004007816 */ /* 0x000fe40000000000 */
.L_x_797:
[----:B------:R-:W-:Y:S05]  /*cf50*/  BSYNC B0 ;  /* 0x0000000000007941 */ /* 0x000fea0003800000 */
.L_x_796:
[----:B------:R-:W-:Y:S01]  /*cf60*/  STG.E.U8 [R2.64], R0 ;  /* 0x0000000002007986 */ /* 0x000fe2000c101124 */
[----:B------:R-:W-:Y:S05]  /*cf70*/  EXIT ;  /* 0x000000000000794d */ /* 0x000fea0003800000 */
.L_x_790:
[----:B------:R-:W-:-:S13]  /*cf80*/  ISETP.NE.AND P0, PT, R0, 0x1c, PT ;  /* 0x0000001c0000780c */ /* 0x000fda0003f05270 */
[----:B------:R-:W-:Y:S05]  /*cf90*/  @!P0 BRA `(.L_x_799) ;  /* 0x000002c000008947 */ /* 0x000fea0003800000 */
[----:B------:R-:W-:-:S13]  /*cfa0*/  ISETP.NE.AND P0, PT, R0, 0x1d, PT ;  /* 0x0000001d0000780c */ /* 0x000fda0003f05270 */
[----:B------:R-:W-:Y:S05]  /*cfb0*/  @!P0 BRA `(.L_x_800) ;  /* 0x0000026000008947 */ /* 0x000fea0003800000 */
[----:B------:R-:W-:-:S13]  /*cfc0*/  ISETP.NE.AND P0, PT, R0, 0x2c, PT ;  /* 0x0000002c0000780c */ /* 0x000fda0003f05270 */
[----:B------:R-:W-:Y:S05]  /*cfd0*/  @P0 BRA `(.L_x_773) ;  /* 0x0000010000000947 */ /* 0x000fea0003800000 */
[----:B------:R-:W-:Y:S01]  /*cfe0*/  PRMT R23, RZ, 0x5410, R23 ;  /* 0x00005410ff177816 */ /* 0x000fe20000000017 */
[----:B------:R-:W-:Y:S01]  /*cff0*/  IMAD.MOV.U32 R5, RZ, RZ, 0xff ;  /* 0x000000ffff057424 */ /* 0x000fe200078e00ff */
[----:B------:R-:W-:Y:S02]  /*d000*/  PLOP3.LUT P0, PT, PT, PT, PT, 0x80, 0x0 ;  /* 0x000000000000781c */ /* 0x000fe40003f0f070 */
[----:B------:R-:W-:-:S04]  /*d010*/  SHF.R.U32.HI R6, RZ, 0x17, R23 ;  /* 0x00000017ff067819 */ /* 0x000fc80000011617 */
[----:B------:R-:W-:-:S04]  /*d020*/  LOP3.LUT R4, R6, 0xff, RZ, 0xc0, !PT ;  /* 0x000000ff06047812 */ /* 0x000fc800078ec0ff */
[----:B------:R-:W-:-:S13]  /*d030*/  ISETP.NE.AND P2, PT, R4, 0xff, PT ;  /* 0x000000ff0400780c */ /* 0x000fda0003f45270 */
[--C-:B------:R-:W-:Y:S02]  /*d040*/  @P2 SHF.R.U32.HI R0, RZ, 0x16, R23.reuse ;  /* 0x00000016ff002819 */ /* 0x100fe40000011617 */
[----:B------:R-:W-:Y:S02]  /*d050*/  @P2 LOP3.LUT P1, RZ, R4, 0x3fffff, R23, 0xf8, !PT ;  /* 0x003fffff04ff2812 */ /* 0x000fe4000782f817 */
        /* <DEDUP_REMOVED lines=8> */
.L_x_773:
        /* <DEDUP_REMOVED lines=20> */
.L_x_800:
[----:B------:R-:W-:-:S06]  /*d220*/  PRMT R4, RZ, 0x5410, R23 ;  /* 0x00005410ff047816 */ /* 0x000fcc0000000017 */
[----:B------:R-:W0:Y:S02]  /*d230*/  F2I.U64.TRUNC R4, R4 ;  /* 0x0000000400047311 */ /* 0x000e24000020d800 */
[----:B0-----:R-:W-:Y:S01]  /*d240*/  STG.E.64 [R2.64], R4 ;  /* 0x0000000402007986 */ /* 0x001fe2000c101b24 */
[----:B------:R-:W-:Y:S05]  /*d250*/  EXIT ;  /* 0x000000000000794d */ /* 0x000fea0003800000 */
.L_x_799:
[----:B------:R-:W-:-:S06]  /*d260*/  PRMT R23, RZ, 0x5410, R23 ;  /* 0x00005410ff177816 */ /* 0x000fcc0000000017 */
[----:B------:R-:W0:Y:S02]  /*d270*/  F2I.FTZ.U32.TRUNC.NTZ R23, R23 ;  /* 0x0000001700177305 */ /* 0x000e24000021f000 */
[----:B0-----:R-:W-:Y:S01]  /*d280*/  STG.E [R2.64], R23 ;  /* 0x0000001702007986 */ /* 0x001fe2000c101924 */
[----:B------:R-:W-:Y:S05]  /*d290*/  EXIT ;  /* 0x000000000000794d */ /* 0x000fea0003800000 */
.L_x_801:
        /* <DEDUP_REMOVED lines=14> */
.L_x_11975:


//--------------------- .text._ZN2at6native18elementwise_kernelILi128ELi4EZNS0_22gpu_kernel_impl_nocastIZZZNS0_26GeluBackwardCUDAKernelImplERNS_18TensorIteratorBaseENS0_8GeluTypeEENKUlvE0_clEvENKUlvE2_clEvEUlN3c108BFloat16ES9_E_EEvS4_RKT_EUliE_EEviT1_ --------------------------
	.section	.text._ZN2at6native18elementwise_kernelILi128ELi4EZNS0_22gpu_kernel_impl_nocastIZZZNS0_26GeluBackwardCUDAKernelImplERNS_18TensorIteratorBaseENS0_8GeluTypeEENKUlvE0_clEvENKUlvE2_clEvEUlN3c108BFloat16ES9_E_EEvS4_RKT_EUliE_EEviT1_,"ax",@progbits
	.sectioninfo	@"SHI_REGISTERS=16"
	.align	128
        .global         _ZN2at6native18elementwise_kernelILi128ELi4EZNS0_22gpu_kernel_impl_nocastIZZZNS0_26GeluBackwardCUDAKernelImplERNS_18TensorIteratorBaseENS0_8GeluTypeEENKUlvE0_clEvENKUlvE2_clEvEUlN3c108BFloat16ES9_E_EEvS4_RKT_EUliE_EEviT1_
        .type           _ZN2at6native18elementwise_kernelILi128ELi4EZNS0_22gpu_kernel_impl_nocastIZZZNS0_26GeluBackwardCUDAKernelImplERNS_18TensorIteratorBaseENS0_8GeluTypeEENKUlvE0_clEvENKUlvE2_clEvEUlN3c108BFloat16ES9_E_EEvS4_RKT_EUliE_EEviT1_,@function
        .size           _ZN2at6native18elementwise_kernelILi128ELi4EZNS0_22gpu_kernel_impl_nocastIZZZNS0_26GeluBackwardCUDAKernelImplERNS_18TensorIteratorBaseENS0_8GeluTypeEENKUlvE0_clEvENKUlvE2_clEvEUlN3c108BFloat16ES9_E_EEvS4_RKT_EUliE_EEviT1_,(.L_x_11976 - _ZN2at6native18elementwise_kernelILi128ELi4EZNS0_22gpu_kernel_impl_nocastIZZZNS0_26GeluBackwardCUDAKernelImplERNS_18TensorIteratorBaseENS0_8GeluTypeEENKUlvE0_clEvENKUlvE2_clEvEUlN3c108BFloat16ES9_E_EEvS4_RKT_EUliE_EEviT1_)
        .other          _ZN2at6native18elementwise_kernelILi128ELi4EZNS0_22gpu_kernel_impl_nocastIZZZNS0_26GeluBackwardCUDAKernelImplERNS_18TensorIteratorBaseENS0_8GeluTypeEENKUlvE0_clEvENKUlvE2_clEvEUlN3c108BFloat16ES9_E_EEvS4_RKT_EUliE_EEviT1_,@"STO_CUDA_ENTRY STV_DEFAULT"
_ZN2at6native18elementwise_kernelILi128ELi4EZNS0_22gpu_kernel_impl_nocastIZZZNS0_26GeluBackwardCUDAKernelImplERNS_18TensorIteratorBaseENS0_8GeluTypeEENKUlvE0_clEvENKUlvE2_clEvEUlN3c108BFloat16ES9_E_EEvS4_RKT_EUliE_EEviT1_:
.text._ZN2at6native18elementwise_kernelILi128ELi4EZNS0_22gpu_kernel_impl_nocastIZZZNS0_26GeluBackwardCUDAKernelImplERNS_18TensorIteratorBaseENS0_8GeluTypeEENKUlvE0_clEvENKUlvE2_clEvEUlN3c108BFloat16ES9_E_EEvS4_RKT_EUliE_EEviT1_:
[----:B------:R-:W-:Y:S02]  /*0000*/  MOV R1, c[0x0][0x28] ;  /* 0x00000a0000017a02 */ /* 0x000fe40000000f00 */
[----:B------:R-:W0:Y:S01]  /*0010*/  S2R R3, SR_CTAID.X ;  /* 0x0000000000037919 */ /* 0x000e220000002500 */
[----:B------:R-:W-:Y:S01]  /*0020*/  ULDC.64 UR4, c[0x0][0x118] ;  /* 0x0000460000047ab9 */ /* 0x000fe20000000a00 */
[----:B------:R-:W-:Y:S02]  /*0030*/  BSSY B0, `(.L_x_802) ;  /* 0x000013b000007945 */ /* 0x000fe40003800000 */
[----:B------:R-:W0:Y:S02]  /*0040*/  S2R R0, SR_TID.X ;  /* 0x0000000000007919 */ /* 0x000e240000002100 */
[----:B0-----:R-:W-:-:S04]  /*0050*/  LEA R3, R3, R0, 0x9 ;  /* 0x0000000003037211 */ /* 0x001fc800078e48ff */
[----:B------:R-:W-:-:S13]  /*0060*/  ISETP.GE.AND P0, PT, R3, c[0x0][0x160], PT ;  /* 0x0000580003007a0c */ /* 0x000fda0003f06270 */
[----:B------:R-:W-:Y:S05]  /*0070*/  @P0 BRA `(.L_x_803) ;  /* 0x0000136000000947 */ /* 0x000fea0003800000 */
[----:B------:R-:W-:Y:S01]  /*0080*/  ISETP.NE.AND P0, PT, RZ, c[0x0][0x168], PT ;  /* 0x00005a00ff007a0c */ /* 0x000fe20003f05270 */
[----:B------:R-:W-:Y:S01]  /*0090*/  HFMA2.MMA R4, -RZ, RZ, 0, 0 ;  /* 0x00000000ff047435 */ /* 0x000fe200000001ff */
[----:B------:R-:W-:Y:S01]  /*00a0*/  MOV R2, RZ ;  /* 0x000000ff00027202 */ /* 0x000fe20000000f00 */
[----:B------:R-:W-:-:S10]  /*00b0*/  HFMA2.MMA R0, -RZ, RZ, 0, 0 ;  /* 0x00000000ff007435 */ /* 0x000fd400000001ff */
[----:B------:R-:W-:Y:S05]  /*00c0*/  @!P0 BRA `(.L_x_804) ;  /* 0x00000fc000008947 */ /* 0x000fea0003800000 */
[----:B------:R-:W-:Y:S02]  /*00d0*/  MOV R4, RZ ;  /* 0x000000ff00047202 */ /* 0x000fe40000000f00 */
[----:B------:R-:W-:-:S05]  /*00e0*/  MOV R5, R3 ;  /* 0x0000000300057202 */ /* 0x000fca0000000f00 */
[----:B------:R-:W-:Y:S01]  /*00f0*/  IMAD.HI.U32 R8, R3, c[0x0][0x170], R4 ;  /* 0x00005c0003087a27 */ /* 0x000fe200078e0004 */
[----:B------:R-:W-:-:S04]  /*0100*/  MOV R5, c[0x0][0x168] ;  /* 0x00005a0000057a02 */ /* 0x000fc80000000f00 */
[----:B------:R-:W-:Y:S02]  /*0110*/  ISETP.NE.AND P0, PT, R5, 0x1, PT ;  /* 0x000000010500780c */ /* 0x000fe40003f05270 */
[----:B------:R-:W-:-:S04]  /*0120*/  SHF.R.U32.HI R9, RZ, c[0x0][0x174], R8 ;  /* 0x00005d00ff097a19 */ /* 0x000fc80000011608 */
[----:B------:R-:W-:-:S05]  /*0130*/  IADD3 R0, -R9, RZ, RZ ;  /* 0x000000ff09007210 */ /* 0x000fca0007ffe1ff */
[----:B------:R-:W-:-:S04]  /*0140*/  IMAD R11, R0, c[0x0][0x16c], R3 ;  /* 0x00005b00000b7a24 */ /* 0x000fc800078e0203 */
[C---:B------:R-:W-:Y:S02]  /*0150*/  IMAD R0, R11.reuse, c[0x0][0x298], RZ ;  /* 0x0000a6000b007a24 */ /* 0x040fe400078e02ff */
[C---:B------:R-:W-:Y:S02]  /*0160*/  IMAD R2, R11.reuse, c[0x0][0x29c], RZ ;  /* 0x0000a7000b027a24 */ /* 0x040fe400078e02ff */
[----:B------:R-:W-:Y:S01]  /*0170*/  IMAD R4, R11, c[0x0][0x2a0], RZ ;  /* 0x0000a8000b047a24 */ /* 0x000fe200078e02ff */
[----:B------:R-:W-:Y:S05]  /*0180*/  @!P0 BRA `(.L_x_804) ;  /* 0x00000f0000008947 */ /* 0x000fea0003800000 */
[----:B------:R-:W-:Y:S02]  /*0190*/  MOV R8, RZ ;  /* 0x000000ff00087202 */ /* 0x000fe40000000f00 */
[----:B------:R-:W-:-:S03]  /*01a0*/  ISETP.NE.AND P0, PT, R5, 0x2, PT ;  /* 0x000000020500780c */ /* 0x000fc60003f05270 */
[----:B------:R-:W-:-:S05]  /*01b0*/  IMAD.HI.U32 R6, R9, c[0x0][0x17c], R8 ;  /* 0x00005f0009067a27 */ /* 0x000fca00078e0008 */
[----:B------:R-:W-:-:S04]  /*01c0*/  SHF.R.U32.HI R7, RZ, c[0x0][0x180], R6 ;  /* 0x00006000ff077a19 */ /* 0x000fc80000011606 */
[----:B------:R-:W-:-:S05]  /*01d0*/  IADD3 R8, -R7, RZ, RZ ;  /* 0x000000ff07087210 */ /* 0x000fca0007ffe1ff */
        /* <DEDUP_REMOVED lines=8> */
[----:B------:R-:W-:Y:S01]  /*0260*/  HFMA2.MMA R6, -RZ, RZ, 0, 0 ;  /* 0x00000000ff067435 */ /* 0x000fe200000001ff */
[----:B------:R-:W-:-:S09]  /*0270*/  ISETP.NE.AND P0, PT, R5, 0x3, PT ;  /* 0x000000030500780c */ /* 0x000fd20003f05270 */
[----:B------:R-:W-:-:S05]  /*0280*/  IMAD.HI.U32 R8, R7, c[0x0][0x188], R6 ;  /* 0x0000620007087a27 */ /* 0x000fca00078e0006 */
[----:B------:R-:W-:-:S04]  /*0290*/  SHF.R.U32.HI R9, RZ, c[0x0][0x18c], R8 ;  /* 0x00006300ff097a19 */ /* 0x000fc80000011608 */
[----:B------:R-:W-:-:S05]  /*02a0*/  IADD3 R6, -R9, RZ, RZ ;  /* 0x000000ff09067210 */ /* 0x000fca0007ffe1ff */
[----:B------:R-:W-:-:S04]  /*02b0*/  IMAD R7, R6, c[0x0][0x184], R7 ;  /* 0x0000610006077a24 */ /* 0x000fc800078e0207 */
[C---:B------:R-:W-:Y:S02]  /*02c0*/  IMAD R0, R7.reuse, c[0x0][0x2b0], R0 ;  /* 0x0000ac0007007a24 */ /* 0x040fe400078e0200 */
[C---:B------:R-:W-:Y:S02]  /*02d0*/  IMAD R2, R7.reuse, c[0x0][0x2b4], R2 ;  /* 0x0000ad0007027a24 */ /* 0x040fe400078e0202 */
[----:B------:R-:W-:Y:S01]  /*02e0*/  IMAD R4, R7, c[0x0][0x2b8], R4 ;  /* 0x0000ae0007047a24 */ /* 0x000fe200078e0204 */
[----:B------:R-:W-:Y:S05]  /*02f0*/  @!P0 BRA `(.L_x_804) ;  /* 0x00000d9000008947 */ /* 0x000fea0003800000 */
[----:B------:R-:W-:Y:S02]  /*0300*/  MOV R8, RZ ;  /* 0x000000ff00087202 */ /* 0x000fe40000000f00 */
[----:B------:R-:W-:-:S03]  /*0310*/  ISETP.NE.AND P0, PT, R5, 0x4, PT ;  /* 0x000000040500780c */ /* 0x000fc60003f05270 */
        /* <DEDUP_REMOVED lines=201> */
[----:B------:R-:W-:Y:S02]  /*0fb0*/  SHF.R.U32.HI R7, RZ, c[0x0][0x288], R6 ;  /* 0x0000a200ff077a19 */ /* 0x000fe40000011606 */
[----:B------:R-:W-:Y:S02]  /*0fc0*/  @P0 MOV R6, RZ ;  /* 0x000000ff00060202 */ /* 0x000fe40000000f00 */
[----:B------:R-:W-:-:S03]  /*0fd0*/  IADD3 R8, -R7, RZ, RZ ;  /* 0x000000ff07087210 */ /* 0x000fc60007ffe1ff */
[----:B------:R-:W-:-:S04]  /*0fe0*/  @P0 IMAD.HI.U32 R5, R7, c[0x0][0x290], R6 ;  /* 0x0000a40007050a27 */ /* 0x000fc800078e0006 */
[----:B------:R-:W-:Y:S01]  /*0ff0*/  IMAD R9, R8, c[0x0][0x280], R9 ;  /* 0x0000a00008097a24 */ /* 0x000fe200078e0209 */
[----:B------:R-:W-:-:S03]  /*1000*/  @P0 SHF.R.U32.HI R5, RZ, c[0x0][0x294], R5 ;  /* 0x0000a500ff050a19 */ /* 0x000fc60000011605 */
[----:B------:R-:W-:Y:S01]  /*1010*/  IMAD R0, R9, c[0x0][0x3ac], R0 ;  /* 0x0000eb0009007a24 */ /* 0x000fe200078e0200 */
[----:B------:R-:W-:Y:S01]  /*1020*/  @P0 IADD3 R5, -R5, RZ, RZ ;  /* 0x000000ff05050210 */ /* 0x000fe20007ffe1ff */
[C---:B------:R-:W-:Y:S02]  /*1030*/  IMAD R2, R9.reuse, c[0x0][0x3b0], R2 ;  /* 0x0000ec0009027a24 */ /* 0x040fe400078e0202 */
[----:B------:R-:W-:Y:S02]  /*1040*/  IMAD R4, R9, c[0x0][0x3b4], R4 ;  /* 0x0000ed0009047a24 */ /* 0x000fe400078e0204 */
[----:B------:R-:W-:-:S04]  /*1050*/  @P0 IMAD R7, R5, c[0x0][0x28c], R7 ;  /* 0x0000a30005070a24 */ /* 0x000fc800078e0207 */
[C---:B------:R-:W-:Y:S02]  /*1060*/  @P0 IMAD R0, R7.reuse, c[0x0][0x3b8], R0 ;  /* 0x0000ee0007000a24 */ /* 0x040fe400078e0200 */
[C---:B------:R-:W-:Y:S02]  /*1070*/  @P0 IMAD R2, R7.reuse, c[0x0][0x3bc], R2 ;  /* 0x0000ef0007020a24 */ /* 0x040fe400078e0202 */
[----:B------:R-:W-:-:S05]  /*1080*/  @P0 IMAD R4, R7, c[0x0][0x3c0], R4 ;  /* 0x0000f00007040a24 */ /* 0x000fca00078e0204 */
.L_x_804:
[----:B------:R-:W-:-:S04]  /*1090*/  IADD3 R8, P0, R4, c[0x0][0x3d8], RZ ;  /* 0x0000f60004087a10 */ /* 0x000fc80007f1e0ff */
[----:B------:R-:W-:-:S05]  /*10a0*/  IADD3.X R9, RZ, c[0x0][0x3dc], RZ, P0, !PT ;  /* 0x0000f700ff097a10 */ /* 0x000fca00007fe4ff */
[----:B------:R0:W2:Y:S01]  /*10b0*/  LDG.E.U16 R4, [R8.64] ;  /* 0x0000000408047981 */ /* 0x0000a2000c1e1500 */
[----:B------:R-:W-:-:S04]  /*10c0*/  IADD3 R6, P0, R2, c[0x0][0x3d0], RZ ;  /* 0x0000f40002067a10 */ /* 0x000fc80007f1e0ff */
[----:B------:R-:W-:-:S05]  /*10d0*/  IADD3.X R7, RZ, c[0x0][0x3d4], RZ, P0, !PT ;  /* 0x0000f500ff077a10 */ /* 0x000fca00007fe4ff */
[----:B------:R-:W3:Y:S01]  /*10e0*/  LDG.E.U16 R2, [R6.64] ;  /* 0x0000000406027981 */ /* 0x000ee2000c1e1500 */
[----:B------:R-:W-:Y:S02]  /*10f0*/  MOV R12, 0x38eb4c3a ;  /* 0x38eb4c3a000c7802 */ /* 0x000fe40000000f00 */
[----:B------:R-:W-:Y:S02]  /*1100*/  MOV R13, 0x3aae005b ;  /* 0x3aae005b000d7802 */ /* 0x000fe40000000f00 */
[----:B0-----:R-:W-:Y:S02]  /*1110*/  MOV R9, 0x3c09919f ;  /* 0x3c09919f00097802 */ /* 0x001fe40000000f00 */
[----:B------:R-:W-:Y:S02]  /*1120*/  IADD3 R3, R3, 0x80, RZ ;  /* 0x0000008003037810 */ /* 0x000fe40007ffe0ff */
[----:B--2---:R-:W-:-:S05]  /*1130*/  PRMT R4, RZ, 0x5410, R4 ;  /* 0x00005410ff047816 */ /* 0x004fca0000000004 */
[----:B------:R-:W-:-:S04]  /*1140*/  FMUL.FTZ R5, R4, 0.70710676908493041992 ;  /* 0x3f3504f304057820 */ /* 0x000fc80000410000 */
[C---:B------:R-:W-:Y:S01]  /*1150*/  FADD.FTZ R10, |R5|.reuse, -RZ ;  /* 0x800000ff050a7221 */ /* 0x040fe20000010200 */
[C---:B------:R-:W-:Y:S01]  /*1160*/  FSETP.GE.FTZ.AND P0, PT, |R5|.reuse, 1.0029599666595458984, PT ;  /* 0x3f8060fe0500780b */ /* 0x040fe20003f16200 */
[----:B------:R-:W-:Y:S01]  /*1170*/  FMUL.FTZ R11, R5, R5 ;  /* 0x00000005050b7220 */ /* 0x000fe20000410000 */
[----:B---3--:R-:W-:Y:S02]  /*1180*/  PRMT R2, RZ, 0x5410, R2 ;  /* 0x00005410ff027816 */ /* 0x008fe40000000002 */
[----:B------:R-:W-:Y:S02]  /*1190*/  FSEL R8, R12, 8.4834944573231041431e-05, P0 ;  /* 0x38b1e96a0c087808 */ /* 0x000fe40000000000 */
[C---:B------:R-:W-:Y:S01]  /*11a0*/  FSEL R11, R10.reuse, R11, P0 ;  /* 0x0000000b0a0b7208 */ /* 0x040fe20000000000 */
[----:B------:R-:W-:Y:S01]  /*11b0*/  FADD.FTZ R10, -R10, -RZ ;  /* 0x800000ff0a0a7221 */ /* 0x000fe20000010100 */
[----:B------:R-:W-:Y:S02]  /*11c0*/  FSEL R6, -R13, -0.00082130916416645050049, P0 ;  /* 0xba574d200d067808 */ /* 0x000fe40000000100 */
[----:B------:R-:W-:-:S02]  /*11d0*/  MOV R12, 0x3d24d99a ;  /* 0x3d24d99a000c7802 */ /* 0x000fc40000000f00 */
[----:B------:R-:W-:Y:S01]  /*11e0*/  FSEL R7, R9, 0.0052134888246655464172, P0 ;  /* 0x3baad5ea09077808 */ /* 0x000fe20000000000 */
[C---:B------:R-:W-:Y:S01]  /*11f0*/  FFMA.FTZ R6, R11.reuse, R8, R6 ;  /* 0x000000080b067223 */ /* 0x040fe20000010006 */
[----:B------:R-:W-:Y:S02]  /*1200*/  MOV R9, 0x3e235519 ;  /* 0x3e23551900097802 */ /* 0x000fe40000000f00 */
[----:B------:R-:W-:Y:S01]  /*1210*/  FSEL R8, -R12, -0.026868773624300956726, P0 ;  /* 0xbcdc1be70c087808 */ /* 0x000fe20000000100 */
[----:B------:R-:W-:Y:S01]  /*1220*/  FFMA.FTZ R6, R11, R6, R7 ;  /* 0x000000060b067223 */ /* 0x000fe20000010007 */
[----:B------:R-:W-:Y:S02]  /*1230*/  MOV R12, 0x3f69b4f9 ;  /* 0x3f69b4f9000c7802 */ /* 0x000fe40000000f00 */
[----:B------:R-:W-:Y:S01]  /*1240*/  FSEL R7, R9, 0.11284004896879196167, P0 ;  /* 0x3de718af09077808 */ /* 0x000fe20000000000 */
[----:B------:R-:W-:Y:S01]  /*1250*/  FFMA.FTZ R6, R11, R6, R8 ;  /* 0x000000060b067223 */ /* 0x000fe20000010008 */
[----:B------:R-:W-:-:S02]  /*1260*/  MOV R9, 0x3f210a14 ;  /* 0x3f210a1400097802 */ /* 0x000fc40000000f00 */
[----:B------:R-:W-:Y:S01]  /*1270*/  FSEL R8, R12, -0.37612664699554443359, P0 ;  /* 0xbec093ac0c087808 */ /* 0x000fe20000000000 */
[----:B------:R-:W-:Y:S01]  /*1280*/  FFMA.FTZ R6, R11, R6, R7 ;  /* 0x000000060b067223 */ /* 0x000fe20000010007 */
[----:B------:R-:W-:Y:S02]  /*1290*/  FSEL R7, R9, 0.12837915122509002686, P0 ;  /* 0x3e0375d309077808 */ /* 0x000fe40000000000 */
[----:B------:R-:W-:Y:S01]  /*12a0*/  FSEL R9, R10, R5, P0 ;  /* 0x000000050a097208 */ /* 0x000fe20000000000 */
[----:B------:R-:W-:-:S04]  /*12b0*/  FFMA.FTZ R6, R11, R6, R8 ;  /* 0x000000060b067223 */ /* 0x000fc80000010008 */
        /* <DEDUP_REMOVED lines=12> */
[----:B------:R-:W-:Y:S01]  /*1380*/  FFMA.FTZ R7, R4, 0.5, R7 ;  /* 0x3f00000004077823 */ /* 0x000fe20000010007 */
[----:B------:R-:W-:-:S03]  /*1390*/  IADD3 R4, P0, R0, c[0x0][0x3c8], RZ ;  /* 0x0000f20000047a10 */ /* 0x000fc60007f1e0ff */
[----:B------:R-:W-:Y:S01]  /*13a0*/  FMUL.FTZ R2, R2, R7 ;  /* 0x0000000702027220 */ /* 0x000fe20000410000 */
[----:B------:R-:W-:-:S04]  /*13b0*/  IADD3.X R5, RZ, c[0x0][0x3cc], RZ, P0, !PT ;  /* 0x0000f300ff057a10 */ /* 0x000fc800007fe4ff */
[----:B------:R-:W-:-:S05]  /*13c0*/  F2FP.BF16.PACK_AB R2, RZ, R2 ;  /* 0x00000002ff02723e */ /* 0x000fca00000010ff */
[----:B------:R0:W-:Y:S02]  /*13d0*/  STG.E.U16 [R4.64], R2 ;  /* 0x0000000204007986 */ /* 0x0001e4000c101504 */
.L_x_803:
[----:B------:R-:W-:Y:S05]  /*13e0*/  BSYNC B0 ;  /* 0x0000000000007941 */ /* 0x000fea0003800000 */
.L_x_802:
[----:B------:R-:W-:Y:S01]  /*13f0*/  ISETP.GE.AND P0, PT, R3, c[0x0][0x160], PT ;  /* 0x0000580003007a0c */ /* 0x000fe20003f06270 */
[----:B------:R-:W-:-:S12]  /*1400*/  BSSY B0, `(.L_x_805) ;  /* 0x0000268000007945 */ /* 0x000fd80003800000 */
[----:B------:R-:W-:Y:S05]  /*1410*/  @P0 BRA `(.L_x_806) ;  /* 0x0000266000000947 */ /* 0x000fea0003800000 */
[----:B------:R-:W-:Y:S01]  /*1420*/  ISETP.NE.AND P0, PT, RZ, c[0x0][0x168], PT ;  /* 0x00005a00ff007a0c */ /* 0x000fe20003f05270 */
[----:B0-----:R-:W-:Y:S01]  /*1430*/  HFMA2.MMA R4, -RZ, RZ, 0, 0 ;  /* 0x00000000ff047435 */ /* 0x001fe200000001ff */
[----:B------:R-:W-:Y:S01]  /*1440*/  MOV R2, RZ ;  /* 0x000000ff00027202 */ /* 0x000fe20000000f00 */
[----:B------:R-:W-:-:S10]  /*1450*/  HFMA2.MMA R0, -RZ, RZ, 0, 0 ;  /* 0x00000000ff007435 */ /* 0x000fd400000001ff */
[----:B------:R-:W-:Y:S05]  /*1460*/  @!P0 BRA `(.L_x_807) ;  /* 0x00000f8000008947 */ /* 0x000fea0003800000 */
[----:B------:R-:W-:Y:S02]  /*1470*/  MOV R2, RZ ;  /* 0x000000ff00027202 */ /* 0x000fe40000000f00 */
[----:B------:R-:W-:-:S03]  /*1480*/  MOV R5, c[0x0][0x168] ;  /* 0x00005a0000057a02 */ /* 0x000fc60000000f00 */
[----:B------:R-:W-:Y:S01]  /*1490*/  IMAD.HI.U32 R6, R3, c[0x0][0x170], R2 ;  /* 0x00005c0003067a27 */ /* 0x000fe200078e0002 */
[----:B------:R-:W-:-:S04]  /*14a0*/  ISETP.NE.AND P0, PT, R5, 0x1, PT ;  /* 0x000000010500780c */ /* 0x000fc80003f05270 */
        /* <DEDUP_REMOVED lines=244> */
.L_x_807:
        /* <DEDUP_REMOVED lines=50> */
[----:B------:R-:W-:Y:S02]  /*2710*/  IADD3.X R5, RZ, c[0x0][0x3cc], RZ, P0, !PT ;  /* 0x0000f300ff057a10 */ /* 0x000fe400007fe4ff */
[----:B------:R-:W-:Y:S02]  /*2720*/  ISETP.GE.AND P0, PT, R3, c[0x0][0x160], PT ;  /* 0x0000580003007a0c */ /* 0x000fe40003f06270 */
[----:B------:R-:W-:-:S05]  /*2730*/  F2FP.BF16.PACK_AB R2, RZ, R2 ;  /* 0x00000002ff02723e */ /* 0x000fca00000010ff */
[----:B------:R0:W-:Y:S06]  /*2740*/  STG.E.U16 [R4.64], R2 ;  /* 0x0000000204007986 */ /* 0x0001ec000c101504 */
        /* <DEDUP_REMOVED lines=254> */
.L_x_808:
        /* <DEDUP_REMOVED lines=53> */
.L_x_806:
[----:B------:R-:W-:Y:S05]  /*3a80*/  BSYNC B0 ;  /* 0x0000000000007941 */ /* 0x000fea0003800000 */
.L_x_805:
[----:B------:R-:W-:-:S13]  /*3a90*/  ISETP.GE.AND P0, PT, R3, c[0x0][0x160], PT ;  /* 0x0000580003007a0c */ /* 0x000fda0003f06270 */
[----:B------:R-:W-:Y:S05]  /*3aa0*/  @P0 EXIT ;  /* 0x000000000000094d */ /* 0x000fea0003800000 */
        /* <DEDUP_REMOVED lines=253> */
.L_x_809:
[----:B------:R-:W-:-:S04]  /*4a80*/  IADD3 R6, P0, R4, c[0x0][0x3d8], RZ ;  /* 0x0000f60004067a10 */ /* 0x000fc80007f1e0ff */
[----:B------:R-:W-:-:S05]  /*4a90*/  IADD3.X R7, RZ, c[0x0][0x3dc], RZ, P0, !PT ;  /* 0x0000f700ff077a10 */ /* 0x000fca00007fe4ff */
[----:B------:R-:W2:Y:S01]  /*4aa0*/  LDG.E.U16 R6, [R6.64] ;  /* 0x0000000406067981 */ /* 0x000ea2000c1e1500 */
[----:B------:R-:W-:-:S04]  /*4ab0*/  IADD3 R2, P0, R2, c[0x0][0x3d0], RZ ;  /* 0x0000f40002027a10 */ /* 0x000fc80007f1e0ff */
[----:B------:R-:W-:-:S05]  /*4ac0*/  IADD3.X R3, RZ, c[0x0][0x3d4], RZ, P0, !PT ;  /* 0x0000f500ff037a10 */ /* 0x000fca00007fe4ff */
[----:B------:R2:W3:Y:S01]  /*4ad0*/  LDG.E.U16 R2, [R2.64] ;  /* 0x0000000402027981 */ /* 0x0004e2000c1e1500 */
[----:B------:R-:W-:Y:S02]  /*4ae0*/  MOV R9, 0x38eb4c3a ;  /* 0x38eb4c3a00097802 */ /* 0x000fe40000000f00 */
[----:B------:R-:W-:Y:S02]  /*4af0*/  MOV R10, 0x3aae005b ;  /* 0x3aae005b000a7802 */ /* 0x000fe40000000f00 */
[----:B------:R-:W-:Y:S02]  /*4b00*/  MOV R11, 0x3c09919f ;  /* 0x3c09919f000b7802 */ /* 0x000fe40000000f00 */
[----:B--2---:R-:W-:-:S05]  /*4b10*/  PRMT R3, RZ, 0x5410, R6 ;  /* 0x00005410ff037816 */ /* 0x004fca0000000006 */
[----:B------:R-:W-:-:S04]  /*4b20*/  FMUL.FTZ R4, R3, 0.70710676908493041992 ;  /* 0x3f3504f303047820 */ /* 0x000fc80000410000 */
[C---:B------:R-:W-:Y:S01]  /*4b30*/  FADD.FTZ R5, |R4|.reuse, -RZ ;  /* 0x800000ff04057221 */ /* 0x040fe20000010200 */
[C---:B------:R-:W-:Y:S01]  /*4b40*/  FSETP.GE.FTZ.AND P0, PT, |R4|.reuse, 1.0029599666595458984, PT ;  /* 0x3f8060fe0400780b */ /* 0x040fe20003f16200 */
[----:B------:R-:W-:Y:S01]  /*4b50*/  FMUL.FTZ R8, R4, R4 ;  /* 0x0000000404087220 */ /* 0x000fe20000410000 */
[----:B---3--:R-:W-:Y:S02]  /*4b60*/  PRMT R2, RZ, 0x5410, R2 ;  /* 0x00005410ff027816 */ /* 0x008fe40000000002 */
[----:B------:R-:W-:Y:S02]  /*4b70*/  FSEL R7, R9, 8.4834944573231041431e-05, P0 ;  /* 0x38b1e96a09077808 */ /* 0x000fe40000000000 */
[----:B------:R-:W-:Y:S02]  /*4b80*/  FSEL R8, R5, R8, P0 ;  /* 0x0000000805087208 */ /* 0x000fe40000000000 */
[----:B------:R-:W-:Y:S02]  /*4b90*/  FSEL R6, -R10, -0.00082130916416645050049, P0 ;  /* 0xba574d200a067808 */ /* 0x000fe40000000100 */
[----:B------:R-:W-:-:S02]  /*4ba0*/  MOV R10, 0x3d24d99a ;  /* 0x3d24d99a000a7802 */ /* 0x000fc40000000f00 */
[----:B------:R-:W-:Y:S01]  /*4bb0*/  FSEL R9, R11, 0.0052134888246655464172, P0 ;  /* 0x3baad5ea0b097808 */ /* 0x000fe20000000000 */
[----:B------:R-:W-:Y:S01]  /*4bc0*/  FFMA.FTZ R7, R8, R7, R6 ;  /* 0x0000000708077223 */ /* 0x000fe20000010006 */
[----:B------:R-:W-:Y:S02]  /*4bd0*/  MOV R11, 0x3e235519 ;  /* 0x3e235519000b7802 */ /* 0x000fe40000000f00 */
[----:B------:R-:W-:Y:S01]  /*4be0*/  FSEL R6, -R10, -0.026868773624300956726, P0 ;  /* 0xbcdc1be70a067808 */ /* 0x000fe20000000100 */
[C---:B------:R-:W-:Y:S01]  /*4bf0*/  FFMA.FTZ R7, R8.reuse, R7, R9 ;  /* 0x0000000708077223 */ /* 0x040fe20000010009 */
[----:B------:R-:W-:Y:S02]  /*4c00*/  MOV R10, 0x3f69b4f9 ;  /* 0x3f69b4f9000a7802 */ /* 0x000fe40000000f00 */
[----:B------:R-:W-:Y:S01]  /*4c10*/  FSEL R9, R11, 0.11284004896879196167, P0 ;  /* 0x3de718af0b097808 */ /* 0x000fe20000000000 */
[----:B------:R-:W-:Y:S01]  /*4c20*/  FFMA.FTZ R7, R8, R7, R6 ;  /* 0x0000000708077223 */ /* 0x000fe20000010006 */
[----:B------:R-:W-:-:S02]  /*4c30*/  MOV R11, 0x3f210a14 ;  /* 0x3f210a14000b7802 */ /* 0x000fc40000000f00 */
[----:B------:R-:W-:Y:S01]  /*4c40*/  FSEL R6, R10, -0.37612664699554443359, P0 ;  /* 0xbec093ac0a067808 */ /* 0x000fe20000000000 */
[C---:B------:R-:W-:Y:S02]  /*4c50*/  FFMA.FTZ R7, R8.reuse, R7, R9 ;  /* 0x0000000708077223 */ /* 0x040fe40000010009 */
        /* <DEDUP_REMOVED lines=17> */
[----:B------:R-:W-:Y:S01]  /*4d70*/  FMUL.FTZ R3, R2, R3 ;  /* 0x0000000302037220 */ /* 0x000fe20000410000 */
[----:B------:R-:W-:-:S04]  /*4d80*/  IADD3 R2, P0, R0, c[0x0][0x3c8], RZ ;  /* 0x0000f20000027a10 */ /* 0x000fc80007f1e0ff */
[----:B------:R-:W-:Y:S02]  /*4d90*/  F2FP.BF16.PACK_AB R0, RZ, R3 ;  /* 0x00000003ff00723e */ /* 0x000fe400000010ff */
[----:B------:R-:W-:-:S05]  /*4da0*/  IADD3.X R3, RZ, c[0x0][0x3cc], RZ, P0, !PT ;  /* 0x0000f300ff037a10 */ /* 0x000fca00007fe4ff */
[----:B------:R-:W-:Y:S01]  /*4db0*/  STG.E.U16 [R2.64], R0 ;  /* 0x0000000002007986 */ /* 0x000fe2000c101504 */
[----:B------:R-:W-:Y:S05]  /*4dc0*/  EXIT ;  /* 0x000000000000794d */ /* 0x000fea0003800000 */
.L_x_810:
        /* <DEDUP_REMOVED lines=11> */
.L_x_11976:


//--------------------- .text._ZN2at6native27unrolled_elementwise_kernelIZZZNS0_26GeluBackwardCUDAKernelImplERNS_18TensorIteratorBaseENS0_8GeluTypeEENKUlvE0_clEvENKUlvE2_clEvEUlN3c108BFloat16ES8_E_St5arrayIPcLm3EELi4E23TrivialOffsetCalculatorILi2EjESD_ILi1EjENS0_6memory15LoadWithoutCastENSG_16StoreWithoutCastEEEviT_T0_T2_T3_T4_T5_ --------------------------
	.section	.text._ZN2at6native27unrolled_elementwise_kernelIZZZNS0_26GeluBackwardCUDAKernelImplERNS_18TensorIteratorBaseENS0_8GeluTypeEENKUlvE0_clEvENKUlvE2_clEvEUlN3c108BFloat16ES8_E_St5arrayIPcLm3EELi4E23TrivialOffsetCalculatorILi2EjESD_ILi1EjENS0_6memory15LoadWithoutCastENSG_16StoreWithoutCastEEEviT_T0_T2_T3_T4_T5_,"ax",@progbits
	.sectioninfo	@"SHI_REGISTERS=29"
	.align	128
        .global         _ZN2at6native27unrolled_elementwise_kernelIZZZNS0_26GeluBackwardCUDAKernelImplERNS_18TensorIteratorBaseENS0_8GeluTypeEENKUlvE0_clEvENKUlvE2_clEvEUlN3c108BFloat16ES8_E_St5arrayIPcLm3EELi4E23TrivialOffsetCalculatorILi2EjESD_ILi1EjENS0_6memory15LoadWithoutCastENSG_16StoreWithoutCastEEEviT_T0_T2_T3_T4_T5_
        .type           _ZN2at6native27unrolled_elementwise_kernelIZZZNS0_26GeluBackwardCUDAKernelImplERNS_18TensorIteratorBaseENS0_8GeluTypeEENKUlvE0_clEvENKUlvE2_clEvEUlN3c108BFloat16ES8_E_St5arrayIPcLm3EELi4E23TrivialOffsetCalculatorILi2EjESD_ILi1EjENS0_6memory15LoadWithoutCastENSG_16StoreWithoutCastEEEviT_T0_T2_T3_T4_T5_,@function
        .size           _ZN2at6native27unrolled_elementwise_kernelIZZZNS0_26GeluBackwardCUDAKernelImplERNS_18TensorIteratorBaseENS0_8GeluTypeEENKUlvE0_clEvENKUlvE2_clEvEUlN3c108BFloat16ES8_E_St5arrayIPcLm3EELi4E23TrivialOffsetCalculatorILi2EjESD_ILi1EjENS0_6memory15LoadWithoutCastENSG_16StoreWithoutCastEEEviT_T0_T2_T3_T4_T5_,(.L_x_11977 - _ZN2at6native27unrolled_elementwise_kernelIZZZNS0_26GeluBackwardCUDAKernelImplERNS_18TensorIteratorBaseENS0_8GeluTypeEENKUlvE0_clEvENKUlvE2_clEvEUlN3c108BFloat16ES8_E_St5arrayIPcLm3EELi4E23TrivialOffsetCalculatorILi2EjESD_ILi1EjENS0_6memory15LoadWithoutCastENSG_16StoreWithoutCastEEEviT_T0_T2_T3_T4_T5_)
        .other          _ZN2at6native27unrolled_elementwise_kernelIZZZNS0_26GeluBackwardCUDAKernelImplERNS_18TensorIteratorBaseENS0_8GeluTypeEENKUlvE0_clEvENKUlvE2_clEvEUlN3c108BFloat16ES8_E_St5arrayIPcLm3EELi4E23TrivialOffsetCalculatorILi2EjESD_ILi1EjENS0_6memory15LoadWithoutCastENSG_16StoreWithoutCastEEEviT_T0_T2_T3_T4_T5_,@"STO_CUDA_ENTRY STV_DEFAULT"
_ZN2at6native27unrolled_elementwise_kernelIZZZNS0_26GeluBackwardCUDAKernelImplERNS_18TensorIteratorBaseENS0_8GeluTypeEENKUlvE0_clEvENKUlvE2_clEvEUlN3c108BFloat16ES8_E_St5arrayIPcLm3EELi4E23TrivialOffsetCalculatorILi2EjESD_ILi1EjENS0_6memory15LoadWithoutCastENSG_16StoreWithoutCastEEEviT_T0_T2_T3_T4_T5_:
.text._ZN2at6native27unrolled_elementwise_kernelIZZZNS0_26GeluBackwardCUDAKernelImplERNS_18TensorIteratorBaseENS0_8GeluTypeEENKUlvE0_clEvENKUlvE2_clEvEUlN3c108BFloat16ES8_E_St5arrayIPcLm3EELi4E23TrivialOffsetCalculatorILi2EjESD_ILi1EjENS0_6memory15LoadWithoutCastENSG_16StoreWithoutCastEEEviT_T0_T2_T3_T4_T5_:
[----:B------:R-:W-:Y:S02]  /*0000*/  MOV R1, c[0x0][0x28] ;  /* 0x00000a0000017a02 */ /* 0x000fe40000000f00 */
[----:B------:R-:W0:Y:S01]  /*0010*/  S2R R8, SR_CTAID.X ;  /* 0x0000000000087919 */ /* 0x000e220000002500 */
[----:B------:R-:W-:Y:S01]  /*0020*/  IMAD.MOV.U32 R7, RZ, RZ, -0x200 ;  /* 0xfffffe00ff077424 */ /* 0x000fe200078e00ff */
[----:B------:R-:W-:Y:S01]  /*0030*/  ULDC.64 UR4, c[0x0][0x118] ;  /* 0x0000460000047ab9 */ /* 0x000fe20000000a00 */
[----:B------:R-:W-:Y:S01]  /*0040*/  PRMT R10, RZ, 0x7610, R10 ;  /* 0x00007610ff0a7816 */ /* 0x000fe2000000000a */
[----:B------:R-:W1:Y:S01]  /*0050*/  S2R R20, SR_TID.X ;  /* 0x0000000000147919 */ /* 0x000e620000002100 */
[----:B------:R-:W-:Y:S01]  /*0060*/  PRMT R9, RZ, 0x7610, R9 ;  /* 0x00007610ff097816 */ /* 0x000fe20000000009 */
[----:B0-----:R-:W-:Y:S01]  /*0070*/  IMAD R7, R8, R7, c[0x0][0x160] ;  /* 0x0000580008077624 */ /* 0x001fe200078e0207 */
[----:B-1----:R-:W-:-:S04]  /*0080*/  MOV R3, R20 ;  /* 0x0000001400037202 */ /* 0x002fc80000000f00 */
[----:B------:R-:W-:Y:S02]  /*0090*/  ISETP.GE.AND P0, PT, R20, R7, PT ;  /* 0x000000071400720c */ /* 0x000fe40003f06270 */
[----:B------:R-:W-:Y:S02]  /*00a0*/  PRMT R21, RZ, 0x7610, R21 ;  /* 0x00007610ff157816 */ /* 0x000fe40000000015 */
[----:B------:R-:W-:-:S09]  /*00b0*/  PRMT R26, RZ, 0x7610, R26 ;  /* 0x00007610ff1a7816 */ /* 0x000fd2000000001a */
[----:B------:R-:W-:Y:S01]  /*00c0*/  @!P0 MOV R24, 0x2 ;  /* 0x0000000200188802 */ /* 0x000fe20000000f00 */
[----:B------:R-:W-:Y:S01]  /*00d0*/  @!P0 IMAD R11, R8, 0x200, R3 ;  /* 0x00000200080b8824 */ /* 0x000fe200078e0203 */
[----:B------:R-:W-:-:S03]  /*00e0*/  @!P0 IADD3 R3, R3, 0x80, RZ ;  /* 0x0000008003038810 */ /* 0x000fc60007ffe0ff */
[----:B------:R-:W-:Y:S01]  /*00f0*/  @!P0 IMAD.WIDE.U32 R22, R11, R24, c[0x0][0x170] ;  /* 0x00005c000b168625 */ /* 0x000fe200078e0018 */
[----:B------:R-:W-:-:S03]  /*0100*/  ISETP.GE.AND P1, PT, R3, R7, PT ;  /* 0x000000070300720c */ /* 0x000fc60003f26270 */
[----:B------:R-:W-:Y:S01]  /*0110*/  @!P0 IMAD.WIDE.U32 R24, R11, R24, c[0x0][0x178] ;  /* 0x00005e000b188625 */ /* 0x000fe200078e0018 */
[----:B------:R0:W5:Y:S04]  /*0120*/  @!P0 LDG.E.U16 R21, [R22.64] ;  /* 0x0000000416158981 */ /* 0x000168000c1e1500 */
[----:B------:R0:W5:Y:S05]  /*0130*/  @!P0 LDG.E.U16 R26, [R24.64] ;  /* 0x00000004181a8981 */ /* 0x00016a000c1e1500 */
[----:B------:R-:W-:-:S02]  /*0140*/  @!P1 LEA R2, R8, R3, 0x9 ;  /* 0x0000000308029211 */ /* 0x000fc400078e48ff */
[----:B------:R-:W-:Y:S02]  /*0150*/  @!P1 IADD3 R3, R3, 0x80, RZ ;  /* 0x0000008003039810 */ /* 0x000fe40007ffe0ff */
[----:B------:R-:W-:Y:S02]  /*0160*/  @!P1 MOV R13, 0x2 ;  /* 0x00000002000d9802 */ /* 0x000fe40000000f00 */
[----:B------:R-:W-:-:S03]  /*0170*/  ISETP.GE.AND P3, PT, R3, R7, PT ;  /* 0x000000070300720c */ /* 0x000fc60003f66270 */
[----:B------:R-:W-:Y:S01]  /*0180*/  @!P1 IMAD.WIDE.U32 R16, R2, R13, c[0x0][0x170] ;  /* 0x00005c0002109625 */ /* 0x000fe200078e000d */
[----:B------:R-:W-:-:S03]  /*0190*/  PRMT R5, RZ, 0x7610, R5 ;  /* 0x00007610ff057816 */ /* 0x000fc60000000005 */
[----:B------:R-:W-:Y:S01]  /*01a0*/  IMAD.MOV.U32 R11, RZ, RZ, R20 ;  /* 0x000000ffff0b7224 */ /* 0x000fe200078e0014 */
[----:B------:R-:W-:Y:S01]  /*01b0*/  PRMT R6, RZ, 0x7610, R6 ;  /* 0x00007610ff067816 */ /* 0x000fe20000000006 */
[----:B------:R1:W5:Y:S04]  /*01c0*/  @!P1 LDG.E.U16 R9, [R16.64] ;  /* 0x0000000410099981 */ /* 0x000368000c1e1500 */
[----:B------:R-:W-:Y:S01]  /*01d0*/  @!P3 IMAD R14, R8, 0x200, R3 ;  /* 0x00000200080eb824 */ /* 0x000fe200078e0203 */
[----:B------:R-:W-:-:S04]  /*01e0*/  @!P3 IADD3 R3, R3, 0x80, RZ ;  /* 0x000000800303b810 */ /* 0x000fc80007ffe0ff */
[----:B------:R-:W-:Y:S01]  /*01f0*/  ISETP.GE.AND P2, PT, R3, R7, PT ;  /* 0x000000070300720c */ /* 0x000fe20003f46270 */
[----:B------:R-:W-:Y:S01]  /*0200*/  @!P3 IMAD.MOV.U32 R15, RZ, RZ, 0x2 ;  /* 0x00000002ff0fb424 */ /* 0x000fe200078e00ff */
[----:B------:R-:W-:-:S11]  /*0210*/  PRMT R4, RZ, 0x7610, R4 ;  /* 0x00007610ff047816 */ /* 0x000fd60000000004 */
[----:B------:R-:W-:Y:S01]  /*0220*/  @!P2 LEA R18, R8, R3, 0x9 ;  /* 0x000000030812a211 */ /* 0x000fe200078e48ff */
[----:B------:R-:W-:-:S04]  /*0230*/  @!P1 IMAD.WIDE.U32 R2, R2, R13, c[0x0][0x178] ;  /* 0x00005e0002029625 */ /* 0x000fc800078e000d */
[CC--:B------:R-:W-:Y:S01]  /*0240*/  @!P3 IMAD.WIDE.U32 R12, R14.reuse, R15.reuse, c[0x0][0x170] ;  /* 0x00005c000e0cb625 */ /* 0x0c0fe200078e000f */
[----:B------:R2:W5:Y:S03]  /*0250*/  @!P1 LDG.E.U16 R10, [R2.64] ;  /* 0x00000004020a9981 */ /* 0x000566000c1e1500 */
[----:B------:R-:W-:Y:S01]  /*0260*/  @!P3 IMAD.WIDE.U32 R14, R14, R15, c[0x0][0x178] ;  /* 0x00005e000e0eb625 */ /* 0x000fe200078e000f */
[----:B------:R-:W-:Y:S01]  /*0270*/  PRMT R0, RZ, 0x7610, R0 ;  /* 0x00007610ff007816 */ /* 0x000fe20000000000 */
[----:B------:R3:W5:Y:S02]  /*0280*/  @!P3 LDG.E.U16 R6, [R12.64] ;  /* 0x000000040c06b981 */ /* 0x000764000c1e1500 */
[----:B------:R-:W-:Y:S02]  /*0290*/  @!P2 IMAD.MOV.U32 R19, RZ, RZ, 0x2 ;  /* 0x00000002ff13a424 */ /* 0x000fe400078e00ff */
[----:B------:R4:W5:Y:S01]  /*02a0*/  @!P3 LDG.E.U16 R5, [R14.64] ;  /* 0x000000040e05b981 */ /* 0x000962000c1e1500 */
[----:B--2---:R-:W-:Y:S01]  /*02b0*/  IADD3 R2, R11, 0x100, RZ ;  /* 0x000001000b027810 */ /* 0x004fe20007ffe0ff */
[----:B-1----:R-:W-:Y:S01]  /*02c0*/  @!P2 IMAD.WIDE.U32 R16, R18, R19, c[0x0][0x170] ;  /* 0x00005c001210a625 */ /* 0x002fe200078e0013 */
[----:B------:R-:W-:-:S02]  /*02d0*/  @!P0 MOV R3, 0x2 ;  /* 0x0000000200038802 */ /* 0x000fc40000000f00 */
[----:B------:R-:W-:Y:S01]  /*02e0*/  ISETP.GE.AND P1, PT, R2, R7, PT ;  /* 0x000000070200720c */ /* 0x000fe20003f26270 */
[----:B------:R-:W-:Y:S01]  /*02f0*/  @!P2 IMAD.WIDE.U32 R18, R18, R19, c[0x0][0x178] ;  /* 0x00005e001212a625 */ /* 0x000fe200078e0013 */
[C---:B---3--:R-:W-:Y:S01]  /*0300*/  IADD3 R12, R11.reuse, 0x180, RZ ;  /* 0x000001800b0c7810 */ /* 0x048fe20007ffe0ff */
[----:B------:R-:W-:Y:S01]  /*0310*/  BSSY B0, `(.L_x_811) ;  /* 0x0000036000007945 */ /* 0x000fe20003800000 */
[----:B------:R0:W5:Y:S01]  /*0320*/  @!P2 LDG.E.U16 R4, [R16.64] ;  /* 0x000000041004a981 */ /* 0x000162000c1e1500 */
[----:B----4-:R-:W-:Y:S01]  /*0330*/  IADD3 R14, R11, 0x80, RZ ;  /* 0x000000800b0e7810 */ /* 0x010fe20007ffe0ff */
[----:B------:R-:W-:Y:S02]  /*0340*/  @!P0 IMAD R2, R8, 0x200, R20 ;  /* 0x0000020008028824 */ /* 0x000fe400078e0214 */
[----:B------:R0:W5:Y:S01]  /*0350*/  @!P2 LDG.E.U16 R0, [R18.64] ;  /* 0x000000041200a981 */ /* 0x000162000c1e1500 */
[----:B------:R-:W-:Y:S01]  /*0360*/  @!P0 MOV R11, R14 ;  /* 0x0000000e000b8202 */ /* 0x000fe20000000f00 */
[----:B------:R-:W-:Y:S01]  /*0370*/  @!P0 IMAD.WIDE.U32 R2, R2, R3, c[0x0][0x168] ;  /* 0x00005a0002028625 */ /* 0x000fe200078e0003 */
[----:B------:R-:W-:-:S02]  /*0380*/  ISETP.GE.AND P5, PT, R14, R7, PT ;  /* 0x000000070e00720c */ /* 0x000fc40003fa6270 */
[-C--:B------:R-:W-:Y:S02]  /*0390*/  ISETP.GE.AND P2, PT, R12, R7.reuse, PT ;  /* 0x000000070c00720c */ /* 0x080fe40003f46270 */
[----:B------:R-:W-:Y:S01]  /*03a0*/  ISETP.GE.AND P3, PT, R11, R7, PT ;  /* 0x000000070b00720c */ /* 0x000fe20003f66270 */
[----:B------:R-:W-:Y:S07]  /*03b0*/  @P0 BRA `(.L_x_812) ;  /* 0x000002b000000947 */ /* 0x000fee0003800000 */
[----:B-----5:R-:W-:Y:S01]  /*03c0*/  PRMT R12, RZ, 0x5410, R26 ;  /* 0x00005410ff0c7816 */ /* 0x020fe2000000001a */
[----:B0-----:R-:W-:Y:S01]  /*03d0*/  HFMA2.MMA R16, -RZ, RZ, 0.8349609375, 5.424022674560546875e-06 ;  /* 0x3aae005bff107435 */ /* 0x001fe200000001ff */
[----:B------:R-:W-:Y:S01]  /*03e0*/  IMAD.MOV.U32 R17, RZ, RZ, 0x38eb4c3a ;  /* 0x38eb4c3aff117424 */ /* 0x000fe200078e00ff */
[----:B------:R-:W-:Y:S01]  /*03f0*/  MOV R19, 0x3d24d99a ;  /* 0x3d24d99a00137802 */ /* 0x000fe20000000f00 */
[----:B------:R-:W-:Y:S01]  /*0400*/  IMAD.MOV.U32 R18, RZ, RZ, 0x3c09919f ;  /* 0x3c09919fff127424 */ /* 0x000fe200078e00ff */
[----:B------:R-:W-:Y:S01]  /*0410*/  PRMT R21, RZ, 0x5410, R21 ;  /* 0x00005410ff157816 */ /* 0x000fe20000000015 */
[----:B------:R-:W-:Y:S02]  /*0420*/  FMUL.FTZ R13, R12, 0.70710676908493041992 ;  /* 0x3f3504f30c0d7820 */ /* 0x000fe40000410000 */
[----:B------:R-:W-:-:S02]  /*0430*/  IMAD.MOV.U32 R20, RZ, RZ, 0x3e235519 ;  /* 0x3e235519ff147424 */ /* 0x000fc400078e00ff */
[C---:B------:R-:W-:Y:S01]  /*0440*/  FADD.FTZ R15, |R13|.reuse, -RZ ;  /* 0x800000ff0d0f7221 */ /* 0x040fe20000010200 */
[C---:B------:R-:W-:Y:S01]  /*0450*/  FSETP.GE.FTZ.AND P4, PT, |R13|.reuse, 1.0029599666595458984, PT ;  /* 0x3f8060fe0d00780b */ /* 0x040fe20003f96200 */
[----:B------:R-:W-:-:S03]  /*0460*/  FMUL.FTZ R14, R13, R13 ;  /* 0x0000000d0d0e7220 */ /* 0x000fc60000410000 */
[----:B------:R-:W-:Y:S02]  /*0470*/  FSEL R17, R17, 8.4834944573231041431e-05, P4 ;  /* 0x38b1e96a11117808 */ /* 0x000fe40002000000 */
[----:B------:R-:W-:Y:S02]  /*0480*/  FSEL R14, R15, R14, P4 ;  /* 0x0000000e0f0e7208 */ /* 0x000fe40002000000 */
[----:B------:R-:W-:Y:S02]  /*0490*/  FSEL R16, -R16, -0.00082130916416645050049, P4 ;  /* 0xba574d2010107808 */ /* 0x000fe40002000100 */
[----:B------:R-:W-:-:S03]  /*04a0*/  FSEL R18, R18, 0.0052134888246655464172, P4 ;  /* 0x3baad5ea12127808 */ /* 0x000fc60002000000 */
[C---:B------:R-:W-:Y:S01]  /*04b0*/  FFMA.FTZ R17, R14.reuse, R17, R16 ;  /* 0x000000110e117223 */ /* 0x040fe20000010010 */
[----:B------:R-:W-:Y:S01]  /*04c0*/  FSEL R16, -R19, -0.026868773624300956726, P4 ;  /* 0xbcdc1be713107808 */ /* 0x000fe20002000100 */
[----:B------:R-:W-:Y:S02]  /*04d0*/  HFMA2.MMA R19, -RZ, RZ, 1.8525390625, -0.310791015625 ;  /* 0x3f69b4f9ff137435 */ /* 0x000fe400000001ff */
[----:B------:R-:W-:Y:S01]  /*04e0*/  FFMA.FTZ R17, R14, R17, R18 ;  /* 0x000000110e117223 */ /* 0x000fe20000010012 */
[----:B------:R-:W-:Y:S01]  /*04f0*/  FSEL R18, R20, 0.11284004896879196167, P4 ;  /* 0x3de718af14127808 */ /* 0x000fe20002000000 */
[----:B------:R-:W-:Y:S02]  /*0500*/  IMAD.MOV.U32 R20, RZ, RZ, 0x3f210a14 ;  /* 0x3f210a14ff147424 */ /* 0x000fe400078e00ff */
[----:B------:R-:W-:-:S04]  /*0510*/  FFMA.FTZ R17, R14, R17, R16 ;  /* 0x000000110e117223 */ /* 0x000fc80000010010 */
[----:B------:R-:W-:Y:S01]  /*0520*/  FSEL R16, R19, -0.37612664699554443359, P4 ;  /* 0xbec093ac13107808 */ /* 0x000fe20002000000 */
[----:B------:R-:W-:Y:S02]  /*0530*/  FFMA.FTZ R17, R14, R17, R18 ;  /* 0x000000110e117223 */ /* 0x000fe40000010012 */
        /* <DEDUP_REMOVED lines=19> */
.L_x_812:
[----:B------:R-:W-:Y:S05]  /*0670*/  BSYNC B0 ;  /* 0x0000000000007941 */ /* 0x000fea0003800000 */
.L_x_811:
[----:B------:R-:W-:Y:S01]  /*0680*/  BSSY B0, `(.L_x_813) ;  /* 0x000002d000007945 */ /* 0x000fe20003800000 */
[----:B------:R-:W-:Y:S05]  /*0690*/  @P5 BRA `(.L_x_814) ;  /* 0x000002b000005947 */ /* 0x000fea0003800000 */
[----:B-----5:R-:W-:Y:S01]  /*06a0*/  PRMT R10, RZ, 0x5410, R10 ;  /* 0x00005410ff0a7816 */ /* 0x020fe2000000000a */
[----:B0-----:R-:W-:Y:S01]  /*06b0*/  HFMA2.MMA R16, -RZ, RZ, 0.8349609375, 5.424022674560546875e-06 ;  /* 0x3aae005bff107435 */ /* 0x001fe200000001ff */
[----:B------:R-:W-:Y:S01]  /*06c0*/  MOV R17, 0x38eb4c3a ;  /* 0x38eb4c3a00117802 */ /* 0x000fe20000000f00 */
[----:B------:R-:W-:Y:S01]  /*06d0*/  IMAD.MOV.U32 R18, RZ, RZ, 0x3c09919f ;  /* 0x3c09919fff127424 */ /* 0x000fe200078e00ff */
[----:B------:R-:W-:Y:S01]  /*06e0*/  HFMA2.MMA R20, -RZ, RZ, 1.5341796875, 81.5625 ;  /* 0x3e235519ff147435 */ /* 0x000fe200000001ff */
[----:B------:R-:W-:Y:S01]  /*06f0*/  FMUL.FTZ R13, R10, 0.70710676908493041992 ;  /* 0x3f3504f30a0d7820 */ /* 0x000fe20000410000 */
[----:B------:R-:W-:Y:S02]  /*0700*/  MOV R19, 0x3d24d99a ;  /* 0x3d24d99a00137802 */ /* 0x000fe40000000f00 */
[----:B------:R-:W-:Y:S01]  /*0710*/  PRMT R9, RZ, 0x5410, R9 ;  /* 0x00005410ff097816 */ /* 0x000fe20000000009 */
        /* <DEDUP_REMOVED lines=9> */
[----:B------:R-:W-:Y:S02]  /*07b0*/  IMAD.MOV.U32 R19, RZ, RZ, 0x3f69b4f9 ;  /* 0x3f69b4f9ff137424 */ /* 0x000fe400078e00ff */
[----:B------:R-:W-:Y:S01]  /*07c0*/  FFMA.FTZ R17, R14, R17, R18 ;  /* 0x000000110e117223 */ /* 0x000fe20000010012 */
[----:B------:R-:W-:Y:S02]  /*07d0*/  FSEL R18, R20, 0.11284004896879196167, P4 ;  /* 0x3de718af14127808 */ /* 0x000fe40002000000 */
[----:B------:R-:W-:Y:S01]  /*07e0*/  MOV R20, 0x3f210a14 ;  /* 0x3f210a1400147802 */ /* 0x000fe20000000f00 */
        /* <DEDUP_REMOVED lines=22> */
.L_x_814:
[----:B------:R-:W-:Y:S05]  /*0950*/  BSYNC B0 ;  /* 0x0000000000007941 */ /* 0x000fea0003800000 */
.L_x_813:
[----:B------:R-:W-:Y:S01]  /*0960*/  BSSY B0, `(.L_x_815) ;  /* 0x000002d000007945 */ /* 0x000fe20003800000 */
[----:B------:R-:W-:Y:S05]  /*0970*/  @P1 BRA `(.L_x_816) ;  /* 0x000002b000001947 */ /* 0x000fea0003800000 */
[----:B-----5:R-:W-:Y:S01]  /*0980*/  PRMT R5, RZ, 0x5410, R5 ;  /* 0x00005410ff057816 */ /* 0x020fe20000000005 */
[----:B0-----:R-:W-:Y:S01]  /*0990*/  HFMA2.MMA R16, -RZ, RZ, 0.61474609375, 16.90625 ;  /* 0x38eb4c3aff107435 */ /* 0x001fe200000001ff */
[----:B------:R-:W-:Y:S01]  /*09a0*/  IMAD.MOV.U32 R15, RZ, RZ, 0x3aae005b ;  /* 0x3aae005bff0f7424 */ /* 0x000fe200078e00ff */
[----:B------:R-:W-:Y:S01]  /*09b0*/  HFMA2.MMA R18, -RZ, RZ, 1.28515625, -179.25 ;  /* 0x3d24d99aff127435 */ /* 0x000fe200000001ff */
[----:B------:R-:W-:Y:S01]  /*09c0*/  MOV R17, 0x3c09919f ;  /* 0x3c09919f00117802 */ /* 0x000fe20000000f00 */
[----:B------:R-:W-:Y:S01]  /*09d0*/  FMUL.FTZ R10, R5, 0.70710676908493041992 ;  /* 0x3f3504f3050a7820 */ /* 0x000fe20000410000 */
[----:B------:R-:W-:Y:S01]  /*09e0*/  PRMT R6, RZ, 0x5410, R6 ;  /* 0x00005410ff067816 */ /* 0x000fe20000000006 */
[----:B------:R-:W-:Y:S02]  /*09f0*/  IMAD.MOV.U32 R19, RZ, RZ, 0x3e235519 ;  /* 0x3e235519ff137424 */ /* 0x000fe400078e00ff */
        /* <DEDUP_REMOVED lines=8> */
[----:B------:R-:W-:Y:S02]  /*0a80*/  FSEL R15, -R18, -0.026868773624300956726, P1 ;  /* 0xbcdc1be7120f7808 */ /* 0x000fe40000800100 */
[----:B------:R-:W-:Y:S01]  /*0a90*/  MOV R18, 0x3f69b4f9 ;  /* 0x3f69b4f900127802 */ /* 0x000fe20000000f00 */
[----:B------:R-:W-:Y:S01]  /*0aa0*/  FFMA.FTZ R16, R13, R16, R17 ;  /* 0x000000100d107223 */ /* 0x000fe20000010011 */
[----:B------:R-:W-:Y:S01]  /*0ab0*/  FSEL R17, R19, 0.11284004896879196167, P1 ;  /* 0x3de718af13117808 */ /* 0x000fe20000800000 */
[----:B------:R-:W-:Y:S02]  /*0ac0*/  HFMA2.MMA R19, -RZ, RZ, 1.7822265625, 0.000185489654541015625 ;  /* 0x3f210a14ff137435 */ /* 0x000fe400000001ff */
[----:B------:R-:W-:Y:S01]  /*0ad0*/  FFMA.FTZ R16, R13, R16, R15 ;  /* 0x000000100d107223 */ /* 0x000fe2000001000f */
[----:B------:R-:W-:-:S03]  /*0ae0*/  FSEL R15, R18, -0.37612664699554443359, P1 ;  /* 0xbec093ac120f7808 */ /* 0x000fc60000800000 */
[----:B------:R-:W-:Y:S02]  /*0af0*/  FFMA.FTZ R16, R13, R16, R17 ;  /* 0x000000100d107223 */ /* 0x000fe40000010011 */
[----:B------:R-:W-:Y:S02]  /*0b00*/  FADD.FTZ R17, -R14, -RZ ;  /* 0x800000ff0e117221 */ /* 0x000fe40000010100 */
[----:B------:R-:W-:Y:S01]  /*0b10*/  FSEL R14, R19, 0.12837915122509002686, P1 ;  /* 0x3e0375d3130e7808 */ /* 0x000fe20000800000 */
[----:B------:R-:W-:Y:S02]  /*0b20*/  FFMA.FTZ R16, R13, R16, R15 ;  /* 0x000000100d107223 */ /* 0x000fe4000001000f */
[----:B------:R-:W-:Y:S02]  /*0b30*/  FSEL R17, R17, R10, P1 ;  /* 0x0000000a11117208 */ /* 0x000fe40000800000 */
[----:B------:R-:W-:Y:S02]  /*0b40*/  FFMA.FTZ R14, R13, R16, R14 ;  /* 0x000000100d0e7223 */ /* 0x000fe4000001000e */
[----:B------:R-:W-:-:S02]  /*0b50*/  FMUL.FTZ R16, R5, -0.5 ;  /* 0xbf00000005107820 */ /* 0x000fc40000410000 */
        /* <DEDUP_REMOVED lines=13> */
.L_x_816:
[----:B------:R-:W-:Y:S05]  /*0c30*/  BSYNC B0 ;  /* 0x0000000000007941 */ /* 0x000fea0003800000 */
.L_x_815:
[----:B------:R-:W-:Y:S01]  /*0c40*/  BSSY B0, `(.L_x_817) ;  /* 0x000002d000007945 */ /* 0x000fe20003800000 */
[----:B------:R-:W-:Y:S05]  /*0c50*/  @P2 BRA `(.L_x_818) ;  /* 0x000002b000002947 */ /* 0x000fea0003800000 */
[----:B-----5:R-:W-:Y:S01]  /*0c60*/  PRMT R0, RZ, 0x5410, R0 ;  /* 0x00005410ff007816 */ /* 0x020fe20000000000 */
[----:B------:R-:W-:Y:S01]  /*0c70*/  IMAD.MOV.U32 R15, RZ, RZ, 0x38eb4c3a ;  /* 0x38eb4c3aff0f7424 */ /* 0x000fe200078e00ff */
[----:B0-----:R-:W-:Y:S01]  /*0c80*/  HFMA2.MMA R16, -RZ, RZ, 1.0087890625, -0.000686168670654296875 ;  /* 0x3c09919fff107435 */ /* 0x001fe200000001ff */
[----:B------:R-:W-:Y:S01]  /*0c90*/  MOV R14, 0x3aae005b ;  /* 0x3aae005b000e7802 */ /* 0x000fe20000000f00 */
[----:B------:R-:W-:Y:S01]  /*0ca0*/  IMAD.MOV.U32 R17, RZ, RZ, 0x3d24d99a ;  /* 0x3d24d99aff117424 */ /* 0x000fe200078e00ff */
[----:B------:R-:W-:Y:S01]  /*0cb0*/  MOV R18, 0x3e235519 ;  /* 0x3e23551900127802 */ /* 0x000fe20000000f00 */
[----:B------:R-:W-:Y:S01]  /*0cc0*/  FMUL.FTZ R6, R0, 0.70710676908493041992 ;  /* 0x3f3504f300067820 */ /* 0x000fe20000410000 */
[----:B------:R-:W-:-:S03]  /*0cd0*/  PRMT R4, RZ, 0x5410, R4 ;  /* 0x00005410ff047816 */ /* 0x000fc60000000004 */
        /* <DEDUP_REMOVED lines=35> */
.L_x_818:
[----:B------:R-:W-:Y:S05]  /*0f10*/  BSYNC B0 ;  /* 0x0000000000007941 */ /* 0x000fea0003800000 */
.L_x_817:
[----:B------:R1:W-:Y:S01]  /*0f20*/  @!P0 STG.E.U16 [R2.64], R12 ;  /* 0x0000000c02008986 */ /* 0x0003e2000c101504 */
[----:B------:R-:W-:Y:S01]  /*0f30*/  BSSY B0, `(.L_x_819) ;  /* 0x000000d000007945 */ /* 0x000fe20003800000 */
[----:B------:R-:W-:Y:S05]  /*0f40*/  @P3 BRA `(.L_x_820) ;  /* 0x000000b000003947 */ /* 0x000fea0003800000 */
[----:B-1----:R-:W-:Y:S02]  /*0f50*/  LEA R2, R8, R11, 0x9 ;  /* 0x0000000b08027211 */ /* 0x002fe400078e48ff */
[----:B------:R-:W-:Y:S02]  /*0f60*/  IADD3 R11, R11, 0x80, RZ ;  /* 0x000000800b0b7810 */ /* 0x000fe40007ffe0ff */
[----:B------:R-:W-:Y:S02]  /*0f70*/  MOV R13, 0x2 ;  /* 0x00000002000d7802 */ /* 0x000fe40000000f00 */
[----:B------:R-:W-:Y:S02]  /*0f80*/  ISETP.GE.AND P0, PT, R11, R7, PT ;  /* 0x000000070b00720c */ /* 0x000fe40003f06270 */
[----:B-----5:R-:W-:Y:S01]  /*0f90*/  PRMT R6, R5, 0x7610, R6 ;  /* 0x0000761005067816 */ /* 0x020fe20000000006 */
[----:B------:R-:W-:-:S05]  /*0fa0*/  IMAD.WIDE.U32 R2, R2, R13, c[0x0][0x168] ;  /* 0x00005a0002027625 */ /* 0x000fca00078e000d */
[----:B------:R1:W-:Y:S05]  /*0fb0*/  STG.E.U16 [R2.64], R9 ;  /* 0x0000000902007986 */ /* 0x0003ea000c101504 */
[----:B------:R-:W-:Y:S01]  /*0fc0*/  @!P0 IMAD R4, R8, 0x200, R11 ;  /* 0x0000020008048824 */ /* 0x000fe200078e020b */
[----:B------:R-:W-:-:S03]  /*0fd0*/  @!P0 IADD3 R11, R11, 0x80, RZ ;  /* 0x000000800b0b8810 */ /* 0x000fc60007ffe0ff */
[----:B------:R-:W-:-:S05]  /*0fe0*/  @!P0 IMAD.WIDE.U32 R4, R4, R13, c[0x0][0x168] ;  /* 0x00005a0004048625 */ /* 0x000fca00078e000d */
[----:B------:R1:W-:Y:S02]  /*0ff0*/  @!P0 STG.E.U16 [R4.64], R6 ;  /* 0x0000000604008986 */ /* 0x0003e4000c101504 */
.L_x_820:
[----:B------:R-:W-:Y:S05]  /*1000*/  BSYNC B0 ;  /* 0x0000000000007941 */ /* 0x000fea0003800000 */
.L_x_819:
[----:B------:R-:W-:-:S13]  /*1010*/  ISETP.GE.AND P0, PT, R11, R7, PT ;  /* 0x000000070b00720c */ /* 0x000fda0003f06270 */
[----:B------:R-:W-:Y:S05]  /*1020*/  @P0 EXIT ;  /* 0x000000000000094d */ /* 0x000fea0003800000 */
[----:B-1----:R-:W-:Y:S01]  /*1030*/  HFMA2.MMA R3, -RZ, RZ, 0, 1.1920928955078125e-07 ;  /* 0x00000002ff037435 */ /* 0x002fe200000001ff */
[----:B------:R-:W-:-:S09]  /*1040*/  LEA R2, R8, R11, 0x9 ;  /* 0x0000000b08027211 */ /* 0x000fd200078e48ff */
[----:B------:R-:W-:-:S05]  /*1050*/  IMAD.WIDE.U32 R2, R2, R3, c[0x0][0x168] ;  /* 0x00005a0002027625 */ /* 0x000fca00078e0003 */
[----:B-----5:R-:W-:Y:S01]  /*1060*/  STG.E.U16 [R2.64], R0 ;  /* 0x0000000002007986 */ /* 0x020fe2000c101504 */
[----:B------:R-:W-:Y:S05]  /*1070*/  EXIT ;  /* 0x000000000000794d */ /* 0x000fea0003800000 */
.L_x_821:
        /* <DEDUP_REMOVED lines=16> */
.L_x_11977:


//--------------------- .text._ZN2at6native29vectorized_elementwise_kernelILi2EZZZNS0_26GeluBackwardCUDAKernelImplERNS_18TensorIteratorBaseENS0_8GeluTypeEENKUlvE0_clEvENKUlvE2_clEvEUlN3c108BFloat16ES8_E_St5arrayIPcLm3EEEEviT0_T1_ --------------------------
	.section	.text._ZN2at6native29vectorized_elementwise_kernelILi2EZZZNS0_26GeluBackwardCUDAKernelImplERNS_18TensorIteratorBaseENS0_8GeluTypeEENKUlvE0_clEvENKUlvE2_clEvEUlN3c108BFloat16ES8_E_St5arrayIPcLm3EEEEviT0_T1_,"ax",@progbits
	.sectioninfo	@"SHI_REGISTERS=32"
	.align	128
        .global         _ZN2at6native29vectorized_elementwise_kernelILi2EZZZNS0_26GeluBackwardCUDAKernelImplERNS_18TensorIteratorBaseENS0_8GeluTypeEENKUlvE0_clEvENKUlvE2_clEvEUlN3c108BFloat16ES8_E_St5arrayIPcLm3EEEEviT0_T1_
        .type           _ZN2at6native29vectorized_elementwise_kernelILi2EZZZNS0_26GeluBackwardCUDAKernelImplERNS_18TensorIteratorBaseENS0_8GeluTypeEENKUlvE0_clEvENKUlvE2_clEvEUlN3c108BFloat16ES8_E_St5arrayIPcLm3EEEEviT0_T1_,@function
        .size           _ZN2at6native29vectorized_elementwise_kernelILi2EZZZNS0_26GeluBackwardCUDAKernelImplERNS_18TensorIteratorBaseENS0_8GeluTypeEENKUlvE0_clEvENKUlvE2_clEvEUlN3c108BFloat16ES8_E_St5arrayIPcLm3EEEEviT0_T1_,(.L_x_11978 - _ZN2at6native29vectorized_elementwise_kernelILi2EZZZNS0_26GeluBackwardCUDAKernelImplERNS_18TensorIteratorBaseENS0_8GeluTypeEENKUlvE0_clEvENKUlvE2_clEvEUlN3c108BFloat16ES8_E_St5arrayIPcLm3EEEEviT0_T1_)
        .other          _ZN2at6native29vectorized_elementwise_kernelILi2EZZZNS0_26GeluBackwardCUDAKernelImplERNS_18TensorIteratorBaseENS0_8GeluTypeEENKUlvE0_clEvENKUlvE2_clEvEUlN3c108BFloat16ES8_E_St5arrayIPcLm3EEEEviT0_T1_,@"STO_CUDA_ENTRY STV_DEFAULT"
_ZN2at6native29vectorized_elementwise_kernelILi2EZZZNS0_26GeluBackwardCUDAKernelImplERNS_18TensorIteratorBaseENS0_8GeluTypeEENKUlvE0_clEvENKUlvE2_clEvEUlN3c108BFloat16ES8_E_St5arrayIPcLm3EEEEviT0_T1_:
.text._ZN2at6native29vectorized_elementwise_kernelILi2EZZZNS0_26GeluBackwardCUDAKernelImplERNS_18TensorIteratorBaseENS0_8GeluTypeEENKUlvE0_clEvENKUlvE2_clEvEUlN3c108BFloat16ES8_E_St5arrayIPcLm3EEEEviT0_T1_:
[----:B------:R-:W-:Y:S02]  /*0000*/  MOV R1, c[0x0][0x28] ;  /* 0x00000a0000017a02 */ /* 0x000fe40000000f00 */
[----:B------:R-:W0:Y:S01]  /*0010*/  S2R R0, SR_CTAID.X ;  /* 0x0000000000007919 */ /* 0x000e220000002500 */
[----:B------:R-:W-:Y:S01]  /*0020*/  ULDC.64 UR4, c[0x0][0x118] ;  /* 0x0000460000047ab9 */ /* 0x000fe20000000a00 */
[----:B0-----:R-:W-:-:S04]  /*0030*/  SHF.L.U32 R0, R0, 0xa, RZ ;  /* 0x0000000a00007819 */ /* 0x001fc800000006ff */
[----:B------:R-:W-:-:S04]  /*0040*/  IADD3 R8, -R0, c[0x0][0x160], RZ ;  /* 0x0000580000087a10 */ /* 0x000fc80007ffe1ff */
[----:B------:R-:W-:-:S13]  /*0050*/  ISETP.GE.U32.AND P0, PT, R8, 0x400, PT ;  /* 0x000004000800780c */ /* 0x000fda0003f06070 */
[----:B------:R-:W-:Y:S05]  /*0060*/  @!P0 BRA `(.L_x_822) ;  /* 0x0000138000008947 */ /* 0x000fea0003800000 */
[----:B------:R-:W0:Y:S01]  /*0070*/  S2R R11, SR_TID.X ;  /* 0x00000000000b7919 */ /* 0x000e220000002100 */
[----:B------:R-:W-:-:S10]  /*0080*/  HFMA2.MMA R13, -RZ, RZ, 0, 1.1920928955078125e-07 ;  /* 0x00000002ff0d7435 */ /* 0x000fd400000001ff */
[----:B------:R-:W-:-:S06]  /*0090*/  IMAD.WIDE R2, R0, R13, c[0x0][0x178] ;  /* 0x00005e0000027625 */ /* 0x000fcc00078e020d */
[----:B0-----:R-:W-:-:S05]  /*00a0*/  IMAD.WIDE.U32 R2, R11, 0x4, R2 ;  /* 0x000000040b027825 */ /* 0x001fca00078e0002 */
[----:B------:R-:W2:Y:S04]  /*00b0*/  LDG.E R20, [R2.64] ;  /* 0x0000000402147981 */ /* 0x000ea8000c1e1900 */
[----:B------:R0:W3:Y:S01]  /*00c0*/  LDG.E R19, [R2.64+0x200] ;  /* 0x0002000402137981 */ /* 0x0000e2000c1e1900 */
[----:B------:R-:W-:Y:S01]  /*00d0*/  HFMA2.MMA R10, -RZ, RZ, 0.8349609375, 5.424022674560546875e-06 ;  /* 0x3aae005bff0a7435 */ /* 0x000fe200000001ff */
[----:B------:R-:W-:Y:S01]  /*00e0*/  MOV R7, 0x38eb4c3a ;  /* 0x38eb4c3a00077802 */ /* 0x000fe20000000f00 */
[----:B------:R-:W-:Y:S01]  /*00f0*/  IMAD.MOV.U32 R9, RZ, RZ, 0x3c09919f ;  /* 0x3c09919fff097424 */ /* 0x000fe200078e00ff */
[----:B------:R-:W-:Y:S01]  /*0100*/  HFMA2.MMA R6, -RZ, RZ, 1.5341796875, 81.5625 ;  /* 0x3e235519ff067435 */ /* 0x000fe200000001ff */
[----:B------:R-:W-:Y:S02]  /*0110*/  MOV R14, 0x3d24d99a ;  /* 0x3d24d99a000e7802 */ /* 0x000fe40000000f00 */
[----:B--2---:R-:W-:-:S02]  /*0120*/  PRMT R22, RZ, 0x5410, R20 ;  /* 0x00005410ff167816 */ /* 0x004fc40000000014 */
[----:B------:R-:W-:-:S03]  /*0130*/  PRMT R20, RZ, 0x7610, R20 ;  /* 0x00007610ff147816 */ /* 0x000fc60000000014 */
[----:B------:R-:W-:-:S04]  /*0140*/  FMUL.FTZ R12, R22, 0.70710676908493041992 ;  /* 0x3f3504f3160c7820 */ /* 0x000fc80000410000 */
[C---:B------:R-:W-:Y:S01]  /*0150*/  FADD.FTZ R5, |R12|.reuse, -RZ ;  /* 0x800000ff0c057221 */ /* 0x040fe20000010200 */
[C---:B------:R-:W-:Y:S01]  /*0160*/  FSETP.GE.FTZ.AND P0, PT, |R12|.reuse, 1.0029599666595458984, PT ;  /* 0x3f8060fe0c00780b */ /* 0x040fe20003f16200 */
[----:B------:R-:W-:Y:S02]  /*0170*/  FMUL.FTZ R8, R12, R12 ;  /* 0x0000000c0c087220 */ /* 0x000fe40000410000 */
[----:B------:R-:W-:Y:S01]  /*0180*/  FADD.FTZ R23, -R5, -RZ ;  /* 0x800000ff05177221 */ /* 0x000fe20000010100 */
[----:B------:R-:W-:Y:S02]  /*0190*/  FSEL R15, R7, 8.4834944573231041431e-05, P0 ;  /* 0x38b1e96a070f7808 */ /* 0x000fe40000000000 */
[----:B------:R-:W-:Y:S02]  /*01a0*/  FSEL R8, R5, R8, P0 ;  /* 0x0000000805087208 */ /* 0x000fe40000000000 */
[----:B------:R-:W-:Y:S02]  /*01b0*/  FSEL R4, -R10, -0.00082130916416645050049, P0 ;  /* 0xba574d200a047808 */ /* 0x000fe40000000100 */
[----:B------:R-:W-:-:S02]  /*01c0*/  FSEL R16, R9, 0.0052134888246655464172, P0 ;  /* 0x3baad5ea09107808 */ /* 0x000fc40000000000 */
[----:B------:R-:W-:Y:S01]  /*01d0*/  FSEL R17, R6, 0.11284004896879196167, P0 ;  /* 0x3de718af06117808 */ /* 0x000fe20000000000 */
[----:B------:R-:W-:Y:S01]  /*01e0*/  FFMA.FTZ R15, R8, R15, R4 ;  /* 0x0000000f080f7223 */ /* 0x000fe20000010004 */
[----:B------:R-:W-:-:S03]  /*01f0*/  FSEL R4, -R14, -0.026868773624300956726, P0 ;  /* 0xbcdc1be70e047808 */ /* 0x000fc60000000100 */
[----:B------:R-:W-:Y:S01]  /*0200*/  FFMA.FTZ R15, R8, R15, R16 ;  /* 0x0000000f080f7223 */ /* 0x000fe20000010010 */
[----:B------:R-:W-:-:S03]  /*0210*/  MOV R16, 0x3f69b4f9 ;  /* 0x3f69b4f900107802 */ /* 0x000fc60000000f00 */
[----:B------:R-:W-:Y:S01]  /*0220*/  FFMA.FTZ R15, R8, R15, R4 ;  /* 0x0000000f080f7223 */ /* 0x000fe20000010004 */
[----:B------:R-:W-:Y:S01]  /*0230*/  FSEL R18, R16, -0.37612664699554443359, P0 ;  /* 0xbec093ac10127808 */ /* 0x000fe20000000000 */
[----:B------:R-:W-:Y:S02]  /*0240*/  FMUL.FTZ R4, R20, 0.70710676908493041992 ;  /* 0x3f3504f314047820 */ /* 0x000fe40000410000 */
[----:B------:R-:W-:Y:S01]  /*0250*/  FFMA.FTZ R15, R8, R15, R17 ;  /* 0x0000000f080f7223 */ /* 0x000fe20000010011 */
[----:B------:R-:W-:Y:S01]  /*0260*/  HFMA2.MMA R17, -RZ, RZ, 1.7822265625, 0.000185489654541015625 ;  /* 0x3f210a14ff117435 */ /* 0x000fe200000001ff */
[C---:B------:R-:W-:Y:S01]  /*0270*/  FMUL.FTZ R25, R4.reuse, R4 ;  /* 0x0000000404197220 */ /* 0x040fe20000410000 */
[----:B------:R-:W-:Y:S01]  /*0280*/  FSETP.GE.FTZ.AND P1, PT, |R4|, 1.0029599666595458984, PT ;  /* 0x3f8060fe0400780b */ /* 0x000fe20003f36200 */
[----:B------:R-:W-:Y:S02]  /*0290*/  FFMA.FTZ R15, R8, R15, R18 ;  /* 0x0000000f080f7223 */ /* 0x000fe40000010012 */
[----:B------:R-:W-:Y:S01]  /*02a0*/  FADD.FTZ R18, |R4|, -RZ ;  /* 0x800000ff04127221 */ /* 0x000fe20000010200 */
[----:B------:R-:W-:-:S04]  /*02b0*/  FSEL R24, R7, 8.4834944573231041431e-05, P1 ;  /* 0x38b1e96a07187808 */ /* 0x000fc80000800000 */
[----:B------:R-:W-:Y:S02]  /*02c0*/  FSEL R21, R17, 0.12837915122509002686, P0 ;  /* 0x3e0375d311157808 */ /* 0x000fe40000000000 */
[----:B------:R-:W-:-:S03]  /*02d0*/  FSEL R5, R18, R25, P1 ;  /* 0x0000001912057208 */ /* 0x000fc60000800000 */
[----:B------:R-:W-:Y:S01]  /*02e0*/  FFMA.FTZ R15, R8, R15, R21 ;  /* 0x0000000f080f7223 */ /* 0x000fe20000010015 */
[----:B------:R-:W-:Y:S02]  /*02f0*/  FSEL R8, R23, R12, P0 ;  /* 0x0000000c17087208 */ /* 0x000fe40000000000 */
[----:B------:R-:W-:Y:S02]  /*0300*/  FSEL R21, -R10, -0.00082130916416645050049, P1 ;  /* 0xba574d200a157808 */ /* 0x000fe40000800100 */
[----:B------:R-:W-:Y:S01]  /*0310*/  FSEL R23, R9, 0.0052134888246655464172, P1 ;  /* 0x3baad5ea09177808 */ /* 0x000fe20000800000 */
[----:B------:R-:W-:Y:S02]  /*0320*/  FFMA.FTZ R15, R15, R8, R8 ;  /* 0x000000080f0f7223 */ /* 0x000fe40000010008 */
[----:B------:R0:W2:Y:S01]  /*0330*/  LDG.E R8, [R2.64+0x400] ;  /* 0x0004000402087981 */ /* 0x0000a2000c1e1900 */
[----:B------:R-:W-:Y:S01]  /*0340*/  FFMA.FTZ R24, R5, R24, R21 ;  /* 0x0000001805187223 */ /* 0x000fe20000010015 */
[----:B------:R-:W-:-:S03]  /*0350*/  FSEL R21, -R14, -0.026868773624300956726, P1 ;  /* 0xbcdc1be70e157808 */ /* 0x000fc60000800100 */
[C---:B------:R-:W-:Y:S02]  /*0360*/  FFMA.FTZ R24, R5.reuse, R24, R23 ;  /* 0x0000001805187223 */ /* 0x040fe40000010017 */
[----:B------:R-:W1:Y:S01]  /*0370*/  @P0 MUFU.EX2 R23, R15 ;  /* 0x0000000f00170308 */ /* 0x000e620000000800 */
[----:B------:R-:W-:Y:S01]  /*0380*/  FSEL R25, R6, 0.11284004896879196167, P1 ;  /* 0x3de718af06197808 */ /* 0x000fe20000800000 */
[C---:B------:R-:W-:Y:S01]  /*0390*/  FFMA.FTZ R24, R5.reuse, R24, R21 ;  /* 0x0000001805187223 */ /* 0x040fe20000010015 */
[----:B------:R-:W-:Y:S01]  /*03a0*/  FSEL R21, R16, -0.37612664699554443359, P1 ;  /* 0xbec093ac10157808 */ /* 0x000fe20000800000 */
[----:B0-----:R0:W4:Y:S02]  /*03b0*/  LDG.E R2, [R2.64+0x600] ;  /* 0x0006000402027981 */ /* 0x001124000c1e1900 */
[----:B------:R-:W-:Y:S01]  /*03c0*/  FFMA.FTZ R24, R5, R24, R25 ;  /* 0x0000001805187223 */ /* 0x000fe20000010019 */
[----:B------:R-:W-:-:S03]  /*03d0*/  FSEL R25, R17, 0.12837915122509002686, P1 ;  /* 0x3e0375d311197808 */ /* 0x000fc60000800000 */
[----:B------:R-:W-:Y:S01]  /*03e0*/  FFMA.FTZ R24, R5, R24, R21 ;  /* 0x0000001805187223 */ /* 0x000fe20000010015 */
[----:B---3--:R-:W-:-:S03]  /*03f0*/  PRMT R21, RZ, 0x5410, R19 ;  /* 0x00005410ff157816 */ /* 0x008fc60000000013 */
[----:B------:R-:W-:Y:S02]  /*0400*/  FFMA.FTZ R24, R5, R24, R25 ;  /* 0x0000001805187223 */ /* 0x000fe40000010019 */
[----:B-1----:R-:W-:Y:S02]  /*0410*/  @P0 FADD.FTZ R23, -R23, 1 ;  /* 0x3f80000017170421 */ /* 0x002fe40000010100 */
[----:B------:R-:W-:Y:S02]  /*0420*/  FMUL.FTZ R5, R21, 0.70710676908493041992 ;  /* 0x3f3504f315057820 */ /* 0x000fe40000410000 */
[----:B------:R-:W-:Y:S01]  /*0430*/  FADD.FTZ R25, -R18, -RZ ;  /* 0x800000ff12197221 */ /* 0x000fe20000010100 */
[----:B------:R-:W-:Y:S01]  /*0440*/  @P0 LOP3.LUT R15, R23, 0x80000000, R12, 0xb8, !PT ;  /* 0x80000000170f0812 */ /* 0x000fe200078eb80c */
[C---:B------:R-:W-:Y:S01]  /*0450*/  FADD.FTZ R23, |R5|.reuse, -RZ ;  /* 0x800000ff05177221 */ /* 0x040fe20000010200 */
[C---:B------:R-:W-:Y:S01]  /*0460*/  FSETP.GE.FTZ.AND P0, PT, |R5|.reuse, 1.0029599666595458984, PT ;  /* 0x3f8060fe0500780b */ /* 0x040fe20003f16200 */
[----:B------:R-:W-:Y:S01]  /*0470*/  FMUL.FTZ R12, R5, R5 ;  /* 0x00000005050c7220 */ /* 0x000fe20000410000 */
[----:B------:R-:W-:-:S02]  /*0480*/  FSEL R25, R25, R4, P1 ;  /* 0x0000000419197208 */ /* 0x000fc40000800000 */
[----:B------:R-:W-:Y:S02]  /*0490*/  FSEL R27, R7, 8.4834944573231041431e-05, P0 ;  /* 0x38b1e96a071b7808 */ /* 0x000fe40000000000 */
[----:B------:R-:W-:Y:S01]  /*04a0*/  FSEL R18, R23, R12, P0 ;  /* 0x0000000c17127208 */ /* 0x000fe20000000000 */
[----:B------:R-:W-:Y:S01]  /*04b0*/  FFMA.FTZ R12, R24, R25, R25 ;  /* 0x00000019180c7223 */ /* 0x000fe20000010019 */
[----:B------:R-:W-:Y:S02]  /*04c0*/  FSEL R26, -R10, -0.00082130916416645050049, P0 ;  /* 0xba574d200a1a7808 */ /* 0x000fe40000000100 */
[----:B------:R-:W-:Y:S01]  /*04d0*/  FSEL R25, R9, 0.0052134888246655464172, P0 ;  /* 0x3baad5ea09197808 */ /* 0x000fe20000000000 */
[----:B------:R-:W1:Y:S02]  /*04e0*/  @P1 MUFU.EX2 R24, R12 ;  /* 0x0000000c00181308 */ /* 0x000e640000000800 */
[----:B------:R-:W-:Y:S01]  /*04f0*/  FFMA.FTZ R27, R18, R27, R26 ;  /* 0x0000001b121b7223 */ /* 0x000fe2000001001a */
[----:B------:R-:W-:-:S03]  /*0500*/  FSEL R26, -R14, -0.026868773624300956726, P0 ;  /* 0xbcdc1be70e1a7808 */ /* 0x000fc60000000100 */
[----:B------:R-:W-:-:S04]  /*0510*/  FFMA.FTZ R25, R18, R27, R25 ;  /* 0x0000001b12197223 */ /* 0x000fc80000010019 */
[----:B------:R-:W-:Y:S01]  /*0520*/  FFMA.FTZ R25, R18, R25, R26 ;  /* 0x0000001912197223 */ /* 0x000fe2000001001a */
[----:B------:R-:W-:-:S05]  /*0530*/  FSEL R26, R6, 0.11284004896879196167, P0 ;  /* 0x3de718af061a7808 */ /* 0x000fca0000000000 */
[----:B------:R-:W-:Y:S02]  /*0540*/  FFMA.FTZ R27, R18, R25, R26 ;  /* 0x00000019121b7223 */ /* 0x000fe4000001001a */
[----:B-1----:R-:W-:Y:S01]  /*0550*/  @P1 FADD.FTZ R25, -R24, 1 ;  /* 0x3f80000018191421 */ /* 0x002fe20000010100 */
[----:B------:R-:W-:Y:S02]  /*0560*/  FSEL R24, R16, -0.37612664699554443359, P0 ;  /* 0xbec093ac10187808 */ /* 0x000fe40000000000 */
[----:B------:R-:W-:Y:S01]  /*0570*/  PRMT R19, RZ, 0x7610, R19 ;  /* 0x00007610ff137816 */ /* 0x000fe20000000013 */
[----:B------:R-:W-:Y:S01]  /*0580*/  FADD.FTZ R26, -R23, -RZ ;  /* 0x800000ff171a7221 */ /* 0x000fe20000010100 */
[----:B------:R-:W-:Y:S01]  /*0590*/  @P1 LOP3.LUT R12, R25, 0x80000000, R4, 0xb8, !PT ;  /* 0x80000000190c1812 */ /* 0x000fe200078eb804 */
[----:B------:R-:W-:Y:S01]  /*05a0*/  FFMA.FTZ R27, R18, R27, R24 ;  /* 0x0000001b121b7223 */ /* 0x000fe20000010018 */
[----:B------:R-:W-:Y:S01]  /*05b0*/  FSEL R4, R17, 0.12837915122509002686, P0 ;  /* 0x3e0375d311047808 */ /* 0x000fe20000000000 */
[----:B------:R-:W-:Y:S01]  /*05c0*/  FMUL.FTZ R25, R19, 0.70710676908493041992 ;  /* 0x3f3504f313197820 */ /* 0x000fe20000410000 */
[----:B------:R-:W-:-:S03]  /*05d0*/  FSEL R23, R26, R5, P0 ;  /* 0x000000051a177208 */ /* 0x000fc60000000000 */
[----:B------:R-:W-:Y:S01]  /*05e0*/  FFMA.FTZ R4, R18, R27, R4 ;  /* 0x0000001b12047223 */ /* 0x000fe20000010004 */
[C---:B------:R-:W-:Y:S01]  /*05f0*/  FSETP.GE.FTZ.AND P1, PT, |R25|.reuse, 1.0029599666595458984, PT ;  /* 0x3f8060fe1900780b */ /* 0x040fe20003f36200 */
[C---:B------:R-:W-:Y:S02]  /*0600*/  FADD.FTZ R24, |R25|.reuse, -RZ ;  /* 0x800000ff19187221 */ /* 0x040fe40000010200 */
[----:B------:R-:W-:Y:S02]  /*0610*/  FMUL.FTZ R27, R25, R25 ;  /* 0x00000019191b7220 */ /* 0x000fe40000410000 */
[----:B------:R-:W-:Y:S01]  /*0620*/  FFMA.FTZ R18, R4, R23, R23 ;  /* 0x0000001704127223 */ /* 0x000fe20000010017 */
[----:B------:R-:W-:Y:S02]  /*0630*/  FSEL R23, R7, 8.4834944573231041431e-05, P1 ;  /* 0x38b1e96a07177808 */ /* 0x000fe40000800000 */
[----:B------:R-:W-:Y:S02]  /*0640*/  FSEL R26, R24, R27, P1 ;  /* 0x0000001b181a7208 */ /* 0x000fe40000800000 */
[----:B------:R-:W-:-:S05]  /*0650*/  FSEL R4, -R10, -0.00082130916416645050049, P1 ;  /* 0xba574d200a047808 */ /* 0x000fca0000800100 */
[----:B------:R-:W-:Y:S01]  /*0660*/  FFMA.FTZ R23, R26, R23, R4 ;  /* 0x000000171a177223 */ /* 0x000fe20000010004 */
[----:B------:R-:W-:-:S05]  /*0670*/  FSEL R4, R9, 0.0052134888246655464172, P1 ;  /* 0x3baad5ea09047808 */ /* 0x000fca0000800000 */
[----:B------:R-:W-:Y:S01]  /*0680*/  FFMA.FTZ R23, R26, R23, R4 ;  /* 0x000000171a177223 */ /* 0x000fe20000010004 */
[----:B------:R-:W-:-:S05]  /*0690*/  FSEL R4, -R14, -0.026868773624300956726, P1 ;  /* 0xbcdc1be70e047808 */ /* 0x000fca0000800100 */
[----:B------:R-:W-:Y:S01]  /*06a0*/  FFMA.FTZ R23, R26, R23, R4 ;  /* 0x000000171a177223 */ /* 0x000fe20000010004 */
[----:B------:R-:W-:-:S05]  /*06b0*/  FSEL R4, R6, 0.11284004896879196167, P1 ;  /* 0x3de718af06047808 */ /* 0x000fca0000800000 */
[----:B------:R-:W-:Y:S01]  /*06c0*/  FFMA.FTZ R23, R26, R23, R4 ;  /* 0x000000171a177223 */ /* 0x000fe20000010004 */
[----:B------:R-:W-:-:S05]  /*06d0*/  FSEL R4, R16, -0.37612664699554443359, P1 ;  /* 0xbec093ac10047808 */ /* 0x000fca0000800000 */
[----:B------:R-:W-:Y:S01]  /*06e0*/  FFMA.FTZ R23, R26, R23, R4 ;  /* 0x000000171a177223 */ /* 0x000fe20000010004 */
[----:B------:R-:W-:-:S05]  /*06f0*/  FSEL R4, R17, 0.12837915122509002686, P1 ;  /* 0x3e0375d311047808 */ /* 0x000fca0000800000 */
[----:B------:R-:W-:Y:S02]  /*0700*/  FFMA.FTZ R26, R26, R23, R4 ;  /* 0x000000171a1a7223 */ /* 0x000fe40000010004 */
[----:B------:R-:W1:Y:S02]  /*0710*/  @P0 MUFU.EX2 R4, R18 ;  /* 0x0000001200040308 */ /* 0x000e640000000800 */
[----:B-1----:R-:W-:-:S05]  /*0720*/  @P0 FADD.FTZ R4, -R4, 1 ;  /* 0x3f80000004040421 */ /* 0x002fca0000010100 */
[----:B------:R-:W-:Y:S01]  /*0730*/  @P0 LOP3.LUT R18, R4, 0x80000000, R5, 0xb8, !PT ;  /* 0x8000000004120812 */ /* 0x000fe200078eb805 */
[----:B------:R-:W-:-:S06]  /*0740*/  IMAD.WIDE R4, R0, R13, c[0x0][0x170] ;  /* 0x00005c0000047625 */ /* 0x000fcc00078e020d */
[----:B------:R-:W-:-:S05]  /*0750*/  IMAD.WIDE.U32 R4, R11, 0x4, R4 ;  /* 0x000000040b047825 */ /* 0x000fca00078e0004 */
[----:B------:R1:W3:Y:S01]  /*0760*/  LDG.E R23, [R4.64] ;  /* 0x0000000404177981 */ /* 0x0002e2000c1e1900 */
[----:B------:R-:W-:Y:S02]  /*0770*/  FADD.FTZ R24, -R24, -RZ ;  /* 0x800000ff18187221 */ /* 0x000fe40000010100 */
[----:B------:R-:W-:-:S03]  /*0780*/  FMUL.FTZ R29, R22, -0.5 ;  /* 0xbf000000161d7820 */ /* 0x000fc60000410000 */
[----:B------:R-:W-:Y:S01]  /*0790*/  FSEL R27, R24, R25, P1 ;  /* 0x00000019181b7208 */ /* 0x000fe20000800000 */
[----:B0-----:R-:W-:Y:S02]  /*07a0*/  FMUL.FTZ R3, R20, -0.5 ;  /* 0xbf00000014037820 */ /* 0x001fe40000410000 */
[----:B------:R-:W-:Y:S02]  /*07b0*/  FMUL.FTZ R29, R22, R29 ;  /* 0x0000001d161d7220 */ /* 0x000fe40000410000 */
[----:B------:R-:W-:Y:S02]  /*07c0*/  FFMA.FTZ R24, R26, R27, R27 ;  /* 0x0000001b1a187223 */ /* 0x000fe4000001001b */
[----:B------:R-:W-:Y:S01]  /*07d0*/  FMUL.FTZ R3, R20, R3 ;  /* 0x0000000314037220 */ /* 0x000fe20000410000 */
[----:B------:R1:W5:Y:S01]  /*07e0*/  LDG.E R27, [R4.64+0x600] ;  /* 0x00060004041b7981 */ /* 0x000362000c1e1900 */
[----:B------:R-:W0:Y:S01]  /*07f0*/  @P1 MUFU.EX2 R26, R24 ;  /* 0x00000018001a1308 */ /* 0x000e220000000800 */
[----:B------:R-:W-:-:S02]  /*0800*/  FMUL.FTZ R29, R29, 1.4426950216293334961 ;  /* 0x3fb8aa3b1d1d7820 */ /* 0x000fc40000410000 */
[----:B------:R-:W-:-:S05]  /*0810*/  FMUL.FTZ R3, R3, 1.4426950216293334961 ;  /* 0x3fb8aa3b03037820 */ /* 0x000fca0000410000 */
[----:B------:R-:W1:Y:S08]  /*0820*/  MUFU.EX2 R29, R29 ;  /* 0x0000001d001d7308 */ /* 0x000e700000000800 */
[----:B------:R-:W1:Y:S01]  /*0830*/  MUFU.EX2 R3, R3 ;  /* 0x0000000300037308 */ /* 0x000e620000000800 */
[----:B0-----:R-:W-:-:S05]  /*0840*/  @P1 FADD.FTZ R26, -R26, 1 ;  /* 0x3f8000001a1a1421 */ /* 0x001fca0000010100 */
[----:B------:R-:W-:Y:S02]  /*0850*/  @P1 LOP3.LUT R24, R26, 0x80000000, R25, 0xb8, !PT ;  /* 0x800000001a181812 */ /* 0x000fe400078eb819 */
[----:B------:R0:W5:Y:S01]  /*0860*/  LDG.E R26, [R4.64+0x200] ;  /* 0x00020004041a7981 */ /* 0x000162000c1e1900 */
[----:B-1----:R-:W-:-:S03]  /*0870*/  FMUL.FTZ R28, R29, 0.3989422917366027832 ;  /* 0x3ecc422a1d1c7820 */ /* 0x002fc60000410000 */
[----:B------:R0:W5:Y:S01]  /*0880*/  LDG.E R25, [R4.64+0x400] ;  /* 0x0004000404197981 */ /* 0x000162000c1e1900 */
[----:B------:R-:W-:Y:S02]  /*0890*/  FMUL.FTZ R22, R22, R28 ;  /* 0x0000001c16167220 */ /* 0x000fe40000410000 */
[----:B------:R-:W-:Y:S02]  /*08a0*/  FMUL.FTZ R28, R19, -0.5 ;  /* 0xbf000000131c7820 */ /* 0x000fe40000410000 */
[----:B0-----:R-:W-:Y:S02]  /*08b0*/  FMUL.FTZ R5, R3, 0.3989422917366027832 ;  /* 0x3ecc422a03057820 */ /* 0x001fe40000410000 */
[----:B------:R-:W-:Y:S02]  /*08c0*/  FMUL.FTZ R4, R21, -0.5 ;  /* 0xbf00000015047820 */ /* 0x000fe40000410000 */
[----:B------:R-:W-:Y:S02]  /*08d0*/  FMUL.FTZ R20, R20, R5 ;  /* 0x0000000514147220 */ /* 0x000fe40000410000 */
[----:B------:R-:W-:-:S02]  /*08e0*/  FADD.FTZ R5, R15, 1 ;  /* 0x3f8000000f057421 */ /* 0x000fc40000010000 */
[----:B------:R-:W-:Y:S02]  /*08f0*/  FMUL.FTZ R4, R21, R4 ;  /* 0x0000000415047220 */ /* 0x000fe40000410000 */
[----:B------:R-:W-:Y:S02]  /*0900*/  FMUL.FTZ R28, R19, R28 ;  /* 0x0000001c131c7220 */ /* 0x000fe40000410000 */
[----:B------:R-:W-:Y:S02]  /*0910*/  FFMA.FTZ R5, R5, 0.5, R22 ;  /* 0x3f00000005057823 */ /* 0x000fe40000010016 */
[----:B------:R-:W-:Y:S02]  /*0920*/  FMUL.FTZ R22, R4, 1.4426950216293334961 ;  /* 0x3fb8aa3b04167820 */ /* 0x000fe40000410000 */
[----:B------:R-:W-:-:S04]  /*0930*/  FMUL.FTZ R28, R28, 1.4426950216293334961 ;  /* 0x3fb8aa3b1c1c7820 */ /* 0x000fc80000410000 */
[----:B------:R-:W0:Y:S08]  /*0940*/  MUFU.EX2 R22, R22 ;  /* 0x0000001600167308 */ /* 0x000e300000000800 */
[----:B------:R-:W1:Y:S01]  /*0950*/  MUFU.EX2 R3, R28 ;  /* 0x0000001c00037308 */ /* 0x000e620000000800 */
[----:B------:R-:W-:-:S04]  /*0960*/  FADD.FTZ R15, R12, 1 ;  /* 0x3f8000000c0f7421 */ /* 0x000fc80000010000 */
[----:B------:R-:W-:Y:S02]  /*0970*/  FFMA.FTZ R20, R15, 0.5, R20 ;  /* 0x3f0000000f147823 */ /* 0x000fe40000010014 */
[----:B0-----:R-:W-:Y:S02]  /*0980*/  FMUL.FTZ R4, R22, 0.3989422917366027832 ;  /* 0x3ecc422a16047820 */ /* 0x001fe40000410000 */
[----:B-1----:R-:W-:Y:S02]  /*0990*/  FMUL.FTZ R12, R3, 0.3989422917366027832 ;  /* 0x3ecc422a030c7820 */ /* 0x002fe40000410000 */
[----:B------:R-:W-:Y:S02]  /*09a0*/  FMUL.FTZ R4, R21, R4 ;  /* 0x0000000415047220 */ /* 0x000fe40000410000 */
[----:B------:R-:W-:Y:S01]  /*09b0*/  FMUL.FTZ R12, R19, R12 ;  /* 0x0000000c130c7220 */ /* 0x000fe20000410000 */
[----:B--2---:R-:W-:-:S05]  /*09c0*/  PRMT R28, RZ, 0x5410, R8 ;  /* 0x00005410ff1c7816 */ /* 0x004fca0000000008 */
[----:B------:R-:W-:-:S04]  /*09d0*/  FMUL.FTZ R15, R28, 0.70710676908493041992 ;  /* 0x3f3504f31c0f7820 */ /* 0x000fc80000410000 */
[C---:B------:R-:W-:Y:S01]  /*09e0*/  FADD.FTZ R3, |R15|.reuse, -RZ ;  /* 0x800000ff0f037221 */ /* 0x040fe20000010200 */
[C---:B------:R-:W-:Y:S01]  /*09f0*/  FSETP.GE.FTZ.AND P0, PT, |R15|.reuse, 1.0029599666595458984, PT ;  /* 0x3f8060fe0f00780b */ /* 0x040fe20003f16200 */
[----:B------:R-:W-:-:S03]  /*0a00*/  FMUL.FTZ R22, R15, R15 ;  /* 0x0000000f0f167220 */ /* 0x000fc60000410000 */
[----:B------:R-:W-:Y:S02]  /*0a10*/  FSEL R21, -R10, -0.00082130916416645050049, P0 ;  /* 0xba574d200a157808 */ /* 0x000fe40000000100 */
[----:B------:R-:W-:Y:S02]  /*0a20*/  FSEL R19, R3, R22, P0 ;  /* 0x0000001603137208 */ /* 0x000fe40000000000 */
[----:B------:R-:W-:-:S05]  /*0a30*/  FSEL R22, R7, 8.4834944573231041431e-05, P0 ;  /* 0x38b1e96a07167808 */ /* 0x000fca0000000000 */
        /* <DEDUP_REMOVED lines=11> */
[----:B------:R-:W-:-:S05]  /*0af0*/  FADD.FTZ R22, -R3, -RZ ;  /* 0x800000ff03167221 */ /* 0x000fca0000010100 */
[----:B------:R-:W-:-:S05]  /*0b00*/  FSEL R22, R22, R15, P0 ;  /* 0x0000000f16167208 */ /* 0x000fca0000000000 */
[----:B------:R-:W-:-:S04]  /*0b10*/  FFMA.FTZ R3, R21, R22, R22 ;  /* 0x0000001615037223 */ /* 0x000fc80000010016 */
[----:B------:R-:W0:Y:S01]  /*0b20*/  @P0 MUFU.EX2 R19, R3 ;  /* 0x0000000300130308 */ /* 0x000e220000000800 */
[----:B------:R-:W-:Y:S01]  /*0b30*/  PRMT R8, RZ, 0x7610, R8 ;  /* 0x00007610ff087816 */ /* 0x000fe20000000008 */
[----:B0-----:R-:W-:-:S05]  /*0b40*/  @P0 FADD.FTZ R22, -R19, 1 ;  /* 0x3f80000013160421 */ /* 0x001fca0000010100 */
[----:B------:R-:W-:Y:S01]  /*0b50*/  @P0 LOP3.LUT R3, R22, 0x80000000, R15, 0xb8, !PT ;  /* 0x8000000016030812 */ /* 0x000fe200078eb80f */
[----:B------:R-:W-:Y:S02]  /*0b60*/  FADD.FTZ R15, R18, 1 ;  /* 0x3f800000120f7421 */ /* 0x000fe40000010000 */
[----:B------:R-:W-:Y:S02]  /*0b70*/  FMUL.FTZ R18, R8, 0.70710676908493041992 ;  /* 0x3f3504f308127820 */ /* 0x000fe40000410000 */
[----:B------:R-:W-:Y:S02]  /*0b80*/  FFMA.FTZ R4, R15, 0.5, R4 ;  /* 0x3f0000000f047823 */ /* 0x000fe40000010004 */
        /* <DEDUP_REMOVED lines=13> */
[----:B------:R-:W-:Y:S01]  /*0c60*/  FSEL R21, R16, -0.37612664699554443359, P0 ;  /* 0xbec093ac10157808 */ /* 0x000fe20000000000 */
[----:B------:R-:W-:-:S04]  /*0c70*/  FADD.FTZ R15, -R15, -RZ ;  /* 0x800000ff0f0f7221 */ /* 0x000fc80000010100 */
[----:B------:R-:W-:Y:S01]  /*0c80*/  FFMA.FTZ R22, R19, R22, R21 ;  /* 0x0000001613167223 */ /* 0x000fe20000010015 */
[----:B------:R-:W-:-:S05]  /*0c90*/  FSEL R21, R17, 0.12837915122509002686, P0 ;  /* 0x3e0375d311157808 */ /* 0x000fca0000000000 */
[----:B------:R-:W-:Y:S01]  /*0ca0*/  FFMA.FTZ R19, R19, R22, R21 ;  /* 0x0000001613137223 */ /* 0x000fe20000010015 */
[----:B------:R-:W-:Y:S01]  /*0cb0*/  FSEL R22, R15, R18, P0 ;  /* 0x000000120f167208 */ /* 0x000fe20000000000 */
[----:B------:R-:W-:-:S04]  /*0cc0*/  FADD.FTZ R15, R24, 1 ;  /* 0x3f800000180f7421 */ /* 0x000fc80000010000 */
[----:B------:R-:W-:Y:S02]  /*0cd0*/  FFMA.FTZ R12, R15, 0.5, R12 ;  /* 0x3f0000000f0c7823 */ /* 0x000fe4000001000c */
[----:B------:R-:W-:Y:S02]  /*0ce0*/  FFMA.FTZ R15, R19, R22, R22 ;  /* 0x00000016130f7223 */ /* 0x000fe40000010016 */
[----:B------:R-:W-:Y:S01]  /*0cf0*/  FMUL.FTZ R19, R28, -0.5 ;  /* 0xbf0000001c137820 */ /* 0x000fe20000410000 */
[----:B---3--:R-:W-:-:S03]  /*0d00*/  PRMT R22, RZ, 0x5410, R23 ;  /* 0x00005410ff167816 */ /* 0x008fc60000000017 */
[----:B------:R-:W-:Y:S01]  /*0d10*/  FMUL.FTZ R19, R28, R19 ;  /* 0x000000131c137220 */ /* 0x000fe20000410000 */
[----:B------:R-:W0:Y:S01]  /*0d20*/  @P0 MUFU.EX2 R21, R15 ;  /* 0x0000000f00150308 */ /* 0x000e220000000800 */
[----:B------:R-:W-:Y:S02]  /*0d30*/  FMUL.FTZ R5, R22, R5 ;  /* 0x0000000516057220 */ /* 0x000fe40000410000 */
[----:B------:R-:W-:-:S05]  /*0d40*/  FMUL.FTZ R22, R19, 1.4426950216293334961 ;  /* 0x3fb8aa3b13167820 */ /* 0x000fca0000410000 */
[----:B------:R4:W1:Y:S01]  /*0d50*/  MUFU.EX2 R19, R22 ;  /* 0x0000001600137308 */ /* 0x0008620000000800 */
[----:B0-----:R-:W-:Y:S01]  /*0d60*/  @P0 FADD.FTZ R21, -R21, 1 ;  /* 0x3f80000015150421 */ /* 0x001fe20000010100 */
[----:B----4-:R-:W-:-:S04]  /*0d70*/  PRMT R22, RZ, 0x5410, R2 ;  /* 0x00005410ff167816 */ /* 0x010fc80000000002 */
[----:B------:R-:W-:Y:S01]  /*0d80*/  @P0 LOP3.LUT R15, R21, 0x80000000, R18, 0xb8, !PT ;  /* 0x80000000150f0812 */ /* 0x000fe200078eb812 */
[----:B------:R-:W-:Y:S02]  /*0d90*/  FMUL.FTZ R21, R22, 0.70710676908493041992 ;  /* 0x3f3504f316157820 */ /* 0x000fe40000410000 */
[----:B-1----:R-:W-:Y:S01]  /*0da0*/  FMUL.FTZ R19, R19, 0.3989422917366027832 ;  /* 0x3ecc422a13137820 */ /* 0x002fe20000410000 */
[----:B------:R-:W-:Y:S01]  /*0db0*/  PRMT R23, RZ, 0x7610, R23 ;  /* 0x00007610ff177816 */ /* 0x000fe20000000017 */
[C---:B------:R-:W-:Y:S02]  /*0dc0*/  FMUL.FTZ R24, R21.reuse, R21 ;  /* 0x0000001515187220 */ /* 0x040fe40000410000 */
[----:B------:R-:W-:Y:S01]  /*0dd0*/  FMUL.FTZ R18, R28, R19 ;  /* 0x000000131c127220 */ /* 0x000fe20000410000 */
[C---:B------:R-:W-:Y:S01]  /*0de0*/  FSETP.GE.FTZ.AND P0, PT, |R21|.reuse, 1.0029599666595458984, PT ;  /* 0x3f8060fe1500780b */ /* 0x040fe20003f16200 */
[----:B------:R-:W-:Y:S02]  /*0df0*/  FADD.FTZ R19, |R21|, -RZ ;  /* 0x800000ff15137221 */ /* 0x000fe40000010200 */
[----:B------:R-:W-:Y:S01]  /*0e00*/  FMUL.FTZ R20, R23, R20 ;  /* 0x0000001417147220 */ /* 0x000fe20000410000 */
[----:B------:R-:W-:-:S02]  /*0e10*/  FSEL R28, -R10, -0.00082130916416645050049, P0 ;  /* 0xba574d200a1c7808 */ /* 0x000fc40000000100 */
        /* <DEDUP_REMOVED lines=12> */
[----:B------:R-:W-:Y:S01]  /*0ee0*/  FFMA.FTZ R23, R23, R24, R28 ;  /* 0x0000001817177223 */ /* 0x000fe2000001001c */
[----:B------:R-:W-:-:S05]  /*0ef0*/  PRMT R28, RZ, 0x7610, R2 ;  /* 0x00007610ff1c7816 */ /* 0x000fca0000000002 */
[----:B------:R-:W-:-:S04]  /*0f00*/  FMUL.FTZ R2, R28, 0.70710676908493041992 ;  /* 0x3f3504f31c027820 */ /* 0x000fc80000410000 */
[C---:B------:R-:W-:Y:S01]  /*0f10*/  FADD.FTZ R24, |R2|.reuse, -RZ ;  /* 0x800000ff02187221 */ /* 0x040fe20000010200 */
[C---:B------:R-:W-:Y:S01]  /*0f20*/  FSETP.GE.FTZ.AND P1, PT, |R2|.reuse, 1.0029599666595458984, PT ;  /* 0x3f8060fe0200780b */ /* 0x040fe20003f36200 */
[----:B------:R-:W-:-:S03]  /*0f30*/  FMUL.FTZ R29, R2, R2 ;  /* 0x00000002021d7220 */ /* 0x000fc60000410000 */
[----:B------:R-:W-:Y:S02]  /*0f40*/  FSEL R7, R7, 8.4834944573231041431e-05, P1 ;  /* 0x38b1e96a07077808 */ /* 0x000fe40000800000 */
[----:B------:R-:W-:Y:S02]  /*0f50*/  FSEL R10, -R10, -0.00082130916416645050049, P1 ;  /* 0xba574d200a0a7808 */ /* 0x000fe40000800100 */
[----:B------:R-:W-:Y:S02]  /*0f60*/  FSEL R29, R24, R29, P1 ;  /* 0x0000001d181d7208 */ /* 0x000fe40000800000 */
[----:B------:R-:W-:-:S03]  /*0f70*/  FSEL R9, R9, 0.0052134888246655464172, P1 ;  /* 0x3baad5ea09097808 */ /* 0x000fc60000800000 */
[----:B------:R-:W-:Y:S01]  /*0f80*/  FFMA.FTZ R10, R29, R7, R10 ;  /* 0x000000071d0a7223 */ /* 0x000fe2000001000a */
[----:B------:R-:W-:-:S03]  /*0f90*/  FSEL R7, -R14, -0.026868773624300956726, P1 ;  /* 0xbcdc1be70e077808 */ /* 0x000fc60000800100 */
[----:B------:R-:W-:Y:S02]  /*0fa0*/  FFMA.FTZ R10, R29, R10, R9 ;  /* 0x0000000a1d0a7223 */ /* 0x000fe40000010009 */
[----:B------:R-:W-:Y:S02]  /*0fb0*/  FADD.FTZ R19, -R19, -RZ ;  /* 0x800000ff13137221 */ /* 0x000fe40000010100 */
[----:B------:R-:W-:Y:S02]  /*0fc0*/  FFMA.FTZ R10, R29, R10, R7 ;  /* 0x0000000a1d0a7223 */ /* 0x000fe40000010007 */
[----:B------:R-:W-:Y:S01]  /*0fd0*/  FMUL.FTZ R7, R8, -0.5 ;  /* 0xbf00000008077820 */ /* 0x000fe20000410000 */
[----:B------:R-:W-:Y:S01]  /*0fe0*/  FSEL R14, R19, R21, P0 ;  /* 0x00000015130e7208 */ /* 0x000fe20000000000 */
[----:B------:R-:W-:Y:S01]  /*0ff0*/  FMUL.FTZ R9, R22, -0.5 ;  /* 0xbf00000016097820 */ /* 0x000fe20000410000 */
[----:B------:R-:W-:Y:S01]  /*1000*/  FSEL R6, R6, 0.11284004896879196167, P1 ;  /* 0x3de718af06067808 */ /* 0x000fe20000800000 */
[----:B------:R-:W-:-:S02]  /*1010*/  FMUL.FTZ R7, R8, R7 ;  /* 0x0000000708077220 */ /* 0x000fc40000410000 */
[----:B------:R-:W-:Y:S02]  /*1020*/  FMUL.FTZ R9, R22, R9 ;  /* 0x0000000916097220 */ /* 0x000fe40000410000 */
[----:B------:R-:W-:Y:S01]  /*1030*/  FFMA.FTZ R23, R23, R14, R14 ;  /* 0x0000000e17177223 */ /* 0x000fe2000001000e */
[----:B------:R-:W-:Y:S01]  /*1040*/  FSEL R14, R16, -0.37612664699554443359, P1 ;  /* 0xbec093ac100e7808 */ /* 0x000fe20000800000 */
[----:B------:R-:W-:Y:S02]  /*1050*/  FMUL.FTZ R7, R7, 1.4426950216293334961 ;  /* 0x3fb8aa3b07077820 */ /* 0x000fe40000410000 */
[----:B------:R-:W-:Y:S02]  /*1060*/  FFMA.FTZ R6, R29, R10, R6 ;  /* 0x0000000a1d067223 */ /* 0x000fe40000010006 */
[----:B------:R-:W-:Y:S01]  /*1070*/  FMUL.FTZ R16, R9, 1.4426950216293334961 ;  /* 0x3fb8aa3b09107820 */ /* 0x000fe20000410000 */
[----:B------:R0:W1:Y:S01]  /*1080*/  MUFU.EX2 R10, R7 ;  /* 0x00000007000a7308 */ /* 0x0000620000000800 */
[----:B------:R-:W-:Y:S01]  /*1090*/  FADD.FTZ R9, -R24, -RZ ;  /* 0x800000ff18097221 */ /* 0x000fe20000010100 */
[----:B------:R-:W-:Y:S01]  /*10a0*/  FSEL R17, R17, 0.12837915122509002686, P1 ;  /* 0x3e0375d311117808 */ /* 0x000fe20000800000 */
[----:B------:R-:W-:-:S03]  /*10b0*/  FFMA.FTZ R14, R29, R6, R14 ;  /* 0x000000061d0e7223 */ /* 0x000fc6000001000e */
[----:B------:R-:W-:Y:S01]  /*10c0*/  FSEL R24, R9, R2, P1 ;  /* 0x0000000209187208 */ /* 0x000fe20000800000 */
[----:B------:R-:W-:Y:S02]  /*10d0*/  FFMA.FTZ R17, R29, R14, R17 ;  /* 0x0000000e1d117223 */ /* 0x000fe40000010011 */
[C---:B------:R-:W-:Y:S02]  /*10e0*/  FMUL.FTZ R9, R28.reuse, -0.5 ;  /* 0xbf0000001c097820 */ /* 0x040fe40000410000 */
[----:B0-----:R-:W-:Y:S02]  /*10f0*/  FFMA.FTZ R7, R17, R24, R24 ;  /* 0x0000001811077223 */ /* 0x001fe40000010018 */
[----:B------:R-:W-:Y:S01]  /*1100*/  FMUL.FTZ R17, R28, R9 ;  /* 0x000000091c117220 */ /* 0x000fe20000410000 */
[----:B------:R-:W0:Y:S03]  /*1110*/  @P0 MUFU.EX2 R14, R23 ;  /* 0x00000017000e0308 */ /* 0x000e260000000800 */
[----:B------:R-:W-:-:S02]  /*1120*/  FMUL.FTZ R19, R17, 1.4426950216293334961 ;  /* 0x3fb8aa3b11137820 */ /* 0x000fc40000410000 */
[----:B-1----:R-:W-:-:S03]  /*1130*/  FMUL.FTZ R17, R10, 0.3989422917366027832 ;  /* 0x3ecc422a0a117820 */ /* 0x002fc60000410000 */
[----:B------:R-:W1:Y:S01]  /*1140*/  @P1 MUFU.EX2 R9, R7 ;  /* 0x0000000700091308 */ /* 0x000e620000000800 */
[----:B------:R-:W-:Y:S01]  /*1150*/  FMUL.FTZ R8, R8, R17 ;  /* 0x0000001108087220 */ /* 0x000fe20000410000 */
[----:B-----5:R-:W-:-:S06]  /*1160*/  PRMT R17, RZ, 0x5410, R26 ;  /* 0x00005410ff117816 */ /* 0x020fcc000000001a */
[----:B------:R-:W2:Y:S01]  /*1170*/  MUFU.EX2 R6, R16 ;  /* 0x0000001000067308 */ /* 0x000ea20000000800 */
[----:B------:R-:W-:Y:S02]  /*1180*/  FMUL.FTZ R4, R17, R4 ;  /* 0x0000000411047220 */ /* 0x000fe40000410000 */
[----:B------:R-:W-:-:S05]  /*1190*/  FADD.FTZ R17, R3, 1 ;  /* 0x3f80000003117421 */ /* 0x000fca0000010000 */
[----:B------:R-:W3:Y:S01]  /*11a0*/  MUFU.EX2 R10, R19 ;  /* 0x00000013000a7308 */ /* 0x000ee20000000800 */
[----:B------:R-:W-:Y:S02]  /*11b0*/  FFMA.FTZ R18, R17, 0.5, R18 ;  /* 0x3f00000011127823 */ /* 0x000fe40000010012 */
[----:B0-----:R-:W-:Y:S02]  /*11c0*/  @P0 FADD.FTZ R14, -R14, 1 ;  /* 0x3f8000000e0e0421 */ /* 0x001fe40000010100 */
[----:B-1----:R-:W-:Y:S02]  /*11d0*/  @P1 FADD.FTZ R17, -R9, 1 ;  /* 0x3f80000009111421 */ /* 0x002fe40000010100 */
[----:B------:R-:W-:Y:S01]  /*11e0*/  FADD.FTZ R15, R15, 1 ;  /* 0x3f8000000f0f7421 */ /* 0x000fe20000010000 */
[----:B------:R-:W-:Y:S02]  /*11f0*/  PRMT R9, RZ, 0x5410, R25 ;  /* 0x00005410ff097816 */ /* 0x000fe40000000019 */
[----:B------:R-:W-:Y:S01]  /*1200*/  @P0 LOP3.LUT R23, R14, 0x80000000, R21, 0xb8, !PT ;  /* 0x800000000e170812 */ /* 0x000fe200078eb815 */
[----:B------:R-:W-:Y:S01]  /*1210*/  FFMA.FTZ R8, R15, 0.5, R8 ;  /* 0x3f0000000f087823 */ /* 0x000fe20000010008 */
[----:B------:R-:W-:Y:S01]  /*1220*/  @P1 LOP3.LUT R7, R17, 0x80000000, R2, 0xb8, !PT ;  /* 0x8000000011071812 */ /* 0x000fe200078eb802 */
[----:B--2---:R-:W-:Y:S01]  /*1230*/  FMUL.FTZ R15, R6, 0.3989422917366027832 ;  /* 0x3ecc422a060f7820 */ /* 0x004fe20000410000 */
[----:B------:R-:W-:Y:S01]  /*1240*/  PRMT R25, RZ, 0x7610, R25 ;  /* 0x00007610ff197816 */ /* 0x000fe20000000019 */
[----:B---3--:R-:W-:-:S02]  /*1250*/  FMUL.FTZ R19, R10, 0.3989422917366027832 ;  /* 0x3ecc422a0a137820 */ /* 0x008fc40000410000 */
[----:B------:R-:W-:Y:S02]  /*1260*/  FMUL.FTZ R6, R9, R18 ;  /* 0x0000001209067220 */ /* 0x000fe40000410000 */
[----:B------:R-:W-:Y:S02]  /*1270*/  FMUL.FTZ R22, R22, R15 ;  /* 0x0000000f16167220 */ /* 0x000fe40000410000 */
[----:B------:R-:W-:Y:S02]  /*1280*/  FMUL.FTZ R28, R28, R19 ;  /* 0x000000131c1c7220 */ /* 0x000fe40000410000 */
[----:B------:R-:W-:Y:S02]  /*1290*/  FADD.FTZ R23, R23, 1 ;  /* 0x3f80000017177421 */ /* 0x000fe40000010000 */
[----:B------:R-:W-:Y:S02]  /*12a0*/  FADD.FTZ R7, R7, 1 ;  /* 0x3f80000007077421 */ /* 0x000fe40000010000 */
[----:B------:R-:W-:-:S02]  /*12b0*/  FMUL.FTZ R25, R25, R8 ;  /* 0x0000000819197220 */ /* 0x000fc40000410000 */
[----:B------:R-:W-:Y:S01]  /*12c0*/  IMAD.WIDE.U32 R8, R0, R13, c[0x0][0x168] ;  /* 0x00005a0000087625 */ /* 0x000fe200078e000d */
[--C-:B------:R-:W-:Y:S02]  /*12d0*/  PRMT R0, RZ, 0x5410, R27.reuse ;  /* 0x00005410ff007816 */ /* 0x100fe4000000001b */
[----:B------:R-:W-:Y:S01]  /*12e0*/  PRMT R3, RZ, 0x7610, R26 ;  /* 0x00007610ff037816 */ /* 0x000fe2000000001a */
[----:B------:R-:W-:Y:S01]  /*12f0*/  FFMA.FTZ R23, R23, 0.5, R22 ;  /* 0x3f00000017177823 */ /* 0x000fe20000010016 */
[----:B------:R-:W-:Y:S01]  /*1300*/  PRMT R27, RZ, 0x7610, R27 ;  /* 0x00007610ff1b7816 */ /* 0x000fe2000000001b */
[----:B------:R-:W-:Y:S02]  /*1310*/  FFMA.FTZ R28, R7, 0.5, R28 ;  /* 0x3f000000071c7823 */ /* 0x000fe4000001001c */
[----:B------:R-:W-:Y:S02]  /*1320*/  FMUL.FTZ R3, R3, R12 ;  /* 0x0000000c03037220 */ /* 0x000fe40000410000 */
[----:B------:R-:W-:-:S02]  /*1330*/  FMUL.FTZ R0, R0, R23 ;  /* 0x0000001700007220 */ /* 0x000fc40000410000 */
[----:B------:R-:W-:Y:S01]  /*1340*/  FMUL.FTZ R27, R27, R28 ;  /* 0x0000001c1b1b7220 */ /* 0x000fe20000410000 */
[----:B------:R-:W-:Y:S01]  /*1350*/  F2FP.BF16.PACK_AB R5, R20, R5 ;  /* 0x000000051405723e */ /* 0x000fe200000010ff */
[----:B------:R-:W-:Y:S01]  /*1360*/  IMAD.WIDE R8, R11, 0x4, R8 ;  /* 0x000000040b087825 */ /* 0x000fe200078e0208 */
[----:B------:R-:W-:Y:S02]  /*1370*/  F2FP.BF16.PACK_AB R3, R3, R4 ;  /* 0x000000040303723e */ /* 0x000fe400000010ff */
[----:B------:R-:W-:Y:S02]  /*1380*/  F2FP.BF16.PACK_AB R7, R25, R6 ;  /* 0x000000061907723e */ /* 0x000fe400000010ff */
[----:B------:R-:W-:Y:S01]  /*1390*/  F2FP.BF16.PACK_AB R27, R27, R0 ;  /* 0x000000001b1b723e */ /* 0x000fe200000010ff */
[----:B------:R-:W-:Y:S04]  /*13a0*/  STG.E [R8.64], R5 ;  /* 0x0000000508007986 */ /* 0x000fe8000c101904 */
[----:B------:R-:W-:Y:S04]  /*13b0*/  STG.E [R8.64+0x200], R3 ;  /* 0x0002000308007986 */ /* 0x000fe8000c101904 */
[----:B------:R-:W-:Y:S04]  /*13c0*/  STG.E [R8.64+0x400], R7 ;  /* 0x0004000708007986 */ /* 0x000fe8000c101904 */
[----:B------:R-:W-:Y:S01]  /*13d0*/  STG.E [R8.64+0x600], R27 ;  /* 0x0006001b08007986 */ /* 0x000fe2000c101904 */
[----:B------:R-:W-:Y:S05]  /*13e0*/  EXIT ;  /* 0x000000000000794d */ /* 0x000fea0003800000 */
.L_x_822:
[----:B------:R-:W0:Y:S01]  /*13f0*/  S2R R9, SR_TID.X ;  /* 0x0000000000097919 */ /* 0x000e220000002100 */
[----:B------:R-:W-:-:S02]  /*1400*/  PRMT R12, RZ, 0x7610, R12 ;  /* 0x00007610ff0c7816 */ /* 0x000fc4000000000c */
[----:B------:R-:W-:Y:S02]  /*1410*/  PRMT R13, RZ, 0x7610, R13 ;  /* 0x00007610ff0d7816 */ /* 0x000fe4000000000d */
[----:B------:R-:W-:Y:S02]  /*1420*/  PRMT R10, RZ, 0x7610, R10 ;  /* 0x00007610ff0a7816 */ /* 0x000fe4000000000a */
[----:B------:R-:W-:Y:S02]  /*1430*/  PRMT R11, RZ, 0x7610, R11 ;  /* 0x00007610ff0b7816 */ /* 0x000fe4000000000b */
[----:B0-----:R-:W-:Y:S02]  /*1440*/  ISETP.GE.AND P0, PT, R9, R8, PT ;  /* 0x000000080900720c */ /* 0x001fe40003f06270 */
[----:B------:R-:W-:-:S11]  /*1450*/  MOV R23, R9 ;  /* 0x0000000900177202 */ /* 0x000fd60000000f00 */
[----:B------:R-:W-:Y:S01]  /*1460*/  @!P0 IMAD.IADD R17, R0, 0x1, R23 ;  /* 0x0000000100118824 */ /* 0x000fe200078e0217 */
[----:B------:R-:W-:-:S04]  /*1470*/  @!P0 IADD3 R23, R23, 0x80, RZ ;  /* 0x0000008017178810 */ /* 0x000fc80007ffe0ff */
[----:B------:R-:W-:-:S13]  /*1480*/  ISETP.GE.AND P2, PT, R23, R8, PT ;  /* 0x000000081700720c */ /* 0x000fda0003f46270 */
[----:B------:R-:W-:Y:S02]  /*1490*/  @!P2 IADD3 R4, R0, R23, RZ ;  /* 0x000000170004a210 */ /* 0x000fe40007ffe0ff */
[----:B------:R-:W-:Y:S02]  /*14a0*/  @!P2 IADD3 R23, R23, 0x80, RZ ;  /* 0x000000801717a810 */ /* 0x000fe40007ffe0ff */
[----:B------:R-:W-:Y:S02]  /*14b0*/  @!P2 MOV R5, 0x2 ;  /* 0x000000020005a802 */ /* 0x000fe40000000f00 */
[----:B------:R-:W-:-:S03]  /*14c0*/  ISETP.GE.AND P3, PT, R23, R8, PT ;  /* 0x000000081700720c */ /* 0x000fc60003f66270 */
[----:B------:R-:W-:Y:S01]  /*14d0*/  @!P2 IMAD.WIDE.U32 R2, R4, R5, c[0x0][0x170] ;  /* 0x00005c000402a625 */ /* 0x000fe200078e0005 */
[----:B------:R-:W-:-:S03]  /*14e0*/  PRMT R16, RZ, 0x7610, R16 ;  /* 0x00007610ff107816 */ /* 0x000fc60000000010 */
[----:B------:R-:W-:Y:S01]  /*14f0*/  @!P2 IMAD.WIDE.U32 R4, R4, R5, c[0x0][0x178] ;  /* 0x00005e000404a625 */ /* 0x000fe200078e0005 */
[----:B------:R0:W5:Y:S01]  /*1500*/  @!P2 LDG.E.U16 R10, [R2.64] ;  /* 0x00000004020aa981 */ /* 0x000162000c1e1500 */
[----:B------:R-:W-:-:S03]  /*1510*/  PRMT R15, RZ, 0x7610, R15 ;  /* 0x00007610ff0f7816 */ /* 0x000fc6000000000f */
[----:B------:R1:W5:Y:S01]  /*1520*/  @!P2 LDG.E.U16 R11, [R4.64] ;  /* 0x00000004040ba981 */ /* 0x000362000c1e1500 */
[----:B------:R-:W-:Y:S01]  /*1530*/  @!P3 IADD3 R20, R0, R23, RZ ;  /* 0x000000170014b210 */ /* 0x000fe20007ffe0ff */
[----:B------:R-:W-:Y:S01]  /*1540*/  @!P3 IMAD.MOV.U32 R21, RZ, RZ, 0x2 ;  /* 0x00000002ff15b424 */ /* 0x000fe200078e00ff */
[----:B------:R-:W-:-:S03]  /*1550*/  @!P3 IADD3 R23, R23, 0x80, RZ ;  /* 0x000000801717b810 */ /* 0x000fc60007ffe0ff */
[----:B------:R-:W-:Y:S01]  /*1560*/  @!P3 IMAD.WIDE.U32 R6, R20, R21, c[0x0][0x170] ;  /* 0x00005c001406b625 */ /* 0x000fe200078e0015 */
[----:B------:R-:W-:-:S03]  /*1570*/  ISETP.GE.AND P4, PT, R23, R8, PT ;  /* 0x000000081700720c */ /* 0x000fc60003f86270 */
[----:B------:R-:W-:Y:S01]  /*1580*/  @!P3 IMAD.WIDE.U32 R20, R20, R21, c[0x0][0x178] ;  /* 0x00005e001414b625 */ /* 0x000fe200078e0015 */
[----:B------:R2:W5:Y:S04]  /*1590*/  @!P3 LDG.E.U16 R12, [R6.64] ;  /* 0x00000004060cb981 */ /* 0x000568000c1e1500 */
[----:B------:R3:W5:Y:S05]  /*15a0*/  @!P3 LDG.E.U16 R13, [R20.64] ;  /* 0x00000004140db981 */ /* 0x00076a000c1e1500 */
[----:B------:R-:W-:-:S02]  /*15b0*/  @!P4 IADD3 R19, R0, R23, RZ ;  /* 0x000000170013c210 */ /* 0x000fc40007ffe0ff */
[----:B------:R-:W-:-:S04]  /*15c0*/  @!P4 IADD3 R23, R23, 0x80, RZ ;  /* 0x000000801717c810 */ /* 0x000fc80007ffe0ff */
[----:B------:R-:W-:-:S13]  /*15d0*/  ISETP.GE.AND P5, PT, R23, R8, PT ;  /* 0x000000081700720c */ /* 0x000fda0003fa6270 */
[----:B------:R-:W-:Y:S02]  /*15e0*/  @!P5 IADD3 R18, R0, R23, RZ ;  /* 0x000000170012d210 */ /* 0x000fe40007ffe0ff */
[----:B------:R-:W-:-:S04]  /*15f0*/  @!P5 IADD3 R23, R23, 0x80, RZ ;  /* 0x000000801717d810 */ /* 0x000fc80007ffe0ff */
[----:B------:R-:W-:-:S13]  /*1600*/  ISETP.GE.AND P1, PT, R23, R8, PT ;  /* 0x000000081700720c */ /* 0x000fda0003f26270 */
[----:B------:R-:W-:Y:S02]  /*1610*/  @!P1 IADD3 R27, R0, R23, RZ ;  /* 0x00000017001b9210 */ /* 0x000fe40007ffe0ff */
[----:B------:R-:W-:-:S04]  /*1620*/  @!P1 IADD3 R23, R23, 0x80, RZ ;  /* 0x0000008017179810 */ /* 0x000fc80007ffe0ff */
[----:B------:R-:W-:Y:S02]  /*1630*/  ISETP.GE.AND P3, PT, R23, R8, PT ;  /* 0x000000081700720c */ /* 0x000fe40003f66270 */
[----:B------:R-:W-:Y:S02]  /*1640*/  @!P5 MOV R25, 0x2 ;  /* 0x000000020019d802 */ /* 0x000fe40000000f00 */
[----:B------:R-:W-:-:S03]  /*1650*/  @!P4 MOV R22, 0x2 ;  /* 0x000000020016c802 */ /* 0x000fc60000000f00 */
[----:B--2---:R-:W-:-:S06]  /*1660*/  @!P5 IMAD.WIDE.U32 R6, R18, R25, c[0x0][0x170] ;  /* 0x00005c001206d625 */ /* 0x004fcc00078e0019 */
[----:B------:R-:W-:Y:S01]  /*1670*/  @!P3 IADD3 R29, R0, R23, RZ ;  /* 0x00000017001db210 */ /* 0x000fe20007ffe0ff */
[----:B-1----:R-:W-:Y:S01]  /*1680*/  @!P4 IMAD.WIDE.U32 R4, R19, R22, c[0x0][0x178] ;  /* 0x00005e001304c625 */ /* 0x002fe200078e0016 */
[----:B------:R-:W-:Y:S01]  /*1690*/  @!P3 IADD3 R23, R23, 0x80, RZ ;  /* 0x000000801717b810 */ /* 0x000fe20007ffe0ff */
[----:B------:R1:W5:Y:S03]  /*16a0*/  @!P5 LDG.E.U16 R16, [R6.64] ;  /* 0x000000040610d981 */ /* 0x000366000c1e1500 */
[----:B------:R-:W-:Y:S01]  /*16b0*/  ISETP.GE.AND P2, PT, R23, R8, PT ;  /* 0x000000081700720c */ /* 0x000fe20003f46270 */
[----:B0-----:R-:W-:Y:S01]  /*16c0*/  @!P4 IMAD.WIDE.U32 R2, R19, R22, c[0x0][0x170] ;  /* 0x00005c001302c625 */ /* 0x001fe200078e0016 */
[----:B------:R-:W-:Y:S01]  /*16d0*/  PRMT R14, RZ, 0x7610, R14 ;  /* 0x00007610ff0e7816 */ /* 0x000fe2000000000e */
[----:B------:R0:W5:Y:S01]  /*16e0*/  @!P4 LDG.E.U16 R15, [R4.64] ;  /* 0x00000004040fc981 */ /* 0x000162000c1e1500 */
[----:B------:R-:W-:Y:S01]  /*16f0*/  @!P1 MOV R28, 0x2 ;  /* 0x00000002001c9802 */ /* 0x000fe20000000f00 */
[----:B-1----:R-:W-:Y:S01]  /*1700*/  @!P3 IMAD.MOV.U32 R6, RZ, RZ, 0x2 ;  /* 0x00000002ff06b424 */ /* 0x002fe200078e00ff */
[----:B------:R-:W-:-:S02]  /*1710*/  PRMT R26, RZ, 0x7610, R26 ;  /* 0x00007610ff1a7816 */ /* 0x000fc4000000001a */
[----:B------:R1:W5:Y:S01]  /*1720*/  @!P4 LDG.E.U16 R14, [R2.64] ;  /* 0x00000004020ec981 */ /* 0x000362000c1e1500 */
[----:B------:R-:W-:Y:S01]  /*1730*/  PRMT R22, RZ, 0x7610, R22 ;  /* 0x00007610ff167816 */ /* 0x000fe20000000016 */
[----:B0-----:R-:W-:Y:S01]  /*1740*/  @!P3 IMAD.WIDE.U32 R4, R29, R6, c[0x0][0x170] ;  /* 0x00005c001d04b625 */ /* 0x001fe200078e0006 */
[----:B------:R-:W-:-:S03]  /*1750*/  PRMT R24, RZ, 0x7610, R24 ;  /* 0x00007610ff187816 */ /* 0x000fc60000000018 */
[----:B------:R-:W-:Y:S01]  /*1760*/  @!P5 IMAD.WIDE.U32 R18, R18, R25, c[0x0][0x178] ;  /* 0x00005e001212d625 */ /* 0x000fe200078e0019 */
[----:B------:R-:W-:Y:S01]  /*1770*/  PRMT R25, RZ, 0x7610, R25 ;  /* 0x00007610ff197816 */ /* 0x000fe20000000019 */
[----:B------:R0:W5:Y:S02]  /*1780*/  @!P3 LDG.E.U16 R26, [R4.64] ;  /* 0x00000004041ab981 */ /* 0x000164000c1e1500 */
[CC--:B---3--:R-:W-:Y:S01]  /*1790*/  @!P1 IMAD.WIDE.U32 R20, R27.reuse, R28.reuse, c[0x0][0x170] ;  /* 0x00005c001b149625 */ /* 0x0c8fe200078e001c */
[----:B------:R-:W-:Y:S01]  /*17a0*/  @!P2 IADD3 R23, R0, R23, RZ ;  /* 0x000000170017a210 */ /* 0x000fe20007ffe0ff */
[----:B------:R2:W5:Y:S02]  /*17b0*/  @!P5 LDG.E.U16 R22, [R18.64] ;  /* 0x000000041216d981 */ /* 0x000564000c1e1500 */
[----:B-1----:R-:W-:Y:S01]  /*17c0*/  @!P1 IMAD.WIDE.U32 R2, R27, R28, c[0x0][0x178] ;  /* 0x00005e001b029625 */ /* 0x002fe200078e001c */
[----:B------:R-:W-:Y:S01]  /*17d0*/  PRMT R27, RZ, 0x7610, R27 ;  /* 0x00007610ff1b7816 */ /* 0x000fe2000000001b */
[----:B------:R1:W5:Y:S01]  /*17e0*/  @!P1 LDG.E.U16 R24, [R20.64] ;  /* 0x0000000414189981 */ /* 0x000362000c1e1500 */
[----:B------:R-:W-:Y:S01]  /*17f0*/  @!P2 MOV R28, 0x2 ;  /* 0x00000002001ca802 */ /* 0x000fe20000000f00 */
[----:B------:R-:W-:Y:S01]  /*1800*/  @!P3 IMAD.WIDE.U32 R6, R29, R6, c[0x0][0x178] ;  /* 0x00005e001d06b625 */ /* 0x000fe200078e0006 */
[----:B0-----:R-:W-:Y:S01]  /*1810*/  @!P0 MOV R4, 0x2 ;  /* 0x0000000200048802 */ /* 0x001fe20000000f00 */
[----:B------:R0:W5:Y:S01]  /*1820*/  @!P1 LDG.E.U16 R25, [R2.64] ;  /* 0x0000000402199981 */ /* 0x000162000c1e1500 */
[----:B------:R-:W-:Y:S01]  /*1830*/  PRMT R29, RZ, 0x7610, R29 ;  /* 0x00007610ff1d7816 */ /* 0x000fe2000000001d */
[----:B--2---:R-:W-:-:S02]  /*1840*/  @!P2 IMAD.WIDE.U32 R18, R23, R28, c[0x0][0x170] ;  /* 0x00005c001712a625 */ /* 0x004fc400078e001c */
[----:B------:R2:W5:Y:S02]  /*1850*/  @!P3 LDG.E.U16 R27, [R6.64] ;  /* 0x00000004061bb981 */ /* 0x000564000c1e1500 */
[----:B-1----:R-:W-:Y:S01]  /*1860*/  @!P2 IMAD.WIDE.U32 R20, R23, R28, c[0x0][0x178] ;  /* 0x00005e001714a625 */ /* 0x002fe200078e001c */
[----:B------:R-:W-:Y:S02]  /*1870*/  PRMT R28, RZ, 0x7610, R28 ;  /* 0x00007610ff1c7816 */ /* 0x000fe4000000001c */
[----:B------:R-:W-:Y:S01]  /*1880*/  PRMT R23, RZ, 0x7610, R23 ;  /* 0x00007610ff177816 */ /* 0x000fe20000000017 */
[----:B0-----:R-:W-:-:S03]  /*1890*/  @!P0 IMAD.WIDE.U32 R2, R17, R4, c[0x0][0x170] ;  /* 0x00005c0011028625 */ /* 0x001fc600078e0004 */
[----:B------:R0:W5:Y:S01]  /*18a0*/  @!P2 LDG.E.U16 R28, [R18.64] ;  /* 0x00000004121ca981 */ /* 0x000162000c1e1500 */
[----:B--2---:R-:W-:Y:S01]  /*18b0*/  PRMT R6, RZ, 0x7610, R6 ;  /* 0x00007610ff067816 */ /* 0x004fe20000000006 */
[----:B------:R-:W-:Y:S02]  /*18c0*/  @!P0 IMAD.WIDE.U32 R4, R17, R4, c[0x0][0x178] ;  /* 0x00005e0011048625 */ /* 0x000fe400078e0004 */
[----:B------:R0:W5:Y:S04]  /*18d0*/  @!P2 LDG.E.U16 R23, [R20.64] ;  /* 0x000000041417a981 */ /* 0x000168000c1e1500 */
[----:B------:R0:W5:Y:S04]  /*18e0*/  @!P0 LDG.E.U16 R29, [R2.64] ;  /* 0x00000004021d8981 */ /* 0x000168000c1e1500 */
[----:B------:R0:W5:Y:S01]  /*18f0*/  @!P0 LDG.E.U16 R6, [R4.64] ;  /* 0x0000000404068981 */ /* 0x000162000c1e1500 */
[----:B------:R-:W-:Y:S01]  /*1900*/  BSSY B0, `(.L_x_823) ;  /* 0x000002d000007945 */ /* 0x000fe20003800000 */
[----:B------:R-:W-:Y:S05]  /*1910*/  @P0 BRA `(.L_x_824) ;  /* 0x000002b000000947 */ /* 0x000fea0003800000 */
[----:B0----5:R-:W-:Y:S01]  /*1920*/  PRMT R2, RZ, 0x5410, R6 ;  /* 0x00005410ff027816 */ /* 0x021fe20000000006 */
[----:B------:R-:W-:Y:S01]  /*1930*/  HFMA2.MMA R6, -RZ, RZ, 0.61474609375, 16.90625 ;  /* 0x38eb4c3aff067435 */ /* 0x000fe200000001ff */
[----:B------:R-:W-:-:S02]  /*1940*/  MOV R7, 0x3aae005b ;  /* 0x3aae005b00077802 */ /* 0x000fc40000000f00 */
[----:B------:R-:W-:Y:S01]  /*1950*/  PRMT R29, RZ, 0x5410, R29 ;  /* 0x00005410ff1d7816 */ /* 0x000fe2000000001d */
[----:B------:R-:W-:-:S04]  /*1960*/  FMUL.FTZ R3, R2, 0.70710676908493041992 ;  /* 0x3f3504f302037820 */ /* 0x000fc80000410000 */
[C---:B------:R-:W-:Y:S01]  /*1970*/  FADD.FTZ R4, |R3|.reuse, -RZ ;  /* 0x800000ff03047221 */ /* 0x040fe20000010200 */
[C---:B------:R-:W-:Y:S01]  /*1980*/  FSETP.GE.FTZ.AND P1, PT, |R3|.reuse, 1.0029599666595458984, PT ;  /* 0x3f8060fe0300780b */ /* 0x040fe20003f36200 */
[----:B------:R-:W-:-:S03]  /*1990*/  FMUL.FTZ R5, R3, R3 ;  /* 0x0000000303057220 */ /* 0x000fc60000410000 */
[----:B------:R-:W-:Y:S02]  /*19a0*/  FSEL R6, R6, 8.4834944573231041431e-05, P1 ;  /* 0x38b1e96a06067808 */ /* 0x000fe40000800000 */
[C---:B------:R-:W-:Y:S01]  /*19b0*/  FSEL R5, R4.reuse, R5, P1 ;  /* 0x0000000504057208 */ /* 0x040fe20000800000 */
[----:B------:R-:W-:Y:S01]  /*19c0*/  FADD.FTZ R4, -R4, -RZ ;  /* 0x800000ff04047221 */ /* 0x000fe20000010100 */
[----:B------:R-:W-:-:S05]  /*19d0*/  FSEL R7, -R7, -0.00082130916416645050049, P1 ;  /* 0xba574d2007077808 */ /* 0x000fca0000800100 */
[----:B------:R-:W-:Y:S02]  /*19e0*/  FFMA.FTZ R6, R5, R6, R7 ;  /* 0x0000000605067223 */ /* 0x000fe40000010007 */
[----:B------:R-:W-:-:S05]  /*19f0*/  IMAD.MOV.U32 R7, RZ, RZ, 0x3c09919f ;  /* 0x3c09919fff077424 */ /* 0x000fca00078e00ff */
[----:B------:R-:W-:-:S05]  /*1a00*/  FSEL R7, R7, 0.0052134888246655464172, P1 ;  /* 0x3baad5ea07077808 */ /* 0x000fca0000800000 */
[----:B------:R-:W-:Y:S01]  /*1a10*/  FFMA.FTZ R6, R5, R6, R7 ;  /* 0x0000000605067223 */ /* 0x000fe20000010007 */
[----:B------:R-:W-:-:S10]  /*1a20*/  HFMA2.MMA R7, -RZ, RZ, 1.28515625, -179.25 ;  /* 0x3d24d99aff077435 */ /* 0x000fd400000001ff */
[----:B------:R-:W-:-:S05]  /*1a30*/  FSEL R7, -R7, -0.026868773624300956726, P1 ;  /* 0xbcdc1be707077808 */ /* 0x000fca0000800100 */
[----:B------:R-:W-:Y:S01]  /*1a40*/  FFMA.FTZ R6, R5, R6, R7 ;  /* 0x0000000605067223 */ /* 0x000fe20000010007 */
[----:B------:R-:W-:-:S04]  /*1a50*/  MOV R7, 0x3e235519 ;  /* 0x3e23551900077802 */ /* 0x000fc80000000f00 */
[----:B------:R-:W-:-:S05]  /*1a60*/  FSEL R7, R7, 0.11284004896879196167, P1 ;  /* 0x3de718af07077808 */ /* 0x000fca0000800000 */
[----:B------:R-:W-:Y:S01]  /*1a70*/  FFMA.FTZ R6, R5, R6, R7 ;  /* 0x0000000605067223 */ /* 0x000fe20000010007 */
[----:B------:R-:W-:-:S10]  /*1a80*/  HFMA2.MMA R7, -RZ, RZ, 1.8525390625, -0.310791015625 ;  /* 0x3f69b4f9ff077435 */ /* 0x000fd400000001ff */
[----:B------:R-:W-:-:S05]  /*1a90*/  FSEL R7, R7, -0.37612664699554443359, P1 ;  /* 0xbec093ac07077808 */ /* 0x000fca0000800000 */
[----:B------:R-:W-:Y:S01]  /*1aa0*/  FFMA.FTZ R6, R5, R6, R7 ;  /* 0x0000000605067223 */ /* 0x000fe20000010007 */
[----:B------:R-:W-:-:S04]  /*1ab0*/  MOV R7, 0x3f210a14 ;  /* 0x3f210a1400077802 */ /* 0x000fc80000000f00 */
[----:B------:R-:W-:-:S05]  /*1ac0*/  FSEL R7, R7, 0.12837915122509002686, P1 ;  /* 0x3e0375d307077808 */ /* 0x000fca0000800000 */
[----:B------:R-:W-:Y:S01]  /*1ad0*/  FFMA.FTZ R6, R5, R6, R7 ;  /* 0x0000000605067223 */ /* 0x000fe20000010007 */
[----:B------:R-:W-:Y:S01]  /*1ae0*/  FSEL R5, R4, R3, P1 ;  /* 0x0000000304057208 */ /* 0x000fe20000800000 */
[----:B------:R-:W-:-:S04]  /*1af0*/  FMUL.FTZ R7, R2, -0.5 ;  /* 0xbf00000002077820 */ /* 0x000fc80000410000 */
[----:B------:R-:W-:Y:S02]  /*1b00*/  FMUL.FTZ R7, R2, R7 ;  /* 0x0000000702077220 */ /* 0x000fe40000410000 */
[----:B------:R-:W-:Y:S02]  /*1b10*/  FFMA.FTZ R4, R6, R5, R5 ;  /* 0x0000000506047223 */ /* 0x000fe40000010005 */
[----:B------:R-:W-:Y:S02]  /*1b20*/  FMUL.FTZ R7, R7, 1.4426950216293334961 ;  /* 0x3fb8aa3b07077820 */ /* 0x000fe40000410000 */
[----:B------:R-:W0:Y:S08]  /*1b30*/  @P1 MUFU.EX2 R5, R4 ;  /* 0x0000000400051308 */ /* 0x000e300000000800 */
        /* <DEDUP_REMOVED lines=9> */
.L_x_824:
[----:B------:R-:W-:Y:S05]  /*1bd0*/  BSYNC B0 ;  /* 0x0000000000007941 */ /* 0x000fea0003800000 */
.L_x_823:
[----:B0-----:R-:W-:Y:S01]  /*1be0*/  IADD3 R5, R9, 0x80, RZ ;  /* 0x0000008009057810 */ /* 0x001fe20007ffe0ff */
[----:B------:R-:W-:Y:S03]  /*1bf0*/  BSSY B0, `(.L_x_825) ;  /* 0x000002e000007945 */ /* 0x000fe60003800000 */
[----:B------:R-:W-:-:S13]  /*1c00*/  ISETP.GE.AND P1, PT, R5, R8, PT ;  /* 0x000000080500720c */ /* 0x000fda0003f26270 */
[----:B------:R-:W-:Y:S05]  /*1c10*/  @P1 BRA `(.L_x_826) ;  /* 0x000002b000001947 */ /* 0x000fea0003800000 */
[----:B-----5:R-:W-:Y:S01]  /*1c20*/  PRMT R11, RZ, 0x5410, R11 ;  /* 0x00005410ff0b7816 */ /* 0x020fe2000000000b */
[----:B------:R-:W-:Y:S01]  /*1c30*/  HFMA2.MMA R7, -RZ, RZ, 0.61474609375, 16.90625 ;  /* 0x38eb4c3aff077435 */ /* 0x000fe200000001ff */
[----:B------:R-:W-:Y:S01]  /*1c40*/  IMAD.MOV.U32 R17, RZ, RZ, 0x3aae005b ;  /* 0x3aae005bff117424 */ /* 0x000fe200078e00ff */
[----:B------:R-:W-:Y:S02]  /*1c50*/  PRMT R10, RZ, 0x5410, R10 ;  /* 0x00005410ff0a7816 */ /* 0x000fe4000000000a */
[C---:B------:R-:W-:Y:S02]  /*1c60*/  FMUL.FTZ R2, R11.reuse, 0.70710676908493041992 ;  /* 0x3f3504f30b027820 */ /* 0x040fe40000410000 */
[----:B------:R-:W-:Y:S02]  /*1c70*/  FMUL.FTZ R18, R11, -0.5 ;  /* 0xbf0000000b127820 */ /* 0x000fe40000410000 */
[C---:B------:R-:W-:Y:S01]  /*1c80*/  FADD.FTZ R3, |R2|.reuse, -RZ ;  /* 0x800000ff02037221 */ /* 0x040fe20000010200 */
[C---:B------:R-:W-:Y:S01]  /*1c90*/  FSETP.GE.FTZ.AND P1, PT, |R2|.reuse, 1.0029599666595458984, PT ;  /* 0x3f8060fe0200780b */ /* 0x040fe20003f36200 */
[----:B------:R-:W-:-:S02]  /*1ca0*/  FMUL.FTZ R6, R2, R2 ;  /* 0x0000000202067220 */ /* 0x000fc40000410000 */
[----:B------:R-:W-:Y:S01]  /*1cb0*/  FMUL.FTZ R18, R11, R18 ;  /* 0x000000120b127220 */ /* 0x000fe20000410000 */
[----:B------:R-:W-:Y:S02]  /*1cc0*/  FSEL R7, R7, 8.4834944573231041431e-05, P1 ;  /* 0x38b1e96a07077808 */ /* 0x000fe40000800000 */
[C---:B------:R-:W-:Y:S01]  /*1cd0*/  FSEL R6, R3.reuse, R6, P1 ;  /* 0x0000000603067208 */ /* 0x040fe20000800000 */
[----:B------:R-:W-:Y:S01]  /*1ce0*/  FADD.FTZ R3, -R3, -RZ ;  /* 0x800000ff03037221 */ /* 0x000fe20000010100 */
[----:B------:R-:W-:Y:S01]  /*1cf0*/  FSEL R17, -R17, -0.00082130916416645050049, P1 ;  /* 0xba574d2011117808 */ /* 0x000fe20000800100 */
[----:B------:R-:W-:-:S04]  /*1d00*/  FMUL.FTZ R18, R18, 1.4426950216293334961 ;  /* 0x3fb8aa3b12127820 */ /* 0x000fc80000410000 */
[----:B------:R-:W-:Y:S01]  /*1d10*/  FFMA.FTZ R7, R6, R7, R17 ;  /* 0x0000000706077223 */ /* 0x000fe20000010011 */
[----:B------:R-:W-:Y:S01]  /*1d20*/  MOV R17, 0x3c09919f ;  /* 0x3c09919f00117802 */ /* 0x000fe20000000f00 */
[----:B------:R-:W-:Y:S03]  /*1d30*/  MUFU.EX2 R18, R18 ;  /* 0x0000001200127308 */ /* 0x000fe60000000800 */
        /* <DEDUP_REMOVED lines=14> */
[----:B------:R-:W-:-:S05]  /*1e20*/  FSEL R6, R3, R2, P1 ;  /* 0x0000000203067208 */ /* 0x000fca0000800000 */
[----:B------:R-:W-:-:S04]  /*1e30*/  FFMA.FTZ R3, R7, R6, R6 ;  /* 0x0000000607037223 */ /* 0x000fc80000010006 */
[----:B------:R-:W0:Y:S02]  /*1e40*/  @P1 MUFU.EX2 R6, R3 ;  /* 0x0000000300061308 */ /* 0x000e240000000800 */
[----:B0-----:R-:W-:Y:S02]  /*1e50*/  @P1 FADD.FTZ R7, -R6, 1 ;  /* 0x3f80000006071421 */ /* 0x001fe40000010100 */
[----:B------:R-:W-:-:S03]  /*1e60*/  FMUL.FTZ R6, R18, 0.3989422917366027832 ;  /* 0x3ecc422a12067820 */ /* 0x000fc60000410000 */
[----:B------:R-:W-:Y:S01]  /*1e70*/  @P1 LOP3.LUT R3, R7, 0x80000000, R2, 0xb8, !PT ;  /* 0x8000000007031812 */ /* 0x000fe200078eb802 */
[----:B------:R-:W-:-:S04]  /*1e80*/  FMUL.FTZ R11, R11, R6 ;  /* 0x000000060b0b7220 */ /* 0x000fc80000410000 */
[----:B------:R-:W-:-:S04]  /*1e90*/  FADD.FTZ R2, R3, 1 ;  /* 0x3f80000003027421 */ /* 0x000fc80000010000 */
[----:B------:R-:W-:-:S04]  /*1ea0*/  FFMA.FTZ R11, R2, 0.5, R11 ;  /* 0x3f000000020b7823 */ /* 0x000fc8000001000b */
[----:B------:R-:W-:-:S05]  /*1eb0*/  FMUL.FTZ R6, R10, R11 ;  /* 0x0000000b0a067220 */ /* 0x000fca0000410000 */
[----:B------:R-:W-:Y:S02]  /*1ec0*/  F2FP.BF16.PACK_AB R6, RZ, R6 ;  /* 0x00000006ff06723e */ /* 0x000fe400000010ff */
.L_x_826:
[----:B------:R-:W-:Y:S05]  /*1ed0*/  BSYNC B0 ;  /* 0x0000000000007941 */ /* 0x000fea0003800000 */
.L_x_825:
[C---:B------:R-:W-:Y:S01]  /*1ee0*/  IADD3 R3, R9.reuse, 0x100, RZ ;  /* 0x0000010009037810 */ /* 0x040fe20007ffe0ff */
[----:B------:R-:W-:Y:S01]  /*1ef0*/  BSSY B0, `(.L_x_827) ;  /* 0x0000038000007945 */ /* 0x000fe20003800000 */
[----:B------:R-:W-:Y:S02]  /*1f00*/  IADD3 R7, R9, 0x180, RZ ;  /* 0x0000018009077810 */ /* 0x000fe40007ffe0ff */
[-C--:B------:R-:W-:Y:S02]  /*1f10*/  ISETP.GE.AND P6, PT, R3, R8.reuse, PT ;  /* 0x000000080300720c */ /* 0x080fe40003fc6270 */
[----:B------:R-:W-:Y:S02]  /*1f20*/  ISETP.GE.AND P1, PT, R7, R8, PT ;  /* 0x000000080700720c */ /* 0x000fe40003f26270 */
[C---:B------:R-:W-:Y:S02]  /*1f30*/  IADD3 R3, R9.reuse, 0x200, RZ ;  /* 0x0000020009037810 */ /* 0x040fe40007ffe0ff */
[----:B------:R-:W-:-:S02]  /*1f40*/  IADD3 R7, R9, 0x280, RZ ;  /* 0x0000028009077810 */ /* 0x000fc40007ffe0ff */
[C---:B-----5:R-:W-:Y:S02]  /*1f50*/  IADD3 R11, R9.reuse, 0x300, RZ ;  /* 0x00000300090b7810 */ /* 0x060fe40007ffe0ff */
[----:B------:R-:W-:Y:S02]  /*1f60*/  IADD3 R17, R9, 0x380, RZ ;  /* 0x0000038009117810 */ /* 0x000fe40007ffe0ff */
[-C--:B------:R-:W-:Y:S02]  /*1f70*/  ISETP.GE.AND P2, PT, R3, R8.reuse, PT ;  /* 0x000000080300720c */ /* 0x080fe40003f46270 */
[-C--:B------:R-:W-:Y:S02]  /*1f80*/  ISETP.GE.AND P3, PT, R7, R8.reuse, PT ;  /* 0x000000080700720c */ /* 0x080fe40003f66270 */
[-C--:B------:R-:W-:Y:S02]  /*1f90*/  ISETP.GE.AND P4, PT, R11, R8.reuse, PT ;  /* 0x000000080b00720c */ /* 0x080fe40003f86270 */
[----:B------:R-:W-:Y:S01]  /*1fa0*/  ISETP.GE.AND P5, PT, R17, R8, PT ;  /* 0x000000081100720c */ /* 0x000fe20003fa6270 */
[----:B------:R-:W-:Y:S07]  /*1fb0*/  @P6 BRA `(.L_x_828) ;  /* 0x000002b000006947 */ /* 0x000fee0003800000 */
[----:B------:R-:W-:Y:S01]  /*1fc0*/  PRMT R13, RZ, 0x5410, R13 ;  /* 0x00005410ff0d7816 */ /* 0x000fe2000000000d */
[----:B------:R-:W-:Y:S01]  /*1fd0*/  HFMA2.MMA R11, -RZ, RZ, 0.8349609375, 5.424022674560546875e-06 ;  /* 0x3aae005bff0b7435 */ /* 0x000fe200000001ff */
[----:B------:R-:W-:Y:S01]  /*1fe0*/  IMAD.MOV.U32 R10, RZ, RZ, 0x38eb4c3a ;  /* 0x38eb4c3aff0a7424 */ /* 0x000fe200078e00ff */
[----:B------:R-:W-:-:S02]  /*1ff0*/  MOV R17, 0x3c09919f ;  /* 0x3c09919f00117802 */ /* 0x000fc40000000f00 */
[----:B------:R-:W-:Y:S01]  /*2000*/  FMUL.FTZ R3, R13, 0.70710676908493041992 ;  /* 0x3f3504f30d037820 */ /* 0x000fe20000410000 */
[----:B------:R-:W-:-:S03]  /*2010*/  PRMT R12, RZ, 0x5410, R12 ;  /* 0x00005410ff0c7816 */ /* 0x000fc6000000000c */
[C---:B------:R-:W-:Y:S01]  /*2020*/  FADD.FTZ R2, |R3|.reuse, -RZ ;  /* 0x800000ff03027221 */ /* 0x040fe20000010200 */
[C---:B------:R-:W-:Y:S01]  /*2030*/  FSETP.GE.FTZ.AND P6, PT, |R3|.reuse, 1.0029599666595458984, PT ;  /* 0x3f8060fe0300780b */ /* 0x040fe20003fd6200 */
[----:B------:R-:W-:Y:S02]  /*2040*/  FMUL.FTZ R7, R3, R3 ;  /* 0x0000000303077220 */ /* 0x000fe40000410000 */
[----:B------:R-:W-:Y:S01]  /*2050*/  FADD.FTZ R18, -R2, -RZ ;  /* 0x800000ff02127221 */ /* 0x000fe20000010100 */
[----:B------:R-:W-:Y:S02]  /*2060*/  FSEL R10, R10, 8.4834944573231041431e-05, P6 ;  /* 0x38b1e96a0a0a7808 */ /* 0x000fe40003000000 */
[----:B------:R-:W-:Y:S02]  /*2070*/  FSEL R7, R2, R7, P6 ;  /* 0x0000000702077208 */ /* 0x000fe40003000000 */
[----:B------:R-:W-:Y:S02]  /*2080*/  FSEL R11, -R11, -0.00082130916416645050049, P6 ;  /* 0xba574d200b0b7808 */ /* 0x000fe40003000100 */
[----:B------:R-:W-:-:S03]  /*2090*/  FSEL R17, R17, 0.0052134888246655464172, P6 ;  /* 0x3baad5ea11117808 */ /* 0x000fc60003000000 */
[----:B------:R-:W-:Y:S01]  /*20a0*/  FFMA.FTZ R10, R7, R10, R11 ;  /* 0x0000000a070a7223 */ /* 0x000fe2000001000b */
[----:B------:R-:W-:-:S03]  /*20b0*/  HFMA2.MMA R11, -RZ, RZ, 1.28515625, -179.25 ;  /* 0x3d24d99aff0b7435 */ /* 0x000fc600000001ff */
[----:B------:R-:W-:Y:S01]  /*20c0*/  FFMA.FTZ R10, R7, R10, R17 ;  /* 0x0000000a070a7223 */ /* 0x000fe20000010011 */
[----:B------:R-:W-:-:S04]  /*20d0*/  MOV R17, 0x3e235519 ;  /* 0x3e23551900117802 */ /* 0x000fc80000000f00 */
[----:B------:R-:W-:Y:S02]  /*20e0*/  FSEL R17, R17, 0.11284004896879196167, P6 ;  /* 0x3de718af11117808 */ /* 0x000fe40003000000 */
[----:B------:R-:W-:-:S05]  /*20f0*/  FSEL R11, -R11, -0.026868773624300956726, P6 ;  /* 0xbcdc1be70b0b7808 */ /* 0x000fca0003000100 */
[----:B------:R-:W-:Y:S01]  /*2100*/  FFMA.FTZ R10, R7, R10, R11 ;  /* 0x0000000a070a7223 */ /* 0x000fe2000001000b */
[----:B------:R-:W-:-:S03]  /*2110*/  HFMA2.MMA R11, -RZ, RZ, 1.8525390625, -0.310791015625 ;  /* 0x3f69b4f9ff0b7435 */ /* 0x000fc600000001ff */
[----:B------:R-:W-:Y:S02]  /*2120*/  FFMA.FTZ R10, R7, R10, R17 ;  /* 0x0000000a070a7223 */ /* 0x000fe40000010011 */
[----:B------:R-:W-:-:S05]  /*2130*/  IMAD.MOV.U32 R17, RZ, RZ, 0x3f210a14 ;  /* 0x3f210a14ff117424 */ /* 0x000fca00078e00ff */
[----:B------:R-:W-:Y:S02]  /*2140*/  FSEL R11, R11, -0.37612664699554443359, P6 ;  /* 0xbec093ac0b0b7808 */ /* 0x000fe40003000000 */
[----:B------:R-:W-:-:S03]  /*2150*/  FSEL R2, R17, 0.12837915122509002686, P6 ;  /* 0x3e0375d311027808 */ /* 0x000fc60003000000 */
        /* <DEDUP_REMOVED lines=17> */
.L_x_828:
[----:B------:R-:W-:Y:S05]  /*2270*/  BSYNC B0 ;  /* 0x0000000000007941 */ /* 0x000fea0003800000 */
.L_x_827:
[----:B------:R-:W-:Y:S01]  /*2280*/  @!P0 IADD3 R2, R0, R9, RZ ;  /* 0x0000000900028210 */ /* 0x000fe20007ffe0ff */
[----:B------:R-:W-:Y:S01]  /*2290*/  BSSY B0, `(.L_x_829) ;  /* 0x000002f000007945 */ /* 0x000fe20003800000 */
[----:B------:R-:W-:-:S05]  /*22a0*/  @!P0 MOV R3, 0x2 ;  /* 0x0000000200038802 */ /* 0x000fca0000000f00 */
[----:B------:R-:W-:Y:S01]  /*22b0*/  @!P0 IMAD.WIDE.U32 R2, R2, R3, c[0x0][0x168] ;  /* 0x00005a0002028625 */ /* 0x000fe200078e0003 */
[----:B------:R-:W-:Y:S05]  /*22c0*/  @P1 BRA `(.L_x_830) ;  /* 0x000002b000001947 */ /* 0x000fea0003800000 */
[----:B------:R-:W-:Y:S01]  /*22d0*/  PRMT R15, RZ, 0x5410, R15 ;  /* 0x00005410ff0f7816 */ /* 0x000fe2000000000f */
[----:B------:R-:W-:Y:S01]  /*22e0*/  HFMA2.MMA R17, -RZ, RZ, 0.61474609375, 16.90625 ;  /* 0x38eb4c3aff117435 */ /* 0x000fe200000001ff */
[----:B------:R-:W-:Y:S02]  /*22f0*/  MOV R18, 0x3aae005b ;  /* 0x3aae005b00127802 */ /* 0x000fe40000000f00 */
[----:B------:R-:W-:Y:S01]  /*2300*/  PRMT R14, RZ, 0x5410, R14 ;  /* 0x00005410ff0e7816 */ /* 0x000fe2000000000e */
[----:B------:R-:W-:-:S04]  /*2310*/  FMUL.FTZ R11, R15, 0.70710676908493041992 ;  /* 0x3f3504f30f0b7820 */ /* 0x000fc80000410000 */
[C---:B------:R-:W-:Y:S01]  /*2320*/  FADD.FTZ R10, |R11|.reuse, -RZ ;  /* 0x800000ff0b0a7221 */ /* 0x040fe20000010200 */
[C---:B------:R-:W-:Y:S01]  /*2330*/  FSETP.GE.FTZ.AND P1, PT, |R11|.reuse, 1.0029599666595458984, PT ;  /* 0x3f8060fe0b00780b */ /* 0x040fe20003f36200 */
[----:B------:R-:W-:-:S05]  /*2340*/  FMUL.FTZ R13, R11, R11 ;  /* 0x0000000b0b0d7220 */ /* 0x000fca0000410000 */
[C---:B------:R-:W-:Y:S01]  /*2350*/  FSEL R12, R10.reuse, R13, P1 ;  /* 0x0000000d0a0c7208 */ /* 0x040fe20000800000 */
[----:B------:R-:W-:Y:S01]  /*2360*/  FADD.FTZ R10, -R10, -RZ ;  /* 0x800000ff0a0a7221 */ /* 0x000fe20000010100 */
[----:B------:R-:W-:Y:S02]  /*2370*/  FSEL R13, R17, 8.4834944573231041431e-05, P1 ;  /* 0x38b1e96a110d7808 */ /* 0x000fe40000800000 */
[----:B------:R-:W-:Y:S02]  /*2380*/  FSEL R17, -R18, -0.00082130916416645050049, P1 ;  /* 0xba574d2012117808 */ /* 0x000fe40000800100 */
[----:B------:R-:W-:-:S03]  /*2390*/  FSEL R10, R10, R11, P1 ;  /* 0x0000000b0a0a7208 */ /* 0x000fc60000800000 */
[----:B------:R-:W-:Y:S01]  /*23a0*/  FFMA.FTZ R13, R12, R13, R17 ;  /* 0x0000000d0c0d7223 */ /* 0x000fe20000010011 */
[----:B------:R-:W-:-:S10]  /*23b0*/  HFMA2.MMA R17, -RZ, RZ, 1.0087890625, -0.000686168670654296875 ;  /* 0x3c09919fff117435 */ /* 0x000fd400000001ff */
[----:B------:R-:W-:-:S05]  /*23c0*/  FSEL R17, R17, 0.0052134888246655464172, P1 ;  /* 0x3baad5ea11117808 */ /* 0x000fca0000800000 */
[----:B------:R-:W-:Y:S02]  /*23d0*/  FFMA.FTZ R13, R12, R13, R17 ;  /* 0x0000000d0c0d7223 */ /* 0x000fe40000010011 */
[----:B------:R-:W-:-:S05]  /*23e0*/  IMAD.MOV.U32 R17, RZ, RZ, 0x3d24d99a ;  /* 0x3d24d99aff117424 */ /* 0x000fca00078e00ff */
        /* <DEDUP_REMOVED lines=25> */
.L_x_830:
[----:B------:R-:W-:Y:S05]  /*2580*/  BSYNC B0 ;  /* 0x0000000000007941 */ /* 0x000fea0003800000 */
.L_x_829:
[----:B------:R-:W-:Y:S01]  /*2590*/  BSSY B0, `(.L_x_831) ;  /* 0x000002d000007945 */ /* 0x000fe20003800000 */
[----:B------:R-:W-:Y:S05]  /*25a0*/  @P2 BRA `(.L_x_832) ;  /* 0x000002b000002947 */ /* 0x000fea0003800000 */
[----:B------:R-:W-:Y:S01]  /*25b0*/  PRMT R22, RZ, 0x5410, R22 ;  /* 0x00005410ff167816 */ /* 0x000fe20000000016 */
[----:B------:R-:W-:Y:S01]  /*25c0*/  HFMA2.MMA R15, -RZ, RZ, 0.61474609375, 16.90625 ;  /* 0x38eb4c3aff0f7435 */ /* 0x000fe200000001ff */
[----:B------:R-:W-:Y:S01]  /*25d0*/  MOV R17, 0x3aae005b ;  /* 0x3aae005b00117802 */ /* 0x000fe20000000f00 */
[----:B------:R-:W-:Y:S01]  /*25e0*/  IMAD.MOV.U32 R18, RZ, RZ, 0x3c09919f ;  /* 0x3c09919fff127424 */ /* 0x000fe200078e00ff */
[----:B------:R-:W-:Y:S01]  /*25f0*/  PRMT R16, RZ, 0x5410, R16 ;  /* 0x00005410ff107816 */ /* 0x000fe20000000010 */
[----:B------:R-:W-:-:S04]  /*2600*/  FMUL.FTZ R12, R22, 0.70710676908493041992 ;  /* 0x3f3504f3160c7820 */ /* 0x000fc80000410000 */
[C---:B------:R-:W-:Y:S01]  /*2610*/  FADD.FTZ R11, |R12|.reuse, -RZ ;  /* 0x800000ff0c0b7221 */ /* 0x040fe20000010200 */
[C---:B------:R-:W-:Y:S01]  /*2620*/  FSETP.GE.FTZ.AND P1, PT, |R12|.reuse, 1.0029599666595458984, PT ;  /* 0x3f8060fe0c00780b */ /* 0x040fe20003f36200 */
[----:B------:R-:W-:-:S05]  /*2630*/  FMUL.FTZ R14, R12, R12 ;  /* 0x0000000c0c0e7220 */ /* 0x000fca0000410000 */
[----:B------:R-:W-:Y:S02]  /*2640*/  FSEL R13, R11, R14, P1 ;  /* 0x0000000e0b0d7208 */ /* 0x000fe40000800000 */
[----:B------:R-:W-:Y:S02]  /*2650*/  FSEL R14, R15, 8.4834944573231041431e-05, P1 ;  /* 0x38b1e96a0f0e7808 */ /* 0x000fe40000800000 */
[----:B------:R-:W-:Y:S02]  /*2660*/  FSEL R15, -R17, -0.00082130916416645050049, P1 ;  /* 0xba574d20110f7808 */ /* 0x000fe40000800100 */
[----:B------:R-:W-:Y:S02]  /*2670*/  FSEL R17, R18, 0.0052134888246655464172, P1 ;  /* 0x3baad5ea12117808 */ /* 0x000fe40000800000 */
[----:B------:R-:W-:Y:S01]  /*2680*/  MOV R18, 0x3f210a14 ;  /* 0x3f210a1400127802 */ /* 0x000fe20000000f00 */
        /* <DEDUP_REMOVED lines=9> */
[----:B------:R-:W-:Y:S01]  /*2720*/  FADD.FTZ R17, -R11, -RZ ;  /* 0x800000ff0b117221 */ /* 0x000fe20000010100 */
[----:B------:R-:W-:-:S04]  /*2730*/  FSEL R11, R18, 0.12837915122509002686, P1 ;  /* 0x3e0375d3120b7808 */ /* 0x000fc80000800000 */
[----:B------:R-:W-:Y:S02]  /*2740*/  FSEL R15, R15, -0.37612664699554443359, P1 ;  /* 0xbec093ac0f0f7808 */ /* 0x000fe40000800000 */
[----:B------:R-:W-:-:S03]  /*2750*/  FSEL R18, R17, R12, P1 ;  /* 0x0000000c11127208 */ /* 0x000fc60000800000 */
[----:B------:R-:W-:-:S04]  /*2760*/  FFMA.FTZ R14, R13, R14, R15 ;  /* 0x0000000e0d0e7223 */ /* 0x000fc8000001000f */
        /* <DEDUP_REMOVED lines=15> */
.L_x_832:
[----:B------:R-:W-:Y:S05]  /*2860*/  BSYNC B0 ;  /* 0x0000000000007941 */ /* 0x000fea0003800000 */
.L_x_831:
[----:B------:R-:W-:Y:S01]  /*2870*/  BSSY B0, `(.L_x_833) ;  /* 0x000002d000007945 */ /* 0x000fe20003800000 */
[----:B------:R-:W-:Y:S05]  /*2880*/  @P3 BRA `(.L_x_834) ;  /* 0x000002b000003947 */ /* 0x000fea0003800000 */
[----:B------:R-:W-:Y:S01]  /*2890*/  PRMT R25, RZ, 0x5410, R25 ;  /* 0x00005410ff197816 */ /* 0x000fe20000000019 */
[----:B------:R-:W-:Y:S01]  /*28a0*/  HFMA2.MMA R15, -RZ, RZ, 0.61474609375, 16.90625 ;  /* 0x38eb4c3aff0f7435 */ /* 0x000fe200000001ff */
[----:B------:R-:W-:Y:S01]  /*28b0*/  IMAD.MOV.U32 R16, RZ, RZ, 0x3aae005b ;  /* 0x3aae005bff107424 */ /* 0x000fe200078e00ff */
[----:B------:R-:W-:Y:S01]  /*28c0*/  HFMA2.MMA R18, -RZ, RZ, 1.28515625, -179.25 ;  /* 0x3d24d99aff127435 */ /* 0x000fe200000001ff */
[----:B------:R-:W-:Y:S01]  /*28d0*/  MOV R17, 0x3c09919f ;  /* 0x3c09919f00117802 */ /* 0x000fe20000000f00 */
        /* <DEDUP_REMOVED lines=10> */
[----:B------:R-:W-:Y:S01]  /*2980*/  FFMA.FTZ R15, R14, R15, R16 ;  /* 0x0000000f0e0f7223 */ /* 0x000fe20000010010 */
[----:B------:R-:W-:Y:S01]  /*2990*/  FSEL R16, -R18, -0.026868773624300956726, P1 ;  /* 0xbcdc1be712107808 */ /* 0x000fe20000800100 */
[----:B------:R-:W-:Y:S02]  /*29a0*/  HFMA2.MMA R18, -RZ, RZ, 1.8525390625, -0.310791015625 ;  /* 0x3f69b4f9ff127435 */ /* 0x000fe400000001ff */
[C---:B------:R-:W-:Y:S01]  /*29b0*/  FFMA.FTZ R15, R14.reuse, R15, R17 ;  /* 0x0000000f0e0f7223 */ /* 0x040fe20000010011 */
[----:B------:R-:W-:Y:S02]  /*29c0*/  FSEL R17, R19, 0.11284004896879196167, P1 ;  /* 0x3de718af13117808 */ /* 0x000fe40000800000 */
[----:B------:R-:W-:Y:S01]  /*29d0*/  MOV R19, 0x3f210a14 ;  /* 0x3f210a1400137802 */ /* 0x000fe20000000f00 */
[----:B------:R-:W-:-:S04]  /*29e0*/  FFMA.FTZ R15, R14, R15, R16 ;  /* 0x0000000f0e0f7223 */ /* 0x000fc80000010010 */
        /* <DEDUP_REMOVED lines=21> */
.L_x_834:
[----:B------:R-:W-:Y:S05]  /*2b40*/  BSYNC B0 ;  /* 0x0000000000007941 */ /* 0x000fea0003800000 */
.L_x_833:
        /* <DEDUP_REMOVED lines=45> */
.L_x_836:
[----:B------:R-:W-:Y:S05]  /*2e20*/  BSYNC B0 ;  /* 0x0000000000007941 */ /* 0x000fea0003800000 */
.L_x_835:
        /* <DEDUP_REMOVED lines=21> */
[----:B------:R-:W-:Y:S02]  /*2f80*/  FSEL R19, R21, 0.11284004896879196167, P1 ;  /* 0x3de718af15137808 */ /* 0x000fe40000800000 */
[----:B------:R-:W-:Y:S01]  /*2f90*/  MOV R21, 0x3f210a14 ;  /* 0x3f210a1400157802 */ /* 0x000fe20000000f00 */
        /* <DEDUP_REMOVED lines=22> */
.L_x_838:
[----:B------:R-:W-:Y:S05]  /*3100*/  BSYNC B0 ;  /* 0x0000000000007941 */ /* 0x000fea0003800000 */
.L_x_837:
[----:B------:R-:W-:Y:S01]  /*3110*/  @!P0 MOV R9, R5 ;  /* 0x0000000500098202 */ /* 0x000fe20000000f00 */
[----:B------:R0:W-:Y:S01]  /*3120*/  @!P0 STG.E.U16 [R2.64], R4 ;  /* 0x0000000402008986 */ /* 0x0001e2000c101504 */
[----:B------:R-:W-:Y:S01]  /*3130*/  BSSY B0, `(.L_x_839) ;  /* 0x000002d000007945 */ /* 0x000fe20003800000 */
[----:B------:R-:W-:Y:S01]  /*3140*/  BSSY B1, `(.L_x_840) ;  /* 0x0000025000017945 */ /* 0x000fe20003800000 */
[----:B------:R-:W-:-:S13]  /*3150*/  ISETP.GE.AND P0, PT, R9, R8, PT ;  /* 0x000000080900720c */ /* 0x000fda0003f06270 */
[----:B------:R-:W-:Y:S05]  /*3160*/  @P0 BRA `(.L_x_841) ;  /* 0x000000c000000947 */ /* 0x000fea0003800000 */
[----:B0-----:R-:W-:Y:S01]  /*3170*/  HFMA2.MMA R3, -RZ, RZ, 0, 1.1920928955078125e-07 ;  /* 0x00000002ff037435 */ /* 0x001fe200000001ff */
[----:B------:R-:W-:Y:S01]  /*3180*/  IMAD.IADD R2, R0, 0x1, R9 ;  /* 0x0000000100027824 */ /* 0x000fe200078e0209 */
[----:B------:R-:W-:-:S04]  /*3190*/  IADD3 R9, R9, 0x80, RZ ;  /* 0x0000008009097810 */ /* 0x000fc80007ffe0ff */
[----:B------:R-:W-:-:S04]  /*31a0*/  ISETP.GE.AND P0, PT, R9, R8, PT ;  /* 0x000000080900720c */ /* 0x000fc80003f06270 */
[----:B------:R-:W-:-:S05]  /*31b0*/  IMAD.WIDE.U32 R2, R2, R3, c[0x0][0x168] ;  /* 0x00005a0002027625 */ /* 0x000fca00078e0003 */
[----:B------:R0:W-:Y:S04]  /*31c0*/  STG.E.U16 [R2.64], R6 ;  /* 0x0000000602007986 */ /* 0x0001e8000c101504 */
[----:B------:R-:W-:Y:S05]  /*31d0*/  @P0 BRA `(.L_x_842) ;  /* 0x000000c000000947 */ /* 0x000fea0003800000 */
[----:B0-----:R-:W-:Y:S02]  /*31e0*/  IADD3 R2, R0, R9, RZ ;  /* 0x0000000900027210 */ /* 0x001fe40007ffe0ff */
[----:B------:R-:W-:Y:S02]  /*31f0*/  MOV R3, 0x2 ;  /* 0x0000000200037802 */ /* 0x000fe40000000f00 */
[----:B------:R-:W-:-:S03]  /*3200*/  IADD3 R9, R9, 0x80, RZ ;  /* 0x0000008009097810 */ /* 0x000fc60007ffe0ff */
[----:B------:R-:W-:-:S05]  /*3210*/  IMAD.WIDE.U32 R2, R2, R3, c[0x0][0x168] ;  /* 0x00005a0002027625 */ /* 0x000fca00078e0003 */
[----:B------:R0:W-:Y:S02]  /*3220*/  STG.E.U16 [R2.64], R7 ;  /* 0x0000000702007986 */ /* 0x0001e4000c101504 */
.L_x_841:
[----:B0-----:R-:W-:-:S13]  /*3230*/  ISETP.GE.AND P0, PT, R9, R8, PT ;  /* 0x000000080900720c */ /* 0x001fda0003f06270 */
[----:B------:R-:W-:Y:S05]  /*3240*/  @P0 BRA `(.L_x_843) ;  /* 0x000000c000000947 */ /* 0x000fea0003800000 */
[----:B------:R-:W-:Y:S02]  /*3250*/  IADD3 R2, R0, R9, RZ ;  /* 0x0000000900027210 */ /* 0x000fe40007ffe0ff */
[----:B------:R-:W-:Y:S02]  /*3260*/  MOV R3, 0x2 ;  /* 0x0000000200037802 */ /* 0x000fe40000000f00 */
[----:B------:R-:W-:-:S03]  /*3270*/  IADD3 R9, R9, 0x80, RZ ;  /* 0x0000008009097810 */ /* 0x000fc60007ffe0ff */
[----:B------:R-:W-:-:S05]  /*3280*/  IMAD.WIDE.U32 R2, R2, R3, c[0x0][0x168] ;  /* 0x00005a0002027625 */ /* 0x000fca00078e0003 */
[----:B------:R0:W-:Y:S02]  /*3290*/  STG.E.U16 [R2.64], R10 ;  /* 0x0000000a02007986 */ /* 0x0001e4000c101504 */
.L_x_842:
[----:B------:R-:W-:-:S13]  /*32a0*/  ISETP.GE.AND P0, PT, R9, R8, PT ;  /* 0x000000080900720c */ /* 0x000fda0003f06270 */
[----:B------:R-:W-:Y:S05]  /*32b0*/  @P0 BRA `(.L_x_844) ;  /* 0x000000d000000947 */ /* 0x000fea0003800000 */
[----:B0-----:R-:W-:Y:S01]  /*32c0*/  IADD3 R2, R0, R9, RZ ;  /* 0x0000000900027210 */ /* 0x001fe20007ffe0ff */
[----:B------:R-:W-:Y:S01]  /*32d0*/  IMAD.MOV.U32 R3, RZ, RZ, 0x2 ;  /* 0x00000002ff037424 */ /* 0x000fe200078e00ff */
[----:B------:R-:W-:-:S03]  /*32e0*/  IADD3 R9, R9, 0x80, RZ ;  /* 0x0000008009097810 */ /* 0x000fc60007ffe0ff */
[----:B------:R-:W-:-:S05]  /*32f0*/  IMAD.WIDE.U32 R2, R2, R3, c[0x0][0x168] ;  /* 0x00005a0002027625 */ /* 0x000fca00078e0003 */
[----:B------:R0:W-:Y:S02]  /*3300*/  STG.E.U16 [R2.64], R11 ;  /* 0x0000000b02007986 */ /* 0x0001e4000c101504 */
.L_x_843:
[----:B------:R-:W-:-:S13]  /*3310*/  ISETP.GE.AND P0, PT, R9, R8, PT ;  /* 0x000000080900720c */ /* 0x000fda0003f06270 */
[----:B------:R-:W-:Y:S01]  /*3320*/  @P0 BREAK B1 ;  /* 0x0000000000010942 */ /* 0x000fe20003800000 */
[----:B------:R-:W-:Y:S05]  /*3330*/  @P0 BRA `(.L_x_845) ;  /* 0x000000c000000947 */ /* 0x000fea0003800000 */
[----:B0-----:R-:W-:Y:S01]  /*3340*/  HFMA2.MMA R3, -RZ, RZ, 0, 1.1920928955078125e-07 ;  /* 0x00000002ff037435 */ /* 0x001fe200000001ff */
[----:B------:R-:W-:Y:S02]  /*3350*/  IADD3 R2, R0, R9, RZ ;  /* 0x0000000900027210 */ /* 0x000fe40007ffe0ff */
[----:B------:R-:W-:-:S07]  /*3360*/  IADD3 R9, R9, 0x80, RZ ;  /* 0x0000008009097810 */ /* 0x000fce0007ffe0ff */
[----:B------:R-:W-:-:S05]  /*3370*/  IMAD.WIDE.U32 R2, R2, R3, c[0x0][0x168] ;  /* 0x00005a0002027625 */ /* 0x000fca00078e0003 */
[----:B------:R0:W-:Y:S02]  /*3380*/  STG.E.U16 [R2.64], R12 ;  /* 0x0000000c02007986 */ /* 0x0001e4000c101504 */
.L_x_844:
[----:B------:R-:W-:Y:S05]  /*3390*/  BSYNC B1 ;  /* 0x0000000000017941 */ /* 0x000fea0003800000 */
.L_x_840:
[----:B------:R-:W-:-:S13]  /*33a0*/  ISETP.GE.AND P0, PT, R9, R8, PT ;  /* 0x000000080900720c */ /* 0x000fda0003f06270 */
[----:B0-----:R-:W-:Y:S02]  /*33b0*/  @!P0 IADD3 R2, R0, R9, RZ ;  /* 0x0000000900028210 */ /* 0x001fe40007ffe0ff */
[----:B------:R-:W-:Y:S02]  /*33c0*/  @!P0 MOV R3, 0x2 ;  /* 0x0000000200038802 */ /* 0x000fe40000000f00 */
[----:B------:R-:W-:-:S03]  /*33d0*/  @!P0 IADD3 R9, R9, 0x80, RZ ;  /* 0x0000008009098810 */ /* 0x000fc60007ffe0ff */
[----:B------:R-:W-:-:S05]  /*33e0*/  @!P0 IMAD.WIDE.U32 R2, R2, R3, c[0x0][0x168] ;  /* 0x00005a0002028625 */ /* 0x000fca00078e0003 */
[----:B------:R0:W-:Y:S02]  /*33f0*/  @!P0 STG.E.U16 [R2.64], R13 ;  /* 0x0000000d02008986 */ /* 0x0001e4000c101504 */
.L_x_845:
[----:B------:R-:W-:Y:S05]  /*3400*/  BSYNC B0 ;  /* 0x0000000000007941 */ /* 0x000fea0003800000 */
.L_x_839:
[----:B------:R-:W-:Y:S01]  /*3410*/  WARPSYNC 0xffffffff ;  /* 0xffffffff00007948 */ /* 0x000fe20003800000 */
[----:B------:R-:W-:-:S13]  /*3420*/  ISETP.GE.AND P0, PT, R9, R8, PT ;  /* 0x000000080900720c */ /* 0x000fda0003f06270 */
[----:B------:R-:W-:Y:S05]  /*3430*/  @P0 EXIT ;  /* 0x000000000000094d */ /* 0x000fea0003800000 */
[----:B0-----:R-:W-:Y:S01]  /*3440*/  HFMA2.MMA R3, -RZ, RZ, 0, 1.1920928955078125e-07 ;  /* 0x00000002ff037435 */ /* 0x001fe200000001ff */
[----:B------:R-:W-:-:S09]  /*3450*/  IADD3 R2, R0, R9, RZ ;  /* 0x0000000900027210 */ /* 0x000fd20007ffe0ff */
[----:B------:R-:W-:-:S05]  /*3460*/  IMAD.WIDE.U32 R2, R2, R3, c[0x0][0x168] ;  /* 0x00005a0002027625 */ /* 0x000fca00078e0003 */
[----:B------:R-:W-:Y:S01]  /*3470*/  STG.E.U16 [R2.64], R14 ;  /* 0x0000000e02007986 */ /* 0x000fe2000c101504 */
[----:B------:R-:W-:Y:S05]  /*3480*/  EXIT ;  /* 0x000000000000794d */ /* 0x000fea0003800000 */
.L_x_846:
        /* <DEDUP_REMOVED lines=15> */
.L_x_11978:


//--------------------- .text._ZN2at6native29vectorized_elementwise_kernelILi4EZZZNS0_26GeluBackwardCUDAKernelImplERNS_18TensorIteratorBaseENS0_8GeluTypeEENKUlvE0_clEvENKUlvE2_clEvEUlN3c108BFloat16ES8_E_St5arrayIPcLm3EEEEviT0_T1_ --------------------------
	.section	.text._ZN2at6native29vectorized_elementwise_kernelILi4EZZZNS0_26GeluBackwardCUDAKernelImplERNS_18TensorIteratorBaseENS0_8GeluTypeEENKUlvE0_clEvENKUlvE2_clEvEUlN3c108BFloat16ES8_E_St5arrayIPcLm3EEEEviT0_T1_,"ax",@progbits
	.sectioninfo	@"SHI_REGISTERS=32"
	.align	128
        .global         _ZN2at6native29vectorized_elementwise_kernelILi4EZZZNS0_26GeluBackwardCUDAKernelImplERNS_18TensorIteratorBaseENS0_8GeluTypeEENKUlvE0_clEvENKUlvE2_clEvEUlN3c108BFloat16ES8_E_St5arrayIPcLm3EEEEviT0_T1_
        .type           _ZN2at6native29vectorized_elementwise_kernelILi4EZZZNS0_26GeluBackwardCUDAKernelImplERNS_18TensorIteratorBaseENS0_8GeluTypeEENKUlvE0_clEvENKUlvE2_clEvEUlN3c108BFloat16ES8_E_St5arrayIPcLm3EEEEviT0_T1_,@function
        .size           _ZN2at6native29vectorized_elementwise_kernelILi4EZZZNS0_26GeluBackwardCUDAKernelImplERNS_18TensorIteratorBaseENS0_8GeluTypeEENKUlvE0_clEvENKUlvE2_clEvEUlN3c108BFloat16ES8_E_St5arrayIPcLm3EEEEviT0_T1_,(.L_x_11979 - _ZN2at6native29vectorized_elementwise_kernelILi4EZZZNS0_26GeluBackwardCUDAKernelImplERNS_18TensorIteratorBaseENS0_8GeluTypeEENKUlvE0_clEvENKUlvE2_clEvEUlN3c108BFloat16ES8_E_St5arrayIPcLm3EEEEviT0_T1_)
        .other          _ZN2at6native29vectorized_elementwise_kernelILi4EZZZNS0_26GeluBackwardCUDAKernelImplERNS_18TensorIteratorBaseENS0_8GeluTypeEENKUlvE0_clEvENKUlvE2_clEvEUlN3c108BFloat16ES8_E_St5arrayIPcLm3EEEEviT0_T1_,@"STO_CUDA_ENTRY STV_DEFAULT"
_ZN2at6native29vectorized_elementwise_kernelILi4EZZZNS0_26GeluBackwardCUDAKernelImplERNS_18TensorIteratorBaseENS0_8GeluTypeEENKUlvE0_clEvENKUlvE2_clEvEUlN3c108BFloat16ES8_E_St5arrayIPcLm3EEEEviT0_T1_:
.text._ZN2at6native29vectorized_elementwise_kernelILi4EZZZNS0_26GeluBackwardCUDAKernelImplERNS_18TensorIteratorBaseENS0_8GeluTypeEENKUlvE0_clEvENKUlvE2_clEvEUlN3c108BFloat16ES8_E_St5arrayIPcLm3EEEEviT0_T1_:
        /* <DEDUP_REMOVED lines=11> */
[----:B------:R0:W2:Y:S04]  /*00b0*/  LDG.E.64 R4, [R16.64] ;  /* 0x0000000410047981 */ /* 0x0000a8000c1e1b00 */
[----:B------:R0:W3:Y:S01]  /*00c0*/  LDG.E.64 R2, [R16.64+0x400] ;  /* 0x0004000410027981 */ /* 0x0000e2000c1e1b00 */
[----:B------:R-:W-:Y:S01]  /*00d0*/  HFMA2.MMA R12, -RZ, RZ, 0.8349609375, 5.424022674560546875e-06 ;  /* 0x3aae005bff0c7435 */ /* 0x000fe200000001ff */
[----:B------:R-:W-:Y:S01]  /*00e0*/  MOV R14, 0x38eb4c3a ;  /* 0x38eb4c3a000e7802 */ /* 0x000fe20000000f00 */
[----:B------:R-:W-:Y:S01]  /*00f0*/  IMAD.MOV.U32 R15, RZ, RZ, 0x3c09919f ;  /* 0x3c09919fff0f7424 */ /* 0x000fe200078e00ff */
[----:B0-----:R-:W-:Y:S02]  /*0100*/  MOV R16, 0x3d24d99a ;  /* 0x3d24d99a00107802 */ /* 0x001fe40000000f00 */
[----:B--2---:R-:W-:-:S02]  /*0110*/  PRMT R23, RZ, 0x5410, R4 ;  /* 0x00005410ff177816 */ /* 0x004fc40000000004 */
[----:B------:R-:W-:Y:S02]  /*0120*/  PRMT R4, RZ, 0x7610, R4 ;  /* 0x00007610ff047816 */ /* 0x000fe40000000004 */
[--C-:B------:R-:W-:Y:S01]  /*0130*/  PRMT R26, RZ, 0x5410, R5.reuse ;  /* 0x00005410ff1a7816 */ /* 0x100fe20000000005 */
[----:B------:R-:W-:Y:S01]  /*0140*/  FMUL.FTZ R9, R23, 0.70710676908493041992 ;  /* 0x3f3504f317097820 */ /* 0x000fe20000410000 */
[----:B------:R-:W-:Y:S01]  /*0150*/  PRMT R5, RZ, 0x7610, R5 ;  /* 0x00007610ff057816 */ /* 0x000fe20000000005 */
[----:B------:R-:W-:Y:S02]  /*0160*/  FMUL.FTZ R29, R4, -0.5 ;  /* 0xbf000000041d7820 */ /* 0x000fe40000410000 */
[C---:B------:R-:W-:Y:S01]  /*0170*/  FADD.FTZ R6, |R9|.reuse, -RZ ;  /* 0x800000ff09067221 */ /* 0x040fe20000010200 */
[C---:B------:R-:W-:Y:S01]  /*0180*/  FSETP.GE.FTZ.AND P0, PT, |R9|.reuse, 1.0029599666595458984, PT ;  /* 0x3f8060fe0900780b */ /* 0x040fe20003f16200 */
[----:B------:R-:W-:-:S03]  /*0190*/  FMUL.FTZ R7, R9, R9 ;  /* 0x0000000909077220 */ /* 0x000fc60000410000 */
[----:B------:R-:W-:Y:S02]  /*01a0*/  FSEL R8, R14, 8.4834944573231041431e-05, P0 ;  /* 0x38b1e96a0e087808 */ /* 0x000fe40000000000 */
[C---:B------:R-:W-:Y:S01]  /*01b0*/  FSEL R7, R6.reuse, R7, P0 ;  /* 0x0000000706077208 */ /* 0x040fe20000000000 */
[----:B------:R-:W-:Y:S01]  /*01c0*/  FADD.FTZ R6, -R6, -RZ ;  /* 0x800000ff06067221 */ /* 0x000fe20000010100 */
[----:B------:R-:W-:Y:S02]  /*01d0*/  FSEL R10, -R12, -0.00082130916416645050049, P0 ;  /* 0xba574d200c0a7808 */ /* 0x000fe40000000100 */
[----:B------:R-:W-:Y:S02]  /*01e0*/  FSEL R17, R15, 0.0052134888246655464172, P0 ;  /* 0x3baad5ea0f117808 */ /* 0x000fe40000000000 */
[----:B------:R-:W-:Y:S01]  /*01f0*/  FSEL R18, -R16, -0.026868773624300956726, P0 ;  /* 0xbcdc1be710127808 */ /* 0x000fe20000000100 */
[----:B------:R-:W-:Y:S01]  /*0200*/  FFMA.FTZ R8, R7, R8, R10 ;  /* 0x0000000807087223 */ /* 0x000fe2000001000a */
[----:B------:R-:W-:Y:S01]  /*0210*/  HFMA2.MMA R10, -RZ, RZ, 1.5341796875, 81.5625 ;  /* 0x3e235519ff0a7435 */ /* 0x000fe200000001ff */
[----:B------:R-:W-:-:S02]  /*0220*/  FSEL R6, R6, R9, P0 ;  /* 0x0000000906067208 */ /* 0x000fc40000000000 */
[----:B------:R-:W-:Y:S01]  /*0230*/  FFMA.FTZ R8, R7, R8, R17 ;  /* 0x0000000807087223 */ /* 0x000fe20000010011 */
[----:B------:R-:W-:-:S03]  /*0240*/  MOV R17, 0x3f69b4f9 ;  /* 0x3f69b4f900117802 */ /* 0x000fc60000000f00 */
[----:B------:R-:W-:Y:S02]  /*0250*/  FFMA.FTZ R18, R7, R8, R18 ;  /* 0x0000000807127223 */ /* 0x000fe40000010012 */
[----:B------:R-:W-:Y:S01]  /*0260*/  FMUL.FTZ R8, R4, 0.70710676908493041992 ;  /* 0x3f3504f304087820 */ /* 0x000fe20000410000 */
[----:B------:R-:W-:-:S03]  /*0270*/  FSEL R19, R10, 0.11284004896879196167, P0 ;  /* 0x3de718af0a137808 */ /* 0x000fc60000000000 */
[C---:B------:R-:W-:Y:S01]  /*0280*/  FADD.FTZ R20, |R8|.reuse, -RZ ;  /* 0x800000ff08147221 */ /* 0x040fe20000010200 */
[C---:B------:R-:W-:Y:S01]  /*0290*/  FSETP.GE.FTZ.AND P1, PT, |R8|.reuse, 1.0029599666595458984, PT ;  /* 0x3f8060fe0800780b */ /* 0x040fe20003f36200 */
[----:B------:R-:W-:Y:S01]  /*02a0*/  FFMA.FTZ R22, R7, R18, R19 ;  /* 0x0000001207167223 */ /* 0x000fe20000010013 */
[----:B------:R-:W-:Y:S01]  /*02b0*/  HFMA2.MMA R18, -RZ, RZ, 1.7822265625, 0.000185489654541015625 ;  /* 0x3f210a14ff127435 */ /* 0x000fe200000001ff */
[----:B------:R-:W-:Y:S01]  /*02c0*/  FSEL R19, R17, -0.37612664699554443359, P0 ;  /* 0xbec093ac11137808 */ /* 0x000fe20000000000 */
[----:B------:R-:W-:Y:S01]  /*02d0*/  FMUL.FTZ R21, R8, R8 ;  /* 0x0000000808157220 */ /* 0x000fe20000410000 */
[----:B------:R-:W-:Y:S02]  /*02e0*/  FSEL R24, R14, 8.4834944573231041431e-05, P1 ;  /* 0x38b1e96a0e187808 */ /* 0x000fe40000800000 */
[----:B------:R-:W-:Y:S01]  /*02f0*/  FSEL R25, -R12, -0.00082130916416645050049, P1 ;  /* 0xba574d200c197808 */ /* 0x000fe20000800100 */
[----:B------:R-:W-:Y:S01]  /*0300*/  FFMA.FTZ R22, R7, R22, R19 ;  /* 0x0000001607167223 */ /* 0x000fe20000010013 */
[----:B------:R-:W-:-:S03]  /*0310*/  FSEL R19, R20, R21, P1 ;  /* 0x0000001514137208 */ /* 0x000fc60000800000 */
[----:B------:R-:W-:Y:S02]  /*0320*/  FSEL R21, R18, 0.12837915122509002686, P0 ;  /* 0x3e0375d312157808 */ /* 0x000fe40000000000 */
[----:B------:R-:W-:-:S03]  /*0330*/  FFMA.FTZ R24, R19, R24, R25 ;  /* 0x0000001813187223 */ /* 0x000fc60000010019 */
[----:B------:R-:W-:Y:S01]  /*0340*/  FFMA.FTZ R21, R7, R22, R21 ;  /* 0x0000001607157223 */ /* 0x000fe20000010015 */
[----:B------:R-:W-:Y:S02]  /*0350*/  FSEL R7, R15, 0.0052134888246655464172, P1 ;  /* 0x3baad5ea0f077808 */ /* 0x000fe40000800000 */
[----:B------:R-:W-:Y:S01]  /*0360*/  FSEL R22, -R16, -0.026868773624300956726, P1 ;  /* 0xbcdc1be710167808 */ /* 0x000fe20000800100 */
[----:B------:R-:W-:Y:S02]  /*0370*/  FFMA.FTZ R6, R21, R6, R6 ;  /* 0x0000000615067223 */ /* 0x000fe40000010006 */
[C---:B------:R-:W-:Y:S01]  /*0380*/  FFMA.FTZ R24, R19.reuse, R24, R7 ;  /* 0x0000001813187223 */ /* 0x040fe20000010007 */
[----:B------:R-:W-:Y:S01]  /*0390*/  FSEL R7, R10, 0.11284004896879196167, P1 ;  /* 0x3de718af0a077808 */ /* 0x000fe20000800000 */
[----:B------:R-:W0:Y:S02]  /*03a0*/  @P0 MUFU.EX2 R21, R6 ;  /* 0x0000000600150308 */ /* 0x000e240000000800 */
[----:B------:R-:W-:Y:S01]  /*03b0*/  FFMA.FTZ R22, R19, R24, R22 ;  /* 0x0000001813167223 */ /* 0x000fe20000010016 */
[----:B------:R-:W-:-:S03]  /*03c0*/  FSEL R24, R17, -0.37612664699554443359, P1 ;  /* 0xbec093ac11187808 */ /* 0x000fc60000800000 */
[C---:B------:R-:W-:Y:S02]  /*03d0*/  FFMA.FTZ R22, R19.reuse, R22, R7 ;  /* 0x0000001613167223 */ /* 0x040fe40000010007 */
[----:B------:R-:W-:Y:S02]  /*03e0*/  FMUL.FTZ R7, R26, 0.70710676908493041992 ;  /* 0x3f3504f31a077820 */ /* 0x000fe40000410000 */
[----:B------:R-:W-:Y:S01]  /*03f0*/  FFMA.FTZ R22, R19, R22, R24 ;  /* 0x0000001613167223 */ /* 0x000fe20000010018 */
[----:B------:R-:W-:Y:S01]  /*0400*/  FSEL R24, R18, 0.12837915122509002686, P1 ;  /* 0x3e0375d312187808 */ /* 0x000fe20000800000 */
[C---:B------:R-:W-:Y:S01]  /*0410*/  FMUL.FTZ R28, R7.reuse, R7 ;  /* 0x00000007071c7220 */ /* 0x040fe20000410000 */
[----:B------:R-:W-:-:S03]  /*0420*/  FSETP.GE.FTZ.AND P2, PT, |R7|, 1.0029599666595458984, PT ;  /* 0x3f8060fe0700780b */ /* 0x000fc60003f56200 */
[----:B------:R-:W-:Y:S01]  /*0430*/  FFMA.FTZ R22, R19, R22, R24 ;  /* 0x0000001613167223 */ /* 0x000fe20000010018 */
[----:B------:R-:W-:Y:S01]  /*0440*/  FSEL R25, -R12, -0.00082130916416645050049, P2 ;  /* 0xba574d200c197808 */ /* 0x000fe20001000100 */
[----:B0-----:R-:W-:Y:S02]  /*0450*/  @P0 FADD.FTZ R24, -R21, 1 ;  /* 0x3f80000015180421 */ /* 0x001fe40000010100 */
[----:B------:R-:W-:-:S03]  /*0460*/  FADD.FTZ R19, |R7|, -RZ ;  /* 0x800000ff07137221 */ /* 0x000fc60000010200 */
[----:B------:R-:W-:Y:S01]  /*0470*/  @P0 LOP3.LUT R6, R24, 0x80000000, R9, 0xb8, !PT ;  /* 0x8000000018060812 */ /* 0x000fe200078eb809 */
[----:B------:R-:W-:Y:S01]  /*0480*/  FADD.FTZ R9, -R20, -RZ ;  /* 0x800000ff14097221 */ /* 0x000fe20000010100 */
[----:B------:R-:W-:Y:S02]  /*0490*/  FSEL R21, R19, R28, P2 ;  /* 0x0000001c13157208 */ /* 0x000fe40001000000 */
[----:B------:R-:W-:Y:S02]  /*04a0*/  FSEL R24, R14, 8.4834944573231041431e-05, P2 ;  /* 0x38b1e96a0e187808 */ /* 0x000fe40001000000 */
[----:B------:R-:W-:Y:S02]  /*04b0*/  FSEL R20, R15, 0.0052134888246655464172, P2 ;  /* 0x3baad5ea0f147808 */ /* 0x000fe40001000000 */
[----:B------:R-:W-:Y:S01]  /*04c0*/  FSEL R9, R9, R8, P1 ;  /* 0x0000000809097208 */ /* 0x000fe20000800000 */
[----:B------:R-:W-:Y:S01]  /*04d0*/  FFMA.FTZ R24, R21, R24, R25 ;  /* 0x0000001815187223 */ /* 0x000fe20000010019 */
[----:B------:R-:W-:-:S03]  /*04e0*/  FSEL R25, R18, 0.12837915122509002686, P2 ;  /* 0x3e0375d312197808 */ /* 0x000fc60001000000 */
[----:B------:R-:W-:Y:S01]  /*04f0*/  FFMA.FTZ R20, R21, R24, R20 ;  /* 0x0000001815147223 */ /* 0x000fe20000010014 */
[----:B------:R-:W-:Y:S01]  /*0500*/  FSEL R24, -R16, -0.026868773624300956726, P2 ;  /* 0xbcdc1be710187808 */ /* 0x000fe20001000100 */
[----:B------:R-:W-:Y:S01]  /*0510*/  FFMA.FTZ R9, R22, R9, R9 ;  /* 0x0000000916097223 */ /* 0x000fe20000010009 */
[----:B------:R-:W-:-:S03]  /*0520*/  FSEL R22, R10, 0.11284004896879196167, P2 ;  /* 0x3de718af0a167808 */ /* 0x000fc60001000000 */
[C---:B------:R-:W-:Y:S02]  /*0530*/  FFMA.FTZ R24, R21.reuse, R20, R24 ;  /* 0x0000001415187223 */ /* 0x040fe40000010018 */
[----:B------:R-:W0:Y:S02]  /*0540*/  @P1 MUFU.EX2 R20, R9 ;  /* 0x0000000900141308 */ /* 0x000e240000000800 */
[----:B------:R-:W-:Y:S01]  /*0550*/  FFMA.FTZ R22, R21, R24, R22 ;  /* 0x0000001815167223 */ /* 0x000fe20000010016 */
[----:B------:R-:W-:-:S05]  /*0560*/  FSEL R24, R17, -0.37612664699554443359, P2 ;  /* 0xbec093ac11187808 */ /* 0x000fca0001000000 */
[----:B------:R-:W-:-:S04]  /*0570*/  FFMA.FTZ R22, R21, R22, R24 ;  /* 0x0000001615167223 */ /* 0x000fc80000010018 */
[----:B------:R-:W-:Y:S02]  /*0580*/  FFMA.FTZ R25, R21, R22, R25 ;  /* 0x0000001615197223 */ /* 0x000fe40000010019 */
[----:B------:R-:W-:Y:S02]  /*0590*/  FMUL.FTZ R21, R5, 0.70710676908493041992 ;  /* 0x3f3504f305157820 */ /* 0x000fe40000410000 */
[----:B0-----:R-:W-:-:S03]  /*05a0*/  @P1 FADD.FTZ R27, -R20, 1 ;  /* 0x3f800000141b1421 */ /* 0x001fc60000010100 */
[----:B------:R-:W-:Y:S02]  /*05b0*/  FSETP.GE.FTZ.AND P0, PT, |R21|, 1.0029599666595458984, PT ;  /* 0x3f8060fe1500780b */ /* 0x000fe40003f16200 */
[----:B------:R-:W-:Y:S01]  /*05c0*/  @P1 LOP3.LUT R9, R27, 0x80000000, R8, 0xb8, !PT ;  /* 0x800000001b091812 */ /* 0x000fe200078eb808 */
[C---:B------:R-:W-:Y:S01]  /*05d0*/  FADD.FTZ R8, |R21|.reuse, -RZ ;  /* 0x800000ff15087221 */ /* 0x040fe20000010200 */
[----:B------:R-:W-:Y:S01]  /*05e0*/  FSEL R22, -R12, -0.00082130916416645050049, P0 ;  /* 0xba574d200c167808 */ /* 0x000fe20000000100 */
[----:B------:R-:W-:Y:S02]  /*05f0*/  FMUL.FTZ R27, R21, R21 ;  /* 0x00000015151b7220 */ /* 0x000fe40000410000 */
[----:B------:R-:W-:-:S03]  /*0600*/  FADD.FTZ R9, R9, 1 ;  /* 0x3f80000009097421 */ /* 0x000fc60000010000 */
[C---:B------:R-:W-:Y:S01]  /*0610*/  FSEL R20, R8.reuse, R27, P0 ;  /* 0x0000001b08147208 */ /* 0x040fe20000000000 */
[----:B------:R-:W-:Y:S01]  /*0620*/  FADD.FTZ R8, -R8, -RZ ;  /* 0x800000ff08087221 */ /* 0x000fe20000010100 */
        /* <DEDUP_REMOVED lines=9> */
[----:B------:R-:W-:Y:S02]  /*06c0*/  FFMA.FTZ R27, R20, R27, R22 ;  /* 0x0000001b141b7223 */ /* 0x000fe40000010016 */
[----:B------:R-:W-:Y:S01]  /*06d0*/  FADD.FTZ R22, -R19, -RZ ;  /* 0x800000ff13167221 */ /* 0x000fe20000010100 */
[----:B------:R-:W-:-:S04]  /*06e0*/  FSEL R19, R18, 0.12837915122509002686, P0 ;  /* 0x3e0375d312137808 */ /* 0x000fc80000000000 */
[----:B------:R-:W-:Y:S01]  /*06f0*/  FSEL R22, R22, R7, P2 ;  /* 0x0000000716167208 */ /* 0x000fe20001000000 */
[----:B------:R-:W-:Y:S01]  /*0700*/  FFMA.FTZ R19, R20, R27, R19 ;  /* 0x0000001b14137223 */ /* 0x000fe20000010013 */
[----:B------:R-:W-:-:S03]  /*0710*/  FSEL R20, R8, R21, P0 ;  /* 0x0000001508147208 */ /* 0x000fc60000000000 */
[----:B------:R-:W-:Y:S02]  /*0720*/  FFMA.FTZ R25, R25, R22, R22 ;  /* 0x0000001619197223 */ /* 0x000fe40000010016 */
[----:B------:R-:W-:Y:S02]  /*0730*/  FFMA.FTZ R19, R19, R20, R20 ;  /* 0x0000001413137223 */ /* 0x000fe40000010014 */
[----:B------:R-:W0:Y:S08]  /*0740*/  @P2 MUFU.EX2 R8, R25 ;  /* 0x0000001900082308 */ /* 0x000e300000000800 */
[----:B------:R-:W1:Y:S01]  /*0750*/  @P0 MUFU.EX2 R20, R19 ;  /* 0x0000001300140308 */ /* 0x000e620000000800 */
[----:B0-----:R-:W-:-:S05]  /*0760*/  @P2 FADD.FTZ R8, -R8, 1 ;  /* 0x3f80000008082421 */ /* 0x001fca0000010100 */
[----:B------:R-:W-:Y:S01]  /*0770*/  @P2 LOP3.LUT R25, R8, 0x80000000, R7, 0xb8, !PT ;  /* 0x8000000008192812 */ /* 0x000fe200078eb807 */
[----:B-1----:R-:W-:Y:S01]  /*0780*/  @P0 FADD.FTZ R22, -R20, 1 ;  /* 0x3f80000014160421 */ /* 0x002fe20000010100 */
[----:B---3--:R-:W-:-:S04]  /*0790*/  PRMT R20, RZ, 0x5410, R2 ;  /* 0x00005410ff147816 */ /* 0x008fc80000000002 */
[----:B------:R-:W-:Y:S01]  /*07a0*/  @P0 LOP3.LUT R19, R22, 0x80000000, R21, 0xb8, !PT ;  /* 0x8000000016130812 */ /* 0x000fe200078eb815 */
[----:B------:R-:W-:-:S04]  /*07b0*/  FMUL.FTZ R8, R20, 0.70710676908493041992 ;  /* 0x3f3504f314087820 */ /* 0x000fc80000410000 */
[C---:B------:R-:W-:Y:S01]  /*07c0*/  FADD.FTZ R7, |R8|.reuse, -RZ ;  /* 0x800000ff08077221 */ /* 0x040fe20000010200 */
[C---:B------:R-:W-:Y:S01]  /*07d0*/  FSETP.GE.FTZ.AND P0, PT, |R8|.reuse, 1.0029599666595458984, PT ;  /* 0x3f8060fe0800780b */ /* 0x040fe20003f16200 */
[----:B------:R-:W-:-:S03]  /*07e0*/  FMUL.FTZ R22, R8, R8 ;  /* 0x0000000808167220 */ /* 0x000fc60000410000 */
[----:B------:R-:W-:Y:S02]  /*07f0*/  FSEL R21, R14, 8.4834944573231041431e-05, P0 ;  /* 0x38b1e96a0e157808 */ /* 0x000fe40000000000 */
[----:B------:R-:W-:Y:S02]  /*0800*/  FSEL R22, R7, R22, P0 ;  /* 0x0000001607167208 */ /* 0x000fe40000000000 */
[----:B------:R-:W-:Y:S02]  /*0810*/  FSEL R24, -R12, -0.00082130916416645050049, P0 ;  /* 0xba574d200c187808 */ /* 0x000fe40000000100 */
[----:B------:R-:W-:Y:S02]  /*0820*/  FSEL R27, R15, 0.0052134888246655464172, P0 ;  /* 0x3baad5ea0f1b7808 */ /* 0x000fe40000000000 */
[----:B------:R-:W-:Y:S01]  /*0830*/  FSEL R28, -R16, -0.026868773624300956726, P0 ;  /* 0xbcdc1be7101c7808 */ /* 0x000fe20000000100 */
[----:B------:R-:W-:Y:S02]  /*0840*/  FFMA.FTZ R21, R22, R21, R24 ;  /* 0x0000001516157223 */ /* 0x000fe40000010018 */
[----:B------:R-:W-:-:S02]  /*0850*/  FMUL.FTZ R24, R23, -0.5 ;  /* 0xbf00000017187820 */ /* 0x000fc40000410000 */
[C---:B------:R-:W-:Y:S02]  /*0860*/  FFMA.FTZ R27, R22.reuse, R21, R27 ;  /* 0x00000015161b7223 */ /* 0x040fe4000001001b */
[----:B------:R-:W-:Y:S02]  /*0870*/  FMUL.FTZ R24, R23, R24 ;  /* 0x0000001817187220 */ /* 0x000fe40000410000 */
[----:B------:R-:W-:Y:S01]  /*0880*/  FFMA.FTZ R27, R22, R27, R28 ;  /* 0x0000001b161b7223 */ /* 0x000fe2000001001c */
[----:B------:R-:W-:Y:S01]  /*0890*/  FSEL R28, R10, 0.11284004896879196167, P0 ;  /* 0x3de718af0a1c7808 */ /* 0x000fe20000000000 */
[----:B------:R-:W-:Y:S02]  /*08a0*/  FMUL.FTZ R21, R24, 1.4426950216293334961 ;  /* 0x3fb8aa3b18157820 */ /* 0x000fe40000410000 */
[----:B------:R-:W-:Y:S02]  /*08b0*/  FMUL.FTZ R24, R4, R29 ;  /* 0x0000001d04187220 */ /* 0x000fe40000410000 */
[----:B------:R-:W-:Y:S01]  /*08c0*/  FFMA.FTZ R27, R22, R27, R28 ;  /* 0x0000001b161b7223 */ /* 0x000fe2000001001c */
[----:B------:R-:W-:Y:S01]  /*08d0*/  FSEL R28, R17, -0.37612664699554443359, P0 ;  /* 0xbec093ac111c7808 */ /* 0x000fe20000000000 */
[----:B------:R-:W-:Y:S01]  /*08e0*/  FMUL.FTZ R29, R24, 1.4426950216293334961 ;  /* 0x3fb8aa3b181d7820 */ /* 0x000fe20000410000 */
[----:B------:R-:W0:Y:S03]  /*08f0*/  MUFU.EX2 R21, R21 ;  /* 0x0000001500157308 */ /* 0x000e260000000800 */
[----:B------:R-:W-:Y:S01]  /*0900*/  FFMA.FTZ R27, R22, R27, R28 ;  /* 0x0000001b161b7223 */ /* 0x000fe2000001001c */
[----:B------:R-:W-:-:S04]  /*0910*/  FSEL R28, R18, 0.12837915122509002686, P0 ;  /* 0x3e0375d3121c7808 */ /* 0x000fc80000000000 */
[----:B------:R1:W2:Y:S01]  /*0920*/  MUFU.EX2 R24, R29 ;  /* 0x0000001d00187308 */ /* 0x0002a20000000800 */
[----:B------:R-:W-:Y:S02]  /*0930*/  FFMA.FTZ R22, R22, R27, R28 ;  /* 0x0000001b16167223 */ /* 0x000fe4000001001c */
[----:B0-----:R-:W-:Y:S02]  /*0940*/  FMUL.FTZ R28, R21, 0.3989422917366027832 ;  /* 0x3ecc422a151c7820 */ /* 0x001fe40000410000 */
[----:B-1----:R-:W-:Y:S02]  /*0950*/  FADD.FTZ R29, -R7, -RZ ;  /* 0x800000ff071d7221 */ /* 0x002fe40000010100 */
[----:B------:R-:W-:Y:S02]  /*0960*/  FMUL.FTZ R23, R23, R28 ;  /* 0x0000001c17177220 */ /* 0x000fe40000410000 */
[----:B------:R-:W-:Y:S01]  /*0970*/  FADD.FTZ R28, R6, 1 ;  /* 0x3f800000061c7421 */ /* 0x000fe20000010000 */
[----:B------:R-:W-:Y:S01]  /*0980*/  FSEL R29, R29, R8, P0 ;  /* 0x000000081d1d7208 */ /* 0x000fe20000000000 */
[----:B--2---:R-:W-:Y:S01]  /*0990*/  FMUL.FTZ R21, R24, 0.3989422917366027832 ;  /* 0x3ecc422a18157820 */ /* 0x004fe20000410000 */
[----:B------:R-:W-:Y:S01]  /*09a0*/  PRMT R2, RZ, 0x7610, R2 ;  /* 0x00007610ff027816 */ /* 0x000fe20000000002 */
[----:B------:R-:W-:-:S02]  /*09b0*/  FADD.FTZ R25, R25, 1 ;  /* 0x3f80000019197421 */ /* 0x000fc40000010000 */
[----:B------:R-:W-:Y:S02]  /*09c0*/  FMUL.FTZ R24, R4, R21 ;  /* 0x0000001504187220 */ /* 0x000fe40000410000 */
[C---:B------:R-:W-:Y:S02]  /*09d0*/  FMUL.FTZ R21, R26.reuse, -0.5 ;  /* 0xbf0000001a157820 */ /* 0x040fe40000410000 */
[----:B------:R-:W-:Y:S02]  /*09e0*/  FMUL.FTZ R4, R5, -0.5 ;  /* 0xbf00000005047820 */ /* 0x000fe40000410000 */
[----:B------:R-:W-:Y:S02]  /*09f0*/  FMUL.FTZ R21, R26, R21 ;  /* 0x000000151a157220 */ /* 0x000fe40000410000 */
[----:B------:R-:W-:Y:S02]  /*0a00*/  FFMA.FTZ R24, R9, 0.5, R24 ;  /* 0x3f00000009187823 */ /* 0x000fe40000010018 */
[----:B------:R-:W-:-:S02]  /*0a10*/  FMUL.FTZ R27, R21, 1.4426950216293334961 ;  /* 0x3fb8aa3b151b7820 */ /* 0x000fc40000410000 */
[----:B------:R-:W-:Y:S02]  /*0a20*/  FMUL.FTZ R21, R5, R4 ;  /* 0x0000000405157220 */ /* 0x000fe40000410000 */
[----:B------:R-:W0:Y:S01]  /*0a30*/  MUFU.EX2 R4, R27 ;  /* 0x0000001b00047308 */ /* 0x000e220000000800 */
[----:B------:R-:W-:Y:S02]  /*0a40*/  FFMA.FTZ R23, R28, 0.5, R23 ;  /* 0x3f0000001c177823 */ /* 0x000fe40000010017 */
[----:B------:R-:W-:-:S05]  /*0a50*/  FMUL.FTZ R21, R21, 1.4426950216293334961 ;  /* 0x3fb8aa3b15157820 */ /* 0x000fca0000410000 */
[----:B------:R1:W2:Y:S02]  /*0a60*/  MUFU.EX2 R7, R21 ;  /* 0x0000001500077308 */ /* 0x0002a40000000800 */
[----:B-1----:R-:W-:Y:S02]  /*0a70*/  FFMA.FTZ R21, R22, R29, R29 ;  /* 0x0000001d16157223 */ /* 0x002fe4000001001d */
[----:B0-----:R-:W-:-:S04]  /*0a80*/  FMUL.FTZ R29, R4, 0.3989422917366027832 ;  /* 0x3ecc422a041d7820 */ /* 0x001fc80000410000 */
[----:B------:R-:W0:Y:S01]  /*0a90*/  @P0 MUFU.EX2 R4, R21 ;  /* 0x0000001500040308 */ /* 0x000e220000000800 */
[----:B------:R-:W-:Y:S02]  /*0aa0*/  FMUL.FTZ R27, R2, 0.70710676908493041992 ;  /* 0x3f3504f3021b7820 */ /* 0x000fe40000410000 */
[----:B--2---:R-:W-:Y:S02]  /*0ab0*/  FMUL.FTZ R22, R7, 0.3989422917366027832 ;  /* 0x3ecc422a07167820 */ /* 0x004fe40000410000 */
[----:B------:R-:W-:-:S04]  /*0ac0*/  IMAD.WIDE R6, R0, R11, c[0x0][0x170] ;  /* 0x00005c0000067625 */ /* 0x000fc800078e020b */
[----:B------:R-:W-:Y:S02]  /*0ad0*/  FMUL.FTZ R22, R5, R22 ;  /* 0x0000001605167220 */ /* 0x000fe40000410000 */
[----:B------:R-:W-:-:S04]  /*0ae0*/  IMAD.WIDE.U32 R6, R13, 0x8, R6 ;  /* 0x000000080d067825 */ /* 0x000fc800078e0006 */
[----:B------:R-:W-:Y:S02]  /*0af0*/  FMUL.FTZ R26, R26, R29 ;  /* 0x0000001d1a1a7220 */ /* 0x000fe40000410000 */
[----:B0-----:R-:W-:Y:S02]  /*0b00*/  @P0 FADD.FTZ R9, -R4, 1 ;  /* 0x3f80000004090421 */ /* 0x001fe40000010100 */
[----:B------:R0:W2:Y:S03]  /*0b10*/  LDG.E.64 R4, [R6.64] ;  /* 0x0000000406047981 */ /* 0x0000a6000c1e1b00 */
[----:B------:R-:W-:Y:S02]  /*0b20*/  @P0 LOP3.LUT R21, R9, 0x80000000, R8, 0xb8, !PT ;  /* 0x8000000009150812 */ /* 0x000fe400078eb808 */
[----:B------:R0:W3:Y:S01]  /*0b30*/  LDG.E.64 R8, [R6.64+0x400] ;  /* 0x0004000406087981 */ /* 0x0000e2000c1e1b00 */
[----:B------:R-:W-:Y:S01]  /*0b40*/  FFMA.FTZ R25, R25, 0.5, R26 ;  /* 0x3f00000019197823 */ /* 0x000fe2000001001a */
[C---:B------:R-:W-:Y:S01]  /*0b50*/  FSETP.GE.FTZ.AND P0, PT, |R27|.reuse, 1.0029599666595458984, PT ;  /* 0x3f8060fe1b00780b */ /* 0x040fe20003f16200 */
[----:B------:R-:W-:-:S02]  /*0b60*/  FADD.FTZ R26, |R27|, -RZ ;  /* 0x800000ff1b1a7221 */ /* 0x000fc40000010200 */
[----:B------:R-:W-:Y:S02]  /*0b70*/  FMUL.FTZ R29, R27, R27 ;  /* 0x0000001b1b1d7220 */ /* 0x000fe40000410000 */
[----:B------:R-:W-:Y:S02]  /*0b80*/  FADD.FTZ R19, R19, 1 ;  /* 0x3f80000013137421 */ /* 0x000fe40000010000 */
[----:B------:R-:W-:Y:S01]  /*0b90*/  FADD.FTZ R21, R21, 1 ;  /* 0x3f80000015157421 */ /* 0x000fe20000010000 */
[C---:B------:R-:W-:Y:S01]  /*0ba0*/  FSEL R28, R26.reuse, R29, P0 ;  /* 0x0000001d1a1c7208 */ /* 0x040fe20000000000 */
[----:B------:R-:W-:Y:S01]  /*0bb0*/  FADD.FTZ R26, -R26, -RZ ;  /* 0x800000ff1a1a7221 */ /* 0x000fe20000010100 */
[----:B------:R-:W-:Y:S01]  /*0bc0*/  FSEL R29, R14, 8.4834944573231041431e-05, P0 ;  /* 0x38b1e96a0e1d7808 */ /* 0x000fe20000000000 */
[----:B------:R-:W-:Y:S01]  /*0bd0*/  FFMA.FTZ R22, R19, 0.5, R22 ;  /* 0x3f00000013167823 */ /* 0x000fe20000010016 */
[----:B0-----:R-:W-:Y:S01]  /*0be0*/  FSEL R6, -R12, -0.00082130916416645050049, P0 ;  /* 0xba574d200c067808 */ /* 0x001fe20000000100 */
[----:B------:R-:W-:Y:S01]  /*0bf0*/  FMUL.FTZ R19, R2, -0.5 ;  /* 0xbf00000002137820 */ /* 0x000fe20000410000 */
[----:B------:R-:W-:-:S03]  /*0c00*/  FSEL R7, R26, R27, P0 ;  /* 0x0000001b1a077208 */ /* 0x000fc60000000000 */
[----:B------:R-:W-:Y:S01]  /*0c10*/  FFMA.FTZ R29, R28, R29, R6 ;  /* 0x0000001d1c1d7223 */ /* 0x000fe20000010006 */
[----:B------:R-:W-:Y:S01]  /*0c20*/  FSEL R6, R15, 0.0052134888246655464172, P0 ;  /* 0x3baad5ea0f067808 */ /* 0x000fe20000000000 */
[----:B------:R-:W-:-:S04]  /*0c30*/  FMUL.FTZ R19, R2, R19 ;  /* 0x0000001302137220 */ /* 0x000fc80000410000 */
        /* <DEDUP_REMOVED lines=9> */
[----:B------:R-:W-:Y:S02]  /*0cd0*/  FMUL.FTZ R28, R19, 1.4426950216293334961 ;  /* 0x3fb8aa3b131c7820 */ /* 0x000fe40000410000 */
[----:B------:R-:W-:-:S04]  /*0ce0*/  FFMA.FTZ R6, R6, R7, R7 ;  /* 0x0000000706067223 */ /* 0x000fc80000010007 */
[----:B------:R-:W0:Y:S08]  /*0cf0*/  @P0 MUFU.EX2 R7, R6 ;  /* 0x0000000600070308 */ /* 0x000e300000000800 */
[----:B------:R-:W1:Y:S01]  /*0d00*/  MUFU.EX2 R28, R28 ;  /* 0x0000001c001c7308 */ /* 0x000e620000000800 */
[----:B0-----:R-:W-:Y:S02]  /*0d10*/  @P0 FADD.FTZ R26, -R7, 1 ;  /* 0x3f800000071a0421 */ /* 0x001fe40000010100 */
[----:B------:R-:W-:-:S03]  /*0d20*/  FMUL.FTZ R7, R20, -0.5 ;  /* 0xbf00000014077820 */ /* 0x000fc60000410000 */
[----:B------:R-:W-:Y:S01]  /*0d30*/  @P0 LOP3.LUT R6, R26, 0x80000000, R27, 0xb8, !PT ;  /* 0x800000001a060812 */ /* 0x000fe200078eb81b */
[----:B------:R-:W-:Y:S02]  /*0d40*/  FMUL.FTZ R7, R20, R7 ;  /* 0x0000000714077220 */ /* 0x000fe40000410000 */
[----:B-1----:R-:W-:Y:S02]  /*0d50*/  FMUL.FTZ R27, R28, 0.3989422917366027832 ;  /* 0x3ecc422a1c1b7820 */ /* 0x002fe40000410000 */
[----:B------:R-:W-:Y:S02]  /*0d60*/  FMUL.FTZ R7, R7, 1.4426950216293334961 ;  /* 0x3fb8aa3b07077820 */ /* 0x000fe40000410000 */
[----:B------:R-:W-:-:S04]  /*0d70*/  FMUL.FTZ R2, R2, R27 ;  /* 0x0000001b02027220 */ /* 0x000fc80000410000 */
[----:B------:R-:W0:Y:S02]  /*0d80*/  MUFU.EX2 R7, R7 ;  /* 0x0000000700077308 */ /* 0x000e240000000800 */
[----:B0-----:R-:W-:Y:S01]  /*0d90*/  FMUL.FTZ R19, R7, 0.3989422917366027832 ;  /* 0x3ecc422a07137820 */ /* 0x001fe20000410000 */
[----:B------:R-:W-:-:S03]  /*0da0*/  PRMT R7, RZ, 0x5410, R3 ;  /* 0x00005410ff077816 */ /* 0x000fc60000000003 */
[----:B------:R-:W-:Y:S02]  /*0db0*/  FMUL.FTZ R20, R20, R19 ;  /* 0x0000001314147220 */ /* 0x000fe40000410000 */
[----:B------:R-:W-:Y:S02]  /*0dc0*/  FMUL.FTZ R19, R7, 0.70710676908493041992 ;  /* 0x3f3504f307137820 */ /* 0x000fe40000410000 */
[----:B------:R-:W-:Y:S02]  /*0dd0*/  FFMA.FTZ R20, R21, 0.5, R20 ;  /* 0x3f00000015147823 */ /* 0x000fe40000010014 */
[C---:B------:R-:W-:Y:S01]  /*0de0*/  FADD.FTZ R26, |R19|.reuse, -RZ ;  /* 0x800000ff131a7221 */ /* 0x040fe20000010200 */
[C---:B------:R-:W-:Y:S01]  /*0df0*/  FSETP.GE.FTZ.AND P0, PT, |R19|.reuse, 1.0029599666595458984, PT ;  /* 0x3f8060fe1300780b */ /* 0x040fe20003f16200 */
[----:B------:R-:W-:-:S03]  /*0e00*/  FMUL.FTZ R27, R19, R19 ;  /* 0x00000013131b7220 */ /* 0x000fc60000410000 */
[----:B------:R-:W-:Y:S02]  /*0e10*/  FSEL R28, R14, 8.4834944573231041431e-05, P0 ;  /* 0x38b1e96a0e1c7808 */ /* 0x000fe40000000000 */
[C---:B------:R-:W-:Y:S01]  /*0e20*/  FSEL R27, R26.reuse, R27, P0 ;  /* 0x0000001b1a1b7208 */ /* 0x040fe20000000000 */
[----:B------:R-:W-:Y:S01]  /*0e30*/  FADD.FTZ R26, -R26, -RZ ;  /* 0x800000ff1a1a7221 */ /* 0x000fe20000010100 */
        /* <DEDUP_REMOVED lines=12> */
[----:B------:R-:W-:-:S05]  /*0f00*/  FSEL R27, R26, R19, P0 ;  /* 0x000000131a1b7208 */ /* 0x000fca0000000000 */
        /* <DEDUP_REMOVED lines=8> */
[C---:B------:R-:W-:Y:S01]  /*0f90*/  FSEL R29, R3.reuse, R29, P1 ;  /* 0x0000001d031d7208 */ /* 0x040fe20000800000 */
[----:B------:R-:W-:Y:S01]  /*0fa0*/  FADD.FTZ R3, -R3, -RZ ;  /* 0x800000ff03037221 */ /* 0x000fe20000010100 */
[----:B------:R-:W-:Y:S02]  /*0fb0*/  FSEL R15, R15, 0.0052134888246655464172, P1 ;  /* 0x3baad5ea0f0f7808 */ /* 0x000fe40000800000 */
[----:B------:R-:W-:Y:S01]  /*0fc0*/  FSEL R16, -R16, -0.026868773624300956726, P1 ;  /* 0xbcdc1be710107808 */ /* 0x000fe20000800100 */
[----:B------:R-:W-:Y:S01]  /*0fd0*/  FFMA.FTZ R12, R29, R14, R12 ;  /* 0x0000000e1d0c7223 */ /* 0x000fe2000001000c */
[----:B------:R-:W-:Y:S01]  /*0fe0*/  FSEL R10, R10, 0.11284004896879196167, P1 ;  /* 0x3de718af0a0a7808 */ /* 0x000fe20000800000 */
[----:B------:R-:W-:Y:S01]  /*0ff0*/  FMUL.FTZ R14, R27, -0.5 ;  /* 0xbf0000001b0e7820 */ /* 0x000fe20000410000 */
[----:B------:R-:W-:Y:S01]  /*1000*/  FSEL R17, R17, -0.37612664699554443359, P1 ;  /* 0xbec093ac11117808 */ /* 0x000fe20000800000 */
[----:B------:R-:W-:Y:S01]  /*1010*/  FFMA.FTZ R12, R29, R12, R15 ;  /* 0x0000000c1d0c7223 */ /* 0x000fe2000001000f */
[----:B------:R-:W-:Y:S01]  /*1020*/  FSEL R18, R18, 0.12837915122509002686, P1 ;  /* 0x3e0375d312127808 */ /* 0x000fe20000800000 */
[----:B------:R-:W-:Y:S01]  /*1030*/  FMUL.FTZ R15, R27, R14 ;  /* 0x0000000e1b0f7220 */ /* 0x000fe20000410000 */
[----:B------:R-:W-:Y:S01]  /*1040*/  FSEL R3, R3, R28, P1 ;  /* 0x0000001c03037208 */ /* 0x000fe20000800000 */
[----:B------:R-:W-:-:S02]  /*1050*/  FFMA.FTZ R12, R29, R12, R16 ;  /* 0x0000000c1d0c7223 */ /* 0x000fc40000010010 */
[----:B------:R-:W-:Y:S02]  /*1060*/  FMUL.FTZ R16, R15, 1.4426950216293334961 ;  /* 0x3fb8aa3b0f107820 */ /* 0x000fe40000410000 */
[----:B------:R-:W-:Y:S02]  /*1070*/  FFMA.FTZ R12, R29, R12, R10 ;  /* 0x0000000c1d0c7223 */ /* 0x000fe4000001000a */
[----:B------:R-:W-:Y:S02]  /*1080*/  FMUL.FTZ R10, R7, -0.5 ;  /* 0xbf000000070a7820 */ /* 0x000fe40000410000 */
[----:B------:R-:W-:Y:S01]  /*1090*/  FFMA.FTZ R12, R29, R12, R17 ;  /* 0x0000000c1d0c7223 */ /* 0x000fe20000010011 */
[----:B------:R-:W-:Y:S01]  /*10a0*/  MUFU.EX2 R16, R16 ;  /* 0x0000001000107308 */ /* 0x000fe20000000800 */
[----:B------:R-:W-:Y:S02]  /*10b0*/  FMUL.FTZ R10, R7, R10 ;  /* 0x0000000a070a7220 */ /* 0x000fe40000410000 */
[----:B------:R-:W-:-:S02]  /*10c0*/  FFMA.FTZ R18, R29, R12, R18 ;  /* 0x0000000c1d127223 */ /* 0x000fc40000010012 */
[----:B------:R-:W-:Y:S02]  /*10d0*/  FMUL.FTZ R10, R10, 1.4426950216293334961 ;  /* 0x3fb8aa3b0a0a7820 */ /* 0x000fe40000410000 */
[----:B------:R-:W-:Y:S01]  /*10e0*/  FFMA.FTZ R3, R18, R3, R3 ;  /* 0x0000000312037223 */ /* 0x000fe20000010003 */
[----:B------:R-:W0:Y:S08]  /*10f0*/  @P0 MUFU.EX2 R12, R26 ;  /* 0x0000001a000c0308 */ /* 0x000e300000000800 */
[----:B------:R-:W1:Y:S08]  /*1100*/  @P1 MUFU.EX2 R14, R3 ;  /* 0x00000003000e1308 */ /* 0x000e700000000800 */
[----:B------:R-:W4:Y:S01]  /*1110*/  MUFU.EX2 R10, R10 ;  /* 0x0000000a000a7308 */ /* 0x000f220000000800 */
[----:B0-----:R-:W-:-:S05]  /*1120*/  @P0 FADD.FTZ R12, -R12, 1 ;  /* 0x3f8000000c0c0421 */ /* 0x001fca0000010100 */
[----:B------:R-:W-:Y:S01]  /*1130*/  @P0 LOP3.LUT R26, R12, 0x80000000, R19, 0xb8, !PT ;  /* 0x800000000c1a0812 */ /* 0x000fe200078eb813 */
[----:B-1----:R-:W-:-:S04]  /*1140*/  @P1 FADD.FTZ R15, -R14, 1 ;  /* 0x3f8000000e0f1421 */ /* 0x002fc80000010100 */
[----:B------:R-:W-:Y:S01]  /*1150*/  FADD.FTZ R26, R26, 1 ;  /* 0x3f8000001a1a7421 */ /* 0x000fe20000010000 */
[----:B------:R-:W-:Y:S01]  /*1160*/  @P1 LOP3.LUT R3, R15, 0x80000000, R28, 0xb8, !PT ;  /* 0x800000000f031812 */ /* 0x000fe200078eb81c */
[----:B------:R-:W-:Y:S02]  /*1170*/  FADD.FTZ R15, R6, 1 ;  /* 0x3f800000060f7421 */ /* 0x000fe40000010000 */
[----:B----4-:R-:W-:Y:S02]  /*1180*/  FMUL.FTZ R10, R10, 0.3989422917366027832 ;  /* 0x3ecc422a0a0a7820 */ /* 0x010fe40000410000 */
[----:B------:R-:W-:Y:S02]  /*1190*/  FFMA.FTZ R2, R15, 0.5, R2 ;  /* 0x3f0000000f027823 */ /* 0x000fe40000010002 */
[----:B------:R-:W-:Y:S02]  /*11a0*/  FMUL.FTZ R7, R7, R10 ;  /* 0x0000000a07077220 */ /* 0x000fe40000410000 */
[----:B------:R-:W-:-:S02]  /*11b0*/  FMUL.FTZ R10, R16, 0.3989422917366027832 ;  /* 0x3ecc422a100a7820 */ /* 0x000fc40000410000 */
[----:B------:R-:W-:Y:S02]  /*11c0*/  FFMA.FTZ R7, R26, 0.5, R7 ;  /* 0x3f0000001a077823 */ /* 0x000fe40000010007 */
[----:B------:R-:W-:Y:S02]  /*11d0*/  FMUL.FTZ R10, R27, R10 ;  /* 0x0000000a1b0a7220 */ /* 0x000fe40000410000 */
[----:B------:R-:W-:-:S04]  /*11e0*/  FADD.FTZ R3, R3, 1 ;  /* 0x3f80000003037421 */ /* 0x000fc80000010000 */
[----:B------:R-:W-:Y:S01]  /*11f0*/  FFMA.FTZ R3, R3, 0.5, R10 ;  /* 0x3f00000003037823 */ /* 0x000fe2000001000a */
[--C-:B--2---:R-:W-:Y:S02]  /*1200*/  PRMT R6, RZ, 0x5410, R4.reuse ;  /* 0x00005410ff067816 */ /* 0x104fe40000000004 */
[----:B------:R-:W-:Y:S02]  /*1210*/  PRMT R15, RZ, 0x7610, R4 ;  /* 0x00007610ff0f7816 */ /* 0x000fe40000000004 */
[--C-:B------:R-:W-:Y:S01]  /*1220*/  PRMT R4, RZ, 0x5410, R5.reuse ;  /* 0x00005410ff047816 */ /* 0x100fe20000000005 */
[----:B------:R-:W-:Y:S01]  /*1230*/  FMUL.FTZ R23, R6, R23 ;  /* 0x0000001706177220 */ /* 0x000fe20000410000 */
[----:B------:R-:W-:Y:S01]  /*1240*/  PRMT R5, RZ, 0x7610, R5 ;  /* 0x00007610ff057816 */ /* 0x000fe20000000005 */
[----:B------:R-:W-:Y:S02]  /*1250*/  FMUL.FTZ R24, R15, R24 ;  /* 0x000000180f187220 */ /* 0x000fe40000410000 */
[----:B------:R-:W-:-:S02]  /*1260*/  FMUL.FTZ R25, R4, R25 ;  /* 0x0000001904197220 */ /* 0x000fc40000410000 */
[----:B------:R-:W-:Y:S01]  /*1270*/  FMUL.FTZ R22, R5, R22 ;  /* 0x0000001605167220 */ /* 0x000fe20000410000 */
[--C-:B---3--:R-:W-:Y:S02]  /*1280*/  PRMT R5, RZ, 0x5410, R8.reuse ;  /* 0x00005410ff057816 */ /* 0x108fe40000000008 */
[----:B------:R-:W-:Y:S02]  /*1290*/  F2FP.BF16.PACK_AB R24, R24, R23 ;  /* 0x000000171818723e */ /* 0x000fe400000010ff */
[----:B------:R-:W-:Y:S01]  /*12a0*/  F2FP.BF16.PACK_AB R25, R22, R25 ;  /* 0x000000191619723e */ /* 0x000fe200000010ff */
[----:B------:R-:W-:Y:S02]  /*12b0*/  FMUL.FTZ R20, R5, R20 ;  /* 0x0000001405147220 */ /* 0x000fe40000410000 */
[----:B------:R-:W-:Y:S01]  /*12c0*/  IMAD.WIDE.U32 R4, R0, R11, c[0x0][0x168] ;  /* 0x00005a0000047625 */ /* 0x000fe200078e000b */
[----:B------:R-:W-:Y:S02]  /*12d0*/  PRMT R0, RZ, 0x5410, R9 ;  /* 0x00005410ff007816 */ /* 0x000fe40000000009 */
[----:B------:R-:W-:-:S03]  /*12e0*/  PRMT R11, RZ, 0x7610, R8 ;  /* 0x00007610ff0b7816 */ /* 0x000fc60000000008 */
[----:B------:R-:W-:Y:S01]  /*12f0*/  FMUL.FTZ R7, R0, R7 ;  /* 0x0000000700077220 */ /* 0x000fe20000410000 */
[----:B------:R-:W-:Y:S01]  /*1300*/  PRMT R0, RZ, 0x7610, R9 ;  /* 0x00007610ff007816 */ /* 0x000fe20000000009 */
[----:B------:R-:W-:Y:S02]  /*1310*/  FMUL.FTZ R11, R11, R2 ;  /* 0x000000020b0b7220 */ /* 0x000fe40000410000 */
[----:B------:R-:W-:-:S03]  /*1320*/  IMAD.WIDE R4, R13, 0x8, R4 ;  /* 0x000000080d047825 */ /* 0x000fc600078e0204 */
[----:B------:R-:W-:Y:S01]  /*1330*/  F2FP.BF16.PACK_AB R2, R11, R20 ;  /* 0x000000140b02723e */ /* 0x000fe200000010ff */
[----:B------:R-:W-:Y:S01]  /*1340*/  FMUL.FTZ R0, R0, R3 ;  /* 0x0000000300007220 */ /* 0x000fe20000410000 */
[----:B------:R-:W-:Y:S04]  /*1350*/  STG.E.64 [R4.64], R24 ;  /* 0x0000001804007986 */ /* 0x000fe8000c101b04 */
[----:B------:R-:W-:-:S05]  /*1360*/  F2FP.BF16.PACK_AB R3, R0, R7 ;  /* 0x000000070003723e */ /* 0x000fca00000010ff */
[----:B------:R-:W-:Y:S01]  /*1370*/  STG.E.64 [R4.64+0x400], R2 ;  /* 0x0004000204007986 */ /* 0x000fe2000c101b04 */
[----:B------:R-:W-:Y:S05]  /*1380*/  EXIT ;  /* 0x000000000000794d */ /* 0x000fea0003800000 */
.L_x_847:
[----:B------:R-:W0:Y:S01]  /*1390*/  S2R R9, SR_TID.X ;  /* 0x0000000000097919 */ /* 0x000e220000002100 */
[----:B------:R-:W-:Y:S02]  /*13a0*/  PRMT R12, RZ, 0x7610, R12 ;  /* 0x00007610ff0c7816 */ /* 0x000fe4000000000c */
[----:B------:R-:W-:Y:S02]  /*13b0*/  PRMT R13, RZ, 0x7610, R13 ;  /* 0x00007610ff0d7816 */ /* 0x000fe4000000000d */
[----:B------:R-:W-:Y:S02]  /*13c0*/  PRMT R10, RZ, 0x7610, R10 ;  /* 0x00007610ff0a7816 */ /* 0x000fe4000000000a */
[----:B------:R-:W-:Y:S02]  /*13d0*/  PRMT R11, RZ, 0x7610, R11 ;  /* 0x00007610ff0b7816 */ /* 0x000fe4000000000b */
[----:B0-----:R-:W-:-:S02]  /*13e0*/  ISETP.GE.AND P0, PT, R9, R8, PT ;  /* 0x000000080900720c */ /* 0x001fc40003f06270 */
        /* <DEDUP_REMOVED lines=120> */
.L_x_849:
[----:B------:R-:W-:Y:S05]  /*1b70*/  BSYNC B0 ;  /* 0x0000000000007941 */ /* 0x000fea0003800000 */
.L_x_848:
        /* <DEDUP_REMOVED lines=47> */
.L_x_851:
[----:B------:R-:W-:Y:S05]  /*1e70*/  BSYNC B0 ;  /* 0x0000000000007941 */ /* 0x000fea0003800000 */
.L_x_850:
        /* <DEDUP_REMOVED lines=57> */
.L_x_853:
[----:B------:R-:W-:Y:S05]  /*2210*/  BSYNC B0 ;  /* 0x0000000000007941 */ /* 0x000fea0003800000 */
.L_x_852:
        /* <DEDUP_REMOVED lines=48> */
.L_x_855:
[----:B------:R-:W-:Y:S05]  /*2520*/  BSYNC B0 ;  /* 0x0000000000007941 */ /* 0x000fea0003800000 */
.L_x_854:
        /* <DEDUP_REMOVED lines=45> */
.L_x_857:
[----:B------:R-:W-:Y:S05]  /*2800*/  BSYNC B0 ;  /* 0x0000000000007941 */ /* 0x000fea0003800000 */
.L_x_856:
        /* <DEDUP_REMOVED lines=45> */
.L_x_859:
[----:B------:R-:W-:Y:S05]  /*2ae0*/  BSYNC B0 ;  /* 0x0000000000007941 */ /* 0x000fea0003800000 */
.L_x_858:
        /* <DEDUP_REMOVED lines=45> */
.L_x_861:
[----:B------:R-:W-:Y:S05]  /*2dc0*/  BSYNC B0 ;  /* 0x0000000000007941 */ /* 0x000fea0003800000 */
.L_x_860:
        /* <DEDUP_REMOVED lines=45> */
.L_x_863:
[----:B------:R-:W-:Y:S05]  /*30a0*/  BSYNC B0 ;  /* 0x0000000000007941 */ /* 0x000fea0003800000 */
.L_x_862:
        /* <DEDUP_REMOVED lines=18> */
.L_x_866:
[----:B0-----:R-:W-:-:S13]  /*31d0*/  ISETP.GE.AND P0, PT, R9, R8, PT ;  /* 0x000000080900720c */ /* 0x001fda0003f06270 */
[----:B------:R-:W-:Y:S05]  /*31e0*/  @P0 BRA `(.L_x_868) ;  /* 0x000000c000000947 */ /* 0x000fea0003800000 */
[----:B------:R-:W-:Y:S02]  /*31f0*/  IADD3 R2, R0, R9, RZ ;  /* 0x0000000900027210 */ /* 0x000fe40007ffe0ff */
[----:B------:R-:W-:Y:S02]  /*3200*/  MOV R3, 0x2 ;  /* 0x0000000200037802 */ /* 0x000fe40000000f00 */
[----:B------:R-:W-:-:S03]  /*3210*/  IADD3 R9, R9, 0x80, RZ ;  /* 0x0000008009097810 */ /* 0x000fc60007ffe0ff */
[----:B------:R-:W-:-:S05]  /*3220*/  IMAD.WIDE.U32 R2, R2, R3, c[0x0][0x168] ;  /* 0x00005a0002027625 */ /* 0x000fca00078e0003 */
[----:B------:R0:W-:Y:S02]  /*3230*/  STG.E.U16 [R2.64], R10 ;  /* 0x0000000a02007986 */ /* 0x0001e4000c101504 */
.L_x_867:
[----:B------:R-:W-:-:S13]  /*3240*/  ISETP.GE.AND P0, PT, R9, R8, PT ;  /* 0x000000080900720c */ /* 0x000fda0003f06270 */
[----:B------:R-:W-:Y:S05]  /*3250*/  @P0 BRA `(.L_x_869) ;  /* 0x000000d000000947 */ /* 0x000fea0003800000 */
[----:B0-----:R-:W-:Y:S01]  /*3260*/  IADD3 R2, R0, R9, RZ ;  /* 0x0000000900027210 */ /* 0x001fe20007ffe0ff */
[----:B------:R-:W-:Y:S01]  /*3270*/  IMAD.MOV.U32 R3, RZ, RZ, 0x2 ;  /* 0x00000002ff037424 */ /* 0x000fe200078e00ff */
[----:B------:R-:W-:-:S03]  /*3280*/  IADD3 R9, R9, 0x80, RZ ;  /* 0x0000008009097810 */ /* 0x000fc60007ffe0ff */
[----:B------:R-:W-:-:S05]  /*3290*/  IMAD.WIDE.U32 R2, R2, R3, c[0x0][0x168] ;  /* 0x00005a0002027625 */ /* 0x000fca00078e0003 */
[----:B------:R0:W-:Y:S02]  /*32a0*/  STG.E.U16 [R2.64], R11 ;  /* 0x0000000b02007986 */ /* 0x0001e4000c101504 */
.L_x_868:
        /* <DEDUP_REMOVED lines=8> */
.L_x_869:
[----:B------:R-:W-:Y:S05]  /*3330*/  BSYNC B1 ;  /* 0x0000000000017941 */ /* 0x000fea0003800000 */
.L_x_865:
[----:B------:R-:W-:-:S13]  /*3340*/  ISETP.GE.AND P0, PT, R9, R8, PT ;  /* 0x000000080900720c */ /* 0x000fda0003f06270 */
[----:B0-----:R-:W-:Y:S02]  /*3350*/  @!P0 IADD3 R2, R0, R9, RZ ;  /* 0x0000000900028210 */ /* 0x001fe40007ffe0ff */
[----:B------:R-:W-:Y:S02]  /*3360*/  @!P0 MOV R3, 0x2 ;  /* 0x0000000200038802 */ /* 0x000fe40000000f00 */
[----:B------:R-:W-:-:S03]  /*3370*/  @!P0 IADD3 R9, R9, 0x80, RZ ;  /* 0x0000008009098810 */ /* 0x000fc60007ffe0ff */
[----:B------:R-:W-:-:S05]  /*3380*/  @!P0 IMAD.WIDE.U32 R2, R2, R3, c[0x0][0x168] ;  /* 0x00005a0002028625 */ /* 0x000fca00078e0003 */
[----:B------:R0:W-:Y:S02]  /*3390*/  @!P0 STG.E.U16 [R2.64], R13 ;  /* 0x0000000d02008986 */ /* 0x0001e4000c101504 */
.L_x_870:
[----:B------:R-:W-:Y:S05]  /*33a0*/  BSYNC B0 ;  /* 0x0000000000007941 */ /* 0x000fea0003800000 */
.L_x_864:
        /* <DEDUP_REMOVED lines=8> */
.L_x_871:
        /* <DEDUP_REMOVED lines=13> */
.L_x_11979:


//--------------------- .text._ZN2at6native29vectorized_elementwise_kernelILi8EZZZNS0_26GeluBackwardCUDAKernelImplERNS_18TensorIteratorBaseENS0_8GeluTypeEENKUlvE0_clEvENKUlvE2_clEvEUlN3c108BFloat16ES8_E_St5arrayIPcLm3EEEEviT0_T1_ --------------------------
	.section	.text._ZN2at6native29vectorized_elementwise_kernelILi8EZZZNS0_26GeluBackwardCUDAKernelImplERNS_18TensorIteratorBaseENS0_8GeluTypeEENKUlvE0_clEvENKUlvE2_clEvEUlN3c108BFloat16ES8_E_St5arrayIPcLm3EEEEviT0_T1_,"ax",@progbits
	.sectioninfo	@"SHI_REGISTERS=4"
	.align	128
        .global         _ZN2at6native29vectorized_elementwise_kernelILi8EZZZNS0_26GeluBackwardCUDAKernelImplERNS_18TensorIteratorBaseENS0_8GeluTypeEENKUlvE0_clEvENKUlvE2_clEvEUlN3c108BFloat16ES8_E_St5arrayIPcLm3EEEEviT0_T1_
        .type           _ZN2at6native29vectorized_elementwise_kernelILi8EZZZNS0_26GeluBackwardCUDAKernelImplERNS_18TensorIteratorBaseENS0_8GeluTypeEENKUlvE0_clEvENKUlvE2_clEvEUlN3c108BFloat16ES8_E_St5arrayIPcLm3EEEEviT0_T1_,@function
        .size           _ZN2at6native29vectorized_elementwise_kernelILi8EZZZNS0_26GeluBackwardCUDAKernelImplERNS_18TensorIteratorBaseENS0_8GeluTypeEENKUlvE0_clEvENKUlvE2_clEvEUlN3c108BFloat16ES8_E_St5arrayIPcLm3EEEEviT0_T1_,(.L_x_11980 - _ZN2at6native29vectorized_elementwise_kernelILi8EZZZNS0_26GeluBackwardCUDAKernelImplERNS_18TensorIteratorBaseENS0_8GeluTypeEENKUlvE0_clEvENKUlvE2_clEvEUlN3c108BFloat16ES8_E_St5arrayIPcLm3EEEEviT0_T1_)
        .other          _ZN2at6native29vectorized_elementwise_kernelILi8EZZZNS0_26GeluBackwardCUDAKernelImplERNS_18TensorIteratorBaseENS0_8GeluTypeEENKUlvE0_clEvENKUlvE2_clEvEUlN3c108BFloat16ES8_E_St5arrayIPcLm3EEEEviT0_T1_,@"STO_CUDA_ENTRY STV_DEFAULT"
_ZN2at6native29vectorized_elementwise_kernelILi8EZZZNS0_26GeluBackwardCUDAKernelImplERNS_18TensorIteratorBaseENS0_8GeluTypeEENKUlvE0_clEvENKUlvE2_clEvEUlN3c108BFloat16ES8_E_St5arrayIPcLm3EEEEviT0_T1_:
.text._ZN2at6native29vectorized_elementwise_kernelILi8EZZZNS0_26GeluBackwardCUDAKernelImplERNS_18TensorIteratorBaseENS0_8GeluTypeEENKUlvE0_clEvENKUlvE2_clEvEUlN3c108BFloat16ES8_E_St5arrayIPcLm3EEEEviT0_T1_:
[----:B------:R-:W-:Y:S02]  /*0000*/  MOV R1, c[0x0][0x28] ;  /* 0x00000a0000017a02 */ /* 0x000fe40000000f00 */
[----:B------:R-:W-:Y:S05]  /*0010*/  EXIT ;  /* 0x000000000000794d */ /* 0x000fea0003800000 */
.L_x_872:
        /* <DEDUP_REMOVED lines=14> */
.L_x_11980:


//--------------------- .text._ZN2at6native18elementwise_kernelILi128ELi4EZNS0_15gpu_kernel_implIZZZNS0_26GeluBackwardCUDAKernelImplERNS_18TensorIteratorBaseENS0_8GeluTypeEENKUlvE0_clEvENKUlvE1_clEvEUlN3c104HalfES9_E_EEvS4_RKT_EUliE_EEviT1_ --------------------------
	.section	.text._ZN2at6native18elementwise_kernelILi128ELi4EZNS0_15gpu_kernel_implIZZZNS0_26GeluBackwardCUDAKernelImplERNS_18TensorIteratorBaseENS0_8GeluTypeEENKUlvE0_clEvENKUlvE1_clEvEUlN3c104HalfES9_E_EEvS4_RKT_EUliE_EEviT1_,"ax",@progbits
	.sectioninfo	@"SHI_REGISTERS=26"
	.align	128
        .global         _ZN2at6native18elementwise_kernelILi128ELi4EZNS0_15gpu_kernel_implIZZZNS0_26GeluBackwardCUDAKernelImplERNS_18TensorIteratorBaseENS0_8GeluTypeEENKUlvE0_clEvENKUlvE1_clEvEUlN3c104HalfES9_E_EEvS4_RKT_EUliE_EEviT1_
        .type           _ZN2at6native18elementwise_kernelILi128ELi4EZNS0_15gpu_kernel_implIZZZNS0_26GeluBackwardCUDAKernelImplERNS_18TensorIteratorBaseENS0_8GeluTypeEENKUlvE0_clEvENKUlvE1_clEvEUlN3c104HalfES9_E_EEvS4_RKT_EUliE_EEviT1_,@function
        .size           _ZN2at6native18elementwise_kernelILi128ELi4EZNS0_15gpu_kernel_implIZZZNS0_26GeluBackwardCUDAKernelImplERNS_18TensorIteratorBaseENS0_8GeluTypeEENKUlvE0_clEvENKUlvE1_clEvEUlN3c104HalfES9_E_EEvS4_RKT_EUliE_EEviT1_,(.L_x_11981 - _ZN2at6native18elementwise_kernelILi128ELi4EZNS0_15gpu_kernel_implIZZZNS0_26GeluBackwardCUDAKernelImplERNS_18TensorIteratorBaseENS0_8GeluTypeEENKUlvE0_clEvENKUlvE1_clEvEUlN3c104HalfES9_E_EEvS4_RKT_EUliE_EEviT1_)
        .other          _ZN2at6native18elementwise_kernelILi128ELi4EZNS0_15gpu_kernel_implIZZZNS0_26GeluBackwardCUDAKernelImplERNS_18TensorIteratorBaseENS0_8GeluTypeEENKUlvE0_clEvENKUlvE1_clEvEUlN3c104HalfES9_E_EEvS4_RKT_EUliE_EEviT1_,@"STO_CUDA_ENTRY STV_DEFAULT"
_ZN2at6native18elementwise_kernelILi128ELi4EZNS0_15gpu_kernel_implIZZZNS0_26GeluBackwardCUDAKernelImplERNS_18TensorIteratorBaseENS0_8GeluTypeEENKUlvE0_clEvENKUlvE1_clEvEUlN3c104HalfES9_E_EEvS4_RKT_EUliE_EEviT1_:
.text._ZN2at6native18elementwise_kernelILi128ELi4EZNS0_15gpu_kernel_implIZZZNS0_26GeluBackwardCUDAKernelImplERNS_18TensorIteratorBaseENS0_8GeluTypeEENKUlvE0_clEvENKUlvE1_clEvEUlN3c104HalfES9_E_EEvS4_RKT_EUliE_EEviT1_:
        /* <DEDUP_REMOVED lines=265> */
.L_x_875:
        /* <DEDUP_REMOVED lines=18> */
[----:B0-----:R-:W-:-:S04]  /*11b0*/  F2FP.PACK_AB R0, RZ, R0 ;  /* 0x00000000ff00723e */ /* 0x001fc800000000ff */
[----:B------:R-:W-:Y:S01]  /*11c0*/  PRMT R23, R0, 0x7610, R23 ;  /* 0x0000761000177816 */ /* 0x000fe20000000017 */
[----:B------:R-:W-:Y:S05]  /*11d0*/  BRA `(.L_x_881) ;  /* 0x00000f2000007947 */ /* 0x000fea0003800000 */
.L_x_879:
[----:B------:R-:W2:Y:S02]  /*11e0*/  LDG.E.U8 R2, [R2.64] ;  /* 0x0000002402027981 */ /* 0x000ea4000c1e1100 */
[----:B--2---:R-:W0:Y:S02]  /*11f0*/  I2F.U16 R0, R2 ;  /* 0x0000000200007306 */ /* 0x004e240000101000 */
[----:B0-----:R-:W-:-:S04]  /*1200*/  F2FP.PACK_AB R0, RZ, R0 ;  /* 0x00000000ff00723e */ /* 0x001fc800000000ff */
[----:B------:R-:W-:Y:S01]  /*1210*/  PRMT R23, R0, 0x7610, R23 ;  /* 0x0000761000177816 */ /* 0x000fe20000000017 */
[----:B------:R-:W-:Y:S05]  /*1220*/  BRA `(.L_x_881) ;  /* 0x00000ed000007947 */ /* 0x000fea0003800000 */
.L_x_878:
        /* <DEDUP_REMOVED lines=8> */
[----:B0-----:R-:W-:-:S04]  /*12b0*/  F2FP.PACK_AB R0, RZ, R0 ;  /* 0x00000000ff00723e */ /* 0x001fc800000000ff */
[----:B------:R-:W-:Y:S01]  /*12c0*/  PRMT R23, R0, 0x7610, R23 ;  /* 0x0000761000177816 */ /* 0x000fe20000000017 */
[----:B------:R-:W-:Y:S05]  /*12d0*/  BRA `(.L_x_881) ;  /* 0x00000e2000007947 */ /* 0x000fea0003800000 */
.L_x_883:
[----:B------:R-:W2:Y:S02]  /*12e0*/  LDG.E R2, [R2.64] ;  /* 0x0000002402027981 */ /* 0x000ea4000c1e1900 */
[----:B--2---:R-:W0:Y:S02]  /*12f0*/  I2F R0, R2 ;  /* 0x0000000200007306 */ /* 0x004e240000201400 */
[----:B0-----:R-:W-:-:S04]  /*1300*/  F2FP.PACK_AB R0, RZ, R0 ;  /* 0x00000000ff00723e */ /* 0x001fc800000000ff */
[----:B------:R-:W-:Y:S01]  /*1310*/  PRMT R23, R0, 0x7610, R23 ;  /* 0x0000761000177816 */ /* 0x000fe20000000017 */
[----:B------:R-:W-:Y:S05]  /*1320*/  BRA `(.L_x_881) ;  /* 0x00000dd000007947 */ /* 0x000fea0003800000 */
.L_x_882:
[----:B------:R-:W2:Y:S02]  /*1330*/  LDG.E.U16 R2, [R2.64] ;  /* 0x0000002402027981 */ /* 0x000ea4000c1e1500 */
[----:B--2---:R-:W0:Y:S02]  /*1340*/  I2F.S16 R0, R2 ;  /* 0x0000000200007306 */ /* 0x004e240000101400 */
[----:B0-----:R-:W-:-:S04]  /*1350*/  F2FP.PACK_AB R0, RZ, R0 ;  /* 0x00000000ff00723e */ /* 0x001fc800000000ff */
[----:B------:R-:W-:Y:S01]  /*1360*/  PRMT R23, R0, 0x7610, R23 ;  /* 0x0000761000177816 */ /* 0x000fe20000000017 */
[----:B------:R-:W-:Y:S05]  /*1370*/  BRA `(.L_x_881) ;  /* 0x00000d8000007947 */ /* 0x000fea0003800000 */
.L_x_877:
[----:B------:R-:W-:-:S13]  /*1380*/  ISETP.GT.AND P0, PT, R4, 0x6, PT ;  /* 0x000000060400780c */ /* 0x000fda0003f04270 */
[----:B------:R-:W-:Y:S05]  /*1390*/  @P0 BRA `(.L_x_884) ;  /* 0x0000009000000947 */ /* 0x000fea0003800000 */
[----:B------:R-:W-:-:S13]  /*13a0*/  ISETP.NE.AND P0, PT, R4, 0x5, PT ;  /* 0x000000050400780c */ /* 0x000fda0003f05270 */
[----:B------:R-:W-:Y:S05]  /*13b0*/  @!P0 BRA `(.L_x_885) ;  /* 0x0000005000008947 */ /* 0x000fea0003800000 */
[----:B------:R-:W-:-:S13]  /*13c0*/  ISETP.NE.AND P0, PT, R4, 0x6, PT ;  /* 0x000000060400780c */ /* 0x000fda0003f05270 */
[----:B------:R-:W-:Y:S05]  /*13d0*/  @P0 BRA `(.L_x_880) ;  /* 0x00000b4000000947 */ /* 0x000fea0003800000 */
[----:B------:R-:W2:Y:S02]  /*13e0*/  LDG.E R2, [R2.64] ;  /* 0x0000002402027981 */ /* 0x000ea4000c1e1900 */
[----:B--2---:R-:W-:Y:S01]  /*13f0*/  F2FP.PACK_AB R23, RZ, R2 ;  /* 0x00000002ff17723e */ /* 0x004fe200000000ff */
[----:B------:R-:W-:Y:S05]  /*1400*/  BRA `(.L_x_881) ;  /* 0x00000cf000007947 */ /* 0x000fea0003800000 */
.L_x_885:
[----:B------:R0:W5:Y:S01]  /*1410*/  LDG.E.U16 R23, [R2.64] ;  /* 0x0000002402177981 */ /* 0x000162000c1e1500 */
[----:B------:R-:W-:Y:S05]  /*1420*/  BRA `(.L_x_881) ;  /* 0x00000cd000007947 */ /* 0x000fea0003800000 */
.L_x_884:
[----:B------:R-:W-:-:S13]  /*1430*/  ISETP.NE.AND P0, PT, R4, 0x7, PT ;  /* 0x000000070400780c */ /* 0x000fda0003f05270 */
[----:B------:R-:W-:Y:S05]  /*1440*/  @!P0 BRA `(.L_x_886) ;  /* 0x0000009000008947 */ /* 0x000fea0003800000 */
[----:B------:R-:W-:-:S13]  /*1450*/  ISETP.NE.AND P0, PT, R4, 0x8, PT ;  /* 0x000000080400780c */ /* 0x000fda0003f05270 */
[----:B------:R-:W-:Y:S05]  /*1460*/  @!P0 BRA `(.L_x_887) ;  /* 0x0000005000008947 */ /* 0x000fea0003800000 */
[----:B------:R-:W-:-:S13]  /*1470*/  ISETP.NE.AND P0, PT, R4, 0x9, PT ;  /* 0x000000090400780c */ /* 0x000fda0003f05270 */
[----:B------:R-:W-:Y:S05]  /*1480*/  @P0 BRA `(.L_x_880) ;  /* 0x00000a9000000947 */ /* 0x000fea0003800000 */
[----:B------:R-:W2:Y:S02]  /*1490*/  LDG.E R2, [R2.64] ;  /* 0x0000002402027981 */ /* 0x000ea4000c1e1900 */
[----:B--2---:R-:W-:Y:S01]  /*14a0*/  F2FP.PACK_AB R23, RZ, R2 ;  /* 0x00000002ff17723e */ /* 0x004fe200000000ff */
[----:B------:R-:W-:Y:S05]  /*14b0*/  BRA `(.L_x_881) ;  /* 0x00000c4000007947 */ /* 0x000fea0003800000 */
.L_x_887:
[----:B------:R0:W5:Y:S01]  /*14c0*/  LDG.E.U16 R23, [R2.64] ;  /* 0x0000002402177981 */ /* 0x000162000c1e1500 */
[----:B------:R-:W-:Y:S05]  /*14d0*/  BRA `(.L_x_881) ;  /* 0x00000c2000007947 */ /* 0x000fea0003800000 */
.L_x_886:
[----:B------:R-:W2:Y:S02]  /*14e0*/  LDG.E.64 R2, [R2.64] ;  /* 0x0000002402027981 */ /* 0x000ea4000c1e1b00 */
[----:B--2---:R-:W0:Y:S01]  /*14f0*/  F2F.F32.F64 R0, R2 ;  /* 0x0000000200007310 */ /* 0x004e220000301000 */
[----:B------:R-:W0:-:S14]  /*1500*/  DSETP.GEU.AND P0, PT, |R2|, c[0x2][0x0], PT ;  /* 0x008000000200762a */ /* 0x000e1c0003f0e200 */
[----:B0-----:R-:W-:-:S05]  /*1510*/  @!P0 FMUL R0, R0, 1.175494350822287508e-38 ;  /* 0x0080000000008820 */ /* 0x001fca0000400000 */
[----:B------:R-:W-:-:S04]  /*1520*/  F2FP.PACK_AB R0, RZ, R0 ;  /* 0x00000000ff00723e */ /* 0x000fc800000000ff */
[----:B------:R-:W-:Y:S01]  /*1530*/  PRMT R23, R0, 0x7610, R23 ;  /* 0x0000761000177816 */ /* 0x000fe20000000017 */
[----:B------:R-:W-:Y:S05]  /*1540*/  BRA `(.L_x_881) ;  /* 0x00000bb000007947 */ /* 0x000fea0003800000 */
.L_x_876:
        /* <DEDUP_REMOVED lines=11> */
[----:B------:R-:W-:-:S04]  /*1600*/  F2FP.PACK_AB R0, RZ, R0 ;  /* 0x00000000ff00723e */ /* 0x000fc800000000ff */
[----:B------:R-:W-:Y:S01]  /*1610*/  PRMT R23, R0, 0x7610, R23 ;  /* 0x0000761000177816 */ /* 0x000fe20000000017 */
[----:B------:R-:W-:Y:S05]  /*1620*/  BRA `(.L_x_881) ;  /* 0x00000ad000007947 */ /* 0x000fea0003800000 */
.L_x_890:
[----:B------:R-:W2:Y:S02]  /*1630*/  LDG.E.64 R2, [R2.64] ;  /* 0x0000002402027981 */ /* 0x000ea4000c1e1b00 */
[----:B--2---:R-:W0:Y:S01]  /*1640*/  F2F.F32.F64 R0, R2 ;  /* 0x0000000200007310 */ /* 0x004e220000301000 */
[----:B------:R-:W0:-:S14]  /*1650*/  DSETP.GEU.AND P0, PT, |R2|, c[0x2][0x0], PT ;  /* 0x008000000200762a */ /* 0x000e1c0003f0e200 */
[----:B0-----:R-:W-:-:S05]  /*1660*/  @!P0 FMUL R0, R0, 1.175494350822287508e-38 ;  /* 0x0080000000008820 */ /* 0x001fca0000400000 */
[----:B------:R-:W-:-:S04]  /*1670*/  F2FP.PACK_AB R0, RZ, R0 ;  /* 0x00000000ff00723e */ /* 0x000fc800000000ff */
[----:B------:R-:W-:Y:S01]  /*1680*/  PRMT R23, R0, 0x7610, R23 ;  /* 0x0000761000177816 */ /* 0x000fe20000000017 */
[----:B------:R-:W-:Y:S05]  /*1690*/  BRA `(.L_x_881) ;  /* 0x00000a6000007947 */ /* 0x000fea0003800000 */
.L_x_889:
        /* <DEDUP_REMOVED lines=25> */
[----:B------:R-:W-:-:S04]  /*1830*/  F2FP.PACK_AB R5, RZ, R5 ;  /* 0x00000005ff05723e */ /* 0x000fc800000000ff */
[----:B------:R-:W-:Y:S01]  /*1840*/  PRMT R23, R5, 0x7610, R23 ;  /* 0x0000761005177816 */ /* 0x000fe20000000017 */
[----:B------:R-:W-:Y:S05]  /*1850*/  BRA `(.L_x_881) ;  /* 0x000008a000007947 */ /* 0x000fea0003800000 */
.L_x_892:
        /* <DEDUP_REMOVED lines=12> */
[----:B------:R-:W-:-:S04]  /*1920*/  F2FP.PACK_AB R4, RZ, R4 ;  /* 0x00000004ff04723e */ /* 0x000fc800000000ff */
[----:B------:R-:W-:Y:S01]  /*1930*/  PRMT R23, R4, 0x7610, R23 ;  /* 0x0000761004177816 */ /* 0x000fe20000000017 */
[----:B------:R-:W-:Y:S05]  /*1940*/  BRA `(.L_x_881) ;  /* 0x000007b000007947 */ /* 0x000fea0003800000 */
.L_x_891:
[----:B------:R-:W2:Y:S02]  /*1950*/  LDG.E.U16 R0, [R2.64] ;  /* 0x0000002402007981 */ /* 0x000ea4000c1e1500 */
[----:B--2---:R-:W-:-:S04]  /*1960*/  PRMT R0, RZ, 0x5410, R0 ;  /* 0x00005410ff007816 */ /* 0x004fc80000000000 */
[----:B------:R-:W-:-:S04]  /*1970*/  F2FP.PACK_AB R0, RZ, R0 ;  /* 0x00000000ff00723e */ /* 0x000fc800000000ff */
[----:B------:R-:W-:Y:S01]  /*1980*/  PRMT R23, R0, 0x7610, R23 ;  /* 0x0000761000177816 */ /* 0x000fe20000000017 */
[----:B------:R-:W-:Y:S05]  /*1990*/  BRA `(.L_x_881) ;  /* 0x0000076000007947 */ /* 0x000fea0003800000 */
.L_x_888:
        /* <DEDUP_REMOVED lines=10> */
[----:B0-----:R-:W-:Y:S01]  /*1a40*/  F2FP.PACK_AB R23, RZ, R0 ;  /* 0x00000000ff17723e */ /* 0x001fe200000000ff */
[----:B------:R-:W-:Y:S05]  /*1a50*/  BRA `(.L_x_881) ;  /* 0x000006a000007947 */ /* 0x000fea0003800000 */
.L_x_895:
        /* <DEDUP_REMOVED lines=21> */
.L_x_899:
[----:B------:R-:W-:Y:S05]  /*1bb0*/  BSYNC B1 ;  /* 0x0000000000017941 */ /* 0x000fea0003800000 */
.L_x_898:
[----:B------:R-:W-:Y:S01]  /*1bc0*/  LEA R3, R0, 0x3b800000, 0x17 ;  /* 0x3b80000000037811 */ /* 0x000fe200078eb8ff */
[----:B------:R-:W-:-:S05]  /*1bd0*/  IMAD.SHL.U32 R0, R2, 0x100000, RZ ;  /* 0x0010000002007824 */ /* 0x000fca00078e00ff */
[----:B------:R-:W-:Y:S02]  /*1be0*/  LOP3.LUT R0, R3, R0, R4, 0xfe, !PT ;  /* 0x0000000003007212 */ /* 0x000fe400078efe04 */
.L_x_897:
[----:B------:R-:W-:Y:S05]  /*1bf0*/  BSYNC B0 ;  /* 0x0000000000007941 */ /* 0x000fea0003800000 */
.L_x_896:
[----:B------:R-:W-:-:S04]  /*1c00*/  F2FP.PACK_AB R0, RZ, R0 ;  /* 0x00000000ff00723e */ /* 0x000fc800000000ff */
[----:B------:R-:W-:Y:S01]  /*1c10*/  PRMT R23, R0, 0x7610, R23 ;  /* 0x0000761000177816 */ /* 0x000fe20000000017 */
[----:B------:R-:W-:Y:S05]  /*1c20*/  BRA `(.L_x_881) ;  /* 0x000004d000007947 */ /* 0x000fea0003800000 */
.L_x_894:
        /* <DEDUP_REMOVED lines=21> */
.L_x_903:
[----:B------:R-:W-:Y:S05]  /*1d80*/  BSYNC B1 ;  /* 0x0000000000017941 */ /* 0x000fea0003800000 */
.L_x_902:
[----:B------:R-:W-:Y:S01]  /*1d90*/  LEA R3, R0, 0x37800000, 0x17 ;  /* 0x3780000000037811 */ /* 0x000fe200078eb8ff */
[----:B------:R-:W-:-:S05]  /*1da0*/  IMAD.SHL.U32 R0, R2, 0x200000, RZ ;  /* 0x0020000002007824 */ /* 0x000fca00078e00ff */
[----:B------:R-:W-:Y:S02]  /*1db0*/  LOP3.LUT R0, R3, R0, R4, 0xfe, !PT ;  /* 0x0000000003007212 */ /* 0x000fe400078efe04 */
.L_x_901:
[----:B------:R-:W-:Y:S05]  /*1dc0*/  BSYNC B0 ;  /* 0x0000000000007941 */ /* 0x000fea0003800000 */
.L_x_900:
[----:B------:R-:W-:-:S04]  /*1dd0*/  F2FP.PACK_AB R0, RZ, R0 ;  /* 0x00000000ff00723e */ /* 0x000fc800000000ff */
[----:B------:R-:W-:Y:S01]  /*1de0*/  PRMT R23, R0, 0x7610, R23 ;  /* 0x0000761000177816 */ /* 0x000fe20000000017 */
[----:B------:R-:W-:Y:S05]  /*1df0*/  BRA `(.L_x_881) ;  /* 0x0000030000007947 */ /* 0x000fea0003800000 */
.L_x_893:
        /* <DEDUP_REMOVED lines=14> */
.L_x_907:
[----:B------:R-:W-:Y:S05]  /*1ee0*/  BSYNC B0 ;  /* 0x0000000000007941 */ /* 0x000fea0003800000 */
.L_x_906:
[----:B------:R-:W-:-:S04]  /*1ef0*/  F2FP.PACK_AB R0, RZ, R0 ;  /* 0x00000000ff00723e */ /* 0x000fc800000000ff */
[----:B------:R-:W-:Y:S01]  /*1f00*/  PRMT R23, R0, 0x7610, R23 ;  /* 0x0000761000177816 */ /* 0x000fe20000000017 */
[----:B------:R-:W-:Y:S05]  /*1f10*/  BRA `(.L_x_881) ;  /* 0x000001e000007947 */ /* 0x000fea0003800000 */
.L_x_880:
        /* <DEDUP_REMOVED lines=21> */
.L_x_905:
[----:B------:R-:W2:Y:S02]  /*2070*/  LDG.E.64 R2, [R2.64] ;  /* 0x0000002402027981 */ /* 0x000ea4000c1e1b00 */
[----:B--2---:R-:W0:Y:S02]  /*2080*/  I2F.U64 R0, R2 ;  /* 0x0000000200007312 */ /* 0x004e240000301000 */
[----:B0-----:R-:W-:-:S04]  /*2090*/  F2FP.PACK_AB R0, RZ, R0 ;  /* 0x00000000ff00723e */ /* 0x001fc800000000ff */
[----:B------:R-:W-:Y:S01]  /*20a0*/  PRMT R23, R0, 0x7610, R23 ;  /* 0x0000761000177816 */ /* 0x000fe20000000017 */
[----:B------:R-:W-:Y:S05]  /*20b0*/  BRA `(.L_x_881) ;  /* 0x0000004000007947 */ /* 0x000fea0003800000 */
.L_x_904:
[----:B------:R-:W2:Y:S02]  /*20c0*/  LDG.E R2, [R2.64] ;  /* 0x0000002402027981 */ /* 0x000ea4000c1e1900 */
[----:B--2---:R-:W0:Y:S02]  /*20d0*/  I2F.U32 R0, R2 ;  /* 0x0000000200007306 */ /* 0x004e240000201000 */
[----:B0-----:R-:W-:-:S04]  /*20e0*/  F2FP.PACK_AB R0, RZ, R0 ;  /* 0x00000000ff00723e */ /* 0x001fc800000000ff */
[----:B------:R-:W-:Y:S02]  /*20f0*/  PRMT R23, R0, 0x7610, R23 ;  /* 0x0000761000177816 */ /* 0x000fe40000000017 */
.L_x_881:
        /* <DEDUP_REMOVED lines=16> */
[----:B0-----:R-:W-:Y:S01]  /*2200*/  F2FP.PACK_AB R0, RZ, R0 ;  /* 0x00000000ff00723e */ /* 0x001fe200000000ff */
[----:B------:R-:W-:Y:S05]  /*2210*/  BRA `(.L_x_913) ;  /* 0x00000e5000007947 */ /* 0x000fea0003800000 */
.L_x_911:
[----:B------:R-:W2:Y:S02]  /*2220*/  LDG.E.U8 R2, [R2.64] ;  /* 0x0000002402027981 */ /* 0x000ea4000c1e1100 */
[----:B--2---:R-:W0:Y:S02]  /*2230*/  I2F.U16 R0, R2 ;  /* 0x0000000200007306 */ /* 0x004e240000101000 */
[----:B0-----:R-:W-:Y:S01]  /*2240*/  F2FP.PACK_AB R0, RZ, R0 ;  /* 0x00000000ff00723e */ /* 0x001fe200000000ff */
[----:B------:R-:W-:Y:S05]  /*2250*/  BRA `(.L_x_913) ;  /* 0x00000e1000007947 */ /* 0x000fea0003800000 */
.L_x_910:
        /* <DEDUP_REMOVED lines=8> */
[----:B0-----:R-:W-:Y:S01]  /*22e0*/  F2FP.PACK_AB R0, RZ, R0 ;  /* 0x00000000ff00723e */ /* 0x001fe200000000ff */
[----:B------:R-:W-:Y:S05]  /*22f0*/  BRA `(.L_x_913) ;  /* 0x00000d7000007947 */ /* 0x000fea0003800000 */
.L_x_915:
[----:B------:R-:W2:Y:S02]  /*2300*/  LDG.E R2, [R2.64] ;  /* 0x0000002402027981 */ /* 0x000ea4000c1e1900 */
[----:B--2---:R-:W0:Y:S02]  /*2310*/  I2F R0, R2 ;  /* 0x0000000200007306 */ /* 0x004e240000201400 */
[----:B0-----:R-:W-:Y:S01]  /*2320*/  F2FP.PACK_AB R0, RZ, R0 ;  /* 0x00000000ff00723e */ /* 0x001fe200000000ff */
[----:B------:R-:W-:Y:S05]  /*2330*/  BRA `(.L_x_913) ;  /* 0x00000d3000007947 */ /* 0x000fea0003800000 */
.L_x_914:
[----:B------:R-:W2:Y:S02]  /*2340*/  LDG.E.U16 R2, [R2.64] ;  /* 0x0000002402027981 */ /* 0x000ea4000c1e1500 */
[----:B--2---:R-:W0:Y:S02]  /*2350*/  I2F.S16 R0, R2 ;  /* 0x0000000200007306 */ /* 0x004e240000101400 */
[----:B0-----:R-:W-:Y:S01]  /*2360*/  F2FP.PACK_AB R0, RZ, R0 ;  /* 0x00000000ff00723e */ /* 0x001fe200000000ff */
[----:B------:R-:W-:Y:S05]  /*2370*/  BRA `(.L_x_913) ;  /* 0x00000cf000007947 */ /* 0x000fea0003800000 */
.L_x_909:
        /* <DEDUP_REMOVED lines=9> */
.L_x_917:
[----:B------:R0:W5:Y:S01]  /*2410*/  LDG.E.U16 R0, [R2.64] ;  /* 0x0000002402007981 */ /* 0x000162000c1e1500 */
[----:B------:R-:W-:Y:S05]  /*2420*/  BRA `(.L_x_913) ;  /* 0x00000c4000007947 */ /* 0x000fea0003800000 */
.L_x_916:
        /* <DEDUP_REMOVED lines=9> */
.L_x_919:
[----:B------:R0:W5:Y:S01]  /*24c0*/  LDG.E.U16 R0, [R2.64] ;  /* 0x0000002402007981 */ /* 0x000162000c1e1500 */
[----:B------:R-:W-:Y:S05]  /*24d0*/  BRA `(.L_x_913) ;  /* 0x00000b9000007947 */ /* 0x000fea0003800000 */
.L_x_918:
[----:B------:R-:W2:Y:S02]  /*24e0*/  LDG.E.64 R2, [R2.64] ;  /* 0x0000002402027981 */ /* 0x000ea4000c1e1b00 */
[----:B--2---:R-:W0:Y:S01]  /*24f0*/  F2F.F32.F64 R0, R2 ;  /* 0x0000000200007310 */ /* 0x004e220000301000 */
[----:B------:R-:W0:-:S14]  /*2500*/  DSETP.GEU.AND P0, PT, |R2|, c[0x2][0x0], PT ;  /* 0x008000000200762a */ /* 0x000e1c0003f0e200 */
[----:B0-----:R-:W-:-:S05]  /*2510*/  @!P0 FMUL R0, R0, 1.175494350822287508e-38 ;  /* 0x0080000000008820 */ /* 0x001fca0000400000 */
[----:B------:R-:W-:Y:S01]  /*2520*/  F2FP.PACK_AB R0, RZ, R0 ;  /* 0x00000000ff00723e */ /* 0x000fe200000000ff */
[----:B------:R-:W-:Y:S05]  /*2530*/  BRA `(.L_x_913) ;  /* 0x00000b3000007947 */ /* 0x000fea0003800000 */
.L_x_908:
        /* <DEDUP_REMOVED lines=11> */
[----:B------:R-:W-:Y:S01]  /*25f0*/  F2FP.PACK_AB R0, RZ, R0 ;  /* 0x00000000ff00723e */ /* 0x000fe200000000ff */
[----:B------:R-:W-:Y:S05]  /*2600*/  BRA `(.L_x_913) ;  /* 0x00000a6000007947 */ /* 0x000fea0003800000 */
.L_x_922:
[----:B------:R-:W2:Y:S02]  /*2610*/  LDG.E.64 R2, [R2.64] ;  /* 0x0000002402027981 */ /* 0x000ea4000c1e1b00 */
[----:B--2---:R-:W0:Y:S01]  /*2620*/  F2F.F32.F64 R0, R2 ;  /* 0x0000000200007310 */ /* 0x004e220000301000 */
[----:B------:R-:W0:-:S14]  /*2630*/  DSETP.GEU.AND P0, PT, |R2|, c[0x2][0x0], PT ;  /* 0x008000000200762a */ /* 0x000e1c0003f0e200 */
[----:B0-----:R-:W-:-:S05]  /*2640*/  @!P0 FMUL R0, R0, 1.175494350822287508e-38 ;  /* 0x0080000000008820 */ /* 0x001fca0000400000 */
[----:B------:R-:W-:Y:S01]  /*2650*/  F2FP.PACK_AB R0, RZ, R0 ;  /* 0x00000000ff00723e */ /* 0x000fe200000000ff */
[----:B------:R-:W-:Y:S05]  /*2660*/  BRA `(.L_x_913) ;  /* 0x00000a0000007947 */ /* 0x000fea0003800000 */
.L_x_921:
        /* <DEDUP_REMOVED lines=28> */
.L_x_924:
        /* <DEDUP_REMOVED lines=15> */
.L_x_923:
[----:B------:R-:W2:Y:S02]  /*2920*/  LDG.E.U16 R0, [R2.64] ;  /* 0x0000002402007981 */ /* 0x000ea4000c1e1500 */
[----:B--2---:R-:W-:-:S04]  /*2930*/  PRMT R0, RZ, 0x5410, R0 ;  /* 0x00005410ff007816 */ /* 0x004fc80000000000 */
[----:B------:R-:W-:Y:S01]  /*2940*/  F2FP.PACK_AB R0, RZ, R0 ;  /* 0x00000000ff00723e */ /* 0x000fe200000000ff */
[----:B------:R-:W-:Y:S05]  /*2950*/  BRA `(.L_x_913) ;  /* 0x0000071000007947 */ /* 0x000fea0003800000 */
.L_x_920:
        /* <DEDUP_REMOVED lines=12> */
.L_x_927:
        /* <DEDUP_REMOVED lines=21> */
.L_x_931:
[----:B------:R-:W-:Y:S05]  /*2b70*/  BSYNC B1 ;  /* 0x0000000000017941 */ /* 0x000fea0003800000 */
.L_x_930:
[----:B------:R-:W-:Y:S01]  /*2b80*/  LEA R3, R0, 0x3b800000, 0x17 ;  /* 0x3b80000000037811 */ /* 0x000fe200078eb8ff */
[----:B------:R-:W-:-:S05]  /*2b90*/  IMAD.SHL.U32 R0, R2, 0x100000, RZ ;  /* 0x0010000002007824 */ /* 0x000fca00078e00ff */
[----:B------:R-:W-:Y:S02]  /*2ba0*/  LOP3.LUT R0, R3, R0, R4, 0xfe, !PT ;  /* 0x0000000003007212 */ /* 0x000fe400078efe04 */
.L_x_929:
[----:B------:R-:W-:Y:S05]  /*2bb0*/  BSYNC B0 ;  /* 0x0000000000007941 */ /* 0x000fea0003800000 */
.L_x_928:
[----:B------:R-:W-:Y:S01]  /*2bc0*/  F2FP.PACK_AB R0, RZ, R0 ;  /* 0x00000000ff00723e */ /* 0x000fe200000000ff */
[----:B------:R-:W-:Y:S05]  /*2bd0*/  BRA `(.L_x_913) ;  /* 0x0000049000007947 */ /* 0x000fea0003800000 */
.L_x_926:
        /* <DEDUP_REMOVED lines=21> */
.L_x_935:
[----:B------:R-:W-:Y:S05]  /*2d30*/  BSYNC B1 ;  /* 0x0000000000017941 */ /* 0x000fea0003800000 */
.L_x_934:
[----:B------:R-:W-:Y:S01]  /*2d40*/  LEA R3, R0, 0x37800000, 0x17 ;  /* 0x3780000000037811 */ /* 0x000fe200078eb8ff */
[----:B------:R-:W-:-:S05]  /*2d50*/  IMAD.SHL.U32 R0, R2, 0x200000, RZ ;  /* 0x0020000002007824 */ /* 0x000fca00078e00ff */
[----:B------:R-:W-:Y:S02]  /*2d60*/  LOP3.LUT R0, R3, R0, R4, 0xfe, !PT ;  /* 0x0000000003007212 */ /* 0x000fe400078efe04 */
.L_x_933:
[----:B------:R-:W-:Y:S05]  /*2d70*/  BSYNC B0 ;  /* 0x0000000000007941 */ /* 0x000fea0003800000 */
.L_x_932:
[----:B------:R-:W-:Y:S01]  /*2d80*/  F2FP.PACK_AB R0, RZ, R0 ;  /* 0x00000000ff00723e */ /* 0x000fe200000000ff */
[----:B------:R-:W-:Y:S05]  /*2d90*/  BRA `(.L_x_913) ;  /* 0x000002d000007947 */ /* 0x000fea0003800000 */
.L_x_925:
        /* <DEDUP_REMOVED lines=14> */
.L_x_939:
[----:B------:R-:W-:Y:S05]  /*2e80*/  BSYNC B0 ;  /* 0x0000000000007941 */ /* 0x000fea0003800000 */
.L_x_938:
[----:B------:R-:W-:Y:S01]  /*2e90*/  F2FP.PACK_AB R0, RZ, R0 ;  /* 0x00000000ff00723e */ /* 0x000fe200000000ff */
[----:B------:R-:W-:Y:S05]  /*2ea0*/  BRA `(.L_x_913) ;  /* 0x000001c000007947 */ /* 0x000fea0003800000 */
.L_x_912:
        /* <DEDUP_REMOVED lines=21> */
.L_x_937:
[----:B------:R-:W2:Y:S02]  /*3000*/  LDG.E.64 R2, [R2.64] ;  /* 0x0000002402027981 */ /* 0x000ea4000c1e1b00 */
[----:B--2---:R-:W0:Y:S02]  /*3010*/  I2F.U64 R0, R2 ;  /* 0x0000000200007312 */ /* 0x004e240000301000 */
[----:B0-----:R-:W-:Y:S01]  /*3020*/  F2FP.PACK_AB R0, RZ, R0 ;  /* 0x00000000ff00723e */ /* 0x001fe200000000ff */
[----:B------:R-:W-:Y:S05]  /*3030*/  BRA `(.L_x_913) ;  /* 0x0000003000007947 */ /* 0x000fea0003800000 */
.L_x_936:
[----:B------:R-:W2:Y:S02]  /*3040*/  LDG.E R2, [R2.64] ;  /* 0x0000002402027981 */ /* 0x000ea4000c1e1900 */
[----:B--2---:R-:W0:Y:S02]  /*3050*/  I2F.U32 R0, R2 ;  /* 0x0000000200007306 */ /* 0x004e240000201000 */
[----:B0-----:R-:W-:-:S06]  /*3060*/  F2FP.PACK_AB R0, RZ, R0 ;  /* 0x00000000ff00723e */ /* 0x001fcc00000000ff */
.L_x_913:
[----:B0----5:R-:W-:Y:S01]  /*3070*/  HADD2.F32 R2, -RZ, R0.H0_H0 ;  /* 0x20000000ff027230 */ /* 0x021fe20000004100 */
[----:B------:R-:W-:Y:S01]  /*3080*/  IMAD.MOV.U32 R6, RZ, RZ, 0x38eb4c3a ;  /* 0x38eb4c3aff067424 */ /* 0x000fe200078e00ff */
[----:B------:R-:W-:Y:S01]  /*3090*/  HADD2.F32 R23, -RZ, R23.H0_H0 ;  /* 0x20000017ff177230 */ /* 0x000fe20000004100 */
        /* <DEDUP_REMOVED lines=43> */
[----:B------:R-:W-:-:S07]  /*3350*/  F2FP.PACK_AB R0, RZ, R0 ;  /* 0x00000000ff00723e */ /* 0x000fce00000000ff */
        /* <DEDUP_REMOVED lines=9> */
[----:B------:R-:W-:-:S04]  /*33f0*/  HADD2.F32 R0, -RZ, R0.H0_H0 ;  /* 0x20000000ff007230 */ /* 0x000fc80000004100 */
[----:B------:R-:W0:Y:S02]  /*3400*/  F2I.FTZ.TRUNC.NTZ R3, R0 ;  /* 0x0000000000037305 */ /* 0x000e24000021f100 */
[----:B0-----:R0:W-:Y:S01]  /*3410*/  STG.E.U8 [R16.64], R3 ;  /* 0x0000000310007986 */ /* 0x0011e2000c101124 */
[----:B------:R-:W-:Y:S05]  /*3420*/  BRA `(.L_x_945) ;  /* 0x00000e8000007947 */ /* 0x000fea0003800000 */
.L_x_943:
[----:B------:R-:W-:-:S06]  /*3430*/  HADD2.F32 R3, -RZ, R0.H0_H0 ;  /* 0x20000000ff037230 */ /* 0x000fcc0000004100 */
[----:B------:R-:W0:Y:S02]  /*3440*/  F2I.S64.TRUNC R2, R3 ;  /* 0x0000000300027311 */ /* 0x000e24000020d900 */
[----:B0-----:R0:W-:Y:S01]  /*3450*/  STG.E.U8 [R16.64], R2 ;  /* 0x0000000210007986 */ /* 0x0011e2000c101124 */
[----:B------:R-:W-:Y:S05]  /*3460*/  BRA `(.L_x_945) ;  /* 0x00000e4000007947 */ /* 0x000fea0003800000 */
.L_x_942:
[----:B------:R-:W-:-:S13]  /*3470*/  ISETP.NE.AND P0, PT, R2, 0x2, PT ;  /* 0x000000020200780c */ /* 0x000fda0003f05270 */
[----:B------:R-:W-:Y:S05]  /*3480*/  @!P0 BRA `(.L_x_946) ;  /* 0x000000c000008947 */ /* 0x000fea0003800000 */
[----:B------:R-:W-:-:S13]  /*3490*/  ISETP.NE.AND P0, PT, R2, 0x3, PT ;  /* 0x000000030200780c */ /* 0x000fda0003f05270 */
[----:B------:R-:W-:Y:S05]  /*34a0*/  @!P0 BRA `(.L_x_947) ;  /* 0x0000006000008947 */ /* 0x000fea0003800000 */
[----:B------:R-:W-:-:S13]  /*34b0*/  ISETP.NE.AND P0, PT, R2, 0x4, PT ;  /* 0x000000040200780c */ /* 0x000fda0003f05270 */
[----:B------:R-:W-:Y:S05]  /*34c0*/  @P0 BRA `(.L_x_944) ;  /* 0x00000c3000000947 */ /* 0x000fea0003800000 */
[----:B------:R-:W-:-:S06]  /*34d0*/  HADD2.F32 R2, -RZ, R0.H0_H0 ;  /* 0x20000000ff027230 */ /* 0x000fcc0000004100 */
[----:B------:R-:W0:Y:S02]  /*34e0*/  F2I.S64.TRUNC R2, R2 ;  /* 0x0000000200027311 */ /* 0x000e24000020d900 */
[----:B0-----:R0:W-:Y:S01]  /*34f0*/  STG.E.64 [R16.64], R2 ;  /* 0x0000000210007986 */ /* 0x0011e2000c101b24 */
[----:B------:R-:W-:Y:S05]  /*3500*/  BRA `(.L_x_945) ;  /* 0x00000da000007947 */ /* 0x000fea0003800000 */
.L_x_947:
[----:B------:R-:W-:-:S04]  /*3510*/  HADD2.F32 R0, -RZ, R0.H0_H0 ;  /* 0x20000000ff007230 */ /* 0x000fc80000004100 */
[----:B------:R-:W0:Y:S02]  /*3520*/  F2I.FTZ.TRUNC.NTZ R3, R0 ;  /* 0x0000000000037305 */ /* 0x000e24000021f100 */
[----:B0-----:R0:W-:Y:S01]  /*3530*/  STG.E [R16.64], R3 ;  /* 0x0000000310007986 */ /* 0x0011e2000c101924 */
[----:B------:R-:W-:Y:S05]  /*3540*/  BRA `(.L_x_945) ;  /* 0x00000d6000007947 */ /* 0x000fea0003800000 */
.L_x_946:
[----:B------:R-:W-:-:S04]  /*3550*/  HADD2.F32 R0, -RZ, R0.H0_H0 ;  /* 0x20000000ff007230 */ /* 0x000fc80000004100 */
[----:B------:R-:W0:Y:S02]  /*3560*/  F2I.FTZ.TRUNC.NTZ R3, R0 ;  /* 0x0000000000037305 */ /* 0x000e24000021f100 */
[----:B0-----:R0:W-:Y:S01]  /*3570*/  STG.E.U16 [R16.64], R3 ;  /* 0x0000000310007986 */ /* 0x0011e2000c101524 */
[----:B------:R-:W-:Y:S05]  /*3580*/  BRA `(.L_x_945) ;  /* 0x00000d2000007947 */ /* 0x000fea0003800000 */
.L_x_941:
[----:B------:R-:W-:-:S13]  /*3590*/  ISETP.GT.AND P0, PT, R2, 0x6, PT ;  /* 0x000000060200780c */ /* 0x000fda0003f04270 */
[----:B------:R-:W-:Y:S05]  /*35a0*/  @P0 BRA `(.L_x_948) ;  /* 0x0000009000000947 */ /* 0x000fea0003800000 */
[----:B------:R-:W-:-:S13]  /*35b0*/  ISETP.NE.AND P0, PT, R2, 0x5, PT ;  /* 0x000000050200780c */ /* 0x000fda0003f05270 */
[----:B------:R-:W-:Y:S05]  /*35c0*/  @!P0 BRA `(.L_x_949) ;  /* 0x0000005000008947 */ /* 0x000fea0003800000 */
[----:B------:R-:W-:-:S13]  /*35d0*/  ISETP.NE.AND P0, PT, R2, 0x6, PT ;  /* 0x000000060200780c */ /* 0x000fda0003f05270 */
[----:B------:R-:W-:Y:S05]  /*35e0*/  @P0 BRA `(.L_x_944) ;  /* 0x00000b1000000947 */ /* 0x000fea0003800000 */
[----:B------:R-:W-:-:S05]  /*35f0*/  HADD2.F32 R3, -RZ, R0.H0_H0 ;  /* 0x20000000ff037230 */ /* 0x000fca0000004100 */
[----:B------:R0:W-:Y:S01]  /*3600*/  STG.E [R16.64], R3 ;  /* 0x0000000310007986 */ /* 0x0001e2000c101924 */
[----:B------:R-:W-:Y:S05]  /*3610*/  BRA `(.L_x_945) ;  /* 0x00000c9000007947 */ /* 0x000fea0003800000 */
.L_x_949:
[----:B------:R0:W-:Y:S01]  /*3620*/  STG.E.U16 [R16.64], R0 ;  /* 0x0000000010007986 */ /* 0x0001e2000c101524 */
[----:B------:R-:W-:Y:S05]  /*3630*/  BRA `(.L_x_945) ;  /* 0x00000c7000007947 */ /* 0x000fea0003800000 */
.L_x_948:
[----:B------:R-:W-:-:S13]  /*3640*/  ISETP.NE.AND P0, PT, R2, 0x7, PT ;  /* 0x000000070200780c */ /* 0x000fda0003f05270 */
[----:B------:R-:W-:Y:S05]  /*3650*/  @!P0 BRA `(.L_x_950) ;  /* 0x000000d000008947 */ /* 0x000fea0003800000 */
[----:B------:R-:W-:-:S13]  /*3660*/  ISETP.NE.AND P0, PT, R2, 0x8, PT ;  /* 0x000000080200780c */ /* 0x000fda0003f05270 */
[----:B------:R-:W-:Y:S05]  /*3670*/  @!P0 BRA `(.L_x_951) ;  /* 0x0000006000008947 */ /* 0x000fea0003800000 */
[----:B------:R-:W-:-:S13]  /*3680*/  ISETP.NE.AND P0, PT, R2, 0x9, PT ;  /* 0x000000090200780c */ /* 0x000fda0003f05270 */
[----:B------:R-:W-:Y:S05]  /*3690*/  @P0 BRA `(.L_x_944) ;  /* 0x00000a6000000947 */ /* 0x000fea0003800000 */
[----:B------:R-:W-:Y:S01]  /*36a0*/  HADD2.F32 R2, -RZ, R0.H0_H0 ;  /* 0x20000000ff027230 */ /* 0x000fe20000004100 */
[----:B------:R-:W-:-:S05]  /*36b0*/  IMAD.MOV.U32 R3, RZ, RZ, RZ ;  /* 0x000000ffff037224 */ /* 0x000fca00078e00ff */
[----:B------:R0:W-:Y:S01]  /*36c0*/  STG.E.64 [R16.64], R2 ;  /* 0x0000000210007986 */ /* 0x0001e2000c101b24 */
[----:B------:R-:W-:Y:S05]  /*36d0*/  BRA `(.L_x_945) ;  /* 0x00000bd000007947 */ /* 0x000fea0003800000 */
.L_x_951:
[----:B------:R-:W-:-:S05]  /*36e0*/  HADD2.F32 R0, -RZ, R0.H0_H0 ;  /* 0x20000000ff007230 */ /* 0x000fca0000004100 */
[----:B------:R-:W-:-:S04]  /*36f0*/  F2FP.PACK_AB R0, RZ, R0 ;  /* 0x00000000ff00723e */ /* 0x000fc800000000ff */
[----:B------:R-:W-:-:S05]  /*3700*/  PRMT R0, R0, 0x5410, RZ ;  /* 0x0000541000007816 */ /* 0x000fca00000000ff */
[----:B------:R0:W-:Y:S01]  /*3710*/  STG.E [R16.64], R0 ;  /* 0x0000000010007986 */ /* 0x0001e2000c101924 */
[----:B------:R-:W-:Y:S05]  /*3720*/  BRA `(.L_x_945) ;  /* 0x00000b8000007947 */ /* 0x000fea0003800000 */
.L_x_950:
[----:B------:R-:W-:-:S05]  /*3730*/  HADD2.F32 R2, -RZ, R0.H0_H0 ;  /* 0x20000000ff027230 */ /* 0x000fca0000004100 */
[----:B------:R-:W-:-:S06]  /*3740*/  FMUL.FTZ R2, R2, 1 ;  /* 0x3f80000002027820 */ /* 0x000fcc0000410000 */
[----:B------:R-:W0:Y:S02]  /*3750*/  F2F.F64.F32 R2, R2 ;  /* 0x0000000200027310 */ /* 0x000e240000201800 */
[----:B0-----:R0:W-:Y:S01]  /*3760*/  STG.E.64 [R16.64], R2 ;  /* 0x0000000210007986 */ /* 0x0011e2000c101b24 */
[----:B------:R-:W-:Y:S05]  /*3770*/  BRA `(.L_x_945) ;  /* 0x00000b3000007947 */ /* 0x000fea0003800000 */
.L_x_940:
        /* <DEDUP_REMOVED lines=8> */
[----:B------:R-:W-:-:S05]  /*3800*/  HADD2.F32 R0, -RZ, R0.H0_H0 ;  /* 0x20000000ff007230 */ /* 0x000fca0000004100 */
[----:B------:R-:W-:-:S04]  /*3810*/  FSETP.NEU.FTZ.AND P0, PT, R0, RZ, PT ;  /* 0x000000ff0000720b */ /* 0x000fc80003f1d000 */
[----:B------:R-:W-:-:S05]  /*3820*/  SEL R3, RZ, 0x1, !P0 ;  /* 0x00000001ff037807 */ /* 0x000fca0004000000 */
[----:B------:R0:W-:Y:S01]  /*3830*/  STG.E.U8 [R16.64], R3 ;  /* 0x0000000310007986 */ /* 0x0001e2000c101124 */
[----:B------:R-:W-:Y:S05]  /*3840*/  BRA `(.L_x_945) ;  /* 0x00000a6000007947 */ /* 0x000fea0003800000 */
.L_x_954:
[----:B------:R-:W-:Y:S01]  /*3850*/  HADD2.F32 R0, -RZ, R0.H0_H0 ;  /* 0x20000000ff007230 */ /* 0x000fe20000004100 */
[----:B------:R-:W-:-:S04]  /*3860*/  CS2R R6, SRZ ;  /* 0x0000000000067805 */ /* 0x000fc8000001ff00 */
[----:B------:R-:W-:-:S04]  /*3870*/  FMUL.FTZ R0, R0, 1 ;  /* 0x3f80000000007820 */ /* 0x000fc80000410000 */
[----:B------:R-:W0:Y:S02]  /*3880*/  F2F.F64.F32 R4, R0 ;  /* 0x0000000000047310 */ /* 0x000e240000201800 */
[----:B0-----:R0:W-:Y:S01]  /*3890*/  STG.E.128 [R16.64], R4 ;  /* 0x0000000410007986 */ /* 0x0011e2000c101d24 */
[----:B------:R-:W-:Y:S05]  /*38a0*/  BRA `(.L_x_945) ;  /* 0x00000a0000007947 */ /* 0x000fea0003800000 */
.L_x_953:
[----:B------:R-:W-:-:S13]  /*38b0*/  ISETP.NE.AND P0, PT, R2, 0xf, PT ;  /* 0x0000000f0200780c */ /* 0x000fda0003f05270 */
[----:B------:R-:W-:Y:S05]  /*38c0*/  @!P0 BRA `(.L_x_955) ;  /* 0x000002d000008947 */ /* 0x000fea0003800000 */
[----:B------:R-:W-:-:S13]  /*38d0*/  ISETP.NE.AND P0, PT, R2, 0x17, PT ;  /* 0x000000170200780c */ /* 0x000fda0003f05270 */
[----:B------:R-:W-:Y:S05]  /*38e0*/  @!P0 BRA `(.L_x_956) ;  /* 0x0000015000008947 */ /* 0x000fea0003800000 */
[----:B------:R-:W-:-:S13]  /*38f0*/  ISETP.NE.AND P0, PT, R2, 0x18, PT ;  /* 0x000000180200780c */ /* 0x000fda0003f05270 */
[----:B------:R-:W-:Y:S05]  /*3900*/  @P0 BRA `(.L_x_944) ;  /* 0x000007f000000947 */ /* 0x000fea0003800000 */
[----:B------:R-:W-:Y:S01]  /*3910*/  HADD2.F32 R5, -RZ, R0.H0_H0 ;  /* 0x20000000ff057230 */ /* 0x000fe20000004100 */
[----:B------:R-:W-:Y:S04]  /*3920*/  BSSY B0, `(.L_x_957) ;  /* 0x000000e000007945 */ /* 0x000fe80003800000 */
        /* <DEDUP_REMOVED lines=13> */
.L_x_958:
[----:B------:R-:W-:Y:S05]  /*3a00*/  BSYNC B0 ;  /* 0x0000000000007941 */ /* 0x000fea0003800000 */
.L_x_957:
[----:B------:R-:W-:-:S05]  /*3a10*/  LOP3.LUT R3, R0, R3, RZ, 0xfc, !PT ;  /* 0x0000000300037212 */ /* 0x000fca00078efcff */
[----:B------:R0:W-:Y:S01]  /*3a20*/  STG.E.U8 [R16.64], R3 ;  /* 0x0000000310007986 */ /* 0x0001e2000c101124 */
[----:B------:R-:W-:Y:S05]  /*3a30*/  BRA `(.L_x_945) ;  /* 0x0000087000007947 */ /* 0x000fea0003800000 */
.L_x_956:
[----:B------:R-:W-:Y:S01]  /*3a40*/  HADD2.F32 R3, -RZ, R0.H0_H0 ;  /* 0x20000000ff037230 */ /* 0x000fe20000004100 */
[----:B------:R-:W-:Y:S04]  /*3a50*/  BSSY B0, `(.L_x_959) ;  /* 0x000000f000007945 */ /* 0x000fe80003800000 */
        /* <DEDUP_REMOVED lines=11> */
.L_x_960:
[----:B------:R-:W-:Y:S01]  /*3b10*/  IMAD.MOV.U32 R0, RZ, RZ, 0x7f ;  /* 0x0000007fff007424 */ /* 0x000fe200078e00ff */
[----:B------:R-:W-:-:S04]  /*3b20*/  ISETP.GT.U32.AND P0, PT, R2, 0x7f800000, PT ;  /* 0x7f8000000200780c */ /* 0x000fc80003f04070 */
[----:B------:R-:W-:-:S04]  /*3b30*/  SEL R0, R0, 0x7c, P0 ;  /* 0x0000007c00007807 */ /* 0x000fc80000000000 */
.L_x_961:
[----:B------:R-:W-:Y:S05]  /*3b40*/  BSYNC B0 ;  /* 0x0000000000007941 */ /* 0x000fea0003800000 */
.L_x_959:
[----:B------:R-:W-:-:S04]  /*3b50*/  LOP3.LUT R2, R3, 0x80000000, RZ, 0xc0, !PT ;  /* 0x8000000003027812 */ /* 0x000fc800078ec0ff */
[----:B------:R-:W-:-:S04]  /*3b60*/  SHF.R.U32.HI R3, RZ, 0x18, R2 ;  /* 0x00000018ff037819 */ /* 0x000fc80000011602 */
[----:B------:R-:W-:-:S05]  /*3b70*/  LOP3.LUT R3, R0, R3, RZ, 0xfc, !PT ;  /* 0x0000000300037212 */ /* 0x000fca00078efcff */
[----:B------:R0:W-:Y:S01]  /*3b80*/  STG.E.U8 [R16.64], R3 ;  /* 0x0000000310007986 */ /* 0x0001e2000c101124 */
[----:B------:R-:W-:Y:S05]  /*3b90*/  BRA `(.L_x_945) ;  /* 0x0000071000007947 */ /* 0x000fea0003800000 */
.L_x_955:
[----:B------:R-:W-:-:S05]  /*3ba0*/  HADD2.F32 R0, -RZ, R0.H0_H0 ;  /* 0x20000000ff007230 */ /* 0x000fca0000004100 */
[----:B------:R-:W-:-:S05]  /*3bb0*/  F2FP.BF16.PACK_AB R0, RZ, R0 ;  /* 0x00000000ff00723e */ /* 0x000fca00000010ff */
[----:B------:R0:W-:Y:S01]  /*3bc0*/  STG.E.U16 [R16.64], R0 ;  /* 0x0000000010007986 */ /* 0x0001e2000c101524 */
[----:B------:R-:W-:Y:S05]  /*3bd0*/  BRA `(.L_x_945) ;  /* 0x000006d000007947 */ /* 0x000fea0003800000 */
.L_x_952:
        /* <DEDUP_REMOVED lines=8> */
[----:B------:R-:W-:-:S06]  /*3c60*/  HADD2.F32 R3, -RZ, R0.H0_H0 ;  /* 0x20000000ff037230 */ /* 0x000fcc0000004100 */
[----:B------:R-:W0:Y:S02]  /*3c70*/  F2I.FTZ.U32.TRUNC.NTZ R3, R3 ;  /* 0x0000000300037305 */ /* 0x000e24000021f000 */
[----:B0-----:R0:W-:Y:S01]  /*3c80*/  STG.E.U16 [R16.64], R3 ;  /* 0x0000000310007986 */ /* 0x0011e2000c101524 */
[----:B------:R-:W-:Y:S05]  /*3c90*/  BRA `(.L_x_945) ;  /* 0x0000061000007947 */ /* 0x000fea0003800000 */
.L_x_964:
[----:B------:R-:W-:Y:S01]  /*3ca0*/  HADD2.F32 R3, -RZ, R0.H0_H0 ;  /* 0x20000000ff037230 */ /* 0x000fe20000004100 */
[----:B------:R-:W-:Y:S01]  /*3cb0*/  BSSY B0, `(.L_x_965) ;  /* 0x0000014000007945 */ /* 0x000fe20003800000 */
[----:B------:R-:W-:-:S03]  /*3cc0*/  IMAD.MOV.U32 R8, RZ, RZ, 0x80 ;  /* 0x00000080ff087424 */ /* 0x000fc600078e00ff */
        /* <DEDUP_REMOVED lines=14> */
.L_x_967:
[----:B------:R-:W-:-:S04]  /*3db0*/  LOP3.LUT R2, R3, 0x80000000, RZ, 0xc0, !PT ;  /* 0x8000000003027812 */ /* 0x000fc800078ec0ff */
[----:B------:R-:W-:-:S04]  /*3dc0*/  SHF.R.U32.HI R3, RZ, 0x18, R2 ;  /* 0x00000018ff037819 */ /* 0x000fc80000011602 */
[----:B------:R-:W-:-:S04]  /*3dd0*/  LOP3.LUT R0, R0, R3, RZ, 0xfc, !PT ;  /* 0x0000000300007212 */ /* 0x000fc800078efcff */
[----:B------:R-:W-:Y:S02]  /*3de0*/  PRMT R8, R0, 0x7610, R8 ;  /* 0x0000761000087816 */ /* 0x000fe40000000008 */
.L_x_966:
[----:B------:R-:W-:Y:S05]  /*3df0*/  BSYNC B0 ;  /* 0x0000000000007941 */ /* 0x000fea0003800000 */
.L_x_965:
[----:B------:R0:W-:Y:S01]  /*3e00*/  STG.E.U8 [R16.64], R8 ;  /* 0x0000000810007986 */ /* 0x0001e2000c101124 */
[----:B------:R-:W-:Y:S05]  /*3e10*/  BRA `(.L_x_945) ;  /* 0x0000049000007947 */ /* 0x000fea0003800000 */
.L_x_963:
        /* <DEDUP_REMOVED lines=17> */
.L_x_970:
[----:B------:R-:W-:-:S04]  /*3f30*/  LOP3.LUT R2, R3, 0x80000000, RZ, 0xc0, !PT ;  /* 0x8000000003027812 */ /* 0x000fc800078ec0ff */
[----:B------:R-:W-:-:S04]  /*3f40*/  SHF.R.U32.HI R3, RZ, 0x18, R2 ;  /* 0x00000018ff037819 */ /* 0x000fc80000011602 */
[----:B------:R-:W-:-:S04]  /*3f50*/  LOP3.LUT R0, R0, R3, RZ, 0xfc, !PT ;  /* 0x0000000300007212 */ /* 0x000fc800078efcff */
[----:B------:R-:W-:Y:S02]  /*3f60*/  PRMT R8, R0, 0x7610, R8 ;  /* 0x0000761000087816 */ /* 0x000fe40000000008 */
.L_x_969:
[----:B------:R-:W-:Y:S05]  /*3f70*/  BSYNC B0 ;  /* 0x0000000000007941 */ /* 0x000fea0003800000 */
.L_x_968:
[----:B------:R0:W-:Y:S01]  /*3f80*/  STG.E.U8 [R16.64], R8 ;  /* 0x0000000810007986 */ /* 0x0001e2000c101124 */
[----:B------:R-:W-:Y:S05]  /*3f90*/  BRA `(.L_x_945) ;  /* 0x0000031000007947 */ /* 0x000fea0003800000 */
.L_x_962:
[----:B------:R-:W-:-:S13]  /*3fa0*/  ISETP.NE.AND P0, PT, R2, 0x1c, PT ;  /* 0x0000001c0200780c */ /* 0x000fda0003f05270 */
[----:B------:R-:W-:Y:S05]  /*3fb0*/  @!P0 BRA `(.L_x_971) ;  /* 0x000002c000008947 */ /* 0x000fea0003800000 */
[----:B------:R-:W-:-:S13]  /*3fc0*/  ISETP.NE.AND P0, PT, R2, 0x1d, PT ;  /* 0x0000001d0200780c */ /* 0x000fda0003f05270 */
[----:B------:R-:W-:Y:S05]  /*3fd0*/  @!P0 BRA `(.L_x_972) ;  /* 0x0000026000008947 */ /* 0x000fea0003800000 */
[----:B------:R-:W-:-:S13]  /*3fe0*/  ISETP.NE.AND P0, PT, R2, 0x2c, PT ;  /* 0x0000002c0200780c */ /* 0x000fda0003f05270 */
[----:B------:R-:W-:Y:S05]  /*3ff0*/  @P0 BRA `(.L_x_944) ;  /* 0x0000010000000947 */ /* 0x000fea0003800000 */
[----:B------:R-:W-:Y:S01]  /*4000*/  HADD2.F32 R3, -RZ, R0.H0_H0 ;  /* 0x20000000ff037230 */ /* 0x000fe20000004100 */
[----:B------:R-:W-:-:S04]  /*4010*/  PLOP3.LUT P0, PT, PT, PT, PT, 0x80, 0x0 ;  /* 0x000000000000781c */ /* 0x000fc80003f0f070 */
        /* <DEDUP_REMOVED lines=14> */
.L_x_944:
        /* <DEDUP_REMOVED lines=20> */
.L_x_972:
[----:B------:R-:W-:-:S06]  /*4240*/  HADD2.F32 R2, -RZ, R0.H0_H0 ;  /* 0x20000000ff027230 */ /* 0x000fcc0000004100 */
[----:B------:R-:W0:Y:S02]  /*4250*/  F2I.U64.TRUNC R2, R2 ;  /* 0x0000000200027311 */ /* 0x000e24000020d800 */
[----:B0-----:R0:W-:Y:S01]  /*4260*/  STG.E.64 [R16.64], R2 ;  /* 0x0000000210007986 */ /* 0x0011e2000c101b24 */
[----:B------:R-:W-:Y:S05]  /*4270*/  BRA `(.L_x_945) ;  /* 0x0000003000007947 */ /* 0x000fea0003800000 */
.L_x_971:
[----:B------:R-:W-:-:S04]  /*4280*/  HADD2.F32 R0, -RZ, R0.H0_H0 ;  /* 0x20000000ff007230 */ /* 0x000fc80000004100 */
[----:B------:R-:W0:Y:S02]  /*4290*/  F2I.FTZ.U32.TRUNC.NTZ R3, R0 ;  /* 0x0000000000037305 */ /* 0x000e24000021f000 */
[----:B0-----:R0:W-:Y:S02]  /*42a0*/  STG.E [R16.64], R3 ;  /* 0x0000000310007986 */ /* 0x0011e4000c101924 */
.L_x_945:
[----:B------:R-:W-:-:S05]  /*42b0*/  IMAD R18, R19, 0x200, R18 ;  /* 0x0000020013127824 */ /* 0x000fca00078e0212 */
[----:B------:R-:W-:Y:S02]  /*42c0*/  IADD3 R23, R18, 0x80, RZ ;  /* 0x0000008012177810 */ /* 0x000fe40007ffe0ff */
.L_x_874:
[----:B------:R-:W-:Y:S05]  /*42d0*/  BSYNC B6 ;  /* 0x0000000000067941 */ /* 0x000fea0003800000 */
.L_x_873:
        /* <DEDUP_REMOVED lines=258> */
.L_x_975:
        /* <DEDUP_REMOVED lines=21> */
.L_x_979:
[----:B------:R-:W2:Y:S02]  /*5450*/  LDG.E.U8 R2, [R2.64] ;  /* 0x0000002402027981 */ /* 0x000ea4000c1e1100 */
[----:B--2---:R-:W0:Y:S02]  /*5460*/  I2F.U16 R0, R2 ;  /* 0x0000000200007306 */ /* 0x004e240000101000 */
[----:B0-----:R-:W-:-:S04]  /*5470*/  F2FP.PACK_AB R0, RZ, R0 ;  /* 0x00000000ff00723e */ /* 0x001fc800000000ff */
[----:B------:R-:W-:Y:S01]  /*5480*/  PRMT R19, R0, 0x7610, R19 ;  /* 0x0000761000137816 */ /* 0x000fe20000000013 */
[----:B------:R-:W-:Y:S05]  /*5490*/  BRA `(.L_x_981) ;  /* 0x00000ed000007947 */ /* 0x000fea0003800000 */
.L_x_978:
        /* <DEDUP_REMOVED lines=11> */
.L_x_983:
[----:B------:R-:W2:Y:S02]  /*5550*/  LDG.E R2, [R2.64] ;  /* 0x0000002402027981 */ /* 0x000ea4000c1e1900 */
[----:B--2---:R-:W0:Y:S02]  /*5560*/  I2F R0, R2 ;  /* 0x0000000200007306 */ /* 0x004e240000201400 */
[----:B0-----:R-:W-:-:S04]  /*5570*/  F2FP.PACK_AB R0, RZ, R0 ;  /* 0x00000000ff00723e */ /* 0x001fc800000000ff */
[----:B------:R-:W-:Y:S01]  /*5580*/  PRMT R19, R0, 0x7610, R19 ;  /* 0x0000761000137816 */ /* 0x000fe20000000013 */
[----:B------:R-:W-:Y:S05]  /*5590*/  BRA `(.L_x_981) ;  /* 0x00000dd000007947 */ /* 0x000fea0003800000 */
.L_x_982:
[----:B------:R-:W2:Y:S02]  /*55a0*/  LDG.E.U16 R2, [R2.64] ;  /* 0x0000002402027981 */ /* 0x000ea4000c1e1500 */
[----:B--2---:R-:W0:Y:S02]  /*55b0*/  I2F.S16 R0, R2 ;  /* 0x0000000200007306 */ /* 0x004e240000101400 */
[----:B0-----:R-:W-:-:S04]  /*55c0*/  F2FP.PACK_AB R0, RZ, R0 ;  /* 0x00000000ff00723e */ /* 0x001fc800000000ff */
[----:B------:R-:W-:Y:S01]  /*55d0*/  PRMT R19, R0, 0x7610, R19 ;  /* 0x0000761000137816 */ /* 0x000fe20000000013 */
[----:B------:R-:W-:Y:S05]  /*55e0*/  BRA `(.L_x_981) ;  /* 0x00000d8000007947 */ /* 0x000fea0003800000 */
.L_x_977:
        /* <DEDUP_REMOVED lines=9> */
.L_x_985:
[----:B------:R0:W5:Y:S01]  /*5680*/  LDG.E.U16 R19, [R2.64] ;  /* 0x0000002402137981 */ /* 0x000162000c1e1500 */
[----:B------:R-:W-:Y:S05]  /*5690*/  BRA `(.L_x_981) ;  /* 0x00000cd000007947 */ /* 0x000fea0003800000 */
.L_x_984:
        /* <DEDUP_REMOVED lines=9> */
.L_x_987:
[----:B------:R0:W5:Y:S01]  /*5730*/  LDG.E.U16 R19, [R2.64] ;  /* 0x0000002402137981 */ /* 0x000162000c1e1500 */
[----:B------:R-:W-:Y:S05]  /*5740*/  BRA `(.L_x_981) ;  /* 0x00000c2000007947 */ /* 0x000fea0003800000 */
.L_x_986:
[----:B------:R-:W2:Y:S02]  /*5750*/  LDG.E.64 R2, [R2.64] ;  /* 0x0000002402027981 */ /* 0x000ea4000c1e1b00 */
[----:B--2---:R-:W0:Y:S01]  /*5760*/  F2F.F32.F64 R0, R2 ;  /* 0x0000000200007310 */ /* 0x004e220000301000 */
[----:B------:R-:W0:-:S14]  /*5770*/  DSETP.GEU.AND P0, PT, |R2|, c[0x2][0x0], PT ;  /* 0x008000000200762a */ /* 0x000e1c0003f0e200 */
[----:B0-----:R-:W-:-:S05]  /*5780*/  @!P0 FMUL R0, R0, 1.175494350822287508e-38 ;  /* 0x0080000000008820 */ /* 0x001fca0000400000 */
[----:B------:R-:W-:-:S04]  /*5790*/  F2FP.PACK_AB R0, RZ, R0 ;  /* 0x00000000ff00723e */ /* 0x000fc800000000ff */
[----:B------:R-:W-:Y:S01]  /*57a0*/  PRMT R19, R0, 0x7610, R19 ;  /* 0x0000761000137816 */ /* 0x000fe20000000013 */
[----:B------:R-:W-:Y:S05]  /*57b0*/  BRA `(.L_x_981) ;  /* 0x00000bb000007947 */ /* 0x000fea0003800000 */
.L_x_976:
        /* <DEDUP_REMOVED lines=14> */
.L_x_990:
[----:B------:R-:W2:Y:S02]  /*58a0*/  LDG.E.64 R2, [R2.64] ;  /* 0x0000002402027981 */ /* 0x000ea4000c1e1b00 */
[----:B--2---:R-:W0:Y:S01]  /*58b0*/  F2F.F32.F64 R0, R2 ;  /* 0x0000000200007310 */ /* 0x004e220000301000 */
[----:B------:R-:W0:-:S14]  /*58c0*/  DSETP.GEU.AND P0, PT, |R2|, c[0x2][0x0], PT ;  /* 0x008000000200762a */ /* 0x000e1c0003f0e200 */
[----:B0-----:R-:W-:-:S05]  /*58d0*/  @!P0 FMUL R0, R0, 1.175494350822287508e-38 ;  /* 0x0080000000008820 */ /* 0x001fca0000400000 */
[----:B------:R-:W-:-:S04]  /*58e0*/  F2FP.PACK_AB R0, RZ, R0 ;  /* 0x00000000ff00723e */ /* 0x000fc800000000ff */
[----:B------:R-:W-:Y:S01]  /*58f0*/  PRMT R19, R0, 0x7610, R19 ;  /* 0x0000761000137816 */ /* 0x000fe20000000013 */
[----:B------:R-:W-:Y:S05]  /*5900*/  BRA `(.L_x_981) ;  /* 0x00000a6000007947 */ /* 0x000fea0003800000 */
.L_x_989:
        /* <DEDUP_REMOVED lines=28> */
.L_x_992:
        /* <DEDUP_REMOVED lines=15> */
.L_x_991:
[----:B------:R-:W2:Y:S02]  /*5bc0*/  LDG.E.U16 R0, [R2.64] ;  /* 0x0000002402007981 */ /* 0x000ea4000c1e1500 */
[----:B--2---:R-:W-:-:S04]  /*5bd0*/  PRMT R0, RZ, 0x5410, R0 ;  /* 0x00005410ff007816 */ /* 0x004fc80000000000 */
[----:B------:R-:W-:-:S04]  /*5be0*/  F2FP.PACK_AB R0, RZ, R0 ;  /* 0x00000000ff00723e */ /* 0x000fc800000000ff */
[----:B------:R-:W-:Y:S01]  /*5bf0*/  PRMT R19, R0, 0x7610, R19 ;  /* 0x0000761000137816 */ /* 0x000fe20000000013 */
[----:B------:R-:W-:Y:S05]  /*5c00*/  BRA `(.L_x_981) ;  /* 0x0000076000007947 */ /* 0x000fea0003800000 */
.L_x_988:
        /* <DEDUP_REMOVED lines=12> */
.L_x_995:
        /* <DEDUP_REMOVED lines=21> */
.L_x_999:
[----:B------:R-:W-:Y:S05]  /*5e20*/  BSYNC B1 ;  /* 0x0000000000017941 */ /* 0x000fea0003800000 */
.L_x_998:
[----:B------:R-:W-:Y:S01]  /*5e30*/  LEA R3, R0, 0x3b800000, 0x17 ;  /* 0x3b80000000037811 */ /* 0x000fe200078eb8ff */
[----:B------:R-:W-:-:S05]  /*5e40*/  IMAD.SHL.U32 R0, R2, 0x100000, RZ ;  /* 0x0010000002007824 */ /* 0x000fca00078e00ff */
[----:B------:R-:W-:Y:S02]  /*5e50*/  LOP3.LUT R0, R3, R0, R4, 0xfe, !PT ;  /* 0x0000000003007212 */ /* 0x000fe400078efe04 */
.L_x_997:
[----:B------:R-:W-:Y:S05]  /*5e60*/  BSYNC B0 ;  /* 0x0000000000007941 */ /* 0x000fea0003800000 */
.L_x_996:
[----:B------:R-:W-:-:S04]  /*5e70*/  F2FP.PACK_AB R0, RZ, R0 ;  /* 0x00000000ff00723e */ /* 0x000fc800000000ff */
[----:B------:R-:W-:Y:S01]  /*5e80*/  PRMT R19, R0, 0x7610, R19 ;  /* 0x0000761000137816 */ /* 0x000fe20000000013 */
[----:B------:R-:W-:Y:S05]  /*5e90*/  BRA `(.L_x_981) ;  /* 0x000004d000007947 */ /* 0x000fea0003800000 */
.L_x_994:
        /* <DEDUP_REMOVED lines=21> */
.L_x_1003:
[----:B------:R-:W-:Y:S05]  /*5ff0*/  BSYNC B1 ;  /* 0x0000000000017941 */ /* 0x000fea0003800000 */
.L_x_1002:
[----:B------:R-:W-:Y:S01]  /*6000*/  LEA R3, R0, 0x37800000, 0x17 ;  /* 0x3780000000037811 */ /* 0x000fe200078eb8ff */
[----:B------:R-:W-:-:S05]  /*6010*/  IMAD.SHL.U32 R0, R2, 0x200000, RZ ;  /* 0x0020000002007824 */ /* 0x000fca00078e00ff */
[----:B------:R-:W-:Y:S02]  /*6020*/  LOP3.LUT R0, R3, R0, R4, 0xfe, !PT ;  /* 0x0000000003007212 */ /* 0x000fe400078efe04 */
.L_x_1001:
[----:B------:R-:W-:Y:S05]  /*6030*/  BSYNC B0 ;  /* 0x0000000000007941 */ /* 0x000fea0003800000 */
.L_x_1000:
[----:B------:R-:W-:-:S04]  /*6040*/  F2FP.PACK_AB R0, RZ, R0 ;  /* 0x00000000ff00723e */ /* 0x000fc800000000ff */
[----:B------:R-:W-:Y:S01]  /*6050*/  PRMT R19, R0, 0x7610, R19 ;  /* 0x0000761000137816 */ /* 0x000fe20000000013 */
[----:B------:R-:W-:Y:S05]  /*6060*/  BRA `(.L_x_981) ;  /* 0x0000030000007947 */ /* 0x000fea0003800000 */
.L_x_993:
        /* <DEDUP_REMOVED lines=14> */
.L_x_1007:
[----:B------:R-:W-:Y:S05]  /*6150*/  BSYNC B0 ;  /* 0x0000000000007941 */ /* 0x000fea0003800000 */
.L_x_1006:
[----:B------:R-:W-:-:S04]  /*6160*/  F2FP.PACK_AB R0, RZ, R0 ;  /* 0x00000000ff00723e */ /* 0x000fc800000000ff */
[----:B------:R-:W-:Y:S01]  /*6170*/  PRMT R19, R0, 0x7610, R19 ;  /* 0x0000761000137816 */ /* 0x000fe20000000013 */
[----:B------:R-:W-:Y:S05]  /*6180*/  BRA `(.L_x_981) ;  /* 0x000001e000007947 */ /* 0x000fea0003800000 */
.L_x_980:
        /* <DEDUP_REMOVED lines=21> */
.L_x_1005:
[----:B------:R-:W2:Y:S02]  /*62e0*/  LDG.E.64 R2, [R2.64] ;  /* 0x0000002402027981 */ /* 0x000ea4000c1e1b00 */
[----:B--2---:R-:W0:Y:S02]  /*62f0*/  I2F.U64 R0, R2 ;  /* 0x0000000200007312 */ /* 0x004e240000301000 */
[----:B0-----:R-:W-:-:S04]  /*6300*/  F2FP.PACK_AB R0, RZ, R0 ;  /* 0x00000000ff00723e */ /* 0x001fc800000000ff */
[----:B------:R-:W-:Y:S01]  /*6310*/  PRMT R19, R0, 0x7610, R19 ;  /* 0x0000761000137816 */ /* 0x000fe20000000013 */
[----:B------:R-:W-:Y:S05]  /*6320*/  BRA `(.L_x_981) ;  /* 0x0000004000007947 */ /* 0x000fea0003800000 */
.L_x_1004:
[----:B------:R-:W2:Y:S02]  /*6330*/  LDG.E R2, [R2.64] ;  /* 0x0000002402027981 */ /* 0x000ea4000c1e1900 */
[----:B--2---:R-:W0:Y:S02]  /*6340*/  I2F.U32 R0, R2 ;  /* 0x0000000200007306 */ /* 0x004e240000201000 */
[----:B0-----:R-:W-:-:S04]  /*6350*/  F2FP.PACK_AB R0, RZ, R0 ;  /* 0x00000000ff00723e */ /* 0x001fc800000000ff */
[----:B------:R-:W-:Y:S02]  /*6360*/  PRMT R19, R0, 0x7610, R19 ;  /* 0x0000761000137816 */ /* 0x000fe40000000013 */
.L_x_981:
        /* <DEDUP_REMOVED lines=18> */
.L_x_1011:
[----:B------:R-:W2:Y:S02]  /*6490*/  LDG.E.U8 R2, [R2.64] ;  /* 0x0000002402027981 */ /* 0x000ea4000c1e1100 */
[----:B--2---:R-:W0:Y:S02]  /*64a0*/  I2F.U16 R0, R2 ;  /* 0x0000000200007306 */ /* 0x004e240000101000 */
[----:B0-----:R-:W-:Y:S01]  /*64b0*/  F2FP.PACK_AB R0, RZ, R0 ;  /* 0x00000000ff00723e */ /* 0x001fe200000000ff */
[----:B------:R-:W-:Y:S05]  /*64c0*/  BRA `(.L_x_1013) ;  /* 0x00000e1000007947 */ /* 0x000fea0003800000 */
.L_x_1010:
        /* <DEDUP_REMOVED lines=10> */
.L_x_1015:
[----:B------:R-:W2:Y:S02]  /*6570*/  LDG.E R2, [R2.64] ;  /* 0x0000002402027981 */ /* 0x000ea4000c1e1900 */
[----:B--2---:R-:W0:Y:S02]  /*6580*/  I2F R0, R2 ;  /* 0x0000000200007306 */ /* 0x004e240000201400 */
[----:B0-----:R-:W-:Y:S01]  /*6590*/  F2FP.PACK_AB R0, RZ, R0 ;  /* 0x00000000ff00723e */ /* 0x001fe200000000ff */
[----:B------:R-:W-:Y:S05]  /*65a0*/  BRA `(.L_x_1013) ;  /* 0x00000d3000007947 */ /* 0x000fea0003800000 */
.L_x_1014:
[----:B------:R-:W2:Y:S02]  /*65b0*/  LDG.E.U16 R2, [R2.64] ;  /* 0x0000002402027981 */ /* 0x000ea4000c1e1500 */
[----:B--2---:R-:W0:Y:S02]  /*65c0*/  I2F.S16 R0, R2 ;  /* 0x0000000200007306 */ /* 0x004e240000101400 */
[----:B0-----:R-:W-:Y:S01]  /*65d0*/  F2FP.PACK_AB R0, RZ, R0 ;  /* 0x00000000ff00723e */ /* 0x001fe200000000ff */
[----:B------:R-:W-:Y:S05]  /*65e0*/  BRA `(.L_x_1013) ;  /* 0x00000cf000007947 */ /* 0x000fea0003800000 */
.L_x_1009:
        /* <DEDUP_REMOVED lines=9> */
.L_x_1017:
[----:B------:R0:W5:Y:S01]  /*6680*/  LDG.E.U16 R0, [R2.64] ;  /* 0x0000002402007981 */ /* 0x000162000c1e1500 */
[----:B------:R-:W-:Y:S05]  /*6690*/  BRA `(.L_x_1013) ;  /* 0x00000c4000007947 */ /* 0x000fea0003800000 */
.L_x_1016:
        /* <DEDUP_REMOVED lines=9> */
.L_x_1019:
[----:B------:R0:W5:Y:S01]  /*6730*/  LDG.E.U16 R0, [R2.64] ;  /* 0x0000002402007981 */ /* 0x000162000c1e1500 */
[----:B------:R-:W-:Y:S05]  /*6740*/  BRA `(.L_x_1013) ;  /* 0x00000b9000007947 */ /* 0x000fea0003800000 */
.L_x_1018:
[----:B------:R-:W2:Y:S02]  /*6750*/  LDG.E.64 R2, [R2.64] ;  /* 0x0000002402027981 */ /* 0x000ea4000c1e1b00 */
[----:B--2---:R-:W0:Y:S01]  /*6760*/  F2F.F32.F64 R0, R2 ;  /* 0x0000000200007310 */ /* 0x004e220000301000 */
[----:B------:R-:W0:-:S14]  /*6770*/  DSETP.GEU.AND P0, PT, |R2|, c[0x2][0x0], PT ;  /* 0x008000000200762a */ /* 0x000e1c0003f0e200 */
[----:B0-----:R-:W-:-:S05]  /*6780*/  @!P0 FMUL R0, R0, 1.175494350822287508e-38 ;  /* 0x0080000000008820 */ /* 0x001fca0000400000 */
[----:B------:R-:W-:Y:S01]  /*6790*/  F2FP.PACK_AB R0, RZ, R0 ;  /* 0x00000000ff00723e */ /* 0x000fe200000000ff */
[----:B------:R-:W-:Y:S05]  /*67a0*/  BRA `(.L_x_1013) ;  /* 0x00000b3000007947 */ /* 0x000fea0003800000 */
.L_x_1008:
        /* <DEDUP_REMOVED lines=13> */
.L_x_1022:
[----:B------:R-:W2:Y:S02]  /*6880*/  LDG.E.64 R2, [R2.64] ;  /* 0x0000002402027981 */ /* 0x000ea4000c1e1b00 */
[----:B--2---:R-:W0:Y:S01]  /*6890*/  F2F.F32.F64 R0, R2 ;  /* 0x0000000200007310 */ /* 0x004e220000301000 */
[----:B------:R-:W0:-:S14]  /*68a0*/  DSETP.GEU.AND P0, PT, |R2|, c[0x2][0x0], PT ;  /* 0x008000000200762a */ /* 0x000e1c0003f0e200 */
[----:B0-----:R-:W-:-:S05]  /*68b0*/  @!P0 FMUL R0, R0, 1.175494350822287508e-38 ;  /* 0x0080000000008820 */ /* 0x001fca0000400000 */
[----:B------:R-:W-:Y:S01]  /*68c0*/  F2FP.PACK_AB R0, RZ, R0 ;  /* 0x00000000ff00723e */ /* 0x000fe200000000ff */
[----:B------:R-:W-:Y:S05]  /*68d0*/  BRA `(.L_x_1013) ;  /* 0x00000a0000007947 */ /* 0x000fea0003800000 */
.L_x_1021:
        /* <DEDUP_REMOVED lines=28> */
.L_x_1024:
        /* <DEDUP_REMOVED lines=15> */
.L_x_1023:
[----:B------:R-:W2:Y:S02]  /*6b90*/  LDG.E.U16 R0, [R2.64] ;  /* 0x0000002402007981 */ /* 0x000ea4000c1e1500 */
[----:B--2---:R-:W-:-:S04]  /*6ba0*/  PRMT R0, RZ, 0x5410, R0 ;  /* 0x00005410ff007816 */ /* 0x004fc80000000000 */
[----:B------:R-:W-:Y:S01]  /*6bb0*/  F2FP.PACK_AB R0, RZ, R0 ;  /* 0x00000000ff00723e */ /* 0x000fe200000000ff */
[----:B------:R-:W-:Y:S05]  /*6bc0*/  BRA `(.L_x_1013) ;  /* 0x0000071000007947 */ /* 0x000fea0003800000 */
.L_x_1020:
        /* <DEDUP_REMOVED lines=12> */
.L_x_1027:
        /* <DEDUP_REMOVED lines=21> */
.L_x_1031:
[----:B------:R-:W-:Y:S05]  /*6de0*/  BSYNC B1 ;  /* 0x0000000000017941 */ /* 0x000fea0003800000 */
.L_x_1030:
[----:B------:R-:W-:Y:S01]  /*6df0*/  LEA R3, R0, 0x3b800000, 0x17 ;  /* 0x3b80000000037811 */ /* 0x000fe200078eb8ff */
[----:B------:R-:W-:-:S05]  /*6e00*/  IMAD.SHL.U32 R0, R2, 0x100000, RZ ;  /* 0x0010000002007824 */ /* 0x000fca00078e00ff */
[----:B------:R-:W-:Y:S02]  /*6e10*/  LOP3.LUT R0, R3, R0, R4, 0xfe, !PT ;  /* 0x0000000003007212 */ /* 0x000fe400078efe04 */
.L_x_1029:
[----:B------:R-:W-:Y:S05]  /*6e20*/  BSYNC B0 ;  /* 0x0000000000007941 */ /* 0x000fea0003800000 */
.L_x_1028:
[----:B------:R-:W-:Y:S01]  /*6e30*/  F2FP.PACK_AB R0, RZ, R0 ;  /* 0x00000000ff00723e */ /* 0x000fe200000000ff */
[----:B------:R-:W-:Y:S05]  /*6e40*/  BRA `(.L_x_1013) ;  /* 0x0000049000007947 */ /* 0x000fea0003800000 */
.L_x_1026:
        /* <DEDUP_REMOVED lines=21> */
.L_x_1035:
[----:B------:R-:W-:Y:S05]  /*6fa0*/  BSYNC B1 ;  /* 0x0000000000017941 */ /* 0x000fea0003800000 */
.L_x_1034:
[----:B------:R-:W-:Y:S01]  /*6fb0*/  LEA R3, R0, 0x37800000, 0x17 ;  /* 0x3780000000037811 */ /* 0x000fe200078eb8ff */
[----:B------:R-:W-:-:S05]  /*6fc0*/  IMAD.SHL.U32 R0, R2, 0x200000, RZ ;  /* 0x0020000002007824 */ /* 0x000fca00078e00ff */
[----:B------:R-:W-:Y:S02]  /*6fd0*/  LOP3.LUT R0, R3, R0, R4, 0xfe, !PT ;  /* 0x0000000003007212 */ /* 0x000fe400078efe04 */
.L_x_1033:
[----:B------:R-:W-:Y:S05]  /*6fe0*/  BSYNC B0 ;  /* 0x0000000000007941 */ /* 0x000fea0003800000 */
.L_x_1032:
[----:B------:R-:W-:Y:S01]  /*6ff0*/  F2FP.PACK_AB R0, RZ, R0 ;  /* 0x00000000ff00723e */ /* 0x000fe200000000ff */
[----:B------:R-:W-:Y:S05]  /*7000*/  BRA `(.L_x_1013) ;  /* 0x000002d000007947 */ /* 0x000fea0003800000 */
.L_x_1025:
        /* <DEDUP_REMOVED lines=14> */
.L_x_1039:
[----:B------:R-:W-:Y:S05]  /*70f0*/  BSYNC B0 ;  /* 0x0000000000007941 */ /* 0x000fea0003800000 */
.L_x_1038:
[----:B------:R-:W-:Y:S01]  /*7100*/  F2FP.PACK_AB R0, RZ, R0 ;  /* 0x00000000ff00723e */ /* 0x000fe200000000ff */
[----:B------:R-:W-:Y:S05]  /*7110*/  BRA `(.L_x_1013) ;  /* 0x000001c000007947 */ /* 0x000fea0003800000 */
.L_x_1012:
        /* <DEDUP_REMOVED lines=21> */
.L_x_1037:
[----:B------:R-:W2:Y:S02]  /*7270*/  LDG.E.64 R2, [R2.64] ;  /* 0x0000002402027981 */ /* 0x000ea4000c1e1b00 */
[----:B--2---:R-:W0:Y:S02]  /*7280*/  I2F.U64 R0, R2 ;  /* 0x0000000200007312 */ /* 0x004e240000301000 */
[----:B0-----:R-:W-:Y:S01]  /*7290*/  F2FP.PACK_AB R0, RZ, R0 ;  /* 0x00000000ff00723e */ /* 0x001fe200000000ff */
[----:B------:R-:W-:Y:S05]  /*72a0*/  BRA `(.L_x_1013) ;  /* 0x0000003000007947 */ /* 0x000fea0003800000 */
.L_x_1036:
[----:B------:R-:W2:Y:S02]  /*72b0*/  LDG.E R2, [R2.64] ;  /* 0x0000002402027981 */ /* 0x000ea4000c1e1900 */
[----:B--2---:R-:W0:Y:S02]  /*72c0*/  I2F.U32 R0, R2 ;  /* 0x0000000200007306 */ /* 0x004e240000201000 */
[----:B0-----:R-:W-:-:S06]  /*72d0*/  F2FP.PACK_AB R0, RZ, R0 ;  /* 0x00000000ff00723e */ /* 0x001fcc00000000ff */
.L_x_1013:
        /* <DEDUP_REMOVED lines=60> */
.L_x_1043:
[----:B------:R-:W-:-:S06]  /*76a0*/  HADD2.F32 R3, -RZ, R0.H0_H0 ;  /* 0x20000000ff037230 */ /* 0x000fcc0000004100 */
[----:B------:R-:W0:Y:S02]  /*76b0*/  F2I.S64.TRUNC R2, R3 ;  /* 0x0000000300027311 */ /* 0x000e24000020d900 */
[----:B0-----:R0:W-:Y:S01]  /*76c0*/  STG.E.U8 [R16.64], R2 ;  /* 0x0000000210007986 */ /* 0x0011e2000c101124 */
[----:B------:R-:W-:Y:S05]  /*76d0*/  BRA `(.L_x_1045) ;  /* 0x00000e4000007947 */ /* 0x000fea0003800000 */
.L_x_1042:
        /* <DEDUP_REMOVED lines=10> */
.L_x_1047:
[----:B------:R-:W-:-:S04]  /*7780*/  HADD2.F32 R0, -RZ, R0.H0_H0 ;  /* 0x20000000ff007230 */ /* 0x000fc80000004100 */
[----:B------:R-:W0:Y:S02]  /*7790*/  F2I.FTZ.TRUNC.NTZ R3, R0 ;  /* 0x0000000000037305 */ /* 0x000e24000021f100 */
[----:B0-----:R0:W-:Y:S01]  /*77a0*/  STG.E [R16.64], R3 ;  /* 0x0000000310007986 */ /* 0x0011e2000c101924 */
[----:B------:R-:W-:Y:S05]  /*77b0*/  BRA `(.L_x_1045) ;  /* 0x00000d6000007947 */ /* 0x000fea0003800000 */
.L_x_1046:
[----:B------:R-:W-:-:S04]  /*77c0*/  HADD2.F32 R0, -RZ, R0.H0_H0 ;  /* 0x20000000ff007230 */ /* 0x000fc80000004100 */
[----:B------:R-:W0:Y:S02]  /*77d0*/  F2I.FTZ.TRUNC.NTZ R3, R0 ;  /* 0x0000000000037305 */ /* 0x000e24000021f100 */
[----:B0-----:R0:W-:Y:S01]  /*77e0*/  STG.E.U16 [R16.64], R3 ;  /* 0x0000000310007986 */ /* 0x0011e2000c101524 */
[----:B------:R-:W-:Y:S05]  /*77f0*/  BRA `(.L_x_1045) ;  /* 0x00000d2000007947 */ /* 0x000fea0003800000 */
.L_x_1041:
        /* <DEDUP_REMOVED lines=9> */
.L_x_1049:
[----:B------:R0:W-:Y:S01]  /*7890*/  STG.E.U16 [R16.64], R0 ;  /* 0x0000000010007986 */ /* 0x0001e2000c101524 */
[----:B------:R-:W-:Y:S05]  /*78a0*/  BRA `(.L_x_1045) ;  /* 0x00000c7000007947 */ /* 0x000fea0003800000 */
.L_x_1048:
        /* <DEDUP_REMOVED lines=10> */
.L_x_1051:
[----:B------:R-:W-:-:S05]  /*7950*/  HADD2.F32 R0, -RZ, R0.H0_H0 ;  /* 0x20000000ff007230 */ /* 0x000fca0000004100 */
[----:B------:R-:W-:-:S04]  /*7960*/  F2FP.PACK_AB R0, RZ, R0 ;  /* 0x00000000ff00723e */ /* 0x000fc800000000ff */
[----:B------:R-:W-:-:S05]  /*7970*/  PRMT R0, R0, 0x5410, RZ ;  /* 0x0000541000007816 */ /* 0x000fca00000000ff */
[----:B------:R0:W-:Y:S01]  /*7980*/  STG.E [R16.64], R0 ;  /* 0x0000000010007986 */ /* 0x0001e2000c101924 */
[----:B------:R-:W-:Y:S05]  /*7990*/  BRA `(.L_x_1045) ;  /* 0x00000b8000007947 */ /* 0x000fea0003800000 */
.L_x_1050:
[----:B------:R-:W-:-:S05]  /*79a0*/  HADD2.F32 R2, -RZ, R0.H0_H0 ;  /* 0x20000000ff027230 */ /* 0x000fca0000004100 */
[----:B------:R-:W-:-:S06]  /*79b0*/  FMUL.FTZ R2, R2, 1 ;  /* 0x3f80000002027820 */ /* 0x000fcc0000410000 */
[----:B------:R-:W0:Y:S02]  /*79c0*/  F2F.F64.F32 R2, R2 ;  /* 0x0000000200027310 */ /* 0x000e240000201800 */
[----:B0-----:R0:W-:Y:S01]  /*79d0*/  STG.E.64 [R16.64], R2 ;  /* 0x0000000210007986 */ /* 0x0011e2000c101b24 */
[----:B------:R-:W-:Y:S05]  /*79e0*/  BRA `(.L_x_1045) ;  /* 0x00000b3000007947 */ /* 0x000fea0003800000 */
.L_x_1040:
        /* <DEDUP_REMOVED lines=13> */
.L_x_1054:
[----:B------:R-:W-:Y:S01]  /*7ac0*/  HADD2.F32 R0, -RZ, R0.H0_H0 ;  /* 0x20000000ff007230 */ /* 0x000fe20000004100 */
[----:B------:R-:W-:-:S04]  /*7ad0*/  CS2R R6, SRZ ;  /* 0x0000000000067805 */ /* 0x000fc8000001ff00 */
[----:B------:R-:W-:-:S04]  /*7ae0*/  FMUL.FTZ R0, R0, 1 ;  /* 0x3f80000000007820 */ /* 0x000fc80000410000 */
[----:B------:R-:W0:Y:S02]  /*7af0*/  F2F.F64.F32 R4, R0 ;  /* 0x0000000000047310 */ /* 0x000e240000201800 */
[----:B0-----:R0:W-:Y:S01]  /*7b00*/  STG.E.128 [R16.64], R4 ;  /* 0x0000000410007986 */ /* 0x0011e2000c101d24 */
[----:B------:R-:W-:Y:S05]  /*7b10*/  BRA `(.L_x_1045) ;  /* 0x00000a0000007947 */ /* 0x000fea0003800000 */
.L_x_1053:
        /* <DEDUP_REMOVED lines=21> */
.L_x_1058:
[----:B------:R-:W-:Y:S05]  /*7c70*/  BSYNC B0 ;  /* 0x0000000000007941 */ /* 0x000fea0003800000 */
.L_x_1057:
[----:B------:R-:W-:-:S05]  /*7c80*/  LOP3.LUT R3, R0, R3, RZ, 0xfc, !PT ;  /* 0x0000000300037212 */ /* 0x000fca00078efcff */
[----:B------:R0:W-:Y:S01]  /*7c90*/  STG.E.U8 [R16.64], R3 ;  /* 0x0000000310007986 */ /* 0x0001e2000c101124 */
[----:B------:R-:W-:Y:S05]  /*7ca0*/  BRA `(.L_x_1045) ;  /* 0x0000087000007947 */ /* 0x000fea0003800000 */
.L_x_1056:
        /* <DEDUP_REMOVED lines=13> */
.L_x_1060:
[----:B------:R-:W-:Y:S01]  /*7d80*/  IMAD.MOV.U32 R0, RZ, RZ, 0x7f ;  /* 0x0000007fff007424 */ /* 0x000fe200078e00ff */
[----:B------:R-:W-:-:S04]  /*7d90*/  ISETP.GT.U32.AND P0, PT, R2, 0x7f800000, PT ;  /* 0x7f8000000200780c */ /* 0x000fc80003f04070 */
[----:B------:R-:W-:-:S04]  /*7da0*/  SEL R0, R0, 0x7c, P0 ;  /* 0x0000007c00007807 */ /* 0x000fc80000000000 */
.L_x_1061:
[----:B------:R-:W-:Y:S05]  /*7db0*/  BSYNC B0 ;  /* 0x0000000000007941 */ /* 0x000fea0003800000 */
.L_x_1059:
[----:B------:R-:W-:-:S04]  /*7dc0*/  LOP3.LUT R2, R3, 0x80000000, RZ, 0xc0, !PT ;  /* 0x8000000003027812 */ /* 0x000fc800078ec0ff */
[----:B------:R-:W-:-:S04]  /*7dd0*/  SHF.R.U32.HI R3, RZ, 0x18, R2 ;  /* 0x00000018ff037819 */ /* 0x000fc80000011602 */
[----:B------:R-:W-:-:S05]  /*7de0*/  LOP3.LUT R3, R0, R3, RZ, 0xfc, !PT ;  /* 0x0000000300037212 */ /* 0x000fca00078efcff */
[----:B------:R0:W-:Y:S01]  /*7df0*/  STG.E.U8 [R16.64], R3 ;  /* 0x0000000310007986 */ /* 0x0001e2000c101124 */
[----:B------:R-:W-:Y:S05]  /*7e00*/  BRA `(.L_x_1045) ;  /* 0x0000071000007947 */ /* 0x000fea0003800000 */
.L_x_1055:
[----:B------:R-:W-:-:S05]  /*7e10*/  HADD2.F32 R0, -RZ, R0.H0_H0 ;  /* 0x20000000ff007230 */ /* 0x000fca0000004100 */
[----:B------:R-:W-:-:S05]  /*7e20*/  F2FP.BF16.PACK_AB R0, RZ, R0 ;  /* 0x00000000ff00723e */ /* 0x000fca00000010ff */
[----:B------:R0:W-:Y:S01]  /*7e30*/  STG.E.U16 [R16.64], R0 ;  /* 0x0000000010007986 */ /* 0x0001e2000c101524 */
[----:B------:R-:W-:Y:S05]  /*7e40*/  BRA `(.L_x_1045) ;  /* 0x000006d000007947 */ /* 0x000fea0003800000 */
.L_x_1052:
        /* <DEDUP_REMOVED lines=12> */
.L_x_1064:
        /* <DEDUP_REMOVED lines=17> */
.L_x_1067:
[----:B------:R-:W-:-:S04]  /*8020*/  LOP3.LUT R2, R3, 0x80000000, RZ, 0xc0, !PT ;  /* 0x8000000003027812 */ /* 0x000fc800078ec0ff */
[----:B------:R-:W-:-:S04]  /*8030*/  SHF.R.U32.HI R3, RZ, 0x18, R2 ;  /* 0x00000018ff037819 */ /* 0x000fc80000011602 */
[----:B------:R-:W-:-:S04]  /*8040*/  LOP3.LUT R0, R0, R3, RZ, 0xfc, !PT ;  /* 0x0000000300007212 */ /* 0x000fc800078efcff */
[----:B------:R-:W-:Y:S02]  /*8050*/  PRMT R8, R0, 0x7610, R8 ;  /* 0x0000761000087816 */ /* 0x000fe40000000008 */
.L_x_1066:
[----:B------:R-:W-:Y:S05]  /*8060*/  BSYNC B0 ;  /* 0x0000000000007941 */ /* 0x000fea0003800000 */
.L_x_1065:
[----:B------:R0:W-:Y:S01]  /*8070*/  STG.E.U8 [R16.64], R8 ;  /* 0x0000000810007986 */ /* 0x0001e2000c101124 */
[----:B------:R-:W-:Y:S05]  /*8080*/  BRA `(.L_x_1045) ;  /* 0x0000049000007947 */ /* 0x000fea0003800000 */
.L_x_1063:
        /* <DEDUP_REMOVED lines=17> */
.L_x_1070:
[----:B------:R-:W-:-:S04]  /*81a0*/  LOP3.LUT R2, R3, 0x80000000, RZ, 0xc0, !PT ;  /* 0x8000000003027812 */ /* 0x000fc800078ec0ff */
[----:B------:R-:W-:-:S04]  /*81b0*/  SHF.R.U32.HI R3, RZ, 0x18, R2 ;  /* 0x00000018ff037819 */ /* 0x000fc80000011602 */
[----:B------:R-:W-:-:S04]  /*81c0*/  LOP3.LUT R0, R0, R3, RZ, 0xfc, !PT ;  /* 0x0000000300007212 */ /* 0x000fc800078efcff */
[----:B------:R-:W-:Y:S02]  /*81d0*/  PRMT R8, R0, 0x7610, R8 ;  /* 0x0000761000087816 */ /* 0x000fe40000000008 */
.L_x_1069:
[----:B------:R-:W-:Y:S05]  /*81e0*/  BSYNC B0 ;  /* 0x0000000000007941 */ /* 0x000fea0003800000 */
.L_x_1068:
[----:B------:R0:W-:Y:S01]  /*81f0*/  STG.E.U8 [R16.64], R8 ;  /* 0x0000000810007986 */ /* 0x0001e2000c101124 */
[----:B------:R-:W-:Y:S05]  /*8200*/  BRA `(.L_x_1045) ;  /* 0x0000031000007947 */ /* 0x000fea0003800000 */
.L_x_1062:
        /* <DEDUP_REMOVED lines=22> */
.L_x_1044:
        /* <DEDUP_REMOVED lines=20> */
.L_x_1072:
[----:B------:R-:W-:-:S06]  /*84b0*/  HADD2.F32 R2, -RZ, R0.H0_H0 ;  /* 0x20000000ff027230 */ /* 0x000fcc0000004100 */
[----:B------:R-:W0:Y:S02]  /*84c0*/  F2I.U64.TRUNC R2, R2 ;  /* 0x0000000200027311 */ /* 0x000e24000020d800 */
[----:B0-----:R0:W-:Y:S01]  /*84d0*/  STG.E.64 [R16.64], R2 ;  /* 0x0000000210007986 */ /* 0x0011e2000c101b24 */
[----:B------:R-:W-:Y:S05]  /*84e0*/  BRA `(.L_x_1045) ;  /* 0x0000003000007947 */ /* 0x000fea0003800000 */
.L_x_1071:
[----:B------:R-:W-:-:S04]  /*84f0*/  HADD2.F32 R0, -RZ, R0.H0_H0 ;  /* 0x20000000ff007230 */ /* 0x000fc80000004100 */
[----:B------:R-:W0:Y:S02]  /*8500*/  F2I.FTZ.U32.TRUNC.NTZ R3, R0 ;  /* 0x0000000000037305 */ /* 0x000e24000021f000 */
[----:B0-----:R0:W-:Y:S02]  /*8510*/  STG.E [R16.64], R3 ;  /* 0x0000000310007986 */ /* 0x0011e4000c101924 */
.L_x_1045:
        /* <DEDUP_REMOVED lines=258> */
.L_x_1073:
        /* <DEDUP_REMOVED lines=21> */
.L_x_1077:
[----:B------:R-:W2:Y:S02]  /*9690*/  LDG.E.U8 R2, [R2.64] ;  /* 0x0000002402027981 */ /* 0x000ea4000c1e1100 */
[----:B--2---:R-:W0:Y:S02]  /*96a0*/  I2F.U16 R0, R2 ;  /* 0x0000000200007306 */ /* 0x004e240000101000 */
[----:B0-----:R-:W-:-:S04]  /*96b0*/  F2FP.PACK_AB R0, RZ, R0 ;  /* 0x00000000ff00723e */ /* 0x001fc800000000ff */
[----:B------:R-:W-:Y:S01]  /*96c0*/  PRMT R19, R0, 0x7610, R19 ;  /* 0x0000761000137816 */ /* 0x000fe20000000013 */
[----:B------:R-:W-:Y:S05]  /*96d0*/  BRA `(.L_x_1079) ;  /* 0x00000ed000007947 */ /* 0x000fea0003800000 */
.L_x_1076:
        /* <DEDUP_REMOVED lines=11> */
.L_x_1081:
[----:B------:R-:W2:Y:S02]  /*9790*/  LDG.E R2, [R2.64] ;  /* 0x0000002402027981 */ /* 0x000ea4000c1e1900 */
[----:B--2---:R-:W0:Y:S02]  /*97a0*/  I2F R0, R2 ;  /* 0x0000000200007306 */ /* 0x004e240000201400 */
[----:B0-----:R-:W-:-:S04]  /*97b0*/  F2FP.PACK_AB R0, RZ, R0 ;  /* 0x00000000ff00723e */ /* 0x001fc800000000ff */
[----:B------:R-:W-:Y:S01]  /*97c0*/  PRMT R19, R0, 0x7610, R19 ;  /* 0x0000761000137816 */ /* 0x000fe20000000013 */
[----:B------:R-:W-:Y:S05]  /*97d0*/  BRA `(.L_x_1079) ;  /* 0x00000dd000007947 */ /* 0x000fea0003800000 */
.L_x_1080:
[----:B------:R-:W2:Y:S02]  /*97e0*/  LDG.E.U16 R2, [R2.64] ;  /* 0x0000002402027981 */ /* 0x000ea4000c1e1500 */
[----:B--2---:R-:W0:Y:S02]  /*97f0*/  I2F.S16 R0, R2 ;  /* 0x0000000200007306 */ /* 0x004e240000101400 */
[----:B0-----:R-:W-:-:S04]  /*9800*/  F2FP.PACK_AB R0, RZ, R0 ;  /* 0x00000000ff00723e */ /* 0x001fc800000000ff */
[----:B------:R-:W-:Y:S01]  /*9810*/  PRMT R19, R0, 0x7610, R19 ;  /* 0x0000761000137816 */ /* 0x000fe20000000013 */
[----:B------:R-:W-:Y:S05]  /*9820*/  BRA `(.L_x_1079) ;  /* 0x00000d8000007947 */ /* 0x000fea0003800000 */
.L_x_1075:
        /* <DEDUP_REMOVED lines=9> */
.L_x_1083:
[----:B------:R0:W5:Y:S01]  /*98c0*/  LDG.E.U16 R19, [R2.64] ;  /* 0x0000002402137981 */ /* 0x000162000c1e1500 */
[----:B------:R-:W-:Y:S05]  /*98d0*/  BRA `(.L_x_1079) ;  /* 0x00000cd000007947 */ /* 0x000fea0003800000 */
.L_x_1082:
        /* <DEDUP_REMOVED lines=9> */
.L_x_1085:
[----:B------:R0:W5:Y:S01]  /*9970*/  LDG.E.U16 R19, [R2.64] ;  /* 0x0000002402137981 */ /* 0x000162000c1e1500 */
[----:B------:R-:W-:Y:S05]  /*9980*/  BRA `(.L_x_1079) ;  /* 0x00000c2000007947 */ /* 0x000fea0003800000 */
.L_x_1084:
[----:B------:R-:W2:Y:S02]  /*9990*/  LDG.E.64 R2, [R2.64] ;  /* 0x0000002402027981 */ /* 0x000ea4000c1e1b00 */
[----:B--2---:R-:W0:Y:S01]  /*99a0*/  F2F.F32.F64 R0, R2 ;  /* 0x0000000200007310 */ /* 0x004e220000301000 */
[----:B------:R-:W0:-:S14]  /*99b0*/  DSETP.GEU.AND P0, PT, |R2|, c[0x2][0x0], PT ;  /* 0x008000000200762a */ /* 0x000e1c0003f0e200 */
[----:B0-----:R-:W-:-:S05]  /*99c0*/  @!P0 FMUL R0, R0, 1.175494350822287508e-38 ;  /* 0x0080000000008820 */ /* 0x001fca0000400000 */
[----:B------:R-:W-:-:S04]  /*99d0*/  F2FP.PACK_AB R0, RZ, R0 ;  /* 0x00000000ff00723e */ /* 0x000fc800000000ff */
[----:B------:R-:W-:Y:S01]  /*99e0*/  PRMT R19, R0, 0x7610, R19 ;  /* 0x0000761000137816 */ /* 0x000fe20000000013 */
[----:B------:R-:W-:Y:S05]  /*99f0*/  BRA `(.L_x_1079) ;  /* 0x00000bb000007947 */ /* 0x000fea0003800000 */
.L_x_1074:
        /* <DEDUP_REMOVED lines=14> */
.L_x_1088:
[----:B------:R-:W2:Y:S02]  /*9ae0*/  LDG.E.64 R2, [R2.64] ;  /* 0x0000002402027981 */ /* 0x000ea4000c1e1b00 */
[----:B--2---:R-:W0:Y:S01]  /*9af0*/  F2F.F32.F64 R0, R2 ;  /* 0x0000000200007310 */ /* 0x004e220000301000 */
[----:B------:R-:W0:-:S14]  /*9b00*/  DSETP.GEU.AND P0, PT, |R2|, c[0x2][0x0], PT ;  /* 0x008000000200762a */ /* 0x000e1c0003f0e200 */
[----:B0-----:R-:W-:-:S05]  /*9b10*/  @!P0 FMUL R0, R0, 1.175494350822287508e-38 ;  /* 0x0080000000008820 */ /* 0x001fca0000400000 */
[----:B------:R-:W-:-:S04]  /*9b20*/  F2FP.PACK_AB R0, RZ, R0 ;  /* 0x00000000ff00723e */ /* 0x000fc800000000ff */
[----:B------:R-:W-:Y:S01]  /*9b30*/  PRMT R19, R0, 0x7610, R19 ;  /* 0x0000761000137816 */ /* 0x000fe20000000013 */
[----:B------:R-:W-:Y:S05]  /*9b40*/  BRA `(.L_x_1079) ;  /* 0x00000a6000007947 */ /* 0x000fea0003800000 */
.L_x_1087:
        /* <DEDUP_REMOVED lines=28> */
.L_x_1090:
        /* <DEDUP_REMOVED lines=15> */
.L_x_1089:
[----:B------:R-:W2:Y:S02]  /*9e00*/  LDG.E.U16 R0, [R2.64] ;  /* 0x0000002402007981 */ /* 0x000ea4000c1e1500 */
[----:B--2---:R-:W-:-:S04]  /*9e10*/  PRMT R0, RZ, 0x5410, R0 ;  /* 0x00005410ff007816 */ /* 0x004fc80000000000 */
[----:B------:R-:W-:-:S04]  /*9e20*/  F2FP.PACK_AB R0, RZ, R0 ;  /* 0x00000000ff00723e */ /* 0x000fc800000000ff */
[----:B------:R-:W-:Y:S01]  /*9e30*/  PRMT R19, R0, 0x7610, R19 ;  /* 0x0000761000137816 */ /* 0x000fe20000000013 */
[----:B------:R-:W-:Y:S05]  /*9e40*/  BRA `(.L_x_1079) ;  /* 0x0000076000007947 */ /* 0x000fea0003800000 */
.L_x_1086:
        /* <DEDUP_REMOVED lines=12> */
.L_x_1093:
        /* <DEDUP_REMOVED lines=21> */
.L_x_1097:
[----:B------:R-:W-:Y:S05]  /*a060*/  BSYNC B1 ;  /* 0x0000000000017941 */ /* 0x000fea0003800000 */
.L_x_1096:
[----:B------:R-:W-:Y:S01]  /*a070*/  LEA R3, R0, 0x3b800000, 0x17 ;  /* 0x3b80000000037811 */ /* 0x000fe200078eb8ff */
[----:B------:R-:W-:-:S05]  /*a080*/  IMAD.SHL.U32 R0, R2, 0x100000, RZ ;  /* 0x0010000002007824 */ /* 0x000fca00078e00ff */
[----:B------:R-:W-:Y:S02]  /*a090*/  LOP3.LUT R0, R3, R0, R4, 0xfe, !PT ;  /* 0x0000000003007212 */ /* 0x000fe400078efe04 */
.L_x_1095:
[----:B------:R-:W-:Y:S05]  /*a0a0*/  BSYNC B0 ;  /* 0x0000000000007941 */ /* 0x000fea0003800000 */
.L_x_1094:
[----:B------:R-:W-:-:S04]  /*a0b0*/  F2FP.PACK_AB R0, RZ, R0 ;  /* 0x00000000ff00723e */ /* 0x000fc800000000ff */
[----:B------:R-:W-:Y:S01]  /*a0c0*/  PRMT R19, R0, 0x7610, R19 ;  /* 0x0000761000137816 */ /* 0x000fe20000000013 */
[----:B------:R-:W-:Y:S05]  /*a0d0*/  BRA `(.L_x_1079) ;  /* 0x000004d000007947 */ /* 0x000fea0003800000 */
.L_x_1092:
        /* <DEDUP_REMOVED lines=21> */
.L_x_1101:
[----:B------:R-:W-:Y:S05]  /*a230*/  BSYNC B1 ;  /* 0x0000000000017941 */ /* 0x000fea0003800000 */
.L_x_1100:
[----:B------:R-:W-:Y:S01]  /*a240*/  LEA R3, R0, 0x37800000, 0x17 ;  /* 0x3780000000037811 */ /* 0x000fe200078eb8ff */
[----:B------:R-:W-:-:S05]  /*a250*/  IMAD.SHL.U32 R0, R2, 0x200000, RZ ;  /* 0x0020000002007824 */ /* 0x000fca00078e00ff */
[----:B------:R-:W-:Y:S02]  /*a260*/  LOP3.LUT R0, R3, R0, R4, 0xfe, !PT ;  /* 0x0000000003007212 */ /* 0x000fe400078efe04 */
.L_x_1099:
[----:B------:R-:W-:Y:S05]  /*a270*/  BSYNC B0 ;  /* 0x0000000000007941 */ /* 0x000fea0003800000 */
.L_x_1098:
[----:B------:R-:W-:-:S04]  /*a280*/  F2FP.PACK_AB R0, RZ, R0 ;  /* 0x00000000ff00723e */ /* 0x000fc800000000ff */
[----:B------:R-:W-:Y:S01]  /*a290*/  PRMT R19, R0, 0x7610, R19 ;  /* 0x0000761000137816 */ /* 0x000fe20000000013 */
[----:B------:R-:W-:Y:S05]  /*a2a0*/  BRA `(.L_x_1079) ;  /* 0x0000030000007947 */ /* 0x000fea0003800000 */
.L_x_1091:
        /* <DEDUP_REMOVED lines=14> */
.L_x_1105:
[----:B------:R-:W-:Y:S05]  /*a390*/  BSYNC B0 ;  /* 0x0000000000007941 */ /* 0x000fea0003800000 */
.L_x_1104:
[----:B------:R-:W-:-:S04]  /*a3a0*/  F2FP.PACK_AB R0, RZ, R0 ;  /* 0x00000000ff00723e */ /* 0x000fc800000000ff */
[----:B------:R-:W-:Y:S01]  /*a3b0*/  PRMT R19, R0, 0x7610, R19 ;  /* 0x0000761000137816 */ /* 0x000fe20000000013 */
[----:B------:R-:W-:Y:S05]  /*a3c0*/  BRA `(.L_x_1079) ;  /* 0x000001e000007947 */ /* 0x000fea0003800000 */
.L_x_1078:
        /* <DEDUP_REMOVED lines=21> */
.L_x_1103:
[----:B------:R-:W2:Y:S02]  /*a520*/  LDG.E.64 R2, [R2.64] ;  /* 0x0000002402027981 */ /* 0x000ea4000c1e1b00 */
[----:B--2---:R-:W0:Y:S02]  /*a530*/  I2F.U64 R0, R2 ;  /* 0x0000000200007312 */ /* 0x004e240000301000 */
[----:B0-----:R-:W-:-:S04]  /*a540*/  F2FP.PACK_AB R0, RZ, R0 ;  /* 0x00000000ff00723e */ /* 0x001fc800000000ff */
[----:B------:R-:W-:Y:S01]  /*a550*/  PRMT R19, R0, 0x7610, R19 ;  /* 0x0000761000137816 */ /* 0x000fe20000000013 */
[----:B------:R-:W-:Y:S05]  /*a560*/  BRA `(.L_x_1079) ;  /* 0x0000004000007947 */ /* 0x000fea0003800000 */
.L_x_1102:
[----:B------:R-:W2:Y:S02]  /*a570*/  LDG.E R2, [R2.64] ;  /* 0x0000002402027981 */ /* 0x000ea4000c1e1900 */
[----:B--2---:R-:W0:Y:S02]  /*a580*/  I2F.U32 R0, R2 ;  /* 0x0000000200007306 */ /* 0x004e240000201000 */
[----:B0-----:R-:W-:-:S04]  /*a590*/  F2FP.PACK_AB R0, RZ, R0 ;  /* 0x00000000ff00723e */ /* 0x001fc800000000ff */
[----:B------:R-:W-:Y:S02]  /*a5a0*/  PRMT R19, R0, 0x7610, R19 ;  /* 0x0000761000137816 */ /* 0x000fe40000000013 */
.L_x_1079:
        /* <DEDUP_REMOVED lines=18> */
.L_x_1109:
[----:B------:R-:W2:Y:S02]  /*a6d0*/  LDG.E.U8 R2, [R2.64] ;  /* 0x0000002402027981 */ /* 0x000ea4000c1e1100 */
[----:B--2---:R-:W0:Y:S02]  /*a6e0*/  I2F.U16 R0, R2 ;  /* 0x0000000200007306 */ /* 0x004e240000101000 */
[----:B0-----:R-:W-:Y:S01]  /*a6f0*/  F2FP.PACK_AB R0, RZ, R0 ;  /* 0x00000000ff00723e */ /* 0x001fe200000000ff */
[----:B------:R-:W-:Y:S05]  /*a700*/  BRA `(.L_x_1111) ;  /* 0x00000e1000007947 */ /* 0x000fea0003800000 */
.L_x_1108:
        /* <DEDUP_REMOVED lines=10> */
.L_x_1113:
[----:B------:R-:W2:Y:S02]  /*a7b0*/  LDG.E R2, [R2.64] ;  /* 0x0000002402027981 */ /* 0x000ea4000c1e1900 */
[----:B--2---:R-:W0:Y:S02]  /*a7c0*/  I2F R0, R2 ;  /* 0x0000000200007306 */ /* 0x004e240000201400 */
[----:B0-----:R-:W-:Y:S01]  /*a7d0*/  F2FP.PACK_AB R0, RZ, R0 ;  /* 0x00000000ff00723e */ /* 0x001fe200000000ff */
[----:B------:R-:W-:Y:S05]  /*a7e0*/  BRA `(.L_x_1111) ;  /* 0x00000d3000007947 */ /* 0x000fea0003800000 */
.L_x_1112:
[----:B------:R-:W2:Y:S02]  /*a7f0*/  LDG.E.U16 R2, [R2.64] ;  /* 0x0000002402027981 */ /* 0x000ea4000c1e1500 */
[----:B--2---:R-:W0:Y:S02]  /*a800*/  I2F.S16 R0, R2 ;  /* 0x0000000200007306 */ /* 0x004e240000101400 */
[----:B0-----:R-:W-:Y:S01]  /*a810*/  F2FP.PACK_AB R0, RZ, R0 ;  /* 0x00000000ff00723e */ /* 0x001fe200000000ff */
[----:B------:R-:W-:Y:S05]  /*a820*/  BRA `(.L_x_1111) ;  /* 0x00000cf000007947 */ /* 0x000fea0003800000 */
.L_x_1107:
        /* <DEDUP_REMOVED lines=9> */
.L_x_1115:
[----:B------:R0:W5:Y:S01]  /*a8c0*/  LDG.E.U16 R0, [R2.64] ;  /* 0x0000002402007981 */ /* 0x000162000c1e1500 */
[----:B------:R-:W-:Y:S05]  /*a8d0*/  BRA `(.L_x_1111) ;  /* 0x00000c4000007947 */ /* 0x000fea0003800000 */
.L_x_1114:
        /* <DEDUP_REMOVED lines=9> */
.L_x_1117:
[----:B------:R0:W5:Y:S01]  /*a970*/  LDG.E.U16 R0, [R2.64] ;  /* 0x0000002402007981 */ /* 0x000162000c1e1500 */
[----:B------:R-:W-:Y:S05]  /*a980*/  BRA `(.L_x_1111) ;  /* 0x00000b9000007947 */ /* 0x000fea0003800000 */
.L_x_1116:
[----:B------:R-:W2:Y:S02]  /*a990*/  LDG.E.64 R2, [R2.64] ;  /* 0x0000002402027981 */ /* 0x000ea4000c1e1b00 */
[----:B--2---:R-:W0:Y:S01]  /*a9a0*/  F2F.F32.F64 R0, R2 ;  /* 0x0000000200007310 */ /* 0x004e220000301000 */
[----:B------:R-:W0:-:S14]  /*a9b0*/  DSETP.GEU.AND P0, PT, |R2|, c[0x2][0x0], PT ;  /* 0x008000000200762a */ /* 0x000e1c0003f0e200 */
[----:B0-----:R-:W-:-:S05]  /*a9c0*/  @!P0 FMUL R0, R0, 1.175494350822287508e-38 ;  /* 0x0080000000008820 */ /* 0x001fca0000400000 */
[----:B------:R-:W-:Y:S01]  /*a9d0*/  F2FP.PACK_AB R0, RZ, R0 ;  /* 0x00000000ff00723e */ /* 0x000fe200000000ff */
[----:B------:R-:W-:Y:S05]  /*a9e0*/  BRA `(.L_x_1111) ;  /* 0x00000b3000007947 */ /* 0x000fea0003800000 */
.L_x_1106:
        /* <DEDUP_REMOVED lines=13> */
.L_x_1120:
[----:B------:R-:W2:Y:S02]  /*aac0*/  LDG.E.64 R2, [R2.64] ;  /* 0x0000002402027981 */ /* 0x000ea4000c1e1b00 */
[----:B--2---:R-:W0:Y:S01]  /*aad0*/  F2F.F32.F64 R0, R2 ;  /* 0x0000000200007310 */ /* 0x004e220000301000 */
[----:B------:R-:W0:-:S14]  /*aae0*/  DSETP.GEU.AND P0, PT, |R2|, c[0x2][0x0], PT ;  /* 0x008000000200762a */ /* 0x000e1c0003f0e200 */
[----:B0-----:R-:W-:-:S05]  /*aaf0*/  @!P0 FMUL R0, R0, 1.175494350822287508e-38 ;  /* 0x0080000000008820 */ /* 0x001fca0000400000 */
[----:B------:R-:W-:Y:S01]  /*ab00*/  F2FP.PACK_AB R0, RZ, R0 ;  /* 0x00000000ff00723e */ /* 0x000fe200000000ff */
[----:B------:R-:W-:Y:S05]  /*ab10*/  BRA `(.L_x_1111) ;  /* 0x00000a0000007947 */ /* 0x000fea0003800000 */
.L_x_1119:
        /* <DEDUP_REMOVED lines=28> */
.L_x_1122:
        /* <DEDUP_REMOVED lines=15> */
.L_x_1121:
[----:B------:R-:W2:Y:S02]  /*add0*/  LDG.E.U16 R0, [R2.64] ;  /* 0x0000002402007981 */ /* 0x000ea4000c1e1500 */
[----:B--2---:R-:W-:-:S04]  /*ade0*/  PRMT R0, RZ, 0x5410, R0 ;  /* 0x00005410ff007816 */ /* 0x004fc80000000000 */
[----:B------:R-:W-:Y:S01]  /*adf0*/  F2FP.PACK_AB R0, RZ, R0 ;  /* 0x00000000ff00723e */ /* 0x000fe200000000ff */
[----:B------:R-:W-:Y:S05]  /*ae00*/  BRA `(.L_x_1111) ;  /* 0x0000071000007947 */ /* 0x000fea0003800000 */
.L_x_1118:
        /* <DEDUP_REMOVED lines=12> */
.L_x_1125:
        /* <DEDUP_REMOVED lines=21> */
.L_x_1129:
[----:B------:R-:W-:Y:S05]  /*b020*/  BSYNC B1 ;  /* 0x0000000000017941 */ /* 0x000fea0003800000 */
.L_x_1128:
[----:B------:R-:W-:Y:S01]  /*b030*/  LEA R3, R0, 0x3b800000, 0x17 ;  /* 0x3b80000000037811 */ /* 0x000fe200078eb8ff */
[----:B------:R-:W-:-:S05]  /*b040*/  IMAD.SHL.U32 R0, R2, 0x100000, RZ ;  /* 0x0010000002007824 */ /* 0x000fca00078e00ff */
[----:B------:R-:W-:Y:S02]  /*b050*/  LOP3.LUT R0, R3, R0, R4, 0xfe, !PT ;  /* 0x0000000003007212 */ /* 0x000fe400078efe04 */
.L_x_1127:
[----:B------:R-:W-:Y:S05]  /*b060*/  BSYNC B0 ;  /* 0x0000000000007941 */ /* 0x000fea0003800000 */
.L_x_1126:
[----:B------:R-:W-:Y:S01]  /*b070*/  F2FP.PACK_AB R0, RZ, R0 ;  /* 0x00000000ff00723e */ /* 0x000fe200000000ff */
[----:B------:R-:W-:Y:S05]  /*b080*/  BRA `(.L_x_1111) ;  /* 0x0000049000007947 */ /* 0x000fea0003800000 */
.L_x_1124:
        /* <DEDUP_REMOVED lines=21> */
.L_x_1133:
[----:B------:R-:W-:Y:S05]  /*b1e0*/  BSYNC B1 ;  /* 0x0000000000017941 */ /* 0x000fea0003800000 */
.L_x_1132:
[----:B------:R-:W-:Y:S01]  /*b1f0*/  LEA R3, R0, 0x37800000, 0x17 ;  /* 0x3780000000037811 */ /* 0x000fe200078eb8ff */
[----:B------:R-:W-:-:S05]  /*b200*/  IMAD.SHL.U32 R0, R2, 0x200000, RZ ;  /* 0x0020000002007824 */ /* 0x000fca00078e00ff */
[----:B------:R-:W-:Y:S02]  /*b210*/  LOP3.LUT R0, R3, R0, R4, 0xfe, !PT ;  /* 0x0000000003007212 */ /* 0x000fe400078efe04 */
.L_x_1131:
[----:B------:R-:W-:Y:S05]  /*b220*/  BSYNC B0 ;  /* 0x0000000000007941 */ /* 0x000fea0003800000 */
.L_x_1130:
[----:B------:R-:W-:Y:S01]  /*b230*/  F2FP.PACK_AB R0, RZ, R0 ;  /* 0x00000000ff00723e */ /* 0x000fe200000000ff */
[----:B------:R-:W-:Y:S05]  /*b240*/  BRA `(.L_x_1111) ;  /* 0x000002d000007947 */ /* 0x000fea0003800000 */
.L_x_1123:
        /* <DEDUP_REMOVED lines=14> */
.L_x_1137:
[----:B------:R-:W-:Y:S05]  /*b330*/  BSYNC B0 ;  /* 0x0000000000007941 */ /* 0x000fea0003800000 */
.L_x_1136:
[----:B------:R-:W-:Y:S01]  /*b340*/  F2FP.PACK_AB R0, RZ, R0 ;  /* 0x00000000ff00723e */ /* 0x000fe200000000ff */
[----:B------:R-:W-:Y:S05]  /*b350*/  BRA `(.L_x_1111) ;  /* 0x000001c000007947 */ /* 0x000fea0003800000 */
.L_x_1110:
        /* <DEDUP_REMOVED lines=21> */
.L_x_1135:
[----:B------:R-:W2:Y:S02]  /*b4b0*/  LDG.E.64 R2, [R2.64] ;  /* 0x0000002402027981 */ /* 0x000ea4000c1e1b00 */
[----:B--2---:R-:W0:Y:S02]  /*b4c0*/  I2F.U64 R0, R2 ;  /* 0x0000000200007312 */ /* 0x004e240000301000 */
[----:B0-----:R-:W-:Y:S01]  /*b4d0*/  F2FP.PACK_AB R0, RZ, R0 ;  /* 0x00000000ff00723e */ /* 0x001fe200000000ff */
[----:B------:R-:W-:Y:S05]  /*b4e0*/  BRA `(.L_x_1111) ;  /* 0x0000003000007947 */ /* 0x000fea0003800000 */
.L_x_1134:
[----:B------:R-:W2:Y:S02]  /*b4f0*/  LDG.E R2, [R2.64] ;  /* 0x0000002402027981 */ /* 0x000ea4000c1e1900 */
[----:B--2---:R-:W0:Y:S02]  /*b500*/  I2F.U32 R0, R2 ;  /* 0x0000000200007306 */ /* 0x004e240000201000 */
[----:B0-----:R-:W-:-:S06]  /*b510*/  F2FP.PACK_AB R0, RZ, R0 ;  /* 0x00000000ff00723e */ /* 0x001fcc00000000ff */
.L_x_1111:
        /* <DEDUP_REMOVED lines=60> */
.L_x_1141:
[----:B------:R-:W-:-:S06]  /*b8e0*/  HADD2.F32 R3, -RZ, R0.H0_H0 ;  /* 0x20000000ff037230 */ /* 0x000fcc0000004100 */
[----:B------:R-:W0:Y:S02]  /*b8f0*/  F2I.S64.TRUNC R2, R3 ;  /* 0x0000000300027311 */ /* 0x000e24000020d900 */
[----:B0-----:R0:W-:Y:S01]  /*b900*/  STG.E.U8 [R16.64], R2 ;  /* 0x0000000210007986 */ /* 0x0011e2000c101124 */
[----:B------:R-:W-:Y:S05]  /*b910*/  BRA `(.L_x_1143) ;  /* 0x00000e4000007947 */ /* 0x000fea0003800000 */
.L_x_1140:
        /* <DEDUP_REMOVED lines=10> */
.L_x_1145:
[----:B------:R-:W-:-:S04]  /*b9c0*/  HADD2.F32 R0, -RZ, R0.H0_H0 ;  /* 0x20000000ff007230 */ /* 0x000fc80000004100 */
[----:B------:R-:W0:Y:S02]  /*b9d0*/  F2I.FTZ.TRUNC.NTZ R3, R0 ;  /* 0x0000000000037305 */ /* 0x000e24000021f100 */
[----:B0-----:R0:W-:Y:S01]  /*b9e0*/  STG.E [R16.64], R3 ;  /* 0x0000000310007986 */ /* 0x0011e2000c101924 */
[----:B------:R-:W-:Y:S05]  /*b9f0*/  BRA `(.L_x_1143) ;  /* 0x00000d6000007947 */ /* 0x000fea0003800000 */
.L_x_1144:
[----:B------:R-:W-:-:S04]  /*ba00*/  HADD2.F32 R0, -RZ, R0.H0_H0 ;  /* 0x20000000ff007230 */ /* 0x000fc80000004100 */
[----:B------:R-:W0:Y:S02]  /*ba10*/  F2I.FTZ.TRUNC.NTZ R3, R0 ;  /* 0x0000000000037305 */ /* 0x000e24000021f100 */
[----:B0-----:R0:W-:Y:S01]  /*ba20*/  STG.E.U16 [R16.64], R3 ;  /* 0x0000000310007986 */ /* 0x0011e2000c101524 */
[----:B------:R-:W-:Y:S05]  /*ba30*/  BRA `(.L_x_1143) ;  /* 0x00000d2000007947 */ /* 0x000fea0003800000 */
.L_x_1139:
        /* <DEDUP_REMOVED lines=9> */
.L_x_1147:
[----:B------:R0:W-:Y:S01]  /*bad0*/  STG.E.U16 [R16.64], R0 ;  /* 0x0000000010007986 */ /* 0x0001e2000c101524 */
[----:B------:R-:W-:Y:S05]  /*bae0*/  BRA `(.L_x_1143) ;  /* 0x00000c7000007947 */ /* 0x000fea0003800000 */
.L_x_1146:
        /* <DEDUP_REMOVED lines=10> */
.L_x_1149:
[----:B------:R-:W-:-:S05]  /*bb90*/  HADD2.F32 R0, -RZ, R0.H0_H0 ;  /* 0x20000000ff007230 */ /* 0x000fca0000004100 */
[----:B------:R-:W-:-:S04]  /*bba0*/  F2FP.PACK_AB R0, RZ, R0 ;  /* 0x00000000ff00723e */ /* 0x000fc800000000ff */
[----:B------:R-:W-:-:S05]  /*bbb0*/  PRMT R0, R0, 0x5410, RZ ;  /* 0x0000541000007816 */ /* 0x000fca00000000ff */
[----:B------:R0:W-:Y:S01]  /*bbc0*/  STG.E [R16.64], R0 ;  /* 0x0000000010007986 */ /* 0x0001e2000c101924 */
[----:B------:R-:W-:Y:S05]  /*bbd0*/  BRA `(.L_x_1143) ;  /* 0x00000b8000007947 */ /* 0x000fea0003800000 */
.L_x_1148:
[----:B------:R-:W-:-:S05]  /*bbe0*/  HADD2.F32 R2, -RZ, R0.H0_H0 ;  /* 0x20000000ff027230 */ /* 0x000fca0000004100 */
[----:B------:R-:W-:-:S06]  /*bbf0*/  FMUL.FTZ R2, R2, 1 ;  /* 0x3f80000002027820 */ /* 0x000fcc0000410000 */
[----:B------:R-:W0:Y:S02]  /*bc00*/  F2F.F64.F32 R2, R2 ;  /* 0x0000000200027310 */ /* 0x000e240000201800 */
[----:B0-----:R0:W-:Y:S01]  /*bc10*/  STG.E.64 [R16.64], R2 ;  /* 0x0000000210007986 */ /* 0x0011e2000c101b24 */
[----:B------:R-:W-:Y:S05]  /*bc20*/  BRA `(.L_x_1143) ;  /* 0x00000b3000007947 */ /* 0x000fea0003800000 */
.L_x_1138:
        /* <DEDUP_REMOVED lines=13> */
.L_x_1152:
[----:B------:R-:W-:Y:S01]  /*bd00*/  HADD2.F32 R0, -RZ, R0.H0_H0 ;  /* 0x20000000ff007230 */ /* 0x000fe20000004100 */
[----:B------:R-:W-:-:S04]  /*bd10*/  CS2R R6, SRZ ;  /* 0x0000000000067805 */ /* 0x000fc8000001ff00 */
[----:B------:R-:W-:-:S04]  /*bd20*/  FMUL.FTZ R0, R0, 1 ;  /* 0x3f80000000007820 */ /* 0x000fc80000410000 */
[----:B------:R-:W0:Y:S02]  /*bd30*/  F2F.F64.F32 R4, R0 ;  /* 0x0000000000047310 */ /* 0x000e240000201800 */
[----:B0-----:R0:W-:Y:S01]  /*bd40*/  STG.E.128 [R16.64], R4 ;  /* 0x0000000410007986 */ /* 0x0011e2000c101d24 */
[----:B------:R-:W-:Y:S05]  /*bd50*/  BRA `(.L_x_1143) ;  /* 0x00000a0000007947 */ /* 0x000fea0003800000 */
.L_x_1151:
        /* <DEDUP_REMOVED lines=21> */
.L_x_1156:
[----:B------:R-:W-:Y:S05]  /*beb0*/  BSYNC B0 ;  /* 0x0000000000007941 */ /* 0x000fea0003800000 */
.L_x_1155:
[----:B------:R-:W-:-:S05]  /*bec0*/  LOP3.LUT R3, R0, R3, RZ, 0xfc, !PT ;  /* 0x0000000300037212 */ /* 0x000fca00078efcff */
[----:B------:R0:W-:Y:S01]  /*bed0*/  STG.E.U8 [R16.64], R3 ;  /* 0x0000000310007986 */ /* 0x0001e2000c101124 */
[----:B------:R-:W-:Y:S05]  /*bee0*/  BRA `(.L_x_1143) ;  /* 0x0000087000007947 */ /* 0x000fea0003800000 */
.L_x_1154:
        /* <DEDUP_REMOVED lines=13> */
.L_x_1158:
[----:B------:R-:W-:Y:S01]  /*bfc0*/  IMAD.MOV.U32 R0, RZ, RZ, 0x7f ;  /* 0x0000007fff007424 */ /* 0x000fe200078e00ff */
[----:B------:R-:W-:-:S04]  /*bfd0*/  ISETP.GT.U32.AND P0, PT, R2, 0x7f800000, PT ;  /* 0x7f8000000200780c */ /* 0x000fc80003f04070 */
[----:B------:R-:W-:-:S04]  /*bfe0*/  SEL R0, R0, 0x7c, P0 ;  /* 0x0000007c00007807 */ /* 0x000fc80000000000 */
.L_x_1159:
[----:B------:R-:W-:Y:S05]  /*bff0*/  BSYNC B0 ;  /* 0x0000000000007941 */ /* 0x000fea0003800000 */
.L_x_1157:
[----:B------:R-:W-:-:S04]  /*c000*/  LOP3.LUT R2, R3, 0x80000000, RZ, 0xc0, !PT ;  /* 0x8000000003027812 */ /* 0x000fc800078ec0ff */
[----:B------:R-:W-:-:S04]  /*c010*/  SHF.R.U32.HI R3, RZ, 0x18, R2 ;  /* 0x00000018ff037819 */ /* 0x000fc80000011602 */
[----:B------:R-:W-:-:S05]  /*c020*/  LOP3.LUT R3, R0, R3, RZ, 0xfc, !PT ;  /* 0x0000000300037212 */ /* 0x000fca00078efcff */
[----:B------:R0:W-:Y:S01]  /*c030*/  STG.E.U8 [R16.64], R3 ;  /* 0x0000000310007986 */ /* 0x0001e2000c101124 */
[----:B------:R-:W-:Y:S05]  /*c040*/  BRA `(.L_x_1143) ;  /* 0x0000071000007947 */ /* 0x000fea0003800000 */
.L_x_1153:
[----:B------:R-:W-:-:S05]  /*c050*/  HADD2.F32 R0, -RZ, R0.H0_H0 ;  /* 0x20000000ff007230 */ /* 0x000fca0000004100 */
[----:B------:R-:W-:-:S05]  /*c060*/  F2FP.BF16.PACK_AB R0, RZ, R0 ;  /* 0x00000000ff00723e */ /* 0x000fca00000010ff */
[----:B------:R0:W-:Y:S01]  /*c070*/  STG.E.U16 [R16.64], R0 ;  /* 0x0000000010007986 */ /* 0x0001e2000c101524 */
[----:B------:R-:W-:Y:S05]  /*c080*/  BRA `(.L_x_1143) ;  /* 0x000006d000007947 */ /* 0x000fea0003800000 */
.L_x_1150:
        /* <DEDUP_REMOVED lines=12> */
.L_x_1162:
        /* <DEDUP_REMOVED lines=17> */
.L_x_1165:
[----:B------:R-:W-:-:S04]  /*c260*/  LOP3.LUT R2, R3, 0x80000000, RZ, 0xc0, !PT ;  /* 0x8000000003027812 */ /* 0x000fc800078ec0ff */
[----:B------:R-:W-:-:S04]  /*c270*/  SHF.R.U32.HI R3, RZ, 0x18, R2 ;  /* 0x00000018ff037819 */ /* 0x000fc80000011602 */
[----:B------:R-:W-:-:S04]  /*c280*/  LOP3.LUT R0, R0, R3, RZ, 0xfc, !PT ;  /* 0x0000000300007212 */ /* 0x000fc800078efcff */
[----:B------:R-:W-:Y:S02]  /*c290*/  PRMT R8, R0, 0x7610, R8 ;  /* 0x0000761000087816 */ /* 0x000fe40000000008 */
.L_x_1164:
[----:B------:R-:W-:Y:S05]  /*c2a0*/  BSYNC B0 ;  /* 0x0000000000007941 */ /* 0x000fea0003800000 */
.L_x_1163:
[----:B------:R0:W-:Y:S01]  /*c2b0*/  STG.E.U8 [R16.64], R8 ;  /* 0x0000000810007986 */ /* 0x0001e2000c101124 */
[----:B------:R-:W-:Y:S05]  /*c2c0*/  BRA `(.L_x_1143) ;  /* 0x0000049000007947 */ /* 0x000fea0003800000 */
.L_x_1161:
        /* <DEDUP_REMOVED lines=17> */
.L_x_1168:
[----:B------:R-:W-:-:S04]  /*c3e0*/  LOP3.LUT R2, R3, 0x80000000, RZ, 0xc0, !PT ;  /* 0x8000000003027812 */ /* 0x000fc800078ec0ff */
[----:B------:R-:W-:-:S04]  /*c3f0*/  SHF.R.U32.HI R3, RZ, 0x18, R2 ;  /* 0x00000018ff037819 */ /* 0x000fc80000011602 */
[----:B------:R-:W-:-:S04]  /*c400*/  LOP3.LUT R0, R0, R3, RZ, 0xfc, !PT ;  /* 0x0000000300007212 */ /* 0x000fc800078efcff */
[----:B------:R-:W-:Y:S02]  /*c410*/  PRMT R8, R0, 0x7610, R8 ;  /* 0x0000761000087816 */ /* 0x000fe40000000008 */
.L_x_1167:
[----:B------:R-:W-:Y:S05]  /*c420*/  BSYNC B0 ;  /* 0x0000000000007941 */ /* 0x000fea0003800000 */
.L_x_1166:
[----:B------:R0:W-:Y:S01]  /*c430*/  STG.E.U8 [R16.64], R8 ;  /* 0x0000000810007986 */ /* 0x0001e2000c101124 */
[----:B------:R-:W-:Y:S05]  /*c440*/  BRA `(.L_x_1143) ;  /* 0x0000031000007947 */ /* 0x000fea0003800000 */
.L_x_1160:
        /* <DEDUP_REMOVED lines=22> */
.L_x_1142:
        /* <DEDUP_REMOVED lines=20> */
.L_x_1170:
[----:B------:R-:W-:-:S06]  /*c6f0*/  HADD2.F32 R2, -RZ, R0.H0_H0 ;  /* 0x20000000ff027230 */ /* 0x000fcc0000004100 */
[----:B------:R-:W0:Y:S02]  /*c700*/  F2I.U64.TRUNC R2, R2 ;  /* 0x0000000200027311 */ /* 0x000e24000020d800 */
[----:B0-----:R0:W-:Y:S01]  /*c710*/  STG.E.64 [R16.64], R2 ;  /* 0x0000000210007986 */ /* 0x0011e2000c101b24 */
[----:B------:R-:W-:Y:S05]  /*c720*/  BRA `(.L_x_1143) ;  /* 0x0000003000007947 */ /* 0x000fea0003800000 */
.L_x_1169:
[----:B------:R-:W-:-:S04]  /*c730*/  HADD2.F32 R0, -RZ, R0.H0_H0 ;  /* 0x20000000ff007230 */ /* 0x000fc80000004100 */
[----:B------:R-:W0:Y:S02]  /*c740*/  F2I.FTZ.U32.TRUNC.NTZ R3, R0 ;  /* 0x0000000000037305 */ /* 0x000e24000021f000 */
[----:B0-----:R0:W-:Y:S02]  /*c750*/  STG.E [R16.64], R3 ;  /* 0x0000000310007986 */ /* 0x0011e4000c101924 */
.L_x_1143:
[----:B------:R-:W-:Y:S02]  /*c760*/  IADD3 R23, R23, 0x80, RZ ;  /* 0x0000008017177810 */ /* 0x000fe40007ffe0ff */
.L_x_974:
[----:B------:R-:W-:Y:S05]  /*c770*/  BSYNC B6 ;  /* 0x0000000000067941 */ /* 0x000fea0003800000 */
.L_x_973:
        /* <DEDUP_REMOVED lines=257> */
.L_x_1171:
        /* <DEDUP_REMOVED lines=21> */
.L_x_1175:
[----:B------:R-:W2:Y:S02]  /*d8e0*/  LDG.E.U8 R2, [R2.64] ;  /* 0x0000002402027981 */ /* 0x000ea4000c1e1100 */
[----:B--2---:R-:W0:Y:S02]  /*d8f0*/  I2F.U16 R0, R2 ;  /* 0x0000000200007306 */ /* 0x004e240000101000 */
[----:B0-----:R-:W-:-:S04]  /*d900*/  F2FP.PACK_AB R0, RZ, R0 ;  /* 0x00000000ff00723e */ /* 0x001fc800000000ff */
[----:B------:R-:W-:Y:S01]  /*d910*/  PRMT R19, R0, 0x7610, R19 ;  /* 0x0000761000137816 */ /* 0x000fe20000000013 */
[----:B------:R-:W-:Y:S05]  /*d920*/  BRA `(.L_x_1177) ;  /* 0x00000ed000007947 */ /* 0x000fea0003800000 */
.L_x_1174:
        /* <DEDUP_REMOVED lines=11> */
.L_x_1179:
[----:B------:R-:W2:Y:S02]  /*d9e0*/  LDG.E R2, [R2.64] ;  /* 0x0000002402027981 */ /* 0x000ea4000c1e1900 */
[----:B--2---:R-:W0:Y:S02]  /*d9f0*/  I2F R0, R2 ;  /* 0x0000000200007306 */ /* 0x004e240000201400 */
[----:B0-----:R-:W-:-:S04]  /*da00*/  F2FP.PACK_AB R0, RZ, R0 ;  /* 0x00000000ff00723e */ /* 0x001fc800000000ff */
[----:B------:R-:W-:Y:S01]  /*da10*/  PRMT R19, R0, 0x7610, R19 ;  /* 0x0000761000137816 */ /* 0x000fe20000000013 */
[----:B------:R-:W-:Y:S05]  /*da20*/  BRA `(.L_x_1177) ;  /* 0x00000dd000007947 */ /* 0x000fea0003800000 */
.L_x_1178:
[----:B------:R-:W2:Y:S02]  /*da30*/  LDG.E.U16 R2, [R2.64] ;  /* 0x0000002402027981 */ /* 0x000ea4000c1e1500 */
[----:B--2---:R-:W0:Y:S02]  /*da40*/  I2F.S16 R0, R2 ;  /* 0x0000000200007306 */ /* 0x004e240000101400 */
[----:B0-----:R-:W-:-:S04]  /*da50*/  F2FP.PACK_AB R0, RZ, R0 ;  /* 0x00000000ff00723e */ /* 0x001fc800000000ff */
[----:B------:R-:W-:Y:S01]  /*da60*/  PRMT R19, R0, 0x7610, R19 ;  /* 0x0000761000137816 */ /* 0x000fe20000000013 */
[----:B------:R-:W-:Y:S05]  /*da70*/  BRA `(.L_x_1177) ;  /* 0x00000d8000007947 */ /* 0x000fea0003800000 */
.L_x_1173:
        /* <DEDUP_REMOVED lines=9> */
.L_x_1181:
[----:B------:R0:W5:Y:S01]  /*db10*/  LDG.E.U16 R19, [R2.64] ;  /* 0x0000002402137981 */ /* 0x000162000c1e1500 */
[----:B------:R-:W-:Y:S05]  /*db20*/  BRA `(.L_x_1177) ;  /* 0x00000cd000007947 */ /* 0x000fea0003800000 */
.L_x_1180:
        /* <DEDUP_REMOVED lines=9> */
.L_x_1183:
[----:B------:R0:W5:Y:S01]  /*dbc0*/  LDG.E.U16 R19, [R2.64] ;  /* 0x0000002402137981 */ /* 0x000162000c1e1500 */
[----:B------:R-:W-:Y:S05]  /*dbd0*/  BRA `(.L_x_1177) ;  /* 0x00000c2000007947 */ /* 0x000fea0003800000 */
.L_x_1182:
[----:B------:R-:W2:Y:S02]  /*dbe0*/  LDG.E.64 R2, [R2.64] ;  /* 0x0000002402027981 */ /* 0x000ea4000c1e1b00 */
[----:B--2---:R-:W0:Y:S01]  /*dbf0*/  F2F.F32.F64 R0, R2 ;  /* 0x0000000200007310 */ /* 0x004e220000301000 */
[----:B------:R-:W0:-:S14]  /*dc00*/  DSETP.GEU.AND P0, PT, |R2|, c[0x2][0x0], PT ;  /* 0x008000000200762a */ /* 0x000e1c0003f0e200 */
[----:B0-----:R-:W-:-:S05]  /*dc10*/  @!P0 FMUL R0, R0, 1.175494350822287508e-38 ;  /* 0x0080000000008820 */ /* 0x001fca0000400000 */
[----:B------:R-:W-:-:S04]  /*dc20*/  F2FP.PACK_AB R0, RZ, R0 ;  /* 0x00000000ff00723e */ /* 0x000fc800000000ff */
[----:B------:R-:W-:Y:S01]  /*dc30*/  PRMT R19, R0, 0x7610, R19 ;  /* 0x0000761000137816 */ /* 0x000fe20000000013 */
[----:B------:R-:W-:Y:S05]  /*dc40*/  BRA `(.L_x_1177) ;  /* 0x00000bb000007947 */ /* 0x000fea0003800000 */
.L_x_1172:
        /* <DEDUP_REMOVED lines=14> */
.L_x_1186:
[----:B------:R-:W2:Y:S02]  /*dd30*/  LDG.E.64 R2, [R2.64] ;  /* 0x0000002402027981 */ /* 0x000ea4000c1e1b00 */
[----:B--2---:R-:W0:Y:S01]  /*dd40*/  F2F.F32.F64 R0, R2 ;  /* 0x0000000200007310 */ /* 0x004e220000301000 */
[----:B------:R-:W0:-:S14]  /*dd50*/  DSETP.GEU.AND P0, PT, |R2|, c[0x2][0x0], PT ;  /* 0x008000000200762a */ /* 0x000e1c0003f0e200 */
[----:B0-----:R-:W-:-:S05]  /*dd60*/  @!P0 FMUL R0, R0, 1.175494350822287508e-38 ;  /* 0x0080000000008820 */ /* 0x001fca0000400000 */
[----:B------:R-:W-:-:S04]  /*dd70*/  F2FP.PACK_AB R0, RZ, R0 ;  /* 0x00000000ff00723e */ /* 0x000fc800000000ff */
[----:B------:R-:W-:Y:S01]  /*dd80*/  PRMT R19, R0, 0x7610, R19 ;  /* 0x0000761000137816 */ /* 0x000fe20000000013 */
[----:B------:R-:W-:Y:S05]  /*dd90*/  BRA `(.L_x_1177) ;  /* 0x00000a6000007947 */ /* 0x000fea0003800000 */
.L_x_1185:
        /* <DEDUP_REMOVED lines=28> */
.L_x_1188:
        /* <DEDUP_REMOVED lines=15> */
.L_x_1187:
[----:B------:R-:W2:Y:S02]  /*e050*/  LDG.E.U16 R0, [R2.64] ;  /* 0x0000002402007981 */ /* 0x000ea4000c1e1500 */
[----:B--2---:R-:W-:-:S04]  /*e060*/  PRMT R0, RZ, 0x5410, R0 ;  /* 0x00005410ff007816 */ /* 0x004fc80000000000 */
[----:B------:R-:W-:-:S04]  /*e070*/  F2FP.PACK_AB R0, RZ, R0 ;  /* 0x00000000ff00723e */ /* 0x000fc800000000ff */
[----:B------:R-:W-:Y:S01]  /*e080*/  PRMT R19, R0, 0x7610, R19 ;  /* 0x0000761000137816 */ /* 0x000fe20000000013 */
[----:B------:R-:W-:Y:S05]  /*e090*/  BRA `(.L_x_1177) ;  /* 0x0000076000007947 */ /* 0x000fea0003800000 */
.L_x_1184:
        /* <DEDUP_REMOVED lines=12> */
.L_x_1191:
        /* <DEDUP_REMOVED lines=21> */
.L_x_1195:
[----:B------:R-:W-:Y:S05]  /*e2b0*/  BSYNC B1 ;  /* 0x0000000000017941 */ /* 0x000fea0003800000 */
.L_x_1194:
[----:B------:R-:W-:Y:S01]  /*e2c0*/  LEA R3, R0, 0x3b800000, 0x17 ;  /* 0x3b80000000037811 */ /* 0x000fe200078eb8ff */
[----:B------:R-:W-:-:S05]  /*e2d0*/  IMAD.SHL.U32 R0, R2, 0x100000, RZ ;  /* 0x0010000002007824 */ /* 0x000fca00078e00ff */
[----:B------:R-:W-:Y:S02]  /*e2e0*/  LOP3.LUT R0, R3, R0, R4, 0xfe, !PT ;  /* 0x0000000003007212 */ /* 0x000fe400078efe04 */
.L_x_1193:
[----:B------:R-:W-:Y:S05]  /*e2f0*/  BSYNC B0 ;  /* 0x0000000000007941 */ /* 0x000fea0003800000 */
.L_x_1192:
[----:B------:R-:W-:-:S04]  /*e300*/  F2FP.PACK_AB R0, RZ, R0 ;  /* 0x00000000ff00723e */ /* 0x000fc800000000ff */
[----:B------:R-:W-:Y:S01]  /*e310*/  PRMT R19, R0, 0x7610, R19 ;  /* 0x0000761000137816 */ /* 0x000fe20000000013 */
[----:B------:R-:W-:Y:S05]  /*e320*/  BRA `(.L_x_1177) ;  /* 0x000004d000007947 */ /* 0x000fea0003800000 */
.L_x_1190:
        /* <DEDUP_REMOVED lines=21> */
.L_x_1199:
[----:B------:R-:W-:Y:S05]  /*e480*/  BSYNC B1 ;  /* 0x0000000000017941 */ /* 0x000fea0003800000 */
.L_x_1198:
[----:B------:R-:W-:Y:S01]  /*e490*/  LEA R3, R0, 0x37800000, 0x17 ;  /* 0x3780000000037811 */ /* 0x000fe200078eb8ff */
[----:B------:R-:W-:-:S05]  /*e4a0*/  IMAD.SHL.U32 R0, R2, 0x200000, RZ ;  /* 0x0020000002007824 */ /* 0x000fca00078e00ff */
[----:B------:R-:W-:Y:S02]  /*e4b0*/  LOP3.LUT R0, R3, R0, R4, 0xfe, !PT ;  /* 0x0000000003007212 */ /* 0x000fe400078efe04 */
.L_x_1197:
[----:B------:R-:W-:Y:S05]  /*e4c0*/  BSYNC B0 ;  /* 0x0000000000007941 */ /* 0x000fea0003800000 */
.L_x_1196:
[----:B------:R-:W-:-:S04]  /*e4d0*/  F2FP.PACK_AB R0, RZ, R0 ;  /* 0x00000000ff00723e */ /* 0x000fc800000000ff */
[----:B------:R-:W-:Y:S01]  /*e4e0*/  PRMT R19, R0, 0x7610, R19 ;  /* 0x0000761000137816 */ /* 0x000fe20000000013 */
[----:B------:R-:W-:Y:S05]  /*e4f0*/  BRA `(.L_x_1177) ;  /* 0x0000030000007947 */ /* 0x000fea0003800000 */
.L_x_1189:
        /* <DEDUP_REMOVED lines=14> */
.L_x_1203:
[----:B------:R-:W-:Y:S05]  /*e5e0*/  BSYNC B0 ;  /* 0x0000000000007941 */ /* 0x000fea0003800000 */
.L_x_1202:
[----:B------:R-:W-:-:S04]  /*e5f0*/  F2FP.PACK_AB R0, RZ, R0 ;  /* 0x00000000ff00723e */ /* 0x000fc800000000ff */
[----:B------:R-:W-:Y:S01]  /*e600*/  PRMT R19, R0, 0x7610, R19 ;  /* 0x0000761000137816 */ /* 0x000fe20000000013 */
[----:B------:R-:W-:Y:S05]  /*e610*/  BRA `(.L_x_1177) ;  /* 0x000001e000007947 */ /* 0x000fea0003800000 */
.L_x_1176:
        /* <DEDUP_REMOVED lines=21> */
.L_x_1201:
[----:B------:R-:W2:Y:S02]  /*e770*/  LDG.E.64 R2, [R2.64] ;  /* 0x0000002402027981 */ /* 0x000ea4000c1e1b00 */
[----:B--2---:R-:W0:Y:S02]  /*e780*/  I2F.U64 R0, R2 ;  /* 0x0000000200007312 */ /* 0x004e240000301000 */
[----:B0-----:R-:W-:-:S04]  /*e790*/  F2FP.PACK_AB R0, RZ, R0 ;  /* 0x00000000ff00723e */ /* 0x001fc800000000ff */
[----:B------:R-:W-:Y:S01]  /*e7a0*/  PRMT R19, R0, 0x7610, R19 ;  /* 0x0000761000137816 */ /* 0x000fe20000000013 */
[----:B------:R-:W-:Y:S05]  /*e7b0*/  BRA `(.L_x_1177) ;  /* 0x0000004000007947 */ /* 0x000fea0003800000 */
.L_x_1200:
[----:B------:R-:W2:Y:S02]  /*e7c0*/  LDG.E R2, [R2.64] ;  /* 0x0000002402027981 */ /* 0x000ea4000c1e1900 */
[----:B--2---:R-:W0:Y:S02]  /*e7d0*/  I2F.U32 R0, R2 ;  /* 0x0000000200007306 */ /* 0x004e240000201000 */
[----:B0-----:R-:W-:-:S04]  /*e7e0*/  F2FP.PACK_AB R0, RZ, R0 ;  /* 0x00000000ff00723e */ /* 0x001fc800000000ff */
[----:B------:R-:W-:Y:S02]  /*e7f0*/  PRMT R19, R0, 0x7610, R19 ;  /* 0x0000761000137816 */ /* 0x000fe40000000013 */
.L_x_1177:
        /* <DEDUP_REMOVED lines=18> */
.L_x_1207:
[----:B------:R-:W2:Y:S02]  /*e920*/  LDG.E.U8 R2, [R2.64] ;  /* 0x0000002402027981 */ /* 0x000ea4000c1e1100 */
[----:B--2---:R-:W0:Y:S02]  /*e930*/  I2F.U16 R0, R2 ;  /* 0x0000000200007306 */ /* 0x004e240000101000 */
[----:B0-----:R-:W-:Y:S01]  /*e940*/  F2FP.PACK_AB R0, RZ, R0 ;  /* 0x00000000ff00723e */ /* 0x001fe200000000ff */
[----:B------:R-:W-:Y:S05]  /*e950*/  BRA `(.L_x_1209) ;  /* 0x00000e1000007947 */ /* 0x000fea0003800000 */
.L_x_1206:
        /* <DEDUP_REMOVED lines=10> */
.L_x_1211:
[----:B------:R-:W2:Y:S02]  /*ea00*/  LDG.E R2, [R2.64] ;  /* 0x0000002402027981 */ /* 0x000ea4000c1e1900 */
[----:B--2---:R-:W0:Y:S02]  /*ea10*/  I2F R0, R2 ;  /* 0x0000000200007306 */ /* 0x004e240000201400 */
[----:B0-----:R-:W-:Y:S01]  /*ea20*/  F2FP.PACK_AB R0, RZ, R0 ;  /* 0x00000000ff00723e */ /* 0x001fe200000000ff */
[----:B------:R-:W-:Y:S05]  /*ea30*/  BRA `(.L_x_1209) ;  /* 0x00000d3000007947 */ /* 0x000fea0003800000 */
.L_x_1210:
[----:B------:R-:W2:Y:S02]  /*ea40*/  LDG.E.U16 R2, [R2.64] ;  /* 0x0000002402027981 */ /* 0x000ea4000c1e1500 */
[----:B--2---:R-:W0:Y:S02]  /*ea50*/  I2F.S16 R0, R2 ;  /* 0x0000000200007306 */ /* 0x004e240000101400 */
[----:B0-----:R-:W-:Y:S01]  /*ea60*/  F2FP.PACK_AB R0, RZ, R0 ;  /* 0x00000000ff00723e */ /* 0x001fe200000000ff */
[----:B------:R-:W-:Y:S05]  /*ea70*/  BRA `(.L_x_1209) ;  /* 0x00000cf000007947 */ /* 0x000fea0003800000 */
.L_x_1205:
        /* <DEDUP_REMOVED lines=9> */
.L_x_1213:
[----:B------:R0:W5:Y:S01]  /*eb10*/  LDG.E.U16 R0, [R2.64] ;  /* 0x0000002402007981 */ /* 0x000162000c1e1500 */
[----:B------:R-:W-:Y:S05]  /*eb20*/  BRA `(.L_x_1209) ;  /* 0x00000c4000007947 */ /* 0x000fea0003800000 */
.L_x_1212:
        /* <DEDUP_REMOVED lines=9> */
.L_x_1215:
[----:B------:R0:W5:Y:S01]  /*ebc0*/  LDG.E.U16 R0, [R2.64] ;  /* 0x0000002402007981 */ /* 0x000162000c1e1500 */
[----:B------:R-:W-:Y:S05]  /*ebd0*/  BRA `(.L_x_1209) ;  /* 0x00000b9000007947 */ /* 0x000fea0003800000 */
.L_x_1214:
[----:B------:R-:W2:Y:S02]  /*ebe0*/  LDG.E.64 R2, [R2.64] ;  /* 0x0000002402027981 */ /* 0x000ea4000c1e1b00 */
[----:B--2---:R-:W0:Y:S01]  /*ebf0*/  F2F.F32.F64 R0, R2 ;  /* 0x0000000200007310 */ /* 0x004e220000301000 */
[----:B------:R-:W0:-:S14]  /*ec00*/  DSETP.GEU.AND P0, PT, |R2|, c[0x2][0x0], PT ;  /* 0x008000000200762a */ /* 0x000e1c0003f0e200 */
[----:B0-----:R-:W-:-:S05]  /*ec10*/  @!P0 FMUL R0, R0, 1.175494350822287508e-38 ;  /* 0x0080000000008820 */ /* 0x001fca0000400000 */
[----:B------:R-:W-:Y:S01]  /*ec20*/  F2FP.PACK_AB R0, RZ, R0 ;  /* 0x00000000ff00723e */ /* 0x000fe200000000ff */
[----:B------:R-:W-:Y:S05]  /*ec30*/  BRA `(.L_x_1209) ;  /* 0x00000b3000007947 */ /* 0x000fea0003800000 */
.L_x_1204:
        /* <DEDUP_REMOVED lines=13> */
.L_x_1218:
[----:B------:R-:W2:Y:S02]  /*ed10*/  LDG.E.64 R2, [R2.64] ;  /* 0x0000002402027981 */ /* 0x000ea4000c1e1b00 */
[----:B--2---:R-:W0:Y:S01]  /*ed20*/  F2F.F32.F64 R0, R2 ;  /* 0x0000000200007310 */ /* 0x004e220000301000 */
[----:B------:R-:W0:-:S14]  /*ed30*/  DSETP.GEU.AND P0, PT, |R2|, c[0x2][0x0], PT ;  /* 0x008000000200762a */ /* 0x000e1c0003f0e200 */
[----:B0-----:R-:W-:-:S05]  /*ed40*/  @!P0 FMUL R0, R0, 1.175494350822287508e-38 ;  /* 0x0080000000008820 */ /* 0x001fca0000400000 */
[----:B------:R-:W-:Y:S01]  /*ed50*/  F2FP.PACK_AB R0, RZ, R0 ;  /* 0x00000000ff00723e */ /* 0x000fe200000000ff */
[----:B------:R-:W-:Y:S05]  /*ed60*/  BRA `(.L_x_1209) ;  /* 0x00000a0000007947 */ /* 0x000fea0003800000 */
.L_x_1217:
        /* <DEDUP_REMOVED lines=28> */
.L_x_1220:
        /* <DEDUP_REMOVED lines=15> */
.L_x_1219:
[----:B------:R-:W2:Y:S02]  /*f020*/  LDG.E.U16 R0, [R2.64] ;  /* 0x0000002402007981 */ /* 0x000ea4000c1e1500 */
[----:B--2---:R-:W-:-:S04]  /*f030*/  PRMT R0, RZ, 0x5410, R0 ;  /* 0x00005410ff007816 */ /* 0x004fc80000000000 */
[----:B------:R-:W-:Y:S01]  /*f040*/  F2FP.PACK_AB R0, RZ, R0 ;  /* 0x00000000ff00723e */ /* 0x000fe200000000ff */
[----:B------:R-:W-:Y:S05]  /*f050*/  BRA `(.L_x_1209) ;  /* 0x0000071000007947 */ /* 0x000fea0003800000 */
.L_x_1216:
        /* <DEDUP_REMOVED lines=12> */
.L_x_1223:
        /* <DEDUP_REMOVED lines=21> */
.L_x_1227:
[----:B------:R-:W-:Y:S05]  /*f270*/  BSYNC B1 ;  /* 0x0000000000017941 */ /* 0x000fea0003800000 */
.L_x_1226:
[----:B------:R-:W-:Y:S01]  /*f280*/  LEA R3, R0, 0x3b800000, 0x17 ;  /* 0x3b80000000037811 */ /* 0x000fe200078eb8ff */
[----:B------:R-:W-:-:S05]  /*f290*/  IMAD.SHL.U32 R0, R2, 0x100000, RZ ;  /* 0x0010000002007824 */ /* 0x000fca00078e00ff */
[----:B------:R-:W-:Y:S02]  /*f2a0*/  LOP3.LUT R0, R3, R0, R4, 0xfe, !PT ;  /* 0x0000000003007212 */ /* 0x000fe400078efe04 */
.L_x_1225:
[----:B------:R-:W-:Y:S05]  /*f2b0*/  BSYNC B0 ;  /* 0x0000000000007941 */ /* 0x000fea0003800000 */
.L_x_1224:
[----:B------:R-:W-:Y:S01]  /*f2c0*/  F2FP.PACK_AB R0, RZ, R0 ;  /* 0x00000000ff00723e */ /* 0x000fe200000000ff */
[----:B------:R-:W-:Y:S05]  /*f2d0*/  BRA `(.L_x_1209) ;  /* 0x0000049000007947 */ /* 0x000fea0003800000 */
.L_x_1222:
        /* <DEDUP_REMOVED lines=21> */
.L_x_1231:
[----:B------:R-:W-:Y:S05]  /*f430*/  BSYNC B1 ;  /* 0x0000000000017941 */ /* 0x000fea0003800000 */
.L_x_1230:
[----:B------:R-:W-:Y:S01]  /*f440*/  LEA R3, R0, 0x37800000, 0x17 ;  /* 0x3780000000037811 */ /* 0x000fe200078eb8ff */
[----:B------:R-:W-:-:S05]  /*f450*/  IMAD.SHL.U32 R0, R2, 0x200000, RZ ;  /* 0x0020000002007824 */ /* 0x000fca00078e00ff */
[----:B------:R-:W-:Y:S02]  /*f460*/  LOP3.LUT R0, R3, R0, R4, 0xfe, !PT ;  /* 0x0000000003007212 */ /* 0x000fe400078efe04 */
.L_x_1229:
[----:B------:R-:W-:Y:S05]  /*f470*/  BSYNC B0 ;  /* 0x0000000000007941 */ /* 0x000fea0003800000 */
.L_x_1228:
[----:B------:R-:W-:Y:S01]  /*f480*/  F2FP.PACK_AB R0, RZ, R0 ;  /* 0x00000000ff00723e */ /* 0x000fe200000000ff */
[----:B------:R-:W-:Y:S05]  /*f490*/  BRA `(.L_x_1209) ;  /* 0x000002d000007947 */ /* 0x000fea0003800000 */
.L_x_1221:
        /* <DEDUP_REMOVED lines=14> */
.L_x_1235:
[----:B------:R-:W-:Y:S05]  /*f580*/  BSYNC B0 ;  /* 0x0000000000007941 */ /* 0x000fea0003800000 */
.L_x_1234:
[----:B------:R-:W-:Y:S01]  /*f590*/  F2FP.PACK_AB R0, RZ, R0 ;  /* 0x00000000ff00723e */ /* 0x000fe200000000ff */
[----:B------:R-:W-:Y:S05]  /*f5a0*/  BRA `(.L_x_1209) ;  /* 0x000001c000007947 */ /* 0x000fea0003800000 */
.L_x_1208:
        /* <DEDUP_REMOVED lines=21> */
.L_x_1233:
[----:B------:R-:W2:Y:S02]  /*f700*/  LDG.E.64 R2, [R2.64] ;  /* 0x0000002402027981 */ /* 0x000ea4000c1e1b00 */
[----:B--2---:R-:W0:Y:S02]  /*f710*/  I2F.U64 R0, R2 ;  /* 0x0000000200007312 */ /* 0x004e240000301000 */
[----:B0-----:R-:W-:Y:S01]  /*f720*/  F2FP.PACK_AB R0, RZ, R0 ;  /* 0x00000000ff00723e */ /* 0x001fe200000000ff */
[----:B------:R-:W-:Y:S05]  /*f730*/  BRA `(.L_x_1209) ;  /* 0x0000003000007947 */ /* 0x000fea0003800000 */
.L_x_1232:
[----:B------:R-:W2:Y:S02]  /*f740*/  LDG.E R2, [R2.64] ;  /* 0x0000002402027981 */ /* 0x000ea4000c1e1900 */
[----:B--2---:R-:W0:Y:S02]  /*f750*/  I2F.U32 R0, R2 ;  /* 0x0000000200007306 */ /* 0x004e240000201000 */
[----:B0-----:R-:W-:-:S06]  /*f760*/  F2FP.PACK_AB R0, RZ, R0 ;  /* 0x00000000ff00723e */ /* 0x001fcc00000000ff */
.L_x_1209:
        /* <DEDUP_REMOVED lines=58> */
[----:B0-----:R-:W-:Y:S01]  /*fb10*/  STG.E.U8 [R16.64], R3 ;  /* 0x0000000310007986 */ /* 0x001fe2000c101124 */
[----:B------:R-:W-:Y:S05]  /*fb20*/  EXIT ;  /* 0x000000000000794d */ /* 0x000fea0003800000 */
.L_x_1239:
[----:B------:R-:W-:-:S06]  /*fb30*/  HADD2.F32 R3, -RZ, R0.H0_H0 ;  /* 0x20000000ff037230 */ /* 0x000fcc0000004100 */
[----:B------:R-:W0:Y:S02]  /*fb40*/  F2I.S64.TRUNC R2, R3 ;  /* 0x0000000300027311 */ /* 0x000e24000020d900 */
[----:B0-----:R-:W-:Y:S01]  /*fb50*/  STG.E.U8 [R16.64], R2 ;  /* 0x0000000210007986 */ /* 0x001fe2000c101124 */
[----:B------:R-:W-:Y:S05]  /*fb60*/  EXIT ;  /* 0x000000000000794d */ /* 0x000fea0003800000 */
.L_x_1238:
        /* <DEDUP_REMOVED lines=8> */
[----:B0-----:R-:W-:Y:S01]  /*fbf0*/  STG.E.64 [R16.64], R2 ;  /* 0x0000000210007986 */ /* 0x001fe2000c101b24 */
[----:B------:R-:W-:Y:S05]  /*fc00*/  EXIT ;  /* 0x000000000000794d */ /* 0x000fea0003800000 */
.L_x_1242:
[----:B------:R-:W-:-:S04]  /*fc10*/  HADD2.F32 R0, -RZ, R0.H0_H0 ;  /* 0x20000000ff007230 */ /* 0x000fc80000004100 */
[----:B------:R-:W0:Y:S02]  /*fc20*/  F2I.FTZ.TRUNC.NTZ R3, R0 ;  /* 0x0000000000037305 */ /* 0x000e24000021f100 */
[----:B0-----:R-:W-:Y:S01]  /*fc30*/  STG.E [R16.64], R3 ;  /* 0x0000000310007986 */ /* 0x001fe2000c101924 */
[----:B------:R-:W-:Y:S05]  /*fc40*/  EXIT ;  /* 0x000000000000794d */ /* 0x000fea0003800000 */
.L_x_1241:
[----:B------:R-:W-:-:S04]  /*fc50*/  HADD2.F32 R0, -RZ, R0.H0_H0 ;  /* 0x20000000ff007230 */ /* 0x000fc80000004100 */
[----:B------:R-:W0:Y:S02]  /*fc60*/  F2I.FTZ.TRUNC.NTZ R3, R0 ;  /* 0x0000000000037305 */ /* 0x000e24000021f100 */
[----:B0-----:R-:W-:Y:S01]  /*fc70*/  STG.E.U16 [R16.64], R3 ;  /* 0x0000000310007986 */ /* 0x001fe2000c101524 */
[----:B------:R-:W-:Y:S05]  /*fc80*/  EXIT ;  /* 0x000000000000794d */ /* 0x000fea0003800000 */
.L_x_1237:
[----:B------:R-:W-:-:S13]  /*fc90*/  ISETP.GT.AND P0, PT, R2, 0x6, PT ;  /* 0x000000060200780c */ /* 0x000fda0003f04270 */
[----:B------:R-:W-:Y:S05]  /*fca0*/  @P0 BRA `(.L_x_1243) ;  /* 0x0000009000000947 */ /* 0x000fea0003800000 */
[----:B------:R-:W-:-:S13]  /*fcb0*/  ISETP.NE.AND P0, PT, R2, 0x5, PT ;  /* 0x000000050200780c */ /* 0x000fda0003f05270 */
[----:B------:R-:W-:Y:S05]  /*fcc0*/  @!P0 BRA `(.L_x_1244) ;  /* 0x0000005000008947 */ /* 0x000fea0003800000 */
[----:B------:R-:W-:-:S13]  /*fcd0*/  ISETP.NE.AND P0, PT, R2, 0x6, PT ;  /* 0x000000060200780c */ /* 0x000fda0003f05270 */
[----:B------:R-:W-:Y:S05]  /*fce0*/  @P0 BRA `(.L_x_1240) ;  /* 0x00000b1000000947 */ /* 0x000fea0003800000 */
[----:B------:R-:W-:-:S05]  /*fcf0*/  HADD2.F32 R3, -RZ, R0.H0_H0 ;  /* 0x20000000ff037230 */ /* 0x000fca0000004100 */
[----:B------:R-:W-:Y:S01]  /*fd00*/  STG.E [R16.64], R3 ;  /* 0x0000000310007986 */ /* 0x000fe2000c101924 */
[----:B------:R-:W-:Y:S05]  /*fd10*/  EXIT ;  /* 0x000000000000794d */ /* 0x000fea0003800000 */
.L_x_1244:
[----:B------:R-:W-:Y:S01]  /*fd20*/  STG.E.U16 [R16.64], R0 ;  /* 0x0000000010007986 */ /* 0x000fe2000c101524 */
[----:B------:R-:W-:Y:S05]  /*fd30*/  EXIT ;  /* 0x000000000000794d */ /* 0x000fea0003800000 */
.L_x_1243:
        /* <DEDUP_REMOVED lines=8> */
[----:B------:R-:W-:Y:S01]  /*fdc0*/  STG.E.64 [R16.64], R2 ;  /* 0x0000000210007986 */ /* 0x000fe2000c101b24 */
[----:B------:R-:W-:Y:S05]  /*fdd0*/  EXIT ;  /* 0x000000000000794d */ /* 0x000fea0003800000 */
.L_x_1246:
[----:B------:R-:W-:-:S05]  /*fde0*/  HADD2.F32 R0, -RZ, R0.H0_H0 ;  /* 0x20000000ff007230 */ /* 0x000fca0000004100 */
[----:B------:R-:W-:-:S04]  /*fdf0*/  F2FP.PACK_AB R0, RZ, R0 ;  /* 0x00000000ff00723e */ /* 0x000fc800000000ff */
[----:B------:R-:W-:-:S05]  /*fe00*/  PRMT R0, R0, 0x5410, RZ ;  /* 0x0000541000007816 */ /* 0x000fca00000000ff */
[----:B------:R-:W-:Y:S01]  /*fe10*/  STG.E [R16.64], R0 ;  /* 0x0000000010007986 */ /* 0x000fe2000c101924 */
[----:B------:R-:W-:Y:S05]  /*fe20*/  EXIT ;  /* 0x000000000000794d */ /* 0x000fea0003800000 */
.L_x_1245:
[----:B------:R-:W-:-:S05]  /*fe30*/  HADD2.F32 R2, -RZ, R0.H0_H0 ;  /* 0x20000000ff027230 */ /* 0x000fca0000004100 */
[----:B------:R-:W-:-:S06]  /*fe40*/  FMUL.FTZ R2, R2, 1 ;  /* 0x3f80000002027820 */ /* 0x000fcc0000410000 */
[----:B------:R-:W0:Y:S02]  /*fe50*/  F2F.F64.F32 R2, R2 ;  /* 0x0000000200027310 */ /* 0x000e240000201800 */
[----:B0-----:R-:W-:Y:S01]  /*fe60*/  STG.E.64 [R16.64], R2 ;  /* 0x0000000210007986 */ /* 0x001fe2000c101b24 */
[----:B------:R-:W-:Y:S05]  /*fe70*/  EXIT ;  /* 0x000000000000794d */ /* 0x000fea0003800000 */
.L_x_1236:
        /* <DEDUP_REMOVED lines=11> */
[----:B------:R-:W-:Y:S01]  /*ff30*/  STG.E.U8 [R16.64], R3 ;  /* 0x0000000310007986 */ /* 0x000fe2000c101124 */
[----:B------:R-:W-:Y:S05]  /*ff40*/  EXIT ;  /* 0x000000000000794d */ /* 0x000fea0003800000 */
.L_x_1249:
[----:B------:R-:W-:Y:S01]  /*ff50*/  HADD2.F32 R0, -RZ, R0.H0_H0 ;  /* 0x20000000ff007230 */ /* 0x000fe20000004100 */
[----:B------:R-:W-:-:S04]  /*ff60*/  CS2R R6, SRZ ;  /* 0x0000000000067805 */ /* 0x000fc8000001ff00 */
[----:B------:R-:W-:-:S04]  /*ff70*/  FMUL.FTZ R0, R0, 1 ;  /* 0x3f80000000007820 */ /* 0x000fc80000410000 */
[----:B------:R-:W0:Y:S02]  /*ff80*/  F2F.F64.F32 R4, R0 ;  /* 0x0000000000047310 */ /* 0x000e240000201800 */
[----:B0-----:R-:W-:Y:S01]  /*ff90*/  STG.E.128 [R16.64], R4 ;  /* 0x0000000410007986 */ /* 0x001fe2000c101d24 */
[----:B------:R-:W-:Y:S05]  /*ffa0*/  EXIT ;  /* 0x000000000000794d */ /* 0x000fea0003800000 */
.L_x_1248:
        /* <DEDUP_REMOVED lines=21> */
.L_x_1253:
[----:B------:R-:W-:Y:S05]  /*10100*/  BSYNC B0 ;  /* 0x0000000000007941 */ /* 0x000fea0003800000 */
.L_x_1252:
[----:B------:R-:W-:-:S05]  /*10110*/  LOP3.LUT R3, R0, R3, RZ, 0xfc, !PT ;  /* 0x0000000300037212 */ /* 0x000fca00078efcff */
[----:B------:R-:W-:Y:S01]  /*10120*/  STG.E.U8 [R16.64], R3 ;  /* 0x0000000310007986 */ /* 0x000fe2000c101124 */
[----:B------:R-:W-:Y:S05]  /*10130*/  EXIT ;  /* 0x000000000000794d */ /* 0x000fea0003800000 */
.L_x_1251:
        /* <DEDUP_REMOVED lines=13> */
.L_x_1255:
[----:B------:R-:W-:Y:S01]  /*10210*/  IMAD.MOV.U32 R0, RZ, RZ, 0x7f ;  /* 0x0000007fff007424 */ /* 0x000fe200078e00ff */
[----:B------:R-:W-:-:S04]  /*10220*/  ISETP.GT.U32.AND P0, PT, R2, 0x7f800000, PT ;  /* 0x7f8000000200780c */ /* 0x000fc80003f04070 */
[----:B------:R-:W-:-:S04]  /*10230*/  SEL R0, R0, 0x7c, P0 ;  /* 0x0000007c00007807 */ /* 0x000fc80000000000 */
.L_x_1256:
[----:B------:R-:W-:Y:S05]  /*10240*/  BSYNC B0 ;  /* 0x0000000000007941 */ /* 0x000fea0003800000 */
.L_x_1254:
[----:B------:R-:W-:-:S04]  /*10250*/  LOP3.LUT R2, R3, 0x80000000, RZ, 0xc0, !PT ;  /* 0x8000000003027812 */ /* 0x000fc800078ec0ff */
[----:B------:R-:W-:-:S04]  /*10260*/  SHF.R.U32.HI R3, RZ, 0x18, R2 ;  /* 0x00000018ff037819 */ /* 0x000fc80000011602 */
[----:B------:R-:W-:-:S05]  /*10270*/  LOP3.LUT R3, R0, R3, RZ, 0xfc, !PT ;  /* 0x0000000300037212 */ /* 0x000fca00078efcff */
[----:B------:R-:W-:Y:S01]  /*10280*/  STG.E.U8 [R16.64], R3 ;  /* 0x0000000310007986 */ /* 0x000fe2000c101124 */
[----:B------:R-:W-:Y:S05]  /*10290*/  EXIT ;  /* 0x000000000000794d */ /* 0x000fea0003800000 */
.L_x_1250:
[----:B------:R-:W-:-:S05]  /*102a0*/  HADD2.F32 R0, -RZ, R0.H0_H0 ;  /* 0x20000000ff007230 */ /* 0x000fca0000004100 */
[----:B------:R-:W-:-:S05]  /*102b0*/  F2FP.BF16.PACK_AB R0, RZ, R0 ;  /* 0x00000000ff00723e */ /* 0x000fca00000010ff */
[----:B------:R-:W-:Y:S01]  /*102c0*/  STG.E.U16 [R16.64], R0 ;  /* 0x0000000010007986 */ /* 0x000fe2000c101524 */
[----:B------:R-:W-:Y:S05]  /*102d0*/  EXIT ;  /* 0x000000000000794d */ /* 0x000fea0003800000 */
.L_x_1247:
        /* <DEDUP_REMOVED lines=10> */
[----:B0-----:R-:W-:Y:S01]  /*10380*/  STG.E.U16 [R16.64], R3 ;  /* 0x0000000310007986 */ /* 0x001fe2000c101524 */
[----:B------:R-:W-:Y:S05]  /*10390*/  EXIT ;  /* 0x000000000000794d */ /* 0x000fea0003800000 */
.L_x_1259:
        /* <DEDUP_REMOVED lines=17> */
.L_x_1262:
[----:B------:R-:W-:-:S04]  /*104b0*/  LOP3.LUT R2, R3, 0x80000000, RZ, 0xc0, !PT ;  /* 0x8000000003027812 */ /* 0x000fc800078ec0ff */
[----:B------:R-:W-:-:S04]  /*104c0*/  SHF.R.U32.HI R3, RZ, 0x18, R2 ;  /* 0x00000018ff037819 */ /* 0x000fc80000011602 */
[----:B------:R-:W-:-:S04]  /*104d0*/  LOP3.LUT R0, R0, R3, RZ, 0xfc, !PT ;  /* 0x0000000300007212 */ /* 0x000fc800078efcff */
[----:B------:R-:W-:Y:S02]  /*104e0*/  PRMT R8, R0, 0x7610, R8 ;  /* 0x0000761000087816 */ /* 0x000fe40000000008 */
.L_x_1261:
[----:B------:R-:W-:Y:S05]  /*104f0*/  BSYNC B0 ;  /* 0x0000000000007941 */ /* 0x000fea0003800000 */
.L_x_1260:
[----:B------:R-:W-:Y:S01]  /*10500*/  STG.E.U8 [R16.64], R8 ;  /* 0x0000000810007986 */ /* 0x000fe2000c101124 */
[----:B------:R-:W-:Y:S05]  /*10510*/  EXIT ;  /* 0x000000000000794d */ /* 0x000fea0003800000 */
.L_x_1258:
        /* <DEDUP_REMOVED lines=17> */
.L_x_1265:
[----:B------:R-:W-:-:S04]  /*10630*/  LOP3.LUT R2, R3, 0x80000000, RZ, 0xc0, !PT ;  /* 0x8000000003027812 */ /* 0x000fc800078ec0ff */
[----:B------:R-:W-:-:S04]  /*10640*/  SHF.R.U32.HI R3, RZ, 0x18, R2 ;  /* 0x00000018ff037819 */ /* 0x000fc80000011602 */
[----:B------:R-:W-:-:S04]  /*10650*/  LOP3.LUT R0, R0, R3, RZ, 0xfc, !PT ;  /* 0x0000000300007212 */ /* 0x000fc800078efcff */
[----:B------:R-:W-:Y:S02]  /*10660*/  PRMT R8, R0, 0x7610, R8 ;  /* 0x0000761000087816 */ /* 0x000fe40000000008 */
.L_x_1264:
[----:B------:R-:W-:Y:S05]  /*10670*/  BSYNC B0 ;  /* 0x0000000000007941 */ /* 0x000fea0003800000 */
.L_x_1263:
[----:B------:R-:W-:Y:S01]  /*10680*/  STG.E.U8 [R16.64], R8 ;  /* 0x0000000810007986 */ /* 0x000fe2000c101124 */
[----:B------:R-:W-:Y:S05]  /*10690*/  EXIT ;  /* 0x000000000000794d */ /* 0x000fea0003800000 */
.L_x_1257:
        /* <DEDUP_REMOVED lines=22> */
.L_x_1240:
        /* <DEDUP_REMOVED lines=20> */
.L_x_1267:
[----:B------:R-:W-:-:S06]  /*10940*/  HADD2.F32 R2, -RZ, R0.H0_H0 ;  /* 0x20000000ff027230 */ /* 0x000fcc0000004100 */
[----:B------:R-:W0:Y:S02]  /*10950*/  F2I.U64.TRUNC R2, R2 ;  /* 0x0000000200027311 */ /* 0x000e24000020d800 */
[----:B0-----:R-:W-:Y:S01]  /*10960*/  STG.E.64 [R16.64], R2 ;  /* 0x0000000210007986 */ /* 0x001fe2000c101b24 */
[----:B------:R-:W-:Y:S05]  /*10970*/  EXIT ;  /* 0x000000000000794d */ /* 0x000fea0003800000 */
.L_x_1266:
[----:B------:R-:W-:-:S04]  /*10980*/  HADD2.F32 R0, -RZ, R0.H0_H0 ;  /* 0x20000000ff007230 */ /* 0x000fc80000004100 */
[----:B------:R-:W0:Y:S02]  /*10990*/  F2I.FTZ.U32.TRUNC.NTZ R3, R0 ;  /* 0x0000000000037305 */ /* 0x000e24000021f000 */
[----:B0-----:R-:W-:Y:S01]  /*109a0*/  STG.E [R16.64], R3 ;  /* 0x0000000310007986 */ /* 0x001fe2000c101924 */
[----:B------:R-:W-:Y:S05]  /*109b0*/  EXIT ;  /* 0x000000000000794d */ /* 0x000fea0003800000 */
.L_x_1268:
        /* <DEDUP_REMOVED lines=12> */
.L_x_11981:


//--------------------- .text._ZN2at6native27unrolled_elementwise_kernelIZZZNS0_26GeluBackwardCUDAKernelImplERNS_18TensorIteratorBaseENS0_8GeluTypeEENKUlvE0_clEvENKUlvE1_clEvEUlN3c104HalfES8_E_St5arrayIPcLm3EELi4E23TrivialOffsetCalculatorILi2EjESD_ILi1EjENS0_6memory12LoadWithCastILi2EEENSG_13StoreWithCastILi1EEEEEviT_T0_T2_T3_T4_T5_ --------------------------
	.section	.text._ZN2at6native27unrolled_elementwise_kernelIZZZNS0_26GeluBackwardCUDAKernelImplERNS_18TensorIteratorBaseENS0_8GeluTypeEENKUlvE0_clEvENKUlvE1_clEvEUlN3c104HalfES8_E_St5arrayIPcLm3EELi4E23TrivialOffsetCalculatorILi2EjESD_ILi1EjENS0_6memory12LoadWithCastILi2EEENSG_13StoreWithCastILi1EEEEEviT_T0_T2_T3_T4_T5_,"ax",@progbits
	.sectioninfo	@"SHI_REGISTERS=32"
	.align	128
        .global         _ZN2at6native27unrolled_elementwise_kernelIZZZNS0_26GeluBackwardCUDAKernelImplERNS_18TensorIteratorBaseENS0_8GeluTypeEENKUlvE0_clEvENKUlvE1_clEvEUlN3c104HalfES8_E_St5arrayIPcLm3EELi4E23TrivialOffsetCalculatorILi2EjESD_ILi1EjENS0_6memory12LoadWithCastILi2EEENSG_13StoreWithCastILi1EEEEEviT_T0_T2_T3_T4_T5_
        .type           _ZN2at6native27unrolled_elementwise_kernelIZZZNS0_26GeluBackwardCUDAKernelImplERNS_18TensorIteratorBaseENS0_8GeluTypeEENKUlvE0_clEvENKUlvE1_clEvEUlN3c104HalfES8_E_St5arrayIPcLm3EELi4E23TrivialOffsetCalculatorILi2EjESD_ILi1EjENS0_6memory12LoadWithCastILi2EEENSG_13StoreWithCastILi1EEEEEviT_T0_T2_T3_T4_T5_,@function
        .size           _ZN2at6native27unrolled_elementwise_kernelIZZZNS0_26GeluBackwardCUDAKernelImplERNS_18TensorIteratorBaseENS0_8GeluTypeEENKUlvE0_clEvENKUlvE1_clEvEUlN3c104HalfES8_E_St5arrayIPcLm3EELi4E23TrivialOffsetCalculatorILi2EjESD_ILi1EjENS0_6memory12LoadWithCastILi2EEENSG_13StoreWithCastILi1EEEEEviT_T0_T2_T3_T4_T5_,(.L_x_11982 - _ZN2at6native27unrolled_elementwise_kernelIZZZNS0_26GeluBackwardCUDAKernelImplERNS_18TensorIteratorBaseENS0_8GeluTypeEENKUlvE0_clEvENKUlvE1_clEvEUlN3c104HalfES8_E_St5arrayIPcLm3EELi4E23TrivialOffsetCalculatorILi2EjESD_ILi1EjENS0_6memory12LoadWithCastILi2EEENSG_13StoreWithCastILi1EEEEEviT_T0_T2_T3_T4_T5_)
        .other          _ZN2at6native27unrolled_elementwise_kernelIZZZNS0_26GeluBackwardCUDAKernelImplERNS_18TensorIteratorBaseENS0_8GeluTypeEENKUlvE0_clEvENKUlvE1_clEvEUlN3c104HalfES8_E_St5arrayIPcLm3EELi4E23TrivialOffsetCalculatorILi2EjESD_ILi1EjENS0_6memory12LoadWithCastILi2EEENSG_13StoreWithCastILi1EEEEEviT_T0_T2_T3_T4_T5_,@"STO_CUDA_ENTRY STV_DEFAULT"
_ZN2at6native27unrolled_elementwise_kernelIZZZNS0_26GeluBackwardCUDAKernelImplERNS_18TensorIteratorBaseENS0_8GeluTypeEENKUlvE0_clEvENKUlvE1_clEvEUlN3c104HalfES8_E_St5arrayIPcLm3EELi4E23TrivialOffsetCalculatorILi2EjESD_ILi1EjENS0_6memory12LoadWithCastILi2EEENSG_13StoreWithCastILi1EEEEEviT_T0_T2_T3_T4_T5_:
.text._ZN2at6native27unrolled_elementwise_kernelIZZZNS0_26GeluBackwardCUDAKernelImplERNS_18TensorIteratorBaseENS0_8GeluTypeEENKUlvE0_clEvENKUlvE1_clEvEUlN3c104HalfES8_E_St5arrayIPcLm3EELi4E23TrivialOffsetCalculatorILi2EjESD_ILi1EjENS0_6memory12LoadWithCastILi2EEENSG_13StoreWithCastILi1EEEEEviT_T0_T2_T3_T4_T5_:
        /* <DEDUP_REMOVED lines=34> */
.L_x_1274:
[----:B------:R-:W2:Y:S02]  /*0220*/  LDG.E.U8 R2, [R2.64] ;  /* 0x0000002402027981 */ /* 0x000ea4000c1e1100 */
[----:B--2---:R-:W0:Y:S02]  /*0230*/  I2F.U16 R0, R2 ;  /* 0x0000000200007306 */ /* 0x004e240000101000 */
[----:B0-----:R-:W-:-:S04]  /*0240*/  F2FP.PACK_AB R0, RZ, R0 ;  /* 0x00000000ff00723e */ /* 0x001fc800000000ff */
[----:B------:R-:W-:Y:S01]  /*0250*/  PRMT R24, R0, 0x7610, R24 ;  /* 0x0000761000187816 */ /* 0x000fe20000000018 */
[----:B------:R-:W-:Y:S05]  /*0260*/  BRA `(.L_x_1276) ;  /* 0x00000ed000007947 */ /* 0x000fea0003800000 */
.L_x_1273:
        /* <DEDUP_REMOVED lines=11> */
.L_x_1278:
[----:B------:R-:W2:Y:S02]  /*0320*/  LDG.E R2, [R2.64] ;  /* 0x0000002402027981 */ /* 0x000ea4000c1e1900 */
[----:B--2---:R-:W0:Y:S02]  /*0330*/  I2F R0, R2 ;  /* 0x0000000200007306 */ /* 0x004e240000201400 */
[----:B0-----:R-:W-:-:S04]  /*0340*/  F2FP.PACK_AB R0, RZ, R0 ;  /* 0x00000000ff00723e */ /* 0x001fc800000000ff */
[----:B------:R-:W-:Y:S01]  /*0350*/  PRMT R24, R0, 0x7610, R24 ;  /* 0x0000761000187816 */ /* 0x000fe20000000018 */
[----:B------:R-:W-:Y:S05]  /*0360*/  BRA `(.L_x_1276) ;  /* 0x00000dd000007947 */ /* 0x000fea0003800000 */
.L_x_1277:
[----:B------:R-:W2:Y:S02]  /*0370*/  LDG.E.U16 R2, [R2.64] ;  /* 0x0000002402027981 */ /* 0x000ea4000c1e1500 */
[----:B--2---:R-:W0:Y:S02]  /*0380*/  I2F.S16 R0, R2 ;  /* 0x0000000200007306 */ /* 0x004e240000101400 */
[----:B0-----:R-:W-:-:S04]  /*0390*/  F2FP.PACK_AB R0, RZ, R0 ;  /* 0x00000000ff00723e */ /* 0x001fc800000000ff */
[----:B------:R-:W-:Y:S01]  /*03a0*/  PRMT R24, R0, 0x7610, R24 ;  /* 0x0000761000187816 */ /* 0x000fe20000000018 */
[----:B------:R-:W-:Y:S05]  /*03b0*/  BRA `(.L_x_1276) ;  /* 0x00000d8000007947 */ /* 0x000fea0003800000 */
.L_x_1272:
        /* <DEDUP_REMOVED lines=9> */
.L_x_1280:
[----:B------:R0:W5:Y:S01]  /*0450*/  LDG.E.U16 R24, [R2.64] ;  /* 0x0000002402187981 */ /* 0x000162000c1e1500 */
[----:B------:R-:W-:Y:S05]  /*0460*/  BRA `(.L_x_1276) ;  /* 0x00000cd000007947 */ /* 0x000fea0003800000 */
.L_x_1279:
        /* <DEDUP_REMOVED lines=9> */
.L_x_1282:
[----:B------:R0:W5:Y:S01]  /*0500*/  LDG.E.U16 R24, [R2.64] ;  /* 0x0000002402187981 */ /* 0x000162000c1e1500 */
[----:B------:R-:W-:Y:S05]  /*0510*/  BRA `(.L_x_1276) ;  /* 0x00000c2000007947 */ /* 0x000fea0003800000 */
.L_x_1281:
[----:B------:R-:W2:Y:S02]  /*0520*/  LDG.E.64 R2, [R2.64] ;  /* 0x0000002402027981 */ /* 0x000ea4000c1e1b00 */
[----:B--2---:R-:W0:Y:S01]  /*0530*/  F2F.F32.F64 R0, R2 ;  /* 0x0000000200007310 */ /* 0x004e220000301000 */
[----:B------:R-:W0:-:S14]  /*0540*/  DSETP.GEU.AND P0, PT, |R2|, c[0x2][0x0], PT ;  /* 0x008000000200762a */ /* 0x000e1c0003f0e200 */
[----:B0-----:R-:W-:-:S05]  /*0550*/  @!P0 FMUL R0, R0, 1.175494350822287508e-38 ;  /* 0x0080000000008820 */ /* 0x001fca0000400000 */
[----:B------:R-:W-:-:S04]  /*0560*/  F2FP.PACK_AB R0, RZ, R0 ;  /* 0x00000000ff00723e */ /* 0x000fc800000000ff */
[----:B------:R-:W-:Y:S01]  /*0570*/  PRMT R24, R0, 0x7610, R24 ;  /* 0x0000761000187816 */ /* 0x000fe20000000018 */
[----:B------:R-:W-:Y:S05]  /*0580*/  BRA `(.L_x_1276) ;  /* 0x00000bb000007947 */ /* 0x000fea0003800000 */
.L_x_1271:
        /* <DEDUP_REMOVED lines=14> */
.L_x_1285:
[----:B------:R-:W2:Y:S02]  /*0670*/  LDG.E.64 R2, [R2.64] ;  /* 0x0000002402027981 */ /* 0x000ea4000c1e1b00 */
[----:B--2---:R-:W0:Y:S01]  /*0680*/  F2F.F32.F64 R0, R2 ;  /* 0x0000000200007310 */ /* 0x004e220000301000 */
[----:B------:R-:W0:-:S14]  /*0690*/  DSETP.GEU.AND P0, PT, |R2|, c[0x2][0x0], PT ;  /* 0x008000000200762a */ /* 0x000e1c0003f0e200 */
[----:B0-----:R-:W-:-:S05]  /*06a0*/  @!P0 FMUL R0, R0, 1.175494350822287508e-38 ;  /* 0x0080000000008820 */ /* 0x001fca0000400000 */
[----:B------:R-:W-:-:S04]  /*06b0*/  F2FP.PACK_AB R0, RZ, R0 ;  /* 0x00000000ff00723e */ /* 0x000fc800000000ff */
[----:B------:R-:W-:Y:S01]  /*06c0*/  PRMT R24, R0, 0x7610, R24 ;  /* 0x0000761000187816 */ /* 0x000fe20000000018 */
[----:B------:R-:W-:Y:S05]  /*06d0*/  BRA `(.L_x_1276) ;  /* 0x00000a6000007947 */ /* 0x000fea0003800000 */
.L_x_1284:
        /* <DEDUP_REMOVED lines=28> */
.L_x_1287:
        /* <DEDUP_REMOVED lines=15> */
.L_x_1286:
[----:B------:R-:W2:Y:S02]  /*0990*/  LDG.E.U16 R0, [R2.64] ;  /* 0x0000002402007981 */ /* 0x000ea4000c1e1500 */
[----:B--2---:R-:W-:-:S04]  /*09a0*/  PRMT R0, RZ, 0x5410, R0 ;  /* 0x00005410ff007816 */ /* 0x004fc80000000000 */
[----:B------:R-:W-:-:S04]  /*09b0*/  F2FP.PACK_AB R0, RZ, R0 ;  /* 0x00000000ff00723e */ /* 0x000fc800000000ff */
[----:B------:R-:W-:Y:S01]  /*09c0*/  PRMT R24, R0, 0x7610, R24 ;  /* 0x0000761000187816 */ /* 0x000fe20000000018 */
[----:B------:R-:W-:Y:S05]  /*09d0*/  BRA `(.L_x_1276) ;  /* 0x0000076000007947 */ /* 0x000fea0003800000 */
.L_x_1283:
        /* <DEDUP_REMOVED lines=12> */
.L_x_1290:
        /* <DEDUP_REMOVED lines=21> */
.L_x_1294:
[----:B------:R-:W-:Y:S05]  /*0bf0*/  BSYNC B1 ;  /* 0x0000000000017941 */ /* 0x000fea0003800000 */
.L_x_1293:
[----:B------:R-:W-:Y:S01]  /*0c00*/  LEA R3, R0, 0x3b800000, 0x17 ;  /* 0x3b80000000037811 */ /* 0x000fe200078eb8ff */
[----:B------:R-:W-:-:S05]  /*0c10*/  IMAD.SHL.U32 R0, R2, 0x100000, RZ ;  /* 0x0010000002007824 */ /* 0x000fca00078e00ff */
[----:B------:R-:W-:Y:S02]  /*0c20*/  LOP3.LUT R0, R3, R0, R4, 0xfe, !PT ;  /* 0x0000000003007212 */ /* 0x000fe400078efe04 */
.L_x_1292:
[----:B------:R-:W-:Y:S05]  /*0c30*/  BSYNC B0 ;  /* 0x0000000000007941 */ /* 0x000fea0003800000 */
.L_x_1291:
[----:B------:R-:W-:-:S04]  /*0c40*/  F2FP.PACK_AB R0, RZ, R0 ;  /* 0x00000000ff00723e */ /* 0x000fc800000000ff */
[----:B------:R-:W-:Y:S01]  /*0c50*/  PRMT R24, R0, 0x7610, R24 ;  /* 0x0000761000187816 */ /* 0x000fe20000000018 */
[----:B------:R-:W-:Y:S05]  /*0c60*/  BRA `(.L_x_1276) ;  /* 0x000004d000007947 */ /* 0x000fea0003800000 */
.L_x_1289:
        /* <DEDUP_REMOVED lines=21> */
.L_x_1298:
[----:B------:R-:W-:Y:S05]  /*0dc0*/  BSYNC B1 ;  /* 0x0000000000017941 */ /* 0x000fea0003800000 */
.L_x_1297:
[----:B------:R-:W-:Y:S01]  /*0dd0*/  LEA R3, R0, 0x37800000, 0x17 ;  /* 0x3780000000037811 */ /* 0x000fe200078eb8ff */
[----:B------:R-:W-:-:S05]  /*0de0*/  IMAD.SHL.U32 R0, R2, 0x200000, RZ ;  /* 0x0020000002007824 */ /* 0x000fca00078e00ff */
[----:B------:R-:W-:Y:S02]  /*0df0*/  LOP3.LUT R0, R3, R0, R4, 0xfe, !PT ;  /* 0x0000000003007212 */ /* 0x000fe400078efe04 */
.L_x_1296:
[----:B------:R-:W-:Y:S05]  /*0e00*/  BSYNC B0 ;  /* 0x0000000000007941 */ /* 0x000fea0003800000 */
.L_x_1295:
[----:B------:R-:W-:-:S04]  /*0e10*/  F2FP.PACK_AB R0, RZ, R0 ;  /* 0x00000000ff00723e */ /* 0x000fc800000000ff */
[----:B------:R-:W-:Y:S01]  /*0e20*/  PRMT R24, R0, 0x7610, R24 ;  /* 0x0000761000187816 */ /* 0x000fe20000000018 */
[----:B------:R-:W-:Y:S05]  /*0e30*/  BRA `(.L_x_1276) ;  /* 0x0000030000007947 */ /* 0x000fea0003800000 */
.L_x_1288:
        /* <DEDUP_REMOVED lines=14> */
.L_x_1302:
[----:B------:R-:W-:Y:S05]  /*0f20*/  BSYNC B0 ;  /* 0x0000000000007941 */ /* 0x000fea0003800000 */
.L_x_1301:
[----:B------:R-:W-:-:S04]  /*0f30*/  F2FP.PACK_AB R0, RZ, R0 ;  /* 0x00000000ff00723e */ /* 0x000fc800000000ff */
[----:B------:R-:W-:Y:S01]  /*0f40*/  PRMT R24, R0, 0x7610, R24 ;  /* 0x0000761000187816 */ /* 0x000fe20000000018 */
[----:B------:R-:W-:Y:S05]  /*0f50*/  BRA `(.L_x_1276) ;  /* 0x000001e000007947 */ /* 0x000fea0003800000 */
.L_x_1275:
        /* <DEDUP_REMOVED lines=21> */
.L_x_1300:
[----:B------:R-:W2:Y:S02]  /*10b0*/  LDG.E.64 R2, [R2.64] ;  /* 0x0000002402027981 */ /* 0x000ea4000c1e1b00 */
[----:B--2---:R-:W0:Y:S02]  /*10c0*/  I2F.U64 R0, R2 ;  /* 0x0000000200007312 */ /* 0x004e240000301000 */
[----:B0-----:R-:W-:-:S04]  /*10d0*/  F2FP.PACK_AB R0, RZ, R0 ;  /* 0x00000000ff00723e */ /* 0x001fc800000000ff */
[----:B------:R-:W-:Y:S01]  /*10e0*/  PRMT R24, R0, 0x7610, R24 ;  /* 0x0000761000187816 */ /* 0x000fe20000000018 */
[----:B------:R-:W-:Y:S05]  /*10f0*/  BRA `(.L_x_1276) ;  /* 0x0000004000007947 */ /* 0x000fea0003800000 */
.L_x_1299:
[----:B------:R-:W2:Y:S02]  /*1100*/  LDG.E R2, [R2.64] ;  /* 0x0000002402027981 */ /* 0x000ea4000c1e1900 */
[----:B--2---:R-:W0:Y:S02]  /*1110*/  I2F.U32 R0, R2 ;  /* 0x0000000200007306 */ /* 0x004e240000201000 */
[----:B0-----:R-:W-:-:S04]  /*1120*/  F2FP.PACK_AB R0, RZ, R0 ;  /* 0x00000000ff00723e */ /* 0x001fc800000000ff */
[----:B------:R-:W-:Y:S02]  /*1130*/  PRMT R24, R0, 0x7610, R24 ;  /* 0x0000761000187816 */ /* 0x000fe40000000018 */
.L_x_1276:
        /* <DEDUP_REMOVED lines=19> */
.L_x_1306:
[----:B------:R-:W2:Y:S02]  /*1270*/  LDG.E.U8 R2, [R2.64] ;  /* 0x0000002402027981 */ /* 0x000ea4000c1e1100 */
[----:B--2---:R-:W0:Y:S02]  /*1280*/  I2F.U16 R0, R2 ;  /* 0x0000000200007306 */ /* 0x004e240000101000 */
[----:B0-----:R-:W-:-:S04]  /*1290*/  F2FP.PACK_AB R0, RZ, R0 ;  /* 0x00000000ff00723e */ /* 0x001fc800000000ff */
[----:B------:R-:W-:Y:S01]  /*12a0*/  PRMT R25, R0, 0x7610, R25 ;  /* 0x0000761000197816 */ /* 0x000fe20000000019 */
[----:B------:R-:W-:Y:S05]  /*12b0*/  BRA `(.L_x_1308) ;  /* 0x00000ed000007947 */ /* 0x000fea0003800000 */
.L_x_1305:
        /* <DEDUP_REMOVED lines=11> */
.L_x_1310:
[----:B------:R-:W2:Y:S02]  /*1370*/  LDG.E R2, [R2.64] ;  /* 0x0000002402027981 */ /* 0x000ea4000c1e1900 */
[----:B--2---:R-:W0:Y:S02]  /*1380*/  I2F R0, R2 ;  /* 0x0000000200007306 */ /* 0x004e240000201400 */
[----:B0-----:R-:W-:-:S04]  /*1390*/  F2FP.PACK_AB R0, RZ, R0 ;  /* 0x00000000ff00723e */ /* 0x001fc800000000ff */
[----:B------:R-:W-:Y:S01]  /*13a0*/  PRMT R25, R0, 0x7610, R25 ;  /* 0x0000761000197816 */ /* 0x000fe20000000019 */
[----:B------:R-:W-:Y:S05]  /*13b0*/  BRA `(.L_x_1308) ;  /* 0x00000dd000007947 */ /* 0x000fea0003800000 */
.L_x_1309:
[----:B------:R-:W2:Y:S02]  /*13c0*/  LDG.E.U16 R2, [R2.64] ;  /* 0x0000002402027981 */ /* 0x000ea4000c1e1500 */
[----:B--2---:R-:W0:Y:S02]  /*13d0*/  I2F.S16 R0, R2 ;  /* 0x0000000200007306 */ /* 0x004e240000101400 */
[----:B0-----:R-:W-:-:S04]  /*13e0*/  F2FP.PACK_AB R0, RZ, R0 ;  /* 0x00000000ff00723e */ /* 0x001fc800000000ff */
[----:B------:R-:W-:Y:S01]  /*13f0*/  PRMT R25, R0, 0x7610, R25 ;  /* 0x0000761000197816 */ /* 0x000fe20000000019 */
[----:B------:R-:W-:Y:S05]  /*1400*/  BRA `(.L_x_1308) ;  /* 0x00000d8000007947 */ /* 0x000fea0003800000 */
.L_x_1304:
        /* <DEDUP_REMOVED lines=9> */
.L_x_1312:
[----:B------:R0:W5:Y:S01]  /*14a0*/  LDG.E.U16 R25, [R2.64] ;  /* 0x0000002402197981 */ /* 0x000162000c1e1500 */
[----:B------:R-:W-:Y:S05]  /*14b0*/  BRA `(.L_x_1308) ;  /* 0x00000cd000007947 */ /* 0x000fea0003800000 */
.L_x_1311:
        /* <DEDUP_REMOVED lines=9> */
.L_x_1314:
[----:B------:R0:W5:Y:S01]  /*1550*/  LDG.E.U16 R25, [R2.64] ;  /* 0x0000002402197981 */ /* 0x000162000c1e1500 */
[----:B------:R-:W-:Y:S05]  /*1560*/  BRA `(.L_x_1308) ;  /* 0x00000c2000007947 */ /* 0x000fea0003800000 */
.L_x_1313:
[----:B------:R-:W2:Y:S02]  /*1570*/  LDG.E.64 R2, [R2.64] ;  /* 0x0000002402027981 */ /* 0x000ea4000c1e1b00 */
[----:B--2---:R-:W0:Y:S01]  /*1580*/  F2F.F32.F64 R0, R2 ;  /* 0x0000000200007310 */ /* 0x004e220000301000 */
[----:B------:R-:W0:-:S14]  /*1590*/  DSETP.GEU.AND P0, PT, |R2|, c[0x2][0x0], PT ;  /* 0x008000000200762a */ /* 0x000e1c0003f0e200 */
[----:B0-----:R-:W-:-:S05]  /*15a0*/  @!P0 FMUL R0, R0, 1.175494350822287508e-38 ;  /* 0x0080000000008820 */ /* 0x001fca0000400000 */
[----:B------:R-:W-:-:S04]  /*15b0*/  F2FP.PACK_AB R0, RZ, R0 ;  /* 0x00000000ff00723e */ /* 0x000fc800000000ff */
[----:B------:R-:W-:Y:S01]  /*15c0*/  PRMT R25, R0, 0x7610, R25 ;  /* 0x0000761000197816 */ /* 0x000fe20000000019 */
[----:B------:R-:W-:Y:S05]  /*15d0*/  BRA `(.L_x_1308) ;  /* 0x00000bb000007947 */ /* 0x000fea0003800000 */
.L_x_1303:
        /* <DEDUP_REMOVED lines=14> */
.L_x_1317:
[----:B------:R-:W2:Y:S02]  /*16c0*/  LDG.E.64 R2, [R2.64] ;  /* 0x0000002402027981 */ /* 0x000ea4000c1e1b00 */
[----:B--2---:R-:W0:Y:S01]  /*16d0*/  F2F.F32.F64 R0, R2 ;  /* 0x0000000200007310 */ /* 0x004e220000301000 */
[----:B------:R-:W0:-:S14]  /*16e0*/  DSETP.GEU.AND P0, PT, |R2|, c[0x2][0x0], PT ;  /* 0x008000000200762a */ /* 0x000e1c0003f0e200 */
[----:B0-----:R-:W-:-:S05]  /*16f0*/  @!P0 FMUL R0, R0, 1.175494350822287508e-38 ;  /* 0x0080000000008820 */ /* 0x001fca0000400000 */
[----:B------:R-:W-:-:S04]  /*1700*/  F2FP.PACK_AB R0, RZ, R0 ;  /* 0x00000000ff00723e */ /* 0x000fc800000000ff */
[----:B------:R-:W-:Y:S01]  /*1710*/  PRMT R25, R0, 0x7610, R25 ;  /* 0x0000761000197816 */ /* 0x000fe20000000019 */
[----:B------:R-:W-:Y:S05]  /*1720*/  BRA `(.L_x_1308) ;  /* 0x00000a6000007947 */ /* 0x000fea0003800000 */
.L_x_1316:
        /* <DEDUP_REMOVED lines=28> */
.L_x_1319:
        /* <DEDUP_REMOVED lines=15> */
.L_x_1318:
[----:B------:R-:W2:Y:S02]  /*19e0*/  LDG.E.U16 R0, [R2.64] ;  /* 0x0000002402007981 */ /* 0x000ea4000c1e1500 */
[----:B--2---:R-:W-:-:S04]  /*19f0*/  PRMT R0, RZ, 0x5410, R0 ;  /* 0x00005410ff007816 */ /* 0x004fc80000000000 */
[----:B------:R-:W-:-:S04]  /*1a00*/  F2FP.PACK_AB R0, RZ, R0 ;  /* 0x00000000ff00723e */ /* 0x000fc800000000ff */
[----:B------:R-:W-:Y:S01]  /*1a10*/  PRMT R25, R0, 0x7610, R25 ;  /* 0x0000761000197816 */ /* 0x000fe20000000019 */
[----:B------:R-:W-:Y:S05]  /*1a20*/  BRA `(.L_x_1308) ;  /* 0x0000076000007947 */ /* 0x000fea0003800000 */
.L_x_1315:
        /* <DEDUP_REMOVED lines=12> */
.L_x_1322:
        /* <DEDUP_REMOVED lines=21> */
.L_x_1326:
[----:B------:R-:W-:Y:S05]  /*1c40*/  BSYNC B1 ;  /* 0x0000000000017941 */ /* 0x000fea0003800000 */
.L_x_1325:
[----:B------:R-:W-:Y:S01]  /*1c50*/  LEA R3, R0, 0x3b800000, 0x17 ;  /* 0x3b80000000037811 */ /* 0x000fe200078eb8ff */
[----:B------:R-:W-:-:S05]  /*1c60*/  IMAD.SHL.U32 R0, R2, 0x100000, RZ ;  /* 0x0010000002007824 */ /* 0x000fca00078e00ff */
[----:B------:R-:W-:Y:S02]  /*1c70*/  LOP3.LUT R0, R3, R0, R4, 0xfe, !PT ;  /* 0x0000000003007212 */ /* 0x000fe400078efe04 */
.L_x_1324:
[----:B------:R-:W-:Y:S05]  /*1c80*/  BSYNC B0 ;  /* 0x0000000000007941 */ /* 0x000fea0003800000 */
.L_x_1323:
[----:B------:R-:W-:-:S04]  /*1c90*/  F2FP.PACK_AB R0, RZ, R0 ;  /* 0x00000000ff00723e */ /* 0x000fc800000000ff */
[----:B------:R-:W-:Y:S01]  /*1ca0*/  PRMT R25, R0, 0x7610, R25 ;  /* 0x0000761000197816 */ /* 0x000fe20000000019 */
[----:B------:R-:W-:Y:S05]  /*1cb0*/  BRA `(.L_x_1308) ;  /* 0x000004d000007947 */ /* 0x000fea0003800000 */
.L_x_1321:
        /* <DEDUP_REMOVED lines=21> */
.L_x_1330:
[----:B------:R-:W-:Y:S05]  /*1e10*/  BSYNC B1 ;  /* 0x0000000000017941 */ /* 0x000fea0003800000 */
.L_x_1329:
[----:B------:R-:W-:Y:S01]  /*1e20*/  LEA R3, R0, 0x37800000, 0x17 ;  /* 0x3780000000037811 */ /* 0x000fe200078eb8ff */
[----:B------:R-:W-:-:S05]  /*1e30*/  IMAD.SHL.U32 R0, R2, 0x200000, RZ ;  /* 0x0020000002007824 */ /* 0x000fca00078e00ff */
[----:B------:R-:W-:Y:S02]  /*1e40*/  LOP3.LUT R0, R3, R0, R4, 0xfe, !PT ;  /* 0x0000000003007212 */ /* 0x000fe400078efe04 */
.L_x_1328:
[----:B------:R-:W-:Y:S05]  /*1e50*/  BSYNC B0 ;  /* 0x0000000000007941 */ /* 0x000fea0003800000 */
.L_x_1327:
[----:B------:R-:W-:-:S04]  /*1e60*/  F2FP.PACK_AB R0, RZ, R0 ;  /* 0x00000000ff00723e */ /* 0x000fc800000000ff */
[----:B------:R-:W-:Y:S01]  /*1e70*/  PRMT R25, R0, 0x7610, R25 ;  /* 0x0000761000197816 */ /* 0x000fe20000000019 */
[----:B------:R-:W-:Y:S05]  /*1e80*/  BRA `(.L_x_1308) ;  /* 0x0000030000007947 */ /* 0x000fea0003800000 */
.L_x_1320:
        /* <DEDUP_REMOVED lines=14> */
.L_x_1334:
[----:B------:R-:W-:Y:S05]  /*1f70*/  BSYNC B0 ;  /* 0x0000000000007941 */ /* 0x000fea0003800000 */
.L_x_1333:
[----:B------:R-:W-:-:S04]  /*1f80*/  F2FP.PACK_AB R0, RZ, R0 ;  /* 0x00000000ff00723e */ /* 0x000fc800000000ff */
[----:B------:R-:W-:Y:S01]  /*1f90*/  PRMT R25, R0, 0x7610, R25 ;  /* 0x0000761000197816 */ /* 0x000fe20000000019 */
[----:B------:R-:W-:Y:S05]  /*1fa0*/  BRA `(.L_x_1308) ;  /* 0x000001e000007947 */ /* 0x000fea0003800000 */
.L_x_1307:
        /* <DEDUP_REMOVED lines=21> */
.L_x_1332:
[----:B------:R-:W2:Y:S02]  /*2100*/  LDG.E.64 R2, [R2.64] ;  /* 0x0000002402027981 */ /* 0x000ea4000c1e1b00 */
[----:B--2---:R-:W0:Y:S02]  /*2110*/  I2F.U64 R0, R2 ;  /* 0x0000000200007312 */ /* 0x004e240000301000 */
[----:B0-----:R-:W-:-:S04]  /*2120*/  F2FP.PACK_AB R0, RZ, R0 ;  /* 0x00000000ff00723e */ /* 0x001fc800000000ff */
[----:B------:R-:W-:Y:S01]  /*2130*/  PRMT R25, R0, 0x7610, R25 ;  /* 0x0000761000197816 */ /* 0x000fe20000000019 */
[----:B------:R-:W-:Y:S05]  /*2140*/  BRA `(.L_x_1308) ;  /* 0x0000004000007947 */ /* 0x000fea0003800000 */
.L_x_1331:
[----:B------:R-:W2:Y:S02]  /*2150*/  LDG.E R2, [R2.64] ;  /* 0x0000002402027981 */ /* 0x000ea4000c1e1900 */
[----:B--2---:R-:W0:Y:S02]  /*2160*/  I2F.U32 R0, R2 ;  /* 0x0000000200007306 */ /* 0x004e240000201000 */
[----:B0-----:R-:W-:-:S04]  /*2170*/  F2FP.PACK_AB R0, RZ, R0 ;  /* 0x00000000ff00723e */ /* 0x001fc800000000ff */
[----:B------:R-:W-:Y:S02]  /*2180*/  PRMT R25, R0, 0x7610, R25 ;  /* 0x0000761000197816 */ /* 0x000fe40000000019 */
.L_x_1308:
[----:B------:R-:W-:-:S05]  /*2190*/  IADD3 R17, R17, 0x80, RZ ;  /* 0x0000008011117810 */ /* 0x000fca0007ffe0ff */
.L_x_1270:
[----:B-1-3--:R-:W-:Y:S05]  /*21a0*/  BSYNC B6 ;  /* 0x0000000000067941 */ /* 0x00afea0003800000 */
.L_x_1269:
        /* <DEDUP_REMOVED lines=24> */
.L_x_1340:
[----:B------:R-:W2:Y:S02]  /*2330*/  LDG.E.U8 R2, [R2.64] ;  /* 0x0000002402027981 */ /* 0x000ea4000c1e1100 */
[----:B--2---:R-:W0:Y:S02]  /*2340*/  I2F.U16 R0, R2 ;  /* 0x0000000200007306 */ /* 0x004e240000101000 */
[----:B0-----:R-:W-:-:S04]  /*2350*/  F2FP.PACK_AB R0, RZ, R0 ;  /* 0x00000000ff00723e */ /* 0x001fc800000000ff */
[----:B------:R-:W-:Y:S01]  /*2360*/  PRMT R23, R0, 0x7610, R23 ;  /* 0x0000761000177816 */ /* 0x000fe20000000017 */
[----:B------:R-:W-:Y:S05]  /*2370*/  BRA `(.L_x_1342) ;  /* 0x00000ee000007947 */ /* 0x000fea0003800000 */
.L_x_1339:
        /* <DEDUP_REMOVED lines=11> */
.L_x_1344:
[----:B------:R-:W2:Y:S02]  /*2430*/  LDG.E R2, [R2.64] ;  /* 0x0000002402027981 */ /* 0x000ea4000c1e1900 */
[----:B--2---:R-:W0:Y:S02]  /*2440*/  I2F R0, R2 ;  /* 0x0000000200007306 */ /* 0x004e240000201400 */
[----:B0-----:R-:W-:-:S04]  /*2450*/  F2FP.PACK_AB R0, RZ, R0 ;  /* 0x00000000ff00723e */ /* 0x001fc800000000ff */
[----:B------:R-:W-:Y:S01]  /*2460*/  PRMT R23, R0, 0x7610, R23 ;  /* 0x0000761000177816 */ /* 0x000fe20000000017 */
[----:B------:R-:W-:Y:S05]  /*2470*/  BRA `(.L_x_1342) ;  /* 0x00000de000007947 */ /* 0x000fea0003800000 */
.L_x_1343:
[----:B------:R-:W2:Y:S02]  /*2480*/  LDG.E.U16 R2, [R2.64] ;  /* 0x0000002402027981 */ /* 0x000ea4000c1e1500 */
[----:B--2---:R-:W0:Y:S02]  /*2490*/  I2F.S16 R0, R2 ;  /* 0x0000000200007306 */ /* 0x004e240000101400 */
[----:B0-----:R-:W-:-:S04]  /*24a0*/  F2FP.PACK_AB R0, RZ, R0 ;  /* 0x00000000ff00723e */ /* 0x001fc800000000ff */
[----:B------:R-:W-:Y:S01]  /*24b0*/  PRMT R23, R0, 0x7610, R23 ;  /* 0x0000761000177816 */ /* 0x000fe20000000017 */
[----:B------:R-:W-:Y:S05]  /*24c0*/  BRA `(.L_x_1342) ;  /* 0x00000d9000007947 */ /* 0x000fea0003800000 */
.L_x_1338:
        /* <DEDUP_REMOVED lines=9> */
.L_x_1346:
[----:B------:R0:W5:Y:S01]  /*2560*/  LDG.E.U16 R23, [R2.64] ;  /* 0x0000002402177981 */ /* 0x000162000c1e1500 */
[----:B------:R-:W-:Y:S05]  /*2570*/  BRA `(.L_x_1342) ;  /* 0x00000ce000007947 */ /* 0x000fea0003800000 */
.L_x_1345:
        /* <DEDUP_REMOVED lines=9> */
.L_x_1348:
[----:B------:R0:W5:Y:S01]  /*2610*/  LDG.E.U16 R23, [R2.64] ;  /* 0x0000002402177981 */ /* 0x000162000c1e1500 */
[----:B------:R-:W-:Y:S05]  /*2620*/  BRA `(.L_x_1342) ;  /* 0x00000c3000007947 */ /* 0x000fea0003800000 */
.L_x_1347:
[----:B------:R-:W2:Y:S02]  /*2630*/  LDG.E.64 R2, [R2.64] ;  /* 0x0000002402027981 */ /* 0x000ea4000c1e1b00 */
[----:B--2---:R-:W0:Y:S01]  /*2640*/  F2F.F32.F64 R0, R2 ;  /* 0x0000000200007310 */ /* 0x004e220000301000 */
[----:B------:R-:W0:-:S14]  /*2650*/  DSETP.GEU.AND P0, PT, |R2|, c[0x2][0x0], PT ;  /* 0x008000000200762a */ /* 0x000e1c0003f0e200 */
[----:B0-----:R-:W-:-:S05]  /*2660*/  @!P0 FMUL R0, R0, 1.175494350822287508e-38 ;  /* 0x0080000000008820 */ /* 0x001fca0000400000 */
[----:B------:R-:W-:-:S04]  /*2670*/  F2FP.PACK_AB R0, RZ, R0 ;  /* 0x00000000ff00723e */ /* 0x000fc800000000ff */
[----:B------:R-:W-:Y:S01]  /*2680*/  PRMT R23, R0, 0x7610, R23 ;  /* 0x0000761000177816 */ /* 0x000fe20000000017 */
[----:B------:R-:W-:Y:S05]  /*2690*/  BRA `(.L_x_1342) ;  /* 0x00000bc000007947 */ /* 0x000fea0003800000 */
.L_x_1337:
        /* <DEDUP_REMOVED lines=14> */
.L_x_1351:
[----:B------:R-:W2:Y:S02]  /*2780*/  LDG.E.64 R2, [R2.64] ;  /* 0x0000002402027981 */ /* 0x000ea4000c1e1b00 */
[----:B--2---:R-:W0:Y:S01]  /*2790*/  F2F.F32.F64 R0, R2 ;  /* 0x0000000200007310 */ /* 0x004e220000301000 */
[----:B------:R-:W0:-:S14]  /*27a0*/  DSETP.GEU.AND P0, PT, |R2|, c[0x2][0x0], PT ;  /* 0x008000000200762a */ /* 0x000e1c0003f0e200 */
[----:B0-----:R-:W-:-:S05]  /*27b0*/  @!P0 FMUL R0, R0, 1.175494350822287508e-38 ;  /* 0x0080000000008820 */ /* 0x001fca0000400000 */
[----:B------:R-:W-:-:S04]  /*27c0*/  F2FP.PACK_AB R0, RZ, R0 ;  /* 0x00000000ff00723e */ /* 0x000fc800000000ff */
[----:B------:R-:W-:Y:S01]  /*27d0*/  PRMT R23, R0, 0x7610, R23 ;  /* 0x0000761000177816 */ /* 0x000fe20000000017 */
[----:B------:R-:W-:Y:S05]  /*27e0*/  BRA `(.L_x_1342) ;  /* 0x00000a7000007947 */ /* 0x000fea0003800000 */
.L_x_1350:
        /* <DEDUP_REMOVED lines=28> */
.L_x_1353:
        /* <DEDUP_REMOVED lines=16> */
.L_x_1352:
[----:B------:R-:W2:Y:S02]  /*2ab0*/  LDG.E.U16 R0, [R2.64] ;  /* 0x0000002402007981 */ /* 0x000ea4000c1e1500 */
[----:B--2---:R-:W-:-:S04]  /*2ac0*/  PRMT R0, RZ, 0x5410, R0 ;  /* 0x00005410ff007816 */ /* 0x004fc80000000000 */
[----:B------:R-:W-:-:S04]  /*2ad0*/  F2FP.PACK_AB R0, RZ, R0 ;  /* 0x00000000ff00723e */ /* 0x000fc800000000ff */
[----:B------:R-:W-:Y:S01]  /*2ae0*/  PRMT R23, R0, 0x7610, R23 ;  /* 0x0000761000177816 */ /* 0x000fe20000000017 */
[----:B------:R-:W-:Y:S05]  /*2af0*/  BRA `(.L_x_1342) ;  /* 0x0000076000007947 */ /* 0x000fea0003800000 */
.L_x_1349:
        /* <DEDUP_REMOVED lines=12> */
.L_x_1356:
        /* <DEDUP_REMOVED lines=21> */
.L_x_1360:
[----:B------:R-:W-:Y:S05]  /*2d10*/  BSYNC B1 ;  /* 0x0000000000017941 */ /* 0x000fea0003800000 */
.L_x_1359:
[----:B------:R-:W-:Y:S01]  /*2d20*/  LEA R3, R0, 0x3b800000, 0x17 ;  /* 0x3b80000000037811 */ /* 0x000fe200078eb8ff */
[----:B------:R-:W-:-:S05]  /*2d30*/  IMAD.SHL.U32 R0, R2, 0x100000, RZ ;  /* 0x0010000002007824 */ /* 0x000fca00078e00ff */
[----:B------:R-:W-:Y:S02]  /*2d40*/  LOP3.LUT R0, R3, R0, R4, 0xfe, !PT ;  /* 0x0000000003007212 */ /* 0x000fe400078efe04 */
.L_x_1358:
[----:B------:R-:W-:Y:S05]  /*2d50*/  BSYNC B0 ;  /* 0x0000000000007941 */ /* 0x000fea0003800000 */
.L_x_1357:
[----:B------:R-:W-:-:S04]  /*2d60*/  F2FP.PACK_AB R0, RZ, R0 ;  /* 0x00000000ff00723e */ /* 0x000fc800000000ff */
[----:B------:R-:W-:Y:S01]  /*2d70*/  PRMT R23, R0, 0x7610, R23 ;  /* 0x0000761000177816 */ /* 0x000fe20000000017 */
[----:B------:R-:W-:Y:S05]  /*2d80*/  BRA `(.L_x_1342) ;  /* 0x000004d000007947 */ /* 0x000fea0003800000 */
.L_x_1355:
        /* <DEDUP_REMOVED lines=21> */
.L_x_1364:
[----:B------:R-:W-:Y:S05]  /*2ee0*/  BSYNC B1 ;  /* 0x0000000000017941 */ /* 0x000fea0003800000 */
.L_x_1363:
[----:B------:R-:W-:Y:S01]  /*2ef0*/  LEA R3, R0, 0x37800000, 0x17 ;  /* 0x3780000000037811 */ /* 0x000fe200078eb8ff */
[----:B------:R-:W-:-:S05]  /*2f00*/  IMAD.SHL.U32 R0, R2, 0x200000, RZ ;  /* 0x0020000002007824 */ /* 0x000fca00078e00ff */
[----:B------:R-:W-:Y:S02]  /*2f10*/  LOP3.LUT R0, R3, R0, R4, 0xfe, !PT ;  /* 0x0000000003007212 */ /* 0x000fe400078efe04 */
.L_x_1362:
[----:B------:R-:W-:Y:S05]  /*2f20*/  BSYNC B0 ;  /* 0x0000000000007941 */ /* 0x000fea0003800000 */
.L_x_1361:
[----:B------:R-:W-:-:S04]  /*2f30*/  F2FP.PACK_AB R0, RZ, R0 ;  /* 0x00000000ff00723e */ /* 0x000fc800000000ff */
[----:B------:R-:W-:Y:S01]  /*2f40*/  PRMT R23, R0, 0x7610, R23 ;  /* 0x0000761000177816 */ /* 0x000fe20000000017 */
[----:B------:R-:W-:Y:S05]  /*2f50*/  BRA `(.L_x_1342) ;  /* 0x0000030000007947 */ /* 0x000fea0003800000 */
.L_x_1354:
        /* <DEDUP_REMOVED lines=14> */
.L_x_1368:
[----:B------:R-:W-:Y:S05]  /*3040*/  BSYNC B0 ;  /* 0x0000000000007941 */ /* 0x000fea0003800000 */
.L_x_1367:
[----:B------:R-:W-:-:S04]  /*3050*/  F2FP.PACK_AB R0, RZ, R0 ;  /* 0x00000000ff00723e */ /* 0x000fc800000000ff */
[----:B------:R-:W-:Y:S01]  /*3060*/  PRMT R23, R0, 0x7610, R23 ;  /* 0x0000761000177816 */ /* 0x000fe20000000017 */
[----:B------:R-:W-:Y:S05]  /*3070*/  BRA `(.L_x_1342) ;  /* 0x000001e000007947 */ /* 0x000fea0003800000 */
.L_x_1341:
        /* <DEDUP_REMOVED lines=21> */
.L_x_1366:
[----:B------:R-:W2:Y:S02]  /*31d0*/  LDG.E.64 R2, [R2.64] ;  /* 0x0000002402027981 */ /* 0x000ea4000c1e1b00 */
[----:B--2---:R-:W0:Y:S02]  /*31e0*/  I2F.U64 R0, R2 ;  /* 0x0000000200007312 */ /* 0x004e240000301000 */
[----:B0-----:R-:W-:-:S04]  /*31f0*/  F2FP.PACK_AB R0, RZ, R0 ;  /* 0x00000000ff00723e */ /* 0x001fc800000000ff */
[----:B------:R-:W-:Y:S01]  /*3200*/  PRMT R23, R0, 0x7610, R23 ;  /* 0x0000761000177816 */ /* 0x000fe20000000017 */
[----:B------:R-:W-:Y:S05]  /*3210*/  BRA `(.L_x_1342) ;  /* 0x0000004000007947 */ /* 0x000fea0003800000 */
.L_x_1365:
[----:B------:R-:W2:Y:S02]  /*3220*/  LDG.E R2, [R2.64] ;  /* 0x0000002402027981 */ /* 0x000ea4000c1e1900 */
[----:B--2---:R-:W0:Y:S02]  /*3230*/  I2F.U32 R0, R2 ;  /* 0x0000000200007306 */ /* 0x004e240000201000 */
[----:B0-----:R-:W-:-:S04]  /*3240*/  F2FP.PACK_AB R0, RZ, R0 ;  /* 0x00000000ff00723e */ /* 0x001fc800000000ff */
[----:B------:R-:W-:Y:S02]  /*3250*/  PRMT R23, R0, 0x7610, R23 ;  /* 0x0000761000177816 */ /* 0x000fe40000000017 */
.L_x_1342:
        /* <DEDUP_REMOVED lines=19> */
.L_x_1372:
[----:B------:R-:W2:Y:S02]  /*3390*/  LDG.E.U8 R2, [R2.64] ;  /* 0x0000002402027981 */ /* 0x000ea4000c1e1100 */
[----:B--2---:R-:W0:Y:S02]  /*33a0*/  I2F.U16 R0, R2 ;  /* 0x0000000200007306 */ /* 0x004e240000101000 */
[----:B0-----:R-:W-:-:S04]  /*33b0*/  F2FP.PACK_AB R0, RZ, R0 ;  /* 0x00000000ff00723e */ /* 0x001fc800000000ff */
[----:B------:R-:W-:Y:S01]  /*33c0*/  PRMT R26, R0, 0x7610, R26 ;  /* 0x00007610001a7816 */ /* 0x000fe2000000001a */
[----:B------:R-:W-:Y:S05]  /*33d0*/  BRA `(.L_x_1374) ;  /* 0x00000ed000007947 */ /* 0x000fea0003800000 */
.L_x_1371:
        /* <DEDUP_REMOVED lines=11> */
.L_x_1376:
[----:B------:R-:W2:Y:S02]  /*3490*/  LDG.E R2, [R2.64] ;  /* 0x0000002402027981 */ /* 0x000ea4000c1e1900 */
[----:B--2---:R-:W0:Y:S02]  /*34a0*/  I2F R0, R2 ;  /* 0x0000000200007306 */ /* 0x004e240000201400 */
[----:B0-----:R-:W-:-:S04]  /*34b0*/  F2FP.PACK_AB R0, RZ, R0 ;  /* 0x00000000ff00723e */ /* 0x001fc800000000ff */
[----:B------:R-:W-:Y:S01]  /*34c0*/  PRMT R26, R0, 0x7610, R26 ;  /* 0x00007610001a7816 */ /* 0x000fe2000000001a */
[----:B------:R-:W-:Y:S05]  /*34d0*/  BRA `(.L_x_1374) ;  /* 0x00000dd000007947 */ /* 0x000fea0003800000 */
.L_x_1375:
[----:B------:R-:W2:Y:S02]  /*34e0*/  LDG.E.U16 R2, [R2.64] ;  /* 0x0000002402027981 */ /* 0x000ea4000c1e1500 */
[----:B--2---:R-:W0:Y:S02]  /*34f0*/  I2F.S16 R0, R2 ;  /* 0x0000000200007306 */ /* 0x004e240000101400 */
[----:B0-----:R-:W-:-:S04]  /*3500*/  F2FP.PACK_AB R0, RZ, R0 ;  /* 0x00000000ff00723e */ /* 0x001fc800000000ff */
[----:B------:R-:W-:Y:S01]  /*3510*/  PRMT R26, R0, 0x7610, R26 ;  /* 0x00007610001a7816 */ /* 0x000fe2000000001a */
[----:B------:R-:W-:Y:S05]  /*3520*/  BRA `(.L_x_1374) ;  /* 0x00000d8000007947 */ /* 0x000fea0003800000 */
.L_x_1370:
        /* <DEDUP_REMOVED lines=9> */
.L_x_1378:
[----:B------:R0:W5:Y:S01]  /*35c0*/  LDG.E.U16 R26, [R2.64] ;  /* 0x00000024021a7981 */ /* 0x000162000c1e1500 */
[----:B------:R-:W-:Y:S05]  /*35d0*/  BRA `(.L_x_1374) ;  /* 0x00000cd000007947 */ /* 0x000fea0003800000 */
.L_x_1377:
        /* <DEDUP_REMOVED lines=9> */
.L_x_1380:
[----:B------:R0:W5:Y:S01]  /*3670*/  LDG.E.U16 R26, [R2.64] ;  /* 0x00000024021a7981 */ /* 0x000162000c1e1500 */
[----:B------:R-:W-:Y:S05]  /*3680*/  BRA `(.L_x_1374) ;  /* 0x00000c2000007947 */ /* 0x000fea0003800000 */
.L_x_1379:
[----:B------:R-:W2:Y:S02]  /*3690*/  LDG.E.64 R2, [R2.64] ;  /* 0x0000002402027981 */ /* 0x000ea4000c1e1b00 */
[----:B--2---:R-:W0:Y:S01]  /*36a0*/  F2F.F32.F64 R0, R2 ;  /* 0x0000000200007310 */ /* 0x004e220000301000 */
[----:B------:R-:W0:-:S14]  /*36b0*/  DSETP.GEU.AND P0, PT, |R2|, c[0x2][0x0], PT ;  /* 0x008000000200762a */ /* 0x000e1c0003f0e200 */
[----:B0-----:R-:W-:-:S05]  /*36c0*/  @!P0 FMUL R0, R0, 1.175494350822287508e-38 ;  /* 0x0080000000008820 */ /* 0x001fca0000400000 */
[----:B------:R-:W-:-:S04]  /*36d0*/  F2FP.PACK_AB R0, RZ, R0 ;  /* 0x00000000ff00723e */ /* 0x000fc800000000ff */
[----:B------:R-:W-:Y:S01]  /*36e0*/  PRMT R26, R0, 0x7610, R26 ;  /* 0x00007610001a7816 */ /* 0x000fe2000000001a */
[----:B------:R-:W-:Y:S05]  /*36f0*/  BRA `(.L_x_1374) ;  /* 0x00000bb000007947 */ /* 0x000fea0003800000 */
.L_x_1369:
        /* <DEDUP_REMOVED lines=14> */
.L_x_1383:
[----:B------:R-:W2:Y:S02]  /*37e0*/  LDG.E.64 R2, [R2.64] ;  /* 0x0000002402027981 */ /* 0x000ea4000c1e1b00 */
[----:B--2---:R-:W0:Y:S01]  /*37f0*/  F2F.F32.F64 R0, R2 ;  /* 0x0000000200007310 */ /* 0x004e220000301000 */
[----:B------:R-:W0:-:S14]  /*3800*/  DSETP.GEU.AND P0, PT, |R2|, c[0x2][0x0], PT ;  /* 0x008000000200762a */ /* 0x000e1c0003f0e200 */
[----:B0-----:R-:W-:-:S05]  /*3810*/  @!P0 FMUL R0, R0, 1.175494350822287508e-38 ;  /* 0x0080000000008820 */ /* 0x001fca0000400000 */
[----:B------:R-:W-:-:S04]  /*3820*/  F2FP.PACK_AB R0, RZ, R0 ;  /* 0x00000000ff00723e */ /* 0x000fc800000000ff */
[----:B------:R-:W-:Y:S01]  /*3830*/  PRMT R26, R0, 0x7610, R26 ;  /* 0x00007610001a7816 */ /* 0x000fe2000000001a */
[----:B------:R-:W-:Y:S05]  /*3840*/  BRA `(.L_x_1374) ;  /* 0x00000a6000007947 */ /* 0x000fea0003800000 */
.L_x_1382:
        /* <DEDUP_REMOVED lines=28> */
.L_x_1385:
        /* <DEDUP_REMOVED lines=15> */
.L_x_1384:
[----:B------:R-:W2:Y:S02]  /*3b00*/  LDG.E.U16 R0, [R2.64] ;  /* 0x0000002402007981 */ /* 0x000ea4000c1e1500 */
[----:B--2---:R-:W-:-:S04]  /*3b10*/  PRMT R0, RZ, 0x5410, R0 ;  /* 0x00005410ff007816 */ /* 0x004fc80000000000 */
[----:B------:R-:W-:-:S04]  /*3b20*/  F2FP.PACK_AB R0, RZ, R0 ;  /* 0x00000000ff00723e */ /* 0x000fc800000000ff */
[----:B------:R-:W-:Y:S01]  /*3b30*/  PRMT R26, R0, 0x7610, R26 ;  /* 0x00007610001a7816 */ /* 0x000fe2000000001a */
[----:B------:R-:W-:Y:S05]  /*3b40*/  BRA `(.L_x_1374) ;  /* 0x0000076000007947 */ /* 0x000fea0003800000 */
.L_x_1381:
        /* <DEDUP_REMOVED lines=12> */
.L_x_1388:
        /* <DEDUP_REMOVED lines=21> */
.L_x_1392:
[----:B------:R-:W-:Y:S05]  /*3d60*/  BSYNC B1 ;  /* 0x0000000000017941 */ /* 0x000fea0003800000 */
.L_x_1391:
[----:B------:R-:W-:Y:S01]  /*3d70*/  LEA R3, R0, 0x3b800000, 0x17 ;  /* 0x3b80000000037811 */ /* 0x000fe200078eb8ff */
[----:B------:R-:W-:-:S05]  /*3d80*/  IMAD.SHL.U32 R0, R2, 0x100000, RZ ;  /* 0x0010000002007824 */ /* 0x000fca00078e00ff */
[----:B------:R-:W-:Y:S02]  /*3d90*/  LOP3.LUT R0, R3, R0, R4, 0xfe, !PT ;  /* 0x0000000003007212 */ /* 0x000fe400078efe04 */
.L_x_1390:
[----:B------:R-:W-:Y:S05]  /*3da0*/  BSYNC B0 ;  /* 0x0000000000007941 */ /* 0x000fea0003800000 */
.L_x_1389:
[----:B------:R-:W-:-:S04]  /*3db0*/  F2FP.PACK_AB R0, RZ, R0 ;  /* 0x00000000ff00723e */ /* 0x000fc800000000ff */
[----:B------:R-:W-:Y:S01]  /*3dc0*/  PRMT R26, R0, 0x7610, R26 ;  /* 0x00007610001a7816 */ /* 0x000fe2000000001a */
[----:B------:R-:W-:Y:S05]  /*3dd0*/  BRA `(.L_x_1374) ;  /* 0x000004d000007947 */ /* 0x000fea0003800000 */
.L_x_1387:
        /* <DEDUP_REMOVED lines=21> */
.L_x_1396:
[----:B------:R-:W-:Y:S05]  /*3f30*/  BSYNC B1 ;  /* 0x0000000000017941 */ /* 0x000fea0003800000 */
.L_x_1395:
[----:B------:R-:W-:Y:S01]  /*3f40*/  LEA R3, R0, 0x37800000, 0x17 ;  /* 0x3780000000037811 */ /* 0x000fe200078eb8ff */
[----:B------:R-:W-:-:S05]  /*3f50*/  IMAD.SHL.U32 R0, R2, 0x200000, RZ ;  /* 0x0020000002007824 */ /* 0x000fca00078e00ff */
[----:B------:R-:W-:Y:S02]  /*3f60*/  LOP3.LUT R0, R3, R0, R4, 0xfe, !PT ;  /* 0x0000000003007212 */ /* 0x000fe400078efe04 */
.L_x_1394:
[----:B------:R-:W-:Y:S05]  /*3f70*/  BSYNC B0 ;  /* 0x0000000000007941 */ /* 0x000fea0003800000 */
.L_x_1393:
[----:B------:R-:W-:-:S04]  /*3f80*/  F2FP.PACK_AB R0, RZ, R0 ;  /* 0x00000000ff00723e */ /* 0x000fc800000000ff */
[----:B------:R-:W-:Y:S01]  /*3f90*/  PRMT R26, R0, 0x7610, R26 ;  /* 0x00007610001a7816 */ /* 0x000fe2000000001a */
[----:B------:R-:W-:Y:S05]  /*3fa0*/  BRA `(.L_x_1374) ;  /* 0x0000030000007947 */ /* 0x000fea0003800000 */
.L_x_1386:
        /* <DEDUP_REMOVED lines=14> */
.L_x_1400:
[----:B------:R-:W-:Y:S05]  /*4090*/  BSYNC B0 ;  /* 0x0000000000007941 */ /* 0x000fea0003800000 */
.L_x_1399:
[----:B------:R-:W-:-:S04]  /*40a0*/  F2FP.PACK_AB R0, RZ, R0 ;  /* 0x00000000ff00723e */ /* 0x000fc800000000ff */
[----:B------:R-:W-:Y:S01]  /*40b0*/  PRMT R26, R0, 0x7610, R26 ;  /* 0x00007610001a7816 */ /* 0x000fe2000000001a */
[----:B------:R-:W-:Y:S05]  /*40c0*/  BRA `(.L_x_1374) ;  /* 0x000001e000007947 */ /* 0x000fea0003800000 */
.L_x_1373:
        /* <DEDUP_REMOVED lines=21> */
.L_x_1398:
[----:B------:R-:W2:Y:S02]  /*4220*/  LDG.E.64 R2, [R2.64] ;  /* 0x0000002402027981 */ /* 0x000ea4000c1e1b00 */
[----:B--2---:R-:W0:Y:S02]  /*4230*/  I2F.U64 R0, R2 ;  /* 0x0000000200007312 */ /* 0x004e240000301000 */
[----:B0-----:R-:W-:-:S04]  /*4240*/  F2FP.PACK_AB R0, RZ, R0 ;  /* 0x00000000ff00723e */ /* 0x001fc800000000ff */
[----:B------:R-:W-:Y:S01]  /*4250*/  PRMT R26, R0, 0x7610, R26 ;  /* 0x00007610001a7816 */ /* 0x000fe2000000001a */
[----:B------:R-:W-:Y:S05]  /*4260*/  BRA `(.L_x_1374) ;  /* 0x0000004000007947 */ /* 0x000fea0003800000 */
.L_x_1397:
[----:B------:R-:W2:Y:S02]  /*4270*/  LDG.E R2, [R2.64] ;  /* 0x0000002402027981 */ /* 0x000ea4000c1e1900 */
[----:B--2---:R-:W0:Y:S02]  /*4280*/  I2F.U32 R0, R2 ;  /* 0x0000000200007306 */ /* 0x004e240000201000 */
[----:B0-----:R-:W-:-:S04]  /*4290*/  F2FP.PACK_AB R0, RZ, R0 ;  /* 0x00000000ff00723e */ /* 0x001fc800000000ff */
[----:B------:R-:W-:Y:S02]  /*42a0*/  PRMT R26, R0, 0x7610, R26 ;  /* 0x00007610001a7816 */ /* 0x000fe4000000001a */
.L_x_1374:
[----:B------:R-:W-:-:S05]  /*42b0*/  IADD3 R17, R17, 0x80, RZ ;  /* 0x0000008011117810 */ /* 0x000fca0007ffe0ff */
.L_x_1336:
[----:B------:R-:W-:Y:S05]  /*42c0*/  BSYNC B6 ;  /* 0x0000000000067941 */ /* 0x000fea0003800000 */
.L_x_1335:
        /* <DEDUP_REMOVED lines=26> */
.L_x_1406:
[----:B------:R-:W2:Y:S02]  /*4470*/  LDG.E.U8 R4, [R4.64] ;  /* 0x0000002404047981 */ /* 0x000ea4000c1e1100 */
[----:B--2---:R-:W0:Y:S02]  /*4480*/  I2F.U16 R0, R4 ;  /* 0x0000000400007306 */ /* 0x004e240000101000 */
[----:B0-----:R-:W-:-:S04]  /*4490*/  F2FP.PACK_AB R0, RZ, R0 ;  /* 0x00000000ff00723e */ /* 0x001fc800000000ff */
[----:B------:R-:W-:Y:S01]  /*44a0*/  PRMT R28, R0, 0x7610, R28 ;  /* 0x00007610001c7816 */ /* 0x000fe2000000001c */
[----:B------:R-:W-:Y:S05]  /*44b0*/  BRA `(.L_x_1408) ;  /* 0x00000ed000007947 */ /* 0x000fea0003800000 */
.L_x_1405:
        /* <DEDUP_REMOVED lines=11> */
.L_x_1410:
[----:B------:R-:W2:Y:S02]  /*4570*/  LDG.E R4, [R4.64] ;  /* 0x0000002404047981 */ /* 0x000ea4000c1e1900 */
[----:B--2---:R-:W0:Y:S02]  /*4580*/  I2F R0, R4 ;  /* 0x0000000400007306 */ /* 0x004e240000201400 */
[----:B0-----:R-:W-:-:S04]  /*4590*/  F2FP.PACK_AB R0, RZ, R0 ;  /* 0x00000000ff00723e */ /* 0x001fc800000000ff */
[----:B------:R-:W-:Y:S01]  /*45a0*/  PRMT R28, R0, 0x7610, R28 ;  /* 0x00007610001c7816 */ /* 0x000fe2000000001c */
[----:B------:R-:W-:Y:S05]  /*45b0*/  BRA `(.L_x_1408) ;  /* 0x00000dd000007947 */ /* 0x000fea0003800000 */
.L_x_1409:
[----:B------:R-:W2:Y:S02]  /*45c0*/  LDG.E.U16 R4, [R4.64] ;  /* 0x0000002404047981 */ /* 0x000ea4000c1e1500 */
[----:B--2---:R-:W0:Y:S02]  /*45d0*/  I2F.S16 R0, R4 ;  /* 0x0000000400007306 */ /* 0x004e240000101400 */
[----:B0-----:R-:W-:-:S04]  /*45e0*/  F2FP.PACK_AB R0, RZ, R0 ;  /* 0x00000000ff00723e */ /* 0x001fc800000000ff */
[----:B------:R-:W-:Y:S01]  /*45f0*/  PRMT R28, R0, 0x7610, R28 ;  /* 0x00007610001c7816 */ /* 0x000fe2000000001c */
[----:B------:R-:W-:Y:S05]  /*4600*/  BRA `(.L_x_1408) ;  /* 0x00000d8000007947 */ /* 0x000fea0003800000 */
.L_x_1404:
        /* <DEDUP_REMOVED lines=9> */
.L_x_1412:
[----:B------:R0:W5:Y:S01]  /*46a0*/  LDG.E.U16 R28, [R4.64] ;  /* 0x00000024041c7981 */ /* 0x000162000c1e1500 */
[----:B------:R-:W-:Y:S05]  /*46b0*/  BRA `(.L_x_1408) ;  /* 0x00000cd000007947 */ /* 0x000fea0003800000 */
.L_x_1411:
        /* <DEDUP_REMOVED lines=9> */
.L_x_1414:
[----:B------:R0:W5:Y:S01]  /*4750*/  LDG.E.U16 R28, [R4.64] ;  /* 0x00000024041c7981 */ /* 0x000162000c1e1500 */
[----:B------:R-:W-:Y:S05]  /*4760*/  BRA `(.L_x_1408) ;  /* 0x00000c2000007947 */ /* 0x000fea0003800000 */
.L_x_1413:
[----:B------:R-:W2:Y:S02]  /*4770*/  LDG.E.64 R4, [R4.64] ;  /* 0x0000002404047981 */ /* 0x000ea4000c1e1b00 */
[----:B--2---:R-:W0:Y:S01]  /*4780*/  F2F.F32.F64 R0, R4 ;  /* 0x0000000400007310 */ /* 0x004e220000301000 */
[----:B------:R-:W0:-:S14]  /*4790*/  DSETP.GEU.AND P0, PT, |R4|, c[0x2][0x0], PT ;  /* 0x008000000400762a */ /* 0x000e1c0003f0e200 */
[----:B0-----:R-:W-:-:S05]  /*47a0*/  @!P0 FMUL R0, R0, 1.175494350822287508e-38 ;  /* 0x0080000000008820 */ /* 0x001fca0000400000 */
[----:B------:R-:W-:-:S04]  /*47b0*/  F2FP.PACK_AB R0, RZ, R0 ;  /* 0x00000000ff00723e */ /* 0x000fc800000000ff */
[----:B------:R-:W-:Y:S01]  /*47c0*/  PRMT R28, R0, 0x7610, R28 ;  /* 0x00007610001c7816 */ /* 0x000fe2000000001c */
[----:B------:R-:W-:Y:S05]  /*47d0*/  BRA `(.L_x_1408) ;  /* 0x00000bb000007947 */ /* 0x000fea0003800000 */
.L_x_1403:
        /* <DEDUP_REMOVED lines=14> */
.L_x_1417:
[----:B------:R-:W2:Y:S02]  /*48c0*/  LDG.E.64 R4, [R4.64] ;  /* 0x0000002404047981 */ /* 0x000ea4000c1e1b00 */
[----:B--2---:R-:W0:Y:S01]  /*48d0*/  F2F.F32.F64 R0, R4 ;  /* 0x0000000400007310 */ /* 0x004e220000301000 */
[----:B------:R-:W0:-:S14]  /*48e0*/  DSETP.GEU.AND P0, PT, |R4|, c[0x2][0x0], PT ;  /* 0x008000000400762a */ /* 0x000e1c0003f0e200 */
[----:B0-----:R-:W-:-:S05]  /*48f0*/  @!P0 FMUL R0, R0, 1.175494350822287508e-38 ;  /* 0x0080000000008820 */ /* 0x001fca0000400000 */
[----:B------:R-:W-:-:S04]  /*4900*/  F2FP.PACK_AB R0, RZ, R0 ;  /* 0x00000000ff00723e */ /* 0x000fc800000000ff */
[----:B------:R-:W-:Y:S01]  /*4910*/  PRMT R28, R0, 0x7610, R28 ;  /* 0x00007610001c7816 */ /* 0x000fe2000000001c */
[----:B------:R-:W-:Y:S05]  /*4920*/  BRA `(.L_x_1408) ;  /* 0x00000a6000007947 */ /* 0x000fea0003800000 */
.L_x_1416:
        /* <DEDUP_REMOVED lines=28> */
.L_x_1419:
        /* <DEDUP_REMOVED lines=12> */
[----:B------:R-:W-:-:S04]  /*4bb0*/  F2FP.PACK_AB R0, RZ, R0 ;  /* 0x00000000ff00723e */ /* 0x000fc800000000ff */
[----:B------:R-:W-:Y:S01]  /*4bc0*/  PRMT R28, R0, 0x7610, R28 ;  /* 0x00007610001c7816 */ /* 0x000fe2000000001c */
[----:B------:R-:W-:Y:S05]  /*4bd0*/  BRA `(.L_x_1408) ;  /* 0x000007b000007947 */ /* 0x000fea0003800000 */
.L_x_1418:
[----:B------:R-:W2:Y:S02]  /*4be0*/  LDG.E.U16 R0, [R4.64] ;  /* 0x0000002404007981 */ /* 0x000ea4000c1e1500 */
[----:B--2---:R-:W-:-:S04]  /*4bf0*/  PRMT R0, RZ, 0x5410, R0 ;  /* 0x00005410ff007816 */ /* 0x004fc80000000000 */
[----:B------:R-:W-:-:S04]  /*4c00*/  F2FP.PACK_AB R0, RZ, R0 ;  /* 0x00000000ff00723e */ /* 0x000fc800000000ff */
[----:B------:R-:W-:Y:S01]  /*4c10*/  PRMT R28, R0, 0x7610, R28 ;  /* 0x00007610001c7816 */ /* 0x000fe2000000001c */
[----:B------:R-:W-:Y:S05]  /*4c20*/  BRA `(.L_x_1408) ;  /* 0x0000076000007947 */ /* 0x000fea0003800000 */
.L_x_1415:
        /* <DEDUP_REMOVED lines=12> */
.L_x_1422:
        /* <DEDUP_REMOVED lines=21> */
.L_x_1426:
[----:B------:R-:W-:Y:S05]  /*4e40*/  BSYNC B1 ;  /* 0x0000000000017941 */ /* 0x000fea0003800000 */
.L_x_1425:
[----:B------:R-:W-:Y:S01]  /*4e50*/  LEA R5, R0, 0x3b800000, 0x17 ;  /* 0x3b80000000057811 */ /* 0x000fe200078eb8ff */
[----:B------:R-:W-:-:S05]  /*4e60*/  IMAD.SHL.U32 R0, R3, 0x100000, RZ ;  /* 0x0010000003007824 */ /* 0x000fca00078e00ff */
[----:B------:R-:W-:Y:S02]  /*4e70*/  LOP3.LUT R0, R5, R0, R6, 0xfe, !PT ;  /* 0x0000000005007212 */ /* 0x000fe400078efe06 */
.L_x_1424:
[----:B------:R-:W-:Y:S05]  /*4e80*/  BSYNC B0 ;  /* 0x0000000000007941 */ /* 0x000fea0003800000 */
.L_x_1423:
[----:B------:R-:W-:-:S04]  /*4e90*/  F2FP.PACK_AB R0, RZ, R0 ;  /* 0x00000000ff00723e */ /* 0x000fc800000000ff */
[----:B------:R-:W-:Y:S01]  /*4ea0*/  PRMT R28, R0, 0x7610, R28 ;  /* 0x00007610001c7816 */ /* 0x000fe2000000001c */
[----:B------:R-:W-:Y:S05]  /*4eb0*/  BRA `(.L_x_1408) ;  /* 0x000004d000007947 */ /* 0x000fea0003800000 */
.L_x_1421:
        /* <DEDUP_REMOVED lines=21> */
.L_x_1430:
[----:B------:R-:W-:Y:S05]  /*5010*/  BSYNC B1 ;  /* 0x0000000000017941 */ /* 0x000fea0003800000 */
.L_x_1429:
[----:B------:R-:W-:Y:S01]  /*5020*/  LEA R5, R0, 0x37800000, 0x17 ;  /* 0x3780000000057811 */ /* 0x000fe200078eb8ff */
[----:B------:R-:W-:-:S05]  /*5030*/  IMAD.SHL.U32 R0, R3, 0x200000, RZ ;  /* 0x0020000003007824 */ /* 0x000fca00078e00ff */
[----:B------:R-:W-:Y:S02]  /*5040*/  LOP3.LUT R0, R5, R0, R6, 0xfe, !PT ;  /* 0x0000000005007212 */ /* 0x000fe400078efe06 */
.L_x_1428:
[----:B------:R-:W-:Y:S05]  /*5050*/  BSYNC B0 ;  /* 0x0000000000007941 */ /* 0x000fea0003800000 */
.L_x_1427:
[----:B------:R-:W-:-:S04]  /*5060*/  F2FP.PACK_AB R0, RZ, R0 ;  /* 0x00000000ff00723e */ /* 0x000fc800000000ff */
[----:B------:R-:W-:Y:S01]  /*5070*/  PRMT R28, R0, 0x7610, R28 ;  /* 0x00007610001c7816 */ /* 0x000fe2000000001c */
[----:B------:R-:W-:Y:S05]  /*5080*/  BRA `(.L_x_1408) ;  /* 0x0000030000007947 */ /* 0x000fea0003800000 */
.L_x_1420:
        /* <DEDUP_REMOVED lines=14> */
.L_x_1434:
[----:B------:R-:W-:Y:S05]  /*5170*/  BSYNC B0 ;  /* 0x0000000000007941 */ /* 0x000fea0003800000 */
.L_x_1433:
[----:B------:R-:W-:-:S04]  /*5180*/  F2FP.PACK_AB R0, RZ, R0 ;  /* 0x00000000ff00723e */ /* 0x000fc800000000ff */
[----:B------:R-:W-:Y:S01]  /*5190*/  PRMT R28, R0, 0x7610, R28 ;  /* 0x00007610001c7816 */ /* 0x000fe2000000001c */
[----:B------:R-:W-:Y:S05]  /*51a0*/  BRA `(.L_x_1408) ;  /* 0x000001e000007947 */ /* 0x000fea0003800000 */
.L_x_1407:
        /* <DEDUP_REMOVED lines=21> */
.L_x_1432:
[----:B------:R-:W2:Y:S02]  /*5300*/  LDG.E.64 R4, [R4.64] ;  /* 0x0000002404047981 */ /* 0x000ea4000c1e1b00 */
[----:B--2---:R-:W0:Y:S02]  /*5310*/  I2F.U64 R0, R4 ;  /* 0x0000000400007312 */ /* 0x004e240000301000 */
[----:B0-----:R-:W-:-:S04]  /*5320*/  F2FP.PACK_AB R0, RZ, R0 ;  /* 0x00000000ff00723e */ /* 0x001fc800000000ff */
[----:B------:R-:W-:Y:S01]  /*5330*/  PRMT R28, R0, 0x7610, R28 ;  /* 0x00007610001c7816 */ /* 0x000fe2000000001c */
[----:B------:R-:W-:Y:S05]  /*5340*/  BRA `(.L_x_1408) ;  /* 0x0000004000007947 */ /* 0x000fea0003800000 */
.L_x_1431:
[----:B------:R-:W2:Y:S02]  /*5350*/  LDG.E R4, [R4.64] ;  /* 0x0000002404047981 */ /* 0x000ea4000c1e1900 */
[----:B--2---:R-:W0:Y:S02]  /*5360*/  I2F.U32 R0, R4 ;  /* 0x0000000400007306 */ /* 0x004e240000201000 */
[----:B0-----:R-:W-:-:S04]  /*5370*/  F2FP.PACK_AB R0, RZ, R0 ;  /* 0x00000000ff00723e */ /* 0x001fc800000000ff */
[----:B------:R-:W-:Y:S02]  /*5380*/  PRMT R28, R0, 0x7610, R28 ;  /* 0x00007610001c7816 */ /* 0x000fe4000000001c */
.L_x_1408:
        /* <DEDUP_REMOVED lines=19> */
.L_x_1438:
[----:B------:R-:W2:Y:S02]  /*54c0*/  LDG.E.U8 R4, [R4.64] ;  /* 0x0000002404047981 */ /* 0x000ea4000c1e1100 */
[----:B--2---:R-:W0:Y:S02]  /*54d0*/  I2F.U16 R0, R4 ;  /* 0x0000000400007306 */ /* 0x004e240000101000 */
[----:B0-----:R-:W-:-:S04]  /*54e0*/  F2FP.PACK_AB R0, RZ, R0 ;  /* 0x00000000ff00723e */ /* 0x001fc800000000ff */
[----:B------:R-:W-:Y:S01]  /*54f0*/  PRMT R2, R0, 0x7610, R2 ;  /* 0x0000761000027816 */ /* 0x000fe20000000002 */
[----:B------:R-:W-:Y:S05]  /*5500*/  BRA `(.L_x_1440) ;  /* 0x00000ec000007947 */ /* 0x000fea0003800000 */
.L_x_1437:
        /* <DEDUP_REMOVED lines=11> */
.L_x_1442:
[----:B------:R-:W2:Y:S02]  /*55c0*/  LDG.E R4, [R4.64] ;  /* 0x0000002404047981 */ /* 0x000ea4000c1e1900 */
[----:B--2---:R-:W0:Y:S02]  /*55d0*/  I2F R0, R4 ;  /* 0x0000000400007306 */ /* 0x004e240000201400 */
[----:B0-----:R-:W-:-:S04]  /*55e0*/  F2FP.PACK_AB R0, RZ, R0 ;  /* 0x00000000ff00723e */ /* 0x001fc800000000ff */
[----:B------:R-:W-:Y:S01]  /*55f0*/  PRMT R2, R0, 0x7610, R2 ;  /* 0x0000761000027816 */ /* 0x000fe20000000002 */
[----:B------:R-:W-:Y:S05]  /*5600*/  BRA `(.L_x_1440) ;  /* 0x00000dc000007947 */ /* 0x000fea0003800000 */
.L_x_1441:
[----:B------:R-:W2:Y:S02]  /*5610*/  LDG.E.U16 R4, [R4.64] ;  /* 0x0000002404047981 */ /* 0x000ea4000c1e1500 */
[----:B--2---:R-:W0:Y:S02]  /*5620*/  I2F.S16 R0, R4 ;  /* 0x0000000400007306 */ /* 0x004e240000101400 */
[----:B0-----:R-:W-:-:S04]  /*5630*/  F2FP.PACK_AB R0, RZ, R0 ;  /* 0x00000000ff00723e */ /* 0x001fc800000000ff */
[----:B------:R-:W-:Y:S01]  /*5640*/  PRMT R2, R0, 0x7610, R2 ;  /* 0x0000761000027816 */ /* 0x000fe20000000002 */
[----:B------:R-:W-:Y:S05]  /*5650*/  BRA `(.L_x_1440) ;  /* 0x00000d7000007947 */ /* 0x000fea0003800000 */
.L_x_1436:
        /* <DEDUP_REMOVED lines=9> */
.L_x_1444:
[----:B------:R0:W5:Y:S01]  /*56f0*/  LDG.E.U16 R2, [R4.64] ;  /* 0x0000002404027981 */ /* 0x000162000c1e1500 */
[----:B------:R-:W-:Y:S05]  /*5700*/  BRA `(.L_x_1440) ;  /* 0x00000cc000007947 */ /* 0x000fea0003800000 */
.L_x_1443:
        /* <DEDUP_REMOVED lines=9> */
.L_x_1446:
[----:B------:R0:W5:Y:S01]  /*57a0*/  LDG.E.U16 R2, [R4.64] ;  /* 0x0000002404027981 */ /* 0x000162000c1e1500 */
[----:B------:R-:W-:Y:S05]  /*57b0*/  BRA `(.L_x_1440) ;  /* 0x00000c1000007947 */ /* 0x000fea0003800000 */
.L_x_1445:
[----:B------:R-:W2:Y:S02]  /*57c0*/  LDG.E.64 R4, [R4.64] ;  /* 0x0000002404047981 */ /* 0x000ea4000c1e1b00 */
[----:B--2---:R-:W0:Y:S01]  /*57d0*/  F2F.F32.F64 R0, R4 ;  /* 0x0000000400007310 */ /* 0x004e220000301000 */
[----:B------:R-:W0:-:S14]  /*57e0*/  DSETP.GEU.AND P0, PT, |R4|, c[0x2][0x0], PT ;  /* 0x008000000400762a */ /* 0x000e1c0003f0e200 */
[----:B0-----:R-:W-:-:S05]  /*57f0*/  @!P0 FMUL R0, R0, 1.175494350822287508e-38 ;  /* 0x0080000000008820 */ /* 0x001fca0000400000 */
[----:B------:R-:W-:-:S04]  /*5800*/  F2FP.PACK_AB R0, RZ, R0 ;  /* 0x00000000ff00723e */ /* 0x000fc800000000ff */
[----:B------:R-:W-:Y:S01]  /*5810*/  PRMT R2, R0, 0x7610, R2 ;  /* 0x0000761000027816 */ /* 0x000fe20000000002 */
[----:B------:R-:W-:Y:S05]  /*5820*/  BRA `(.L_x_1440) ;  /* 0x00000ba000007947 */ /* 0x000fea0003800000 */
.L_x_1435:
        /* <DEDUP_REMOVED lines=14> */
.L_x_1449:
[----:B------:R-:W2:Y:S02]  /*5910*/  LDG.E.64 R4, [R4.64] ;  /* 0x0000002404047981 */ /* 0x000ea4000c1e1b00 */
[----:B--2---:R-:W0:Y:S01]  /*5920*/  F2F.F32.F64 R0, R4 ;  /* 0x0000000400007310 */ /* 0x004e220000301000 */
[----:B------:R-:W0:-:S14]  /*5930*/  DSETP.GEU.AND P0, PT, |R4|, c[0x2][0x0], PT ;  /* 0x008000000400762a */ /* 0x000e1c0003f0e200 */
[----:B0-----:R-:W-:-:S05]  /*5940*/  @!P0 FMUL R0, R0, 1.175494350822287508e-38 ;  /* 0x0080000000008820 */ /* 0x001fca0000400000 */
[----:B------:R-:W-:-:S04]  /*5950*/  F2FP.PACK_AB R0, RZ, R0 ;  /* 0x00000000ff00723e */ /* 0x000fc800000000ff */
[----:B------:R-:W-:Y:S01]  /*5960*/  PRMT R2, R0, 0x7610, R2 ;  /* 0x0000761000027816 */ /* 0x000fe20000000002 */
[----:B------:R-:W-:Y:S05]  /*5970*/  BRA `(.L_x_1440) ;  /* 0x00000a5000007947 */ /* 0x000fea0003800000 */
.L_x_1448:
        /* <DEDUP_REMOVED lines=25> */
[----:B------:R-:W-:-:S04]  /*5b10*/  F2FP.PACK_AB R3, RZ, R3 ;  /* 0x00000003ff03723e */ /* 0x000fc800000000ff */
[----:B------:R-:W-:Y:S01]  /*5b20*/  PRMT R2, R3, 0x7610, R2 ;  /* 0x0000761003027816 */ /* 0x000fe20000000002 */
[----:B------:R-:W-:Y:S05]  /*5b30*/  BRA `(.L_x_1440) ;  /* 0x0000089000007947 */ /* 0x000fea0003800000 */
.L_x_1451:
        /* <DEDUP_REMOVED lines=12> */
[----:B------:R-:W-:Y:S01]  /*5c00*/  F2FP.PACK_AB R2, RZ, R2 ;  /* 0x00000002ff02723e */ /* 0x000fe200000000ff */
[----:B------:R-:W-:Y:S05]  /*5c10*/  BRA `(.L_x_1440) ;  /* 0x000007b000007947 */ /* 0x000fea0003800000 */
.L_x_1450:
[----:B------:R-:W2:Y:S02]  /*5c20*/  LDG.E.U16 R0, [R4.64] ;  /* 0x0000002404007981 */ /* 0x000ea4000c1e1500 */
[----:B--2---:R-:W-:-:S04]  /*5c30*/  PRMT R0, RZ, 0x5410, R0 ;  /* 0x00005410ff007816 */ /* 0x004fc80000000000 */
[----:B------:R-:W-:-:S04]  /*5c40*/  F2FP.PACK_AB R0, RZ, R0 ;  /* 0x00000000ff00723e */ /* 0x000fc800000000ff */
[----:B------:R-:W-:Y:S01]  /*5c50*/  PRMT R2, R0, 0x7610, R2 ;  /* 0x0000761000027816 */ /* 0x000fe20000000002 */
[----:B------:R-:W-:Y:S05]  /*5c60*/  BRA `(.L_x_1440) ;  /* 0x0000076000007947 */ /* 0x000fea0003800000 */
.L_x_1447:
        /* <DEDUP_REMOVED lines=12> */
.L_x_1454:
        /* <DEDUP_REMOVED lines=21> */
.L_x_1458:
[----:B------:R-:W-:Y:S05]  /*5e80*/  BSYNC B1 ;  /* 0x0000000000017941 */ /* 0x000fea0003800000 */
.L_x_1457:
[----:B------:R-:W-:Y:S01]  /*5e90*/  LEA R3, R0, 0x3b800000, 0x17 ;  /* 0x3b80000000037811 */ /* 0x000fe200078eb8ff */
[----:B------:R-:W-:-:S05]  /*5ea0*/  IMAD.SHL.U32 R0, R2, 0x100000, RZ ;  /* 0x0010000002007824 */ /* 0x000fca00078e00ff */
[----:B------:R-:W-:Y:S02]  /*5eb0*/  LOP3.LUT R0, R3, R0, R4, 0xfe, !PT ;  /* 0x0000000003007212 */ /* 0x000fe400078efe04 */
.L_x_1456:
[----:B------:R-:W-:Y:S05]  /*5ec0*/  BSYNC B0 ;  /* 0x0000000000007941 */ /* 0x000fea0003800000 */
.L_x_1455:
[----:B------:R-:W-:-:S04]  /*5ed0*/  F2FP.PACK_AB R0, RZ, R0 ;  /* 0x00000000ff00723e */ /* 0x000fc800000000ff */
[----:B------:R-:W-:Y:S01]  /*5ee0*/  PRMT R2, R0, 0x7610, R2 ;  /* 0x0000761000027816 */ /* 0x000fe20000000002 */
[----:B------:R-:W-:Y:S05]  /*5ef0*/  BRA `(.L_x_1440) ;  /* 0x000004d000007947 */ /* 0x000fea0003800000 */
.L_x_1453:
        /* <DEDUP_REMOVED lines=21> */
.L_x_1462:
[----:B------:R-:W-:Y:S05]  /*6050*/  BSYNC B1 ;  /* 0x0000000000017941 */ /* 0x000fea0003800000 */
.L_x_1461:
[----:B------:R-:W-:Y:S01]  /*6060*/  LEA R3, R0, 0x37800000, 0x17 ;  /* 0x3780000000037811 */ /* 0x000fe200078eb8ff */
[----:B------:R-:W-:-:S05]  /*6070*/  IMAD.SHL.U32 R0, R2, 0x200000, RZ ;  /* 0x0020000002007824 */ /* 0x000fca00078e00ff */
[----:B------:R-:W-:Y:S02]  /*6080*/  LOP3.LUT R0, R3, R0, R4, 0xfe, !PT ;  /* 0x0000000003007212 */ /* 0x000fe400078efe04 */
.L_x_1460:
[----:B------:R-:W-:Y:S05]  /*6090*/  BSYNC B0 ;  /* 0x0000000000007941 */ /* 0x000fea0003800000 */
.L_x_1459:
[----:B------:R-:W-:-:S04]  /*60a0*/  F2FP.PACK_AB R0, RZ, R0 ;  /* 0x00000000ff00723e */ /* 0x000fc800000000ff */
[----:B------:R-:W-:Y:S01]  /*60b0*/  PRMT R2, R0, 0x7610, R2 ;  /* 0x0000761000027816 */ /* 0x000fe20000000002 */
[----:B------:R-:W-:Y:S05]  /*60c0*/  BRA `(.L_x_1440) ;  /* 0x0000030000007947 */ /* 0x000fea0003800000 */
.L_x_1452:
        /* <DEDUP_REMOVED lines=14> */
.L_x_1466:
[----:B------:R-:W-:Y:S05]  /*61b0*/  BSYNC B0 ;  /* 0x0000000000007941 */ /* 0x000fea0003800000 */
.L_x_1465:
[----:B------:R-:W-:-:S04]  /*61c0*/  F2FP.PACK_AB R0, RZ, R0 ;  /* 0x00000000ff00723e */ /* 0x000fc800000000ff */
[----:B------:R-:W-:Y:S01]  /*61d0*/  PRMT R2, R0, 0x7610, R2 ;  /* 0x0000761000027816 */ /* 0x000fe20000000002 */
[----:B------:R-:W-:Y:S05]  /*61e0*/  BRA `(.L_x_1440) ;  /* 0x000001e000007947 */ /* 0x000fea0003800000 */
.L_x_1439:
        /* <DEDUP_REMOVED lines=21> */
.L_x_1464:
[----:B------:R-:W2:Y:S02]  /*6340*/  LDG.E.64 R4, [R4.64] ;  /* 0x0000002404047981 */ /* 0x000ea4000c1e1b00 */
[----:B--2---:R-:W0:Y:S02]  /*6350*/  I2F.U64 R0, R4 ;  /* 0x0000000400007312 */ /* 0x004e240000301000 */
[----:B0-----:R-:W-:-:S04]  /*6360*/  F2FP.PACK_AB R0, RZ, R0 ;  /* 0x00000000ff00723e */ /* 0x001fc800000000ff */
[----:B------:R-:W-:Y:S01]  /*6370*/  PRMT R2, R0, 0x7610, R2 ;  /* 0x0000761000027816 */ /* 0x000fe20000000002 */
[----:B------:R-:W-:Y:S05]  /*6380*/  BRA `(.L_x_1440) ;  /* 0x0000004000007947 */ /* 0x000fea0003800000 */
.L_x_1463:
[----:B------:R-:W2:Y:S02]  /*6390*/  LDG.E R4, [R4.64] ;  /* 0x0000002404047981 */ /* 0x000ea4000c1e1900 */
[----:B--2---:R-:W0:Y:S02]  /*63a0*/  I2F.U32 R0, R4 ;  /* 0x0000000400007306 */ /* 0x004e240000201000 */
[----:B0-----:R-:W-:-:S04]  /*63b0*/  F2FP.PACK_AB R0, RZ, R0 ;  /* 0x00000000ff00723e */ /* 0x001fc800000000ff */
[----:B------:R-:W-:Y:S02]  /*63c0*/  PRMT R2, R0, 0x7610, R2 ;  /* 0x0000761000027816 */ /* 0x000fe40000000002 */
.L_x_1440:
[----:B------:R-:W-:-:S05]  /*63d0*/  IADD3 R17, R17, 0x80, RZ ;  /* 0x0000008011117810 */ /* 0x000fca0007ffe0ff */
.L_x_1402:
[----:B------:R-:W-:Y:S05]  /*63e0*/  BSYNC B6 ;  /* 0x0000000000067941 */ /* 0x000fea0003800000 */
.L_x_1401:
        /* <DEDUP_REMOVED lines=24> */
.L_x_1472:
[----:B------:R-:W2:Y:S02]  /*6570*/  LDG.E.U8 R4, [R4.64] ;  /* 0x0000002404047981 */ /* 0x000ea4000c1e1100 */
[----:B--2---:R-:W0:Y:S02]  /*6580*/  I2F.U16 R0, R4 ;  /* 0x0000000400007306 */ /* 0x004e240000101000 */
[----:B0-----:R-:W-:-:S04]  /*6590*/  F2FP.PACK_AB R0, RZ, R0 ;  /* 0x00000000ff00723e */ /* 0x001fc800000000ff */
[----:B------:R-:W-:Y:S01]  /*65a0*/  PRMT R27, R0, 0x7610, R27 ;  /* 0x00007610001b7816 */ /* 0x000fe2000000001b */
[----:B------:R-:W-:Y:S05]  /*65b0*/  BRA `(.L_x_1474) ;  /* 0x00000ed000007947 */ /* 0x000fea0003800000 */
.L_x_1471:
        /* <DEDUP_REMOVED lines=11> */
.L_x_1476:
[----:B------:R-:W2:Y:S02]  /*6670*/  LDG.E R4, [R4.64] ;  /* 0x0000002404047981 */ /* 0x000ea4000c1e1900 */
[----:B--2---:R-:W0:Y:S02]  /*6680*/  I2F R0, R4 ;  /* 0x0000000400007306 */ /* 0x004e240000201400 */
[----:B0-----:R-:W-:-:S04]  /*6690*/  F2FP.PACK_AB R0, RZ, R0 ;  /* 0x00000000ff00723e */ /* 0x001fc800000000ff */
[----:B------:R-:W-:Y:S01]  /*66a0*/  PRMT R27, R0, 0x7610, R27 ;  /* 0x00007610001b7816 */ /* 0x000fe2000000001b */
[----:B------:R-:W-:Y:S05]  /*66b0*/  BRA `(.L_x_1474) ;  /* 0x00000dd000007947 */ /* 0x000fea0003800000 */
.L_x_1475:
[----:B------:R-:W2:Y:S02]  /*66c0*/  LDG.E.U16 R4, [R4.64] ;  /* 0x0000002404047981 */ /* 0x000ea4000c1e1500 */
[----:B--2---:R-:W0:Y:S02]  /*66d0*/  I2F.S16 R0, R4 ;  /* 0x0000000400007306 */ /* 0x004e240000101400 */
[----:B0-----:R-:W-:-:S04]  /*66e0*/  F2FP.PACK_AB R0, RZ, R0 ;  /* 0x00000000ff00723e */ /* 0x001fc800000000ff */
[----:B------:R-:W-:Y:S01]  /*66f0*/  PRMT R27, R0, 0x7610, R27 ;  /* 0x00007610001b7816 */ /* 0x000fe2000000001b */
[----:B------:R-:W-:Y:S05]  /*6700*/  BRA `(.L_x_1474) ;  /* 0x00000d8000007947 */ /* 0x000fea0003800000 */
.L_x_1470:
        /* <DEDUP_REMOVED lines=9> */
.L_x_1478:
[----:B------:R0:W5:Y:S01]  /*67a0*/  LDG.E.U16 R27, [R4.64] ;  /* 0x00000024041b7981 */ /* 0x000162000c1e1500 */
[----:B------:R-:W-:Y:S05]  /*67b0*/  BRA `(.L_x_1474) ;  /* 0x00000cd000007947 */ /* 0x000fea0003800000 */
.L_x_1477:
        /* <DEDUP_REMOVED lines=9> */
.L_x_1480:
[----:B------:R0:W5:Y:S01]  /*6850*/  LDG.E.U16 R27, [R4.64] ;  /* 0x00000024041b7981 */ /* 0x000162000c1e1500 */
[----:B------:R-:W-:Y:S05]  /*6860*/  BRA `(.L_x_1474) ;  /* 0x00000c2000007947 */ /* 0x000fea0003800000 */
.L_x_1479:
[----:B------:R-:W2:Y:S02]  /*6870*/  LDG.E.64 R4, [R4.64] ;  /* 0x0000002404047981 */ /* 0x000ea4000c1e1b00 */
[----:B--2---:R-:W0:Y:S01]  /*6880*/  F2F.F32.F64 R0, R4 ;  /* 0x0000000400007310 */ /* 0x004e220000301000 */
[----:B------:R-:W0:-:S14]  /*6890*/  DSETP.GEU.AND P0, PT, |R4|, c[0x2][0x0], PT ;  /* 0x008000000400762a */ /* 0x000e1c0003f0e200 */
[----:B0-----:R-:W-:-:S05]  /*68a0*/  @!P0 FMUL R0, R0, 1.175494350822287508e-38 ;  /* 0x0080000000008820 */ /* 0x001fca0000400000 */
[----:B------:R-:W-:-:S04]  /*68b0*/  F2FP.PACK_AB R0, RZ, R0 ;  /* 0x00000000ff00723e */ /* 0x000fc800000000ff */
[----:B------:R-:W-:Y:S01]  /*68c0*/  PRMT R27, R0, 0x7610, R27 ;  /* 0x00007610001b7816 */ /* 0x000fe2000000001b */
[----:B------:R-:W-:Y:S05]  /*68d0*/  BRA `(.L_x_1474) ;  /* 0x00000bb000007947 */ /* 0x000fea0003800000 */
.L_x_1469:
        /* <DEDUP_REMOVED lines=14> */
.L_x_1483:
[----:B------:R-:W2:Y:S02]  /*69c0*/  LDG.E.64 R4, [R4.64] ;  /* 0x0000002404047981 */ /* 0x000ea4000c1e1b00 */
[----:B--2---:R-:W0:Y:S01]  /*69d0*/  F2F.F32.F64 R0, R4 ;  /* 0x0000000400007310 */ /* 0x004e220000301000 */
[----:B------:R-:W0:-:S14]  /*69e0*/  DSETP.GEU.AND P0, PT, |R4|, c[0x2][0x0], PT ;  /* 0x008000000400762a */ /* 0x000e1c0003f0e200 */
[----:B0-----:R-:W-:-:S05]  /*69f0*/  @!P0 FMUL R0, R0, 1.175494350822287508e-38 ;  /* 0x0080000000008820 */ /* 0x001fca0000400000 */
[----:B------:R-:W-:-:S04]  /*6a00*/  F2FP.PACK_AB R0, RZ, R0 ;  /* 0x00000000ff00723e */ /* 0x000fc800000000ff */
[----:B------:R-:W-:Y:S01]  /*6a10*/  PRMT R27, R0, 0x7610, R27 ;  /* 0x00007610001b7816 */ /* 0x000fe2000000001b */
[----:B------:R-:W-:Y:S05]  /*6a20*/  BRA `(.L_x_1474) ;  /* 0x00000a6000007947 */ /* 0x000fea0003800000 */
.L_x_1482:
        /* <DEDUP_REMOVED lines=28> */
.L_x_1485:
        /* <DEDUP_REMOVED lines=15> */
.L_x_1484:
[----:B------:R-:W2:Y:S02]  /*6ce0*/  LDG.E.U16 R0, [R4.64] ;  /* 0x0000002404007981 */ /* 0x000ea4000c1e1500 */
[----:B--2---:R-:W-:-:S04]  /*6cf0*/  PRMT R0, RZ, 0x5410, R0 ;  /* 0x00005410ff007816 */ /* 0x004fc80000000000 */
[----:B------:R-:W-:-:S04]  /*6d00*/  F2FP.PACK_AB R0, RZ, R0 ;  /* 0x00000000ff00723e */ /* 0x000fc800000000ff */
[----:B------:R-:W-:Y:S01]  /*6d10*/  PRMT R27, R0, 0x7610, R27 ;  /* 0x00007610001b7816 */ /* 0x000fe2000000001b */
[----:B------:R-:W-:Y:S05]  /*6d20*/  BRA `(.L_x_1474) ;  /* 0x0000076000007947 */ /* 0x000fea0003800000 */
.L_x_1481:
        /* <DEDUP_REMOVED lines=12> */
.L_x_1488:
        /* <DEDUP_REMOVED lines=21> */
.L_x_1492:
[----:B------:R-:W-:Y:S05]  /*6f40*/  BSYNC B1 ;  /* 0x0000000000017941 */ /* 0x000fea0003800000 */
.L_x_1491:
[----:B------:R-:W-:Y:S01]  /*6f50*/  LEA R5, R0, 0x3b800000, 0x17 ;  /* 0x3b80000000057811 */ /* 0x000fe200078eb8ff */
[----:B------:R-:W-:-:S05]  /*6f60*/  IMAD.SHL.U32 R0, R3, 0x100000, RZ ;  /* 0x0010000003007824 */ /* 0x000fca00078e00ff */
[----:B------:R-:W-:Y:S02]  /*6f70*/  LOP3.LUT R0, R5, R0, R6, 0xfe, !PT ;  /* 0x0000000005007212 */ /* 0x000fe400078efe06 */
.L_x_1490:
[----:B------:R-:W-:Y:S05]  /*6f80*/  BSYNC B0 ;  /* 0x0000000000007941 */ /* 0x000fea0003800000 */
.L_x_1489:
[----:B------:R-:W-:-:S04]  /*6f90*/  F2FP.PACK_AB R0, RZ, R0 ;  /* 0x00000000ff00723e */ /* 0x000fc800000000ff */
[----:B------:R-:W-:Y:S01]  /*6fa0*/  PRMT R27, R0, 0x7610, R27 ;  /* 0x00007610001b7816 */ /* 0x000fe2000000001b */
[----:B------:R-:W-:Y:S05]  /*6fb0*/  BRA `(.L_x_1474) ;  /* 0x000004d000007947 */ /* 0x000fea0003800000 */
.L_x_1487:
        /* <DEDUP_REMOVED lines=21> */
.L_x_1496:
[----:B------:R-:W-:Y:S05]  /*7110*/  BSYNC B1 ;  /* 0x0000000000017941 */ /* 0x000fea0003800000 */
.L_x_1495:
[----:B------:R-:W-:Y:S01]  /*7120*/  LEA R5, R0, 0x37800000, 0x17 ;  /* 0x3780000000057811 */ /* 0x000fe200078eb8ff */
[----:B------:R-:W-:-:S05]  /*7130*/  IMAD.SHL.U32 R0, R3, 0x200000, RZ ;  /* 0x0020000003007824 */ /* 0x000fca00078e00ff */
[----:B------:R-:W-:Y:S02]  /*7140*/  LOP3.LUT R0, R5, R0, R6, 0xfe, !PT ;  /* 0x0000000005007212 */ /* 0x000fe400078efe06 */
.L_x_1494:
[----:B------:R-:W-:Y:S05]  /*7150*/  BSYNC B0 ;  /* 0x0000000000007941 */ /* 0x000fea0003800000 */
.L_x_1493:
[----:B------:R-:W-:-:S04]  /*7160*/  F2FP.PACK_AB R0, RZ, R0 ;  /* 0x00000000ff00723e */ /* 0x000fc800000000ff */
[----:B------:R-:W-:Y:S01]  /*7170*/  PRMT R27, R0, 0x7610, R27 ;  /* 0x00007610001b7816 */ /* 0x000fe2000000001b */
[----:B------:R-:W-:Y:S05]  /*7180*/  BRA `(.L_x_1474) ;  /* 0x0000030000007947 */ /* 0x000fea0003800000 */
.L_x_1486:
        /* <DEDUP_REMOVED lines=14> */
.L_x_1500:
[----:B------:R-:W-:Y:S05]  /*7270*/  BSYNC B0 ;  /* 0x0000000000007941 */ /* 0x000fea0003800000 */
.L_x_1499:
[----:B------:R-:W-:-:S04]  /*7280*/  F2FP.PACK_AB R0, RZ, R0 ;  /* 0x00000000ff00723e */ /* 0x000fc800000000ff */
[----:B------:R-:W-:Y:S01]  /*7290*/  PRMT R27, R0, 0x7610, R27 ;  /* 0x00007610001b7816 */ /* 0x000fe2000000001b */
[----:B------:R-:W-:Y:S05]  /*72a0*/  BRA `(.L_x_1474) ;  /* 0x000001e000007947 */ /* 0x000fea0003800000 */
.L_x_1473:
        /* <DEDUP_REMOVED lines=21> */
.L_x_1498:
[----:B------:R-:W2:Y:S02]  /*7400*/  LDG.E.64 R4, [R4.64] ;  /* 0x0000002404047981 */ /* 0x000ea4000c1e1b00 */
[----:B--2---:R-:W0:Y:S02]  /*7410*/  I2F.U64 R0, R4 ;  /* 0x0000000400007312 */ /* 0x004e240000301000 */
[----:B0-----:R-:W-:-:S04]  /*7420*/  F2FP.PACK_AB R0, RZ, R0 ;  /* 0x00000000ff00723e */ /* 0x001fc800000000ff */
[----:B------:R-:W-:Y:S01]  /*7430*/  PRMT R27, R0, 0x7610, R27 ;  /* 0x00007610001b7816 */ /* 0x000fe2000000001b */
[----:B------:R-:W-:Y:S05]  /*7440*/  BRA `(.L_x_1474) ;  /* 0x0000004000007947 */ /* 0x000fea0003800000 */
.L_x_1497:
[----:B------:R-:W2:Y:S02]  /*7450*/  LDG.E R4, [R4.64] ;  /* 0x0000002404047981 */ /* 0x000ea4000c1e1900 */
[----:B--2---:R-:W0:Y:S02]  /*7460*/  I2F.U32 R0, R4 ;  /* 0x0000000400007306 */ /* 0x004e240000201000 */
[----:B0-----:R-:W-:-:S04]  /*7470*/  F2FP.PACK_AB R0, RZ, R0 ;  /* 0x00000000ff00723e */ /* 0x001fc800000000ff */
[----:B------:R-:W-:Y:S02]  /*7480*/  PRMT R27, R0, 0x7610, R27 ;  /* 0x00007610001b7816 */ /* 0x000fe4000000001b */
.L_x_1474:
        /* <DEDUP_REMOVED lines=18> */
.L_x_1504:
[----:B------:R-:W2:Y:S02]  /*75b0*/  LDG.E.U8 R4, [R4.64] ;  /* 0x0000002404047981 */ /* 0x000ea4000c1e1100 */
[----:B--2---:R-:W0:Y:S02]  /*75c0*/  I2F.U16 R0, R4 ;  /* 0x0000000400007306 */ /* 0x004e240000101000 */
[----:B0-----:R-:W-:Y:S01]  /*75d0*/  F2FP.PACK_AB R0, RZ, R0 ;  /* 0x00000000ff00723e */ /* 0x001fe200000000ff */
[----:B------:R-:W-:Y:S05]  /*75e0*/  BRA `(.L_x_1468) ;  /* 0x00000e0000007947 */ /* 0x000fea0003800000 */
.L_x_1503:
        /* <DEDUP_REMOVED lines=10> */
.L_x_1507:
[----:B------:R-:W2:Y:S02]  /*7690*/  LDG.E R4, [R4.64] ;  /* 0x0000002404047981 */ /* 0x000ea4000c1e1900 */
[----:B--2---:R-:W0:Y:S02]  /*76a0*/  I2F R0, R4 ;  /* 0x0000000400007306 */ /* 0x004e240000201400 */
[----:B0-----:R-:W-:Y:S01]  /*76b0*/  F2FP.PACK_AB R0, RZ, R0 ;  /* 0x00000000ff00723e */ /* 0x001fe200000000ff */
[----:B------:R-:W-:Y:S05]  /*76c0*/  BRA `(.L_x_1468) ;  /* 0x00000d2000007947 */ /* 0x000fea0003800000 */
.L_x_1506:
[----:B------:R-:W2:Y:S02]  /*76d0*/  LDG.E.U16 R4, [R4.64] ;  /* 0x0000002404047981 */ /* 0x000ea4000c1e1500 */
[----:B--2---:R-:W0:Y:S02]  /*76e0*/  I2F.S16 R0, R4 ;  /* 0x0000000400007306 */ /* 0x004e240000101400 */
[----:B0-----:R-:W-:Y:S01]  /*76f0*/  F2FP.PACK_AB R0, RZ, R0 ;  /* 0x00000000ff00723e */ /* 0x001fe200000000ff */
[----:B------:R-:W-:Y:S05]  /*7700*/  BRA `(.L_x_1468) ;  /* 0x00000ce000007947 */ /* 0x000fea0003800000 */
.L_x_1502:
        /* <DEDUP_REMOVED lines=9> */
.L_x_1509:
[----:B------:R0:W5:Y:S01]  /*77a0*/  LDG.E.U16 R0, [R4.64] ;  /* 0x0000002404007981 */ /* 0x000162000c1e1500 */
[----:B------:R-:W-:Y:S05]  /*77b0*/  BRA `(.L_x_1468) ;  /* 0x00000c3000007947 */ /* 0x000fea0003800000 */
.L_x_1508:
        /* <DEDUP_REMOVED lines=9> */
.L_x_1511:
[----:B------:R0:W5:Y:S01]  /*7850*/  LDG.E.U16 R0, [R4.64] ;  /* 0x0000002404007981 */ /* 0x000162000c1e1500 */
[----:B------:R-:W-:Y:S05]  /*7860*/  BRA `(.L_x_1468) ;  /* 0x00000b8000007947 */ /* 0x000fea0003800000 */
.L_x_1510:
[----:B------:R-:W2:Y:S02]  /*7870*/  LDG.E.64 R4, [R4.64] ;  /* 0x0000002404047981 */ /* 0x000ea4000c1e1b00 */
[----:B--2---:R-:W0:Y:S01]  /*7880*/  F2F.F32.F64 R0, R4 ;  /* 0x0000000400007310 */ /* 0x004e220000301000 */
[----:B------:R-:W0:-:S14]  /*7890*/  DSETP.GEU.AND P0, PT, |R4|, c[0x2][0x0], PT ;  /* 0x008000000400762a */ /* 0x000e1c0003f0e200 */
[----:B0-----:R-:W-:-:S05]  /*78a0*/  @!P0 FMUL R0, R0, 1.175494350822287508e-38 ;  /* 0x0080000000008820 */ /* 0x001fca0000400000 */
[----:B------:R-:W-:Y:S01]  /*78b0*/  F2FP.PACK_AB R0, RZ, R0 ;  /* 0x00000000ff00723e */ /* 0x000fe200000000ff */
[----:B------:R-:W-:Y:S05]  /*78c0*/  BRA `(.L_x_1468) ;  /* 0x00000b2000007947 */ /* 0x000fea0003800000 */
.L_x_1501:
        /* <DEDUP_REMOVED lines=13> */
.L_x_1514:
[----:B------:R-:W2:Y:S02]  /*79a0*/  LDG.E.64 R4, [R4.64] ;  /* 0x0000002404047981 */ /* 0x000ea4000c1e1b00 */
[----:B--2---:R-:W0:Y:S01]  /*79b0*/  F2F.F32.F64 R0, R4 ;  /* 0x0000000400007310 */ /* 0x004e220000301000 */
[----:B------:R-:W0:-:S14]  /*79c0*/  DSETP.GEU.AND P0, PT, |R4|, c[0x2][0x0], PT ;  /* 0x008000000400762a */ /* 0x000e1c0003f0e200 */
[----:B0-----:R-:W-:-:S05]  /*79d0*/  @!P0 FMUL R0, R0, 1.175494350822287508e-38 ;  /* 0x0080000000008820 */ /* 0x001fca0000400000 */
[----:B------:R-:W-:Y:S01]  /*79e0*/  F2FP.PACK_AB R0, RZ, R0 ;  /* 0x00000000ff00723e */ /* 0x000fe200000000ff */
[----:B------:R-:W-:Y:S05]  /*79f0*/  BRA `(.L_x_1468) ;  /* 0x000009f000007947 */ /* 0x000fea0003800000 */
.L_x_1513:
        /* <DEDUP_REMOVED lines=28> */
.L_x_1516:
        /* <DEDUP_REMOVED lines=12> */
[----:B------:R-:W-:Y:S01]  /*7c80*/  F2FP.PACK_AB R0, RZ, R0 ;  /* 0x00000000ff00723e */ /* 0x000fe200000000ff */
[----:B------:R-:W-:Y:S05]  /*7c90*/  BRA `(.L_x_1468) ;  /* 0x0000075000007947 */ /* 0x000fea0003800000 */
.L_x_1515:
[----:B------:R-:W2:Y:S02]  /*7ca0*/  LDG.E.U16 R0, [R4.64] ;  /* 0x0000002404007981 */ /* 0x000ea4000c1e1500 */
[----:B--2---:R-:W-:-:S04]  /*7cb0*/  PRMT R0, RZ, 0x5410, R0 ;  /* 0x00005410ff007816 */ /* 0x004fc80000000000 */
[----:B------:R-:W-:Y:S01]  /*7cc0*/  F2FP.PACK_AB R0, RZ, R0 ;  /* 0x00000000ff00723e */ /* 0x000fe200000000ff */
[----:B------:R-:W-:Y:S05]  /*7cd0*/  BRA `(.L_x_1468) ;  /* 0x0000071000007947 */ /* 0x000fea0003800000 */
.L_x_1512:
        /* <DEDUP_REMOVED lines=12> */
.L_x_1519:
        /* <DEDUP_REMOVED lines=21> */
.L_x_1523:
[----:B------:R-:W-:Y:S05]  /*7ef0*/  BSYNC B1 ;  /* 0x0000000000017941 */ /* 0x000fea0003800000 */
.L_x_1522:
[----:B------:R-:W-:Y:S01]  /*7f00*/  LEA R5, R0, 0x3b800000, 0x17 ;  /* 0x3b80000000057811 */ /* 0x000fe200078eb8ff */
[----:B------:R-:W-:-:S05]  /*7f10*/  IMAD.SHL.U32 R0, R3, 0x100000, RZ ;  /* 0x0010000003007824 */ /* 0x000fca00078e00ff */
[----:B------:R-:W-:Y:S02]  /*7f20*/  LOP3.LUT R0, R5, R0, R6, 0xfe, !PT ;  /* 0x0000000005007212 */ /* 0x000fe400078efe06 */
.L_x_1521:
[----:B------:R-:W-:Y:S05]  /*7f30*/  BSYNC B0 ;  /* 0x0000000000007941 */ /* 0x000fea0003800000 */
.L_x_1520:
[----:B------:R-:W-:Y:S01]  /*7f40*/  F2FP.PACK_AB R0, RZ, R0 ;  /* 0x00000000ff00723e */ /* 0x000fe200000000ff */
[----:B------:R-:W-:Y:S05]  /*7f50*/  BRA `(.L_x_1468) ;  /* 0x0000049000007947 */ /* 0x000fea0003800000 */
.L_x_1518:
        /* <DEDUP_REMOVED lines=21> */
.L_x_1527:
[----:B------:R-:W-:Y:S05]  /*80b0*/  BSYNC B1 ;  /* 0x0000000000017941 */ /* 0x000fea0003800000 */
.L_x_1526:
[----:B------:R-:W-:Y:S01]  /*80c0*/  LEA R5, R0, 0x37800000, 0x17 ;  /* 0x3780000000057811 */ /* 0x000fe200078eb8ff */
[----:B------:R-:W-:-:S05]  /*80d0*/  IMAD.SHL.U32 R0, R3, 0x200000, RZ ;  /* 0x0020000003007824 */ /* 0x000fca00078e00ff */
[----:B------:R-:W-:Y:S02]  /*80e0*/  LOP3.LUT R0, R5, R0, R6, 0xfe, !PT ;  /* 0x0000000005007212 */ /* 0x000fe400078efe06 */
.L_x_1525:
[----:B------:R-:W-:Y:S05]  /*80f0*/  BSYNC B0 ;  /* 0x0000000000007941 */ /* 0x000fea0003800000 */
.L_x_1524:
[----:B------:R-:W-:Y:S01]  /*8100*/  F2FP.PACK_AB R0, RZ, R0 ;  /* 0x00000000ff00723e */ /* 0x000fe200000000ff */
[----:B------:R-:W-:Y:S05]  /*8110*/  BRA `(.L_x_1468) ;  /* 0x000002d000007947 */ /* 0x000fea0003800000 */
.L_x_1517:
        /* <DEDUP_REMOVED lines=14> */
.L_x_1531:
[----:B------:R-:W-:Y:S05]  /*8200*/  BSYNC B0 ;  /* 0x0000000000007941 */ /* 0x000fea0003800000 */
.L_x_1530:
[----:B------:R-:W-:Y:S01]  /*8210*/  F2FP.PACK_AB R0, RZ, R0 ;  /* 0x00000000ff00723e */ /* 0x000fe200000000ff */
[----:B------:R-:W-:Y:S05]  /*8220*/  BRA `(.L_x_1468) ;  /* 0x000001c000007947 */ /* 0x000fea0003800000 */
.L_x_1505:
        /* <DEDUP_REMOVED lines=21> */
.L_x_1529:
[----:B------:R-:W2:Y:S02]  /*8380*/  LDG.E.64 R4, [R4.64] ;  /* 0x0000002404047981 */ /* 0x000ea4000c1e1b00 */
[----:B--2---:R-:W0:Y:S02]  /*8390*/  I2F.U64 R0, R4 ;  /* 0x0000000400007312 */ /* 0x004e240000301000 */
[----:B0-----:R-:W-:Y:S01]  /*83a0*/  F2FP.PACK_AB R0, RZ, R0 ;  /* 0x00000000ff00723e */ /* 0x001fe200000000ff */
[----:B------:R-:W-:Y:S05]  /*83b0*/  BRA `(.L_x_1468) ;  /* 0x0000003000007947 */ /* 0x000fea0003800000 */
.L_x_1528:
[----:B------:R-:W2:Y:S02]  /*83c0*/  LDG.E R4, [R4.64] ;  /* 0x0000002404047981 */ /* 0x000ea4000c1e1900 */
[----:B--2---:R-:W0:Y:S02]  /*83d0*/  I2F.U32 R0, R4 ;  /* 0x0000000400007306 */ /* 0x004e240000201000 */
[----:B0-----:R-:W-:-:S06]  /*83e0*/  F2FP.PACK_AB R0, RZ, R0 ;  /* 0x00000000ff00723e */ /* 0x001fcc00000000ff */
.L_x_1468:
[----:B------:R-:W-:Y:S05]  /*83f0*/  BSYNC B6 ;  /* 0x0000000000067941 */ /* 0x000fea0003800000 */
.L_x_1467:
        /* <DEDUP_REMOVED lines=11> */
[----:B--2--5:R-:W-:Y:S01]  /*84b0*/  HADD2.F32 R25, -RZ, R25.H0_H0 ;  /* 0x20000019ff197230 */ /* 0x024fe20000004100 */
        /* <DEDUP_REMOVED lines=41> */
[----:B------:R-:W-:Y:S02]  /*8750*/  F2FP.PACK_AB R3, RZ, R3 ;  /* 0x00000003ff03723e */ /* 0x000fe400000000ff */
.L_x_1533:
[----:B--2---:R-:W-:Y:S05]  /*8760*/  BSYNC B0 ;  /* 0x0000000000007941 */ /* 0x004fea0003800000 */
.L_x_1532:
[----:B------:R-:W-:Y:S01]  /*8770*/  BSSY B0, `(.L_x_1534) ;  /* 0x000002d000007945 */ /* 0x000fe20003800000 */
[----:B------:R-:W-:Y:S05]  /*8780*/  @P4 BRA `(.L_x_1535) ;  /* 0x000002b000004947 */ /* 0x000fea0003800000 */
[----:B-----5:R-:W-:Y:S01]  /*8790*/  HADD2.F32 R26, -RZ, R26.H0_H0 ;  /* 0x2000001aff1a7230 */ /* 0x020fe20000004100 */
[----:B------:R-:W-:Y:S01]  /*87a0*/  IMAD.MOV.U32 R8, RZ, RZ, 0x38eb4c3a ;  /* 0x38eb4c3aff087424 */ /* 0x000fe200078e00ff */
[----:B------:R-:W-:Y:S01]  /*87b0*/  HADD2.F32 R23, -RZ, R23.H0_H0 ;  /* 0x20000017ff177230 */ /* 0x000fe20000004100 */
        /* <DEDUP_REMOVED lines=40> */
.L_x_1535:
[----:B------:R-:W-:Y:S05]  /*8a40*/  BSYNC B0 ;  /* 0x0000000000007941 */ /* 0x000fea0003800000 */
.L_x_1534:
        /* <DEDUP_REMOVED lines=44> */
[----:B------:R-:W-:Y:S02]  /*8d10*/  F2FP.PACK_AB R18, RZ, R18 ;  /* 0x00000012ff12723e */ /* 0x000fe400000000ff */
.L_x_1537:
[----:B------:R-:W-:Y:S05]  /*8d20*/  BSYNC B0 ;  /* 0x0000000000007941 */ /* 0x000fea0003800000 */
.L_x_1536:
        /* <DEDUP_REMOVED lines=45> */
.L_x_1539:
[----:B------:R-:W-:Y:S05]  /*9000*/  BSYNC B0 ;  /* 0x0000000000007941 */ /* 0x000fea0003800000 */
.L_x_1538:
        /* <DEDUP_REMOVED lines=17> */
[----:B------:R-:W-:Y:S01]  /*9120*/  HADD2.F32 R3, -RZ, R3.H0_H0 ;  /* 0x20000003ff037230 */ /* 0x000fe20000004100 */
[----:B------:R-:W-:-:S05]  /*9130*/  IMAD.MOV.U32 R29, RZ, RZ, R19 ;  /* 0x000000ffff1d7224 */ /* 0x000fca00078e0013 */
[----:B------:R-:W0:Y:S02]  /*9140*/  F2I.FTZ.TRUNC.NTZ R3, R3 ;  /* 0x0000000300037305 */ /* 0x000e24000021f100 */
[----:B0-----:R0:W-:Y:S01]  /*9150*/  STG.E.U8 [R8.64], R3 ;  /* 0x0000000308007986 */ /* 0x0011e2000c101124 */
[----:B------:R-:W-:Y:S05]  /*9160*/  BRA `(.L_x_1541) ;  /* 0x00000fd000007947 */ /* 0x000fea0003800000 */
.L_x_1545:
[----:B------:R-:W-:Y:S01]  /*9170*/  HADD2.F32 R3, -RZ, R3.H0_H0 ;  /* 0x20000003ff037230 */ /* 0x000fe20000004100 */
[----:B------:R-:W-:-:S05]  /*9180*/  IMAD.MOV.U32 R29, RZ, RZ, R19 ;  /* 0x000000ffff1d7224 */ /* 0x000fca00078e0013 */
[----:B------:R-:W0:Y:S02]  /*9190*/  F2I.S64.TRUNC R2, R3 ;  /* 0x0000000300027311 */ /* 0x000e24000020d900 */
[----:B0-----:R0:W-:Y:S01]  /*91a0*/  STG.E.U8 [R8.64], R2 ;  /* 0x0000000208007986 */ /* 0x0011e2000c101124 */
[----:B------:R-:W-:Y:S05]  /*91b0*/  BRA `(.L_x_1541) ;  /* 0x00000f8000007947 */ /* 0x000fea0003800000 */
.L_x_1544:
[----:B------:R-:W-:-:S13]  /*91c0*/  ISETP.NE.AND P0, PT, R0, 0x2, PT ;  /* 0x000000020000780c */ /* 0x000fda0003f05270 */
[----:B------:R-:W-:Y:S05]  /*91d0*/  @!P0 BRA `(.L_x_1547) ;  /* 0x000000e000008947 */ /* 0x000fea0003800000 */
[----:B------:R-:W-:-:S13]  /*91e0*/  ISETP.NE.AND P0, PT, R0, 0x3, PT ;  /* 0x000000030000780c */ /* 0x000fda0003f05270 */
[----:B------:R-:W-:Y:S05]  /*91f0*/  @!P0 BRA `(.L_x_1548) ;  /* 0x0000007000008947 */ /* 0x000fea0003800000 */
[----:B------:R-:W-:-:S13]  /*9200*/  ISETP.NE.AND P0, PT, R0, 0x4, PT ;  /* 0x000000040000780c */ /* 0x000fda0003f05270 */
[----:B------:R-:W-:Y:S05]  /*9210*/  @P0 BRA `(.L_x_1546) ;  /* 0x00000d4000000947 */ /* 0x000fea0003800000 */
[----:B------:R-:W-:Y:S01]  /*9220*/  HADD2.F32 R3, -RZ, R3.H0_H0 ;  /* 0x20000003ff037230 */ /* 0x000fe20000004100 */
[----:B------:R-:W-:-:S05]  /*9230*/  IMAD.MOV.U32 R29, RZ, RZ, R19 ;  /* 0x000000ffff1d7224 */ /* 0x000fca00078e0013 */
[----:B------:R-:W0:Y:S02]  /*9240*/  F2I.S64.TRUNC R2, R3 ;  /* 0x0000000300027311 */ /* 0x000e24000020d900 */
[----:B0-----:R0:W-:Y:S01]  /*9250*/  STG.E.64 [R8.64], R2 ;  /* 0x0000000208007986 */ /* 0x0011e2000c101b24 */
[----:B------:R-:W-:Y:S05]  /*9260*/  BRA `(.L_x_1541) ;  /* 0x00000ed000007947 */ /* 0x000fea0003800000 */
.L_x_1548:
[----:B------:R-:W-:Y:S01]  /*9270*/  HADD2.F32 R3, -RZ, R3.H0_H0 ;  /* 0x20000003ff037230 */ /* 0x000fe20000004100 */
[----:B------:R-:W-:-:S05]  /*9280*/  IMAD.MOV.U32 R29, RZ, RZ, R19 ;  /* 0x000000ffff1d7224 */ /* 0x000fca00078e0013 */
[----:B------:R-:W0:Y:S02]  /*9290*/  F2I.FTZ.TRUNC.NTZ R3, R3 ;  /* 0x0000000300037305 */ /* 0x000e24000021f100 */
[----:B0-----:R0:W-:Y:S01]  /*92a0*/  STG.E [R8.64], R3 ;  /* 0x0000000308007986 */ /* 0x0011e2000c101924 */
[----:B------:R-:W-:Y:S05]  /*92b0*/  BRA `(.L_x_1541) ;  /* 0x00000e8000007947 */ /* 0x000fea0003800000 */
.L_x_1547:
[----:B------:R-:W-:Y:S01]  /*92c0*/  HADD2.F32 R3, -RZ, R3.H0_H0 ;  /* 0x20000003ff037230 */ /* 0x000fe20000004100 */
[----:B------:R-:W-:-:S05]  /*92d0*/  IMAD.MOV.U32 R29, RZ, RZ, R19 ;  /* 0x000000ffff1d7224 */ /* 0x000fca00078e0013 */
[----:B------:R-:W0:Y:S02]  /*92e0*/  F2I.FTZ.TRUNC.NTZ R3, R3 ;  /* 0x0000000300037305 */ /* 0x000e24000021f100 */
[----:B0-----:R0:W-:Y:S01]  /*92f0*/  STG.E.U16 [R8.64], R3 ;  /* 0x0000000308007986 */ /* 0x0011e2000c101524 */
[----:B------:R-:W-:Y:S05]  /*9300*/  BRA `(.L_x_1541) ;  /* 0x00000e3000007947 */ /* 0x000fea0003800000 */
.L_x_1543:
[----:B------:R-:W-:-:S13]  /*9310*/  ISETP.GT.AND P0, PT, R0, 0x6, PT ;  /* 0x000000060000780c */ /* 0x000fda0003f04270 */
[----:B------:R-:W-:Y:S05]  /*9320*/  @P0 BRA `(.L_x_1549) ;  /* 0x000000b000000947 */ /* 0x000fea0003800000 */
[----:B------:R-:W-:-:S13]  /*9330*/  ISETP.NE.AND P0, PT, R0, 0x5, PT ;  /* 0x000000050000780c */ /* 0x000fda0003f05270 */
[----:B------:R-:W-:Y:S05]  /*9340*/  @!P0 BRA `(.L_x_1550) ;  /* 0x0000006000008947 */ /* 0x000fea0003800000 */
[----:B------:R-:W-:-:S13]  /*9350*/  ISETP.NE.AND P0, PT, R0, 0x6, PT ;  /* 0x000000060000780c */ /* 0x000fda0003f05270 */
[----:B------:R-:W-:Y:S05]  /*9360*/  @P0 BRA `(.L_x_1546) ;  /* 0x00000bf000000947 */ /* 0x000fea0003800000 */
[----:B------:R-:W-:Y:S01]  /*9370*/  HADD2.F32 R3, -RZ, R3.H0_H0 ;  /* 0x20000003ff037230 */ /* 0x000fe20000004100 */
[----:B------:R-:W-:-:S04]  /*9380*/  IMAD.MOV.U32 R29, RZ, RZ, R19 ;  /* 0x000000ffff1d7224 */ /* 0x000fc800078e0013 */
[----:B------:R0:W-:Y:S01]  /*9390*/  STG.E [R8.64], R3 ;  /* 0x0000000308007986 */ /* 0x0001e2000c101924 */
[----:B------:R-:W-:Y:S05]  /*93a0*/  BRA `(.L_x_1541) ;  /* 0x00000d9000007947 */ /* 0x000fea0003800000 */
.L_x_1550:
[----:B------:R0:W-:Y:S01]  /*93b0*/  STG.E.U16 [R8.64], R3 ;  /* 0x0000000308007986 */ /* 0x0001e2000c101524 */
[----:B------:R-:W-:Y:S01]  /*93c0*/  IMAD.MOV.U32 R29, RZ, RZ, R19 ;  /* 0x000000ffff1d7224 */ /* 0x000fe200078e0013 */
[----:B------:R-:W-:Y:S05]  /*93d0*/  BRA `(.L_x_1541) ;  /* 0x00000d6000007947 */ /* 0x000fea0003800000 */
.L_x_1549:
[----:B------:R-:W-:-:S13]  /*93e0*/  ISETP.NE.AND P0, PT, R0, 0x7, PT ;  /* 0x000000070000780c */ /* 0x000fda0003f05270 */
[----:B------:R-:W-:Y:S05]  /*93f0*/  @!P0 BRA `(.L_x_1551) ;  /* 0x000000f000008947 */ /* 0x000fea0003800000 */
[----:B------:R-:W-:-:S13]  /*9400*/  ISETP.NE.AND P0, PT, R0, 0x8, PT ;  /* 0x000000080000780c */ /* 0x000fda0003f05270 */
[----:B------:R-:W-:Y:S05]  /*9410*/  @!P0 BRA `(.L_x_1552) ;  /* 0x0000007000008947 */ /* 0x000fea0003800000 */
[----:B------:R-:W-:-:S13]  /*9420*/  ISETP.NE.AND P0, PT, R0, 0x9, PT ;  /* 0x000000090000780c */ /* 0x000fda0003f05270 */
[----:B------:R-:W-:Y:S05]  /*9430*/  @P0 BRA `(.L_x_1546) ;  /* 0x00000b2000000947 */ /* 0x000fea0003800000 */
[----:B------:R-:W-:Y:S01]  /*9440*/  HADD2.F32 R2, -RZ, R3.H0_H0 ;  /* 0x20000003ff027230 */ /* 0x000fe20000004100 */
[----:B------:R-:W-:Y:S02]  /*9450*/  IMAD.MOV.U32 R3, RZ, RZ, RZ ;  /* 0x000000ffff037224 */ /* 0x000fe400078e00ff */
[----:B------:R-:W-:-:S03]  /*9460*/  IMAD.MOV.U32 R29, RZ, RZ, R19 ;  /* 0x000000ffff1d7224 */ /* 0x000fc600078e0013 */
[----:B------:R0:W-:Y:S01]  /*9470*/  STG.E.64 [R8.64], R2 ;  /* 0x0000000208007986 */ /* 0x0001e2000c101b24 */
[----:B------:R-:W-:Y:S05]  /*9480*/  BRA `(.L_x_1541) ;  /* 0x00000cb000007947 */ /* 0x000fea0003800000 */
.L_x_1552:
[----:B------:R-:W-:Y:S01]  /*9490*/  HADD2.F32 R0, -RZ, R3.H0_H0 ;  /* 0x20000003ff007230 */ /* 0x000fe20000004100 */
[----:B------:R-:W-:-:S04]  /*94a0*/  IMAD.MOV.U32 R29, RZ, RZ, R19 ;  /* 0x000000ffff1d7224 */ /* 0x000fc800078e0013 */
[----:B------:R-:W-:-:S04]  /*94b0*/  F2FP.PACK_AB R0, RZ, R0 ;  /* 0x00000000ff00723e */ /* 0x000fc800000000ff */
[----:B------:R-:W-:-:S05]  /*94c0*/  PRMT R0, R0, 0x5410, RZ ;  /* 0x0000541000007816 */ /* 0x000fca00000000ff */
[----:B------:R0:W-:Y:S01]  /*94d0*/  STG.E [R8.64], R0 ;  /* 0x0000000008007986 */ /* 0x0001e2000c101924 */
[----:B------:R-:W-:Y:S05]  /*94e0*/  BRA `(.L_x_1541) ;  /* 0x00000c5000007947 */ /* 0x000fea0003800000 */
.L_x_1551:
[----:B------:R-:W-:Y:S01]  /*94f0*/  HADD2.F32 R2, -RZ, R3.H0_H0 ;  /* 0x20000003ff027230 */ /* 0x000fe20000004100 */
[----:B------:R-:W-:-:S04]  /*9500*/  IMAD.MOV.U32 R29, RZ, RZ, R19 ;  /* 0x000000ffff1d7224 */ /* 0x000fc800078e0013 */
[----:B------:R-:W-:-:S06]  /*9510*/  FMUL.FTZ R2, R2, 1 ;  /* 0x3f80000002027820 */ /* 0x000fcc0000410000 */
[----:B------:R-:W0:Y:S02]  /*9520*/  F2F.F64.F32 R2, R2 ;  /* 0x0000000200027310 */ /* 0x000e240000201800 */
[----:B0-----:R0:W-:Y:S01]  /*9530*/  STG.E.64 [R8.64], R2 ;  /* 0x0000000208007986 */ /* 0x0011e2000c101b24 */
[----:B------:R-:W-:Y:S05]  /*9540*/  BRA `(.L_x_1541) ;  /* 0x00000bf000007947 */ /* 0x000fea0003800000 */
.L_x_1542:
        /* <DEDUP_REMOVED lines=10> */
[----:B------:R-:W-:-:S04]  /*95f0*/  FSETP.NEU.FTZ.AND P0, PT, R3, RZ, PT ;  /* 0x000000ff0300720b */ /* 0x000fc80003f1d000 */
[----:B------:R-:W-:-:S05]  /*9600*/  SEL R3, RZ, 0x1, !P0 ;  /* 0x00000001ff037807 */ /* 0x000fca0004000000 */
[----:B------:R0:W-:Y:S01]  /*9610*/  STG.E.U8 [R8.64], R3 ;  /* 0x0000000308007986 */ /* 0x0001e2000c101124 */
[----:B------:R-:W-:Y:S05]  /*9620*/  BRA `(.L_x_1541) ;  /* 0x00000b1000007947 */ /* 0x000fea0003800000 */
.L_x_1555:
[----:B------:R-:W-:Y:S01]  /*9630*/  HADD2.F32 R3, -RZ, R3.H0_H0 ;  /* 0x20000003ff037230 */ /* 0x000fe20000004100 */
[----:B------:R-:W-:Y:S01]  /*9640*/  CS2R R6, SRZ ;  /* 0x0000000000067805 */ /* 0x000fe2000001ff00 */
[----:B------:R-:W-:-:S03]  /*9650*/  IMAD.MOV.U32 R29, RZ, RZ, R19 ;  /* 0x000000ffff1d7224 */ /* 0x000fc600078e0013 */
[----:B------:R-:W-:-:S04]  /*9660*/  FMUL.FTZ R3, R3, 1 ;  /* 0x3f80000003037820 */ /* 0x000fc80000410000 */
[----:B------:R-:W0:Y:S02]  /*9670*/  F2F.F64.F32 R4, R3 ;  /* 0x0000000300047310 */ /* 0x000e240000201800 */
[----:B0-----:R0:W-:Y:S01]  /*9680*/  STG.E.128 [R8.64], R4 ;  /* 0x0000000408007986 */ /* 0x0011e2000c101d24 */
[----:B------:R-:W-:Y:S05]  /*9690*/  BRA `(.L_x_1541) ;  /* 0x00000aa000007947 */ /* 0x000fea0003800000 */
.L_x_1554:
        /* <DEDUP_REMOVED lines=21> */
.L_x_1559:
[----:B------:R-:W-:Y:S05]  /*97f0*/  BSYNC B0 ;  /* 0x0000000000007941 */ /* 0x000fea0003800000 */
.L_x_1558:
[----:B------:R-:W-:Y:S01]  /*9800*/  LOP3.LUT R3, R0, R3, RZ, 0xfc, !PT ;  /* 0x0000000300037212 */ /* 0x000fe200078efcff */
[----:B------:R-:W-:-:S04]  /*9810*/  IMAD.MOV.U32 R29, RZ, RZ, R19 ;  /* 0x000000ffff1d7224 */ /* 0x000fc800078e0013 */
[----:B------:R0:W-:Y:S01]  /*9820*/  STG.E.U8 [R8.64], R3 ;  /* 0x0000000308007986 */ /* 0x0001e2000c101124 */
[----:B------:R-:W-:Y:S05]  /*9830*/  BRA `(.L_x_1541) ;  /* 0x0000090000007947 */ /* 0x000fea0003800000 */
.L_x_1557:
        /* <DEDUP_REMOVED lines=13> */
.L_x_1561:
[----:B------:R-:W-:Y:S01]  /*9910*/  IMAD.MOV.U32 R0, RZ, RZ, 0x7f ;  /* 0x0000007fff007424 */ /* 0x000fe200078e00ff */
[----:B------:R-:W-:-:S04]  /*9920*/  ISETP.GT.U32.AND P0, PT, R2, 0x7f800000, PT ;  /* 0x7f8000000200780c */ /* 0x000fc80003f04070 */
[----:B------:R-:W-:-:S04]  /*9930*/  SEL R0, R0, 0x7c, P0 ;  /* 0x0000007c00007807 */ /* 0x000fc80000000000 */
.L_x_1562:
[----:B------:R-:W-:Y:S05]  /*9940*/  BSYNC B0 ;  /* 0x0000000000007941 */ /* 0x000fea0003800000 */
.L_x_1560:
[----:B------:R-:W-:Y:S01]  /*9950*/  LOP3.LUT R2, R3, 0x80000000, RZ, 0xc0, !PT ;  /* 0x8000000003027812 */ /* 0x000fe200078ec0ff */
[----:B------:R-:W-:-:S03]  /*9960*/  IMAD.MOV.U32 R29, RZ, RZ, R19 ;  /* 0x000000ffff1d7224 */ /* 0x000fc600078e0013 */
[----:B------:R-:W-:-:S04]  /*9970*/  SHF.R.U32.HI R3, RZ, 0x18, R2 ;  /* 0x00000018ff037819 */ /* 0x000fc80000011602 */
[----:B------:R-:W-:-:S05]  /*9980*/  LOP3.LUT R3, R0, R3, RZ, 0xfc, !PT ;  /* 0x0000000300037212 */ /* 0x000fca00078efcff */
[----:B------:R0:W-:Y:S01]  /*9990*/  STG.E.U8 [R8.64], R3 ;  /* 0x0000000308007986 */ /* 0x0001e2000c101124 */
[----:B------:R-:W-:Y:S05]  /*99a0*/  BRA `(.L_x_1541) ;  /* 0x0000079000007947 */ /* 0x000fea0003800000 */
.L_x_1556:
[----:B------:R-:W-:Y:S01]  /*99b0*/  HADD2.F32 R0, -RZ, R3.H0_H0 ;  /* 0x20000003ff007230 */ /* 0x000fe20000004100 */
[----:B------:R-:W-:-:S04]  /*99c0*/  IMAD.MOV.U32 R29, RZ, RZ, R19 ;  /* 0x000000ffff1d7224 */ /* 0x000fc800078e0013 */
[----:B------:R-:W-:-:S05]  /*99d0*/  F2FP.BF16.PACK_AB R0, RZ, R0 ;  /* 0x00000000ff00723e */ /* 0x000fca00000010ff */
[----:B------:R0:W-:Y:S01]  /*99e0*/  STG.E.U16 [R8.64], R0 ;  /* 0x0000000008007986 */ /* 0x0001e2000c101524 */
[----:B------:R-:W-:Y:S05]  /*99f0*/  BRA `(.L_x_1541) ;  /* 0x0000074000007947 */ /* 0x000fea0003800000 */
.L_x_1553:
        /* <DEDUP_REMOVED lines=10> */
[----:B------:R-:W0:Y:S02]  /*9aa0*/  F2I.FTZ.U32.TRUNC.NTZ R3, R3 ;  /* 0x0000000300037305 */ /* 0x000e24000021f000 */
[----:B0-----:R0:W-:Y:S01]  /*9ab0*/  STG.E.U16 [R8.64], R3 ;  /* 0x0000000308007986 */ /* 0x0011e2000c101524 */
[----:B------:R-:W-:Y:S05]  /*9ac0*/  BRA `(.L_x_1541) ;  /* 0x0000067000007947 */ /* 0x000fea0003800000 */
.L_x_1565:
        /* <DEDUP_REMOVED lines=17> */
.L_x_1568:
[----:B------:R-:W-:-:S04]  /*9be0*/  LOP3.LUT R2, R3, 0x80000000, RZ, 0xc0, !PT ;  /* 0x8000000003027812 */ /* 0x000fc800078ec0ff */
[----:B------:R-:W-:-:S04]  /*9bf0*/  SHF.R.U32.HI R3, RZ, 0x18, R2 ;  /* 0x00000018ff037819 */ /* 0x000fc80000011602 */
[----:B------:R-:W-:-:S04]  /*9c00*/  LOP3.LUT R0, R0, R3, RZ, 0xfc, !PT ;  /* 0x0000000300007212 */ /* 0x000fc800078efcff */
[----:B------:R-:W-:Y:S02]  /*9c10*/  PRMT R4, R0, 0x7610, R4 ;  /* 0x0000761000047816 */ /* 0x000fe40000000004 */
.L_x_1567:
[----:B------:R-:W-:Y:S05]  /*9c20*/  BSYNC B0 ;  /* 0x0000000000007941 */ /* 0x000fea0003800000 */
.L_x_1566:
[----:B------:R0:W-:Y:S01]  /*9c30*/  STG.E.U8 [R8.64], R4 ;  /* 0x0000000408007986 */ /* 0x0001e2000c101124 */
[----:B------:R-:W-:Y:S01]  /*9c40*/  IMAD.MOV.U32 R29, RZ, RZ, R19 ;  /* 0x000000ffff1d7224 */ /* 0x000fe200078e0013 */
[----:B------:R-:W-:Y:S05]  /*9c50*/  BRA `(.L_x_1541) ;  /* 0x000004e000007947 */ /* 0x000fea0003800000 */
.L_x_1564:
        /* <DEDUP_REMOVED lines=17> */
.L_x_1571:
[----:B------:R-:W-:-:S04]  /*9d70*/  LOP3.LUT R2, R3, 0x80000000, RZ, 0xc0, !PT ;  /* 0x8000000003027812 */ /* 0x000fc800078ec0ff */
[----:B------:R-:W-:-:S04]  /*9d80*/  SHF.R.U32.HI R3, RZ, 0x18, R2 ;  /* 0x00000018ff037819 */ /* 0x000fc80000011602 */
[----:B------:R-:W-:-:S04]  /*9d90*/  LOP3.LUT R0, R0, R3, RZ, 0xfc, !PT ;  /* 0x0000000300007212 */ /* 0x000fc800078efcff */
[----:B------:R-:W-:Y:S02]  /*9da0*/  PRMT R4, R0, 0x7610, R4 ;  /* 0x0000761000047816 */ /* 0x000fe40000000004 */
.L_x_1570:
[----:B------:R-:W-:Y:S05]  /*9db0*/  BSYNC B0 ;  /* 0x0000000000007941 */ /* 0x000fea0003800000 */
.L_x_1569:
[----:B------:R0:W-:Y:S01]  /*9dc0*/  STG.E.U8 [R8.64], R4 ;  /* 0x0000000408007986 */ /* 0x0001e2000c101124 */
[----:B------:R-:W-:Y:S01]  /*9dd0*/  IMAD.MOV.U32 R29, RZ, RZ, R19 ;  /* 0x000000ffff1d7224 */ /* 0x000fe200078e0013 */
[----:B------:R-:W-:Y:S05]  /*9de0*/  BRA `(.L_x_1541) ;  /* 0x0000035000007947 */ /* 0x000fea0003800000 */
.L_x_1563:
[----:B------:R-:W-:-:S13]  /*9df0*/  ISETP.NE.AND P0, PT, R0, 0x1c, PT ;  /* 0x0000001c0000780c */ /* 0x000fda0003f05270 */
[----:B------:R-:W-:Y:S05]  /*9e00*/  @!P0 BRA `(.L_x_1572) ;  /* 0x000002f000008947 */ /* 0x000fea0003800000 */
[----:B------:R-:W-:-:S13]  /*9e10*/  ISETP.NE.AND P0, PT, R0, 0x1d, PT ;  /* 0x0000001d0000780c */ /* 0x000fda0003f05270 */
[----:B------:R-:W-:Y:S05]  /*9e20*/  @!P0 BRA `(.L_x_1573) ;  /* 0x0000028000008947 */ /* 0x000fea0003800000 */
[----:B------:R-:W-:-:S13]  /*9e30*/  ISETP.NE.AND P0, PT, R0, 0x2c, PT ;  /* 0x0000002c0000780c */ /* 0x000fda0003f05270 */
[----:B------:R-:W-:Y:S05]  /*9e40*/  @P0 BRA `(.L_x_1546) ;  /* 0x0000011000000947 */ /* 0x000fea0003800000 */
[----:B------:R-:W-:Y:S01]  /*9e50*/  HADD2.F32 R3, -RZ, R3.H0_H0 ;  /* 0x20000003ff037230 */ /* 0x000fe20000004100 */
[----:B------:R-:W-:Y:S01]  /*9e60*/  PLOP3.LUT P0, PT, PT, PT, PT, 0x80, 0x0 ;  /* 0x000000000000781c */ /* 0x000fe20003f0f070 */
[----:B------:R-:W-:-:S03]  /*9e70*/  IMAD.MOV.U32 R29, RZ, RZ, R19 ;  /* 0x000000ffff1d7224 */ /* 0x000fc600078e0013 */
        /* <DEDUP_REMOVED lines=14> */
.L_x_1546:
        /* <DEDUP_REMOVED lines=21> */
.L_x_1573:
[----:B------:R-:W-:Y:S01]  /*a0b0*/  HADD2.F32 R3, -RZ, R3.H0_H0 ;  /* 0x20000003ff037230 */ /* 0x000fe20000004100 */
[----:B------:R-:W-:-:S05]  /*a0c0*/  IMAD.MOV.U32 R29, RZ, RZ, R19 ;  /* 0x000000ffff1d7224 */ /* 0x000fca00078e0013 */
[----:B------:R-:W0:Y:S02]  /*a0d0*/  F2I.U64.TRUNC R2, R3 ;  /* 0x0000000300027311 */ /* 0x000e24000020d800 */
[----:B0-----:R0:W-:Y:S01]  /*a0e0*/  STG.E.64 [R8.64], R2 ;  /* 0x0000000208007986 */ /* 0x0011e2000c101b24 */
[----:B------:R-:W-:Y:S05]  /*a0f0*/  BRA `(.L_x_1541) ;  /* 0x0000004000007947 */ /* 0x000fea0003800000 */
.L_x_1572:
[----:B------:R-:W-:Y:S01]  /*a100*/  HADD2.F32 R3, -RZ, R3.H0_H0 ;  /* 0x20000003ff037230 */ /* 0x000fe20000004100 */
[----:B------:R-:W-:-:S05]  /*a110*/  IMAD.MOV.U32 R29, RZ, RZ, R19 ;  /* 0x000000ffff1d7224 */ /* 0x000fca00078e0013 */
[----:B------:R-:W0:Y:S02]  /*a120*/  F2I.FTZ.U32.TRUNC.NTZ R3, R3 ;  /* 0x0000000300037305 */ /* 0x000e24000021f000 */
[----:B0-----:R0:W-:Y:S02]  /*a130*/  STG.E [R8.64], R3 ;  /* 0x0000000308007986 */ /* 0x0011e4000c101924 */
.L_x_1541:
[----:B------:R-:W-:Y:S05]  /*a140*/  BSYNC B6 ;  /* 0x0000000000067941 */ /* 0x000fea0003800000 */
.L_x_1540:
        /* <DEDUP_REMOVED lines=23> */
.L_x_1579:
[----:B------:R-:W-:-:S06]  /*a2c0*/  HADD2.F32 R5, -RZ, R24.H0_H0 ;  /* 0x20000018ff057230 */ /* 0x000fcc0000004100 */
[----:B------:R-:W0:Y:S02]  /*a2d0*/  F2I.S64.TRUNC R4, R5 ;  /* 0x0000000500047311 */ /* 0x000e24000020d900 */
[----:B0-----:R0:W-:Y:S01]  /*a2e0*/  STG.E.U8 [R2.64], R4 ;  /* 0x0000000402007986 */ /* 0x0011e2000c101124 */
[----:B------:R-:W-:Y:S05]  /*a2f0*/  BRA `(.L_x_1581) ;  /* 0x00000e4000007947 */ /* 0x000fea0003800000 */
.L_x_1578:
        /* <DEDUP_REMOVED lines=10> */
.L_x_1583:
[----:B------:R-:W-:-:S04]  /*a3a0*/  HADD2.F32 R24, -RZ, R24.H0_H0 ;  /* 0x20000018ff187230 */ /* 0x000fc80000004100 */
[----:B------:R-:W0:Y:S02]  /*a3b0*/  F2I.FTZ.TRUNC.NTZ R5, R24 ;  /* 0x0000001800057305 */ /* 0x000e24000021f100 */
[----:B0-----:R0:W-:Y:S01]  /*a3c0*/  STG.E [R2.64], R5 ;  /* 0x0000000502007986 */ /* 0x0011e2000c101924 */
[----:B------:R-:W-:Y:S05]  /*a3d0*/  BRA `(.L_x_1581) ;  /* 0x00000d6000007947 */ /* 0x000fea0003800000 */
.L_x_1582:
[----:B------:R-:W-:-:S04]  /*a3e0*/  HADD2.F32 R24, -RZ, R24.H0_H0 ;  /* 0x20000018ff187230 */ /* 0x000fc80000004100 */
[----:B------:R-:W0:Y:S02]  /*a3f0*/  F2I.FTZ.TRUNC.NTZ R5, R24 ;  /* 0x0000001800057305 */ /* 0x000e24000021f100 */
[----:B0-----:R0:W-:Y:S01]  /*a400*/  STG.E.U16 [R2.64], R5 ;  /* 0x0000000502007986 */ /* 0x0011e2000c101524 */
[----:B------:R-:W-:Y:S05]  /*a410*/  BRA `(.L_x_1581) ;  /* 0x00000d2000007947 */ /* 0x000fea0003800000 */
.L_x_1577:
        /* <DEDUP_REMOVED lines=9> */
.L_x_1585:
[----:B------:R0:W-:Y:S01]  /*a4b0*/  STG.E.U16 [R2.64], R24 ;  /* 0x0000001802007986 */ /* 0x0001e2000c101524 */
[----:B------:R-:W-:Y:S05]  /*a4c0*/  BRA `(.L_x_1581) ;  /* 0x00000c7000007947 */ /* 0x000fea0003800000 */
.L_x_1584:
        /* <DEDUP_REMOVED lines=10> */
.L_x_1587:
[----:B------:R-:W-:-:S05]  /*a570*/  HADD2.F32 R0, -RZ, R24.H0_H0 ;  /* 0x20000018ff007230 */ /* 0x000fca0000004100 */
[----:B------:R-:W-:-:S04]  /*a580*/  F2FP.PACK_AB R0, RZ, R0 ;  /* 0x00000000ff00723e */ /* 0x000fc800000000ff */
[----:B------:R-:W-:-:S05]  /*a590*/  PRMT R0, R0, 0x5410, RZ ;  /* 0x0000541000007816 */ /* 0x000fca00000000ff */
[----:B------:R0:W-:Y:S01]  /*a5a0*/  STG.E [R2.64], R0 ;  /* 0x0000000002007986 */ /* 0x0001e2000c101924 */
[----:B------:R-:W-:Y:S05]  /*a5b0*/  BRA `(.L_x_1581) ;  /* 0x00000b8000007947 */ /* 0x000fea0003800000 */
.L_x_1586:
[----:B------:R-:W-:-:S05]  /*a5c0*/  HADD2.F32 R4, -RZ, R24.H0_H0 ;  /* 0x20000018ff047230 */ /* 0x000fca0000004100 */
[----:B------:R-:W-:-:S06]  /*a5d0*/  FMUL.FTZ R4, R4, 1 ;  /* 0x3f80000004047820 */ /* 0x000fcc0000410000 */
[----:B------:R-:W0:Y:S02]  /*a5e0*/  F2F.F64.F32 R4, R4 ;  /* 0x0000000400047310 */ /* 0x000e240000201800 */
[----:B0-----:R0:W-:Y:S01]  /*a5f0*/  STG.E.64 [R2.64], R4 ;  /* 0x0000000402007986 */ /* 0x0011e2000c101b24 */
[----:B------:R-:W-:Y:S05]  /*a600*/  BRA `(.L_x_1581) ;  /* 0x00000b3000007947 */ /* 0x000fea0003800000 */
.L_x_1576:
        /* <DEDUP_REMOVED lines=13> */
.L_x_1590:
[----:B------:R-:W-:Y:S01]  /*a6e0*/  HADD2.F32 R24, -RZ, R24.H0_H0 ;  /* 0x20000018ff187230 */ /* 0x000fe20000004100 */
[----:B------:R-:W-:-:S04]  /*a6f0*/  CS2R R6, SRZ ;  /* 0x0000000000067805 */ /* 0x000fc8000001ff00 */
[----:B------:R-:W-:-:S06]  /*a700*/  FMUL.FTZ R4, R24, 1 ;  /* 0x3f80000018047820 */ /* 0x000fcc0000410000 */
[----:B------:R-:W0:Y:S02]  /*a710*/  F2F.F64.F32 R4, R4 ;  /* 0x0000000400047310 */ /* 0x000e240000201800 */
[----:B0-----:R0:W-:Y:S01]  /*a720*/  STG.E.128 [R2.64], R4 ;  /* 0x0000000402007986 */ /* 0x0011e2000c101d24 */
[----:B------:R-:W-:Y:S05]  /*a730*/  BRA `(.L_x_1581) ;  /* 0x00000a0000007947 */ /* 0x000fea0003800000 */
.L_x_1589:
        /* <DEDUP_REMOVED lines=21> */
.L_x_1594:
[----:B------:R-:W-:Y:S05]  /*a890*/  BSYNC B0 ;  /* 0x0000000000007941 */ /* 0x000fea0003800000 */
.L_x_1593:
[----:B------:R-:W-:-:S05]  /*a8a0*/  LOP3.LUT R5, R0, R5, RZ, 0xfc, !PT ;  /* 0x0000000500057212 */ /* 0x000fca00078efcff */
[----:B------:R0:W-:Y:S01]  /*a8b0*/  STG.E.U8 [R2.64], R5 ;  /* 0x0000000502007986 */ /* 0x0001e2000c101124 */
[----:B------:R-:W-:Y:S05]  /*a8c0*/  BRA `(.L_x_1581) ;  /* 0x0000087000007947 */ /* 0x000fea0003800000 */
.L_x_1592:
        /* <DEDUP_REMOVED lines=13> */
.L_x_1596:
[----:B------:R-:W-:Y:S01]  /*a9a0*/  IMAD.MOV.U32 R0, RZ, RZ, 0x7f ;  /* 0x0000007fff007424 */ /* 0x000fe200078e00ff */
[----:B------:R-:W-:-:S04]  /*a9b0*/  ISETP.GT.U32.AND P0, PT, R4, 0x7f800000, PT ;  /* 0x7f8000000400780c */ /* 0x000fc80003f04070 */
[----:B------:R-:W-:-:S04]  /*a9c0*/  SEL R0, R0, 0x7c, P0 ;  /* 0x0000007c00007807 */ /* 0x000fc80000000000 */
.L_x_1597:
[----:B------:R-:W-:Y:S05]  /*a9d0*/  BSYNC B0 ;  /* 0x0000000000007941 */ /* 0x000fea0003800000 */
.L_x_1595:
[----:B------:R-:W-:-:S04]  /*a9e0*/  LOP3.LUT R4, R5, 0x80000000, RZ, 0xc0, !PT ;  /* 0x8000000005047812 */ /* 0x000fc800078ec0ff */
[----:B------:R-:W-:-:S04]  /*a9f0*/  SHF.R.U32.HI R5, RZ, 0x18, R4 ;  /* 0x00000018ff057819 */ /* 0x000fc80000011604 */
[----:B------:R-:W-:-:S05]  /*aa00*/  LOP3.LUT R5, R0, R5, RZ, 0xfc, !PT ;  /* 0x0000000500057212 */ /* 0x000fca00078efcff */
[----:B------:R0:W-:Y:S01]  /*aa10*/  STG.E.U8 [R2.64], R5 ;  /* 0x0000000502007986 */ /* 0x0001e2000c101124 */
[----:B------:R-:W-:Y:S05]  /*aa20*/  BRA `(.L_x_1581) ;  /* 0x0000071000007947 */ /* 0x000fea0003800000 */
.L_x_1591:
[----:B------:R-:W-:-:S05]  /*aa30*/  HADD2.F32 R0, -RZ, R24.H0_H0 ;  /* 0x20000018ff007230 */ /* 0x000fca0000004100 */
[----:B------:R-:W-:-:S05]  /*aa40*/  F2FP.BF16.PACK_AB R0, RZ, R0 ;  /* 0x00000000ff00723e */ /* 0x000fca00000010ff */
[----:B------:R0:W-:Y:S01]  /*aa50*/  STG.E.U16 [R2.64], R0 ;  /* 0x0000000002007986 */ /* 0x0001e2000c101524 */
[----:B------:R-:W-:Y:S05]  /*aa60*/  BRA `(.L_x_1581) ;  /* 0x000006d000007947 */ /* 0x000fea0003800000 */
.L_x_1588:
        /* <DEDUP_REMOVED lines=12> */
.L_x_1600:
        /* <DEDUP_REMOVED lines=17> */
.L_x_1603:
[----:B------:R-:W-:-:S04]  /*ac40*/  LOP3.LUT R0, R7, 0x80000000, RZ, 0xc0, !PT ;  /* 0x8000000007007812 */ /* 0x000fc800078ec0ff */
[----:B------:R-:W-:-:S04]  /*ac50*/  SHF.R.U32.HI R5, RZ, 0x18, R0 ;  /* 0x00000018ff057819 */ /* 0x000fc80000011600 */
[----:B------:R-:W-:-:S04]  /*ac60*/  LOP3.LUT R4, R4, R5, RZ, 0xfc, !PT ;  /* 0x0000000504047212 */ /* 0x000fc800078efcff */
[----:B------:R-:W-:Y:S02]  /*ac70*/  PRMT R0, R4, 0x7610, R0 ;  /* 0x0000761004007816 */ /* 0x000fe40000000000 */
.L_x_1602:
[----:B------:R-:W-:Y:S05]  /*ac80*/  BSYNC B0 ;  /* 0x0000000000007941 */ /* 0x000fea0003800000 */
.L_x_1601:
[----:B------:R0:W-:Y:S01]  /*ac90*/  STG.E.U8 [R2.64], R0 ;  /* 0x0000000002007986 */ /* 0x0001e2000c101124 */
[----:B------:R-:W-:Y:S05]  /*aca0*/  BRA `(.L_x_1581) ;  /* 0x0000049000007947 */ /* 0x000fea0003800000 */
.L_x_1599:
        /* <DEDUP_REMOVED lines=17> */
.L_x_1606:
[----:B------:R-:W-:-:S04]  /*adc0*/  LOP3.LUT R0, R7, 0x80000000, RZ, 0xc0, !PT ;  /* 0x8000000007007812 */ /* 0x000fc800078ec0ff */
[----:B------:R-:W-:-:S04]  /*add0*/  SHF.R.U32.HI R5, RZ, 0x18, R0 ;  /* 0x00000018ff057819 */ /* 0x000fc80000011600 */
[----:B------:R-:W-:-:S04]  /*ade0*/  LOP3.LUT R4, R4, R5, RZ, 0xfc, !PT ;  /* 0x0000000504047212 */ /* 0x000fc800078efcff */
[----:B------:R-:W-:Y:S02]  /*adf0*/  PRMT R0, R4, 0x7610, R0 ;  /* 0x0000761004007816 */ /* 0x000fe40000000000 */
.L_x_1605:
[----:B------:R-:W-:Y:S05]  /*ae00*/  BSYNC B0 ;  /* 0x0000000000007941 */ /* 0x000fea0003800000 */
.L_x_1604:
[----:B------:R0:W-:Y:S01]  /*ae10*/  STG.E.U8 [R2.64], R0 ;  /* 0x0000000002007986 */ /* 0x0001e2000c101124 */
[----:B------:R-:W-:Y:S05]  /*ae20*/  BRA `(.L_x_1581) ;  /* 0x0000031000007947 */ /* 0x000fea0003800000 */
.L_x_1598:
        /* <DEDUP_REMOVED lines=22> */
.L_x_1580:
        /* <DEDUP_REMOVED lines=20> */
.L_x_1608:
[----:B------:R-:W-:-:S06]  /*b0d0*/  HADD2.F32 R4, -RZ, R24.H0_H0 ;  /* 0x20000018ff047230 */ /* 0x000fcc0000004100 */
[----:B------:R-:W0:Y:S02]  /*b0e0*/  F2I.U64.TRUNC R4, R4 ;  /* 0x0000000400047311 */ /* 0x000e24000020d800 */
[----:B0-----:R0:W-:Y:S01]  /*b0f0*/  STG.E.64 [R2.64], R4 ;  /* 0x0000000402007986 */ /* 0x0011e2000c101b24 */
[----:B------:R-:W-:Y:S05]  /*b100*/  BRA `(.L_x_1581) ;  /* 0x0000003000007947 */ /* 0x000fea0003800000 */
.L_x_1607:
[----:B------:R-:W-:-:S04]  /*b110*/  HADD2.F32 R24, -RZ, R24.H0_H0 ;  /* 0x20000018ff187230 */ /* 0x000fc80000004100 */
[----:B------:R-:W0:Y:S02]  /*b120*/  F2I.FTZ.U32.TRUNC.NTZ R5, R24 ;  /* 0x0000001800057305 */ /* 0x000e24000021f000 */
[----:B0-----:R0:W-:Y:S02]  /*b130*/  STG.E [R2.64], R5 ;  /* 0x0000000502007986 */ /* 0x0011e4000c101924 */
.L_x_1581:
        /* <DEDUP_REMOVED lines=23> */
.L_x_1612:
[----:B------:R-:W-:-:S06]  /*b2b0*/  HADD2.F32 R5, -RZ, R18.H0_H0 ;  /* 0x20000012ff057230 */ /* 0x000fcc0000004100 */
[----:B------:R-:W0:Y:S02]  /*b2c0*/  F2I.S64.TRUNC R4, R5 ;  /* 0x0000000500047311 */ /* 0x000e24000020d900 */
[----:B0-----:R0:W-:Y:S01]  /*b2d0*/  STG.E.U8 [R2.64], R4 ;  /* 0x0000000402007986 */ /* 0x0011e2000c101124 */
[----:B------:R-:W-:Y:S05]  /*b2e0*/  BRA `(.L_x_1614) ;  /* 0x00000e4000007947 */ /* 0x000fea0003800000 */
.L_x_1611:
        /* <DEDUP_REMOVED lines=10> */
.L_x_1616:
[----:B------:R-:W-:-:S04]  /*b390*/  HADD2.F32 R18, -RZ, R18.H0_H0 ;  /* 0x20000012ff127230 */ /* 0x000fc80000004100 */
[----:B------:R-:W0:Y:S02]  /*b3a0*/  F2I.FTZ.TRUNC.NTZ R5, R18 ;  /* 0x0000001200057305 */ /* 0x000e24000021f100 */
[----:B0-----:R0:W-:Y:S01]  /*b3b0*/  STG.E [R2.64], R5 ;  /* 0x0000000502007986 */ /* 0x0011e2000c101924 */
[----:B------:R-:W-:Y:S05]  /*b3c0*/  BRA `(.L_x_1614) ;  /* 0x00000d6000007947 */ /* 0x000fea0003800000 */
.L_x_1615:
[----:B------:R-:W-:-:S04]  /*b3d0*/  HADD2.F32 R18, -RZ, R18.H0_H0 ;  /* 0x20000012ff127230 */ /* 0x000fc80000004100 */
[----:B------:R-:W0:Y:S02]  /*b3e0*/  F2I.FTZ.TRUNC.NTZ R5, R18 ;  /* 0x0000001200057305 */ /* 0x000e24000021f100 */
[----:B0-----:R0:W-:Y:S01]  /*b3f0*/  STG.E.U16 [R2.64], R5 ;  /* 0x0000000502007986 */ /* 0x0011e2000c101524 */
[----:B------:R-:W-:Y:S05]  /*b400*/  BRA `(.L_x_1614) ;  /* 0x00000d2000007947 */ /* 0x000fea0003800000 */
.L_x_1610:
        /* <DEDUP_REMOVED lines=9> */
.L_x_1618:
[----:B------:R0:W-:Y:S01]  /*b4a0*/  STG.E.U16 [R2.64], R18 ;  /* 0x0000001202007986 */ /* 0x0001e2000c101524 */
[----:B------:R-:W-:Y:S05]  /*b4b0*/  BRA `(.L_x_1614) ;  /* 0x00000c7000007947 */ /* 0x000fea0003800000 */
.L_x_1617:
        /* <DEDUP_REMOVED lines=10> */
.L_x_1620:
[----:B------:R-:W-:-:S05]  /*b560*/  HADD2.F32 R0, -RZ, R18.H0_H0 ;  /* 0x20000012ff007230 */ /* 0x000fca0000004100 */
[----:B------:R-:W-:-:S04]  /*b570*/  F2FP.PACK_AB R0, RZ, R0 ;  /* 0x00000000ff00723e */ /* 0x000fc800000000ff */
[----:B------:R-:W-:-:S05]  /*b580*/  PRMT R0, R0, 0x5410, RZ ;  /* 0x0000541000007816 */ /* 0x000fca00000000ff */
[----:B------:R0:W-:Y:S01]  /*b590*/  STG.E [R2.64], R0 ;  /* 0x0000000002007986 */ /* 0x0001e2000c101924 */
[----:B------:R-:W-:Y:S05]  /*b5a0*/  BRA `(.L_x_1614) ;  /* 0x00000b8000007947 */ /* 0x000fea0003800000 */
.L_x_1619:
[----:B------:R-:W-:-:S05]  /*b5b0*/  HADD2.F32 R4, -RZ, R18.H0_H0 ;  /* 0x20000012ff047230 */ /* 0x000fca0000004100 */
[----:B------:R-:W-:-:S06]  /*b5c0*/  FMUL.FTZ R4, R4, 1 ;  /* 0x3f80000004047820 */ /* 0x000fcc0000410000 */
[----:B------:R-:W0:Y:S02]  /*b5d0*/  F2F.F64.F32 R4, R4 ;  /* 0x0000000400047310 */ /* 0x000e240000201800 */
[----:B0-----:R0:W-:Y:S01]  /*b5e0*/  STG.E.64 [R2.64], R4 ;  /* 0x0000000402007986 */ /* 0x0011e2000c101b24 */
[----:B------:R-:W-:Y:S05]  /*b5f0*/  BRA `(.L_x_1614) ;  /* 0x00000b3000007947 */ /* 0x000fea0003800000 */
.L_x_1609:
        /* <DEDUP_REMOVED lines=13> */
.L_x_1623:
[----:B------:R-:W-:Y:S01]  /*b6d0*/  HADD2.F32 R18, -RZ, R18.H0_H0 ;  /* 0x20000012ff127230 */ /* 0x000fe20000004100 */
[----:B------:R-:W-:-:S04]  /*b6e0*/  CS2R R6, SRZ ;  /* 0x0000000000067805 */ /* 0x000fc8000001ff00 */
[----:B------:R-:W-:-:S06]  /*b6f0*/  FMUL.FTZ R4, R18, 1 ;  /* 0x3f80000012047820 */ /* 0x000fcc0000410000 */
[----:B------:R-:W0:Y:S02]  /*b700*/  F2F.F64.F32 R4, R4 ;  /* 0x0000000400047310 */ /* 0x000e240000201800 */
[----:B0-----:R0:W-:Y:S01]  /*b710*/  STG.E.128 [R2.64], R4 ;  /* 0x0000000402007986 */ /* 0x0011e2000c101d24 */
[----:B------:R-:W-:Y:S05]  /*b720*/  BRA `(.L_x_1614) ;  /* 0x00000a0000007947 */ /* 0x000fea0003800000 */
.L_x_1622:
        /* <DEDUP_REMOVED lines=21> */
.L_x_1627:
[----:B------:R-:W-:Y:S05]  /*b880*/  BSYNC B0 ;  /* 0x0000000000007941 */ /* 0x000fea0003800000 */
.L_x_1626:
[----:B------:R-:W-:-:S05]  /*b890*/  LOP3.LUT R5, R0, R5, RZ, 0xfc, !PT ;  /* 0x0000000500057212 */ /* 0x000fca00078efcff */
[----:B------:R0:W-:Y:S01]  /*b8a0*/  STG.E.U8 [R2.64], R5 ;  /* 0x0000000502007986 */ /* 0x0001e2000c101124 */
[----:B------:R-:W-:Y:S05]  /*b8b0*/  BRA `(.L_x_1614) ;  /* 0x0000087000007947 */ /* 0x000fea0003800000 */
.L_x_1625:
        /* <DEDUP_REMOVED lines=13> */
.L_x_1629:
[----:B------:R-:W-:Y:S01]  /*b990*/  IMAD.MOV.U32 R0, RZ, RZ, 0x7f ;  /* 0x0000007fff007424 */ /* 0x000fe200078e00ff */
[----:B------:R-:W-:-:S04]  /*b9a0*/  ISETP.GT.U32.AND P0, PT, R4, 0x7f800000, PT ;  /* 0x7f8000000400780c */ /* 0x000fc80003f04070 */
[----:B------:R-:W-:-:S04]  /*b9b0*/  SEL R0, R0, 0x7c, P0 ;  /* 0x0000007c00007807 */ /* 0x000fc80000000000 */
.L_x_1630:
[----:B------:R-:W-:Y:S05]  /*b9c0*/  BSYNC B0 ;  /* 0x0000000000007941 */ /* 0x000fea0003800000 */
.L_x_1628:
[----:B------:R-:W-:-:S04]  /*b9d0*/  LOP3.LUT R4, R5, 0x80000000, RZ, 0xc0, !PT ;  /* 0x8000000005047812 */ /* 0x000fc800078ec0ff */
[----:B------:R-:W-:-:S04]  /*b9e0*/  SHF.R.U32.HI R5, RZ, 0x18, R4 ;  /* 0x00000018ff057819 */ /* 0x000fc80000011604 */
[----:B------:R-:W-:-:S05]  /*b9f0*/  LOP3.LUT R5, R0, R5, RZ, 0xfc, !PT ;  /* 0x0000000500057212 */ /* 0x000fca00078efcff */
[----:B------:R0:W-:Y:S01]  /*ba00*/  STG.E.U8 [R2.64], R5 ;  /* 0x0000000502007986 */ /* 0x0001e2000c101124 */
[----:B------:R-:W-:Y:S05]  /*ba10*/  BRA `(.L_x_1614) ;  /* 0x0000071000007947 */ /* 0x000fea0003800000 */
.L_x_1624:
[----:B------:R-:W-:-:S05]  /*ba20*/  HADD2.F32 R0, -RZ, R18.H0_H0 ;  /* 0x20000012ff007230 */ /* 0x000fca0000004100 */
[----:B------:R-:W-:-:S05]  /*ba30*/  F2FP.BF16.PACK_AB R0, RZ, R0 ;  /* 0x00000000ff00723e */ /* 0x000fca00000010ff */
[----:B------:R0:W-:Y:S01]  /*ba40*/  STG.E.U16 [R2.64], R0 ;  /* 0x0000000002007986 */ /* 0x0001e2000c101524 */
[----:B------:R-:W-:Y:S05]  /*ba50*/  BRA `(.L_x_1614) ;  /* 0x000006d000007947 */ /* 0x000fea0003800000 */
.L_x_1621:
        /* <DEDUP_REMOVED lines=12> */
.L_x_1633:
        /* <DEDUP_REMOVED lines=17> */
.L_x_1636:
[----:B------:R-:W-:-:S04]  /*bc30*/  LOP3.LUT R0, R7, 0x80000000, RZ, 0xc0, !PT ;  /* 0x8000000007007812 */ /* 0x000fc800078ec0ff */
[----:B------:R-:W-:-:S04]  /*bc40*/  SHF.R.U32.HI R5, RZ, 0x18, R0 ;  /* 0x00000018ff057819 */ /* 0x000fc80000011600 */
[----:B------:R-:W-:-:S04]  /*bc50*/  LOP3.LUT R4, R4, R5, RZ, 0xfc, !PT ;  /* 0x0000000504047212 */ /* 0x000fc800078efcff */
[----:B------:R-:W-:Y:S02]  /*bc60*/  PRMT R0, R4, 0x7610, R0 ;  /* 0x0000761004007816 */ /* 0x000fe40000000000 */
.L_x_1635:
[----:B------:R-:W-:Y:S05]  /*bc70*/  BSYNC B0 ;  /* 0x0000000000007941 */ /* 0x000fea0003800000 */
.L_x_1634:
[----:B------:R0:W-:Y:S01]  /*bc80*/  STG.E.U8 [R2.64], R0 ;  /* 0x0000000002007986 */ /* 0x0001e2000c101124 */
[----:B------:R-:W-:Y:S05]  /*bc90*/  BRA `(.L_x_1614) ;  /* 0x0000049000007947 */ /* 0x000fea0003800000 */
.L_x_1632:
        /* <DEDUP_REMOVED lines=17> */
.L_x_1639:
[----:B------:R-:W-:-:S04]  /*bdb0*/  LOP3.LUT R0, R7, 0x80000000, RZ, 0xc0, !PT ;  /* 0x8000000007007812 */ /* 0x000fc800078ec0ff */
[----:B------:R-:W-:-:S04]  /*bdc0*/  SHF.R.U32.HI R5, RZ, 0x18, R0 ;  /* 0x00000018ff057819 */ /* 0x000fc80000011600 */
[----:B------:R-:W-:-:S04]  /*bdd0*/  LOP3.LUT R4, R4, R5, RZ, 0xfc, !PT ;  /* 0x0000000504047212 */ /* 0x000fc800078efcff */
[----:B------:R-:W-:Y:S02]  /*bde0*/  PRMT R0, R4, 0x7610, R0 ;  /* 0x0000761004007816 */ /* 0x000fe40000000000 */
.L_x_1638:
[----:B------:R-:W-:Y:S05]  /*bdf0*/  BSYNC B0 ;  /* 0x0000000000007941 */ /* 0x000fea0003800000 */
.L_x_1637:
[----:B------:R0:W-:Y:S01]  /*be00*/  STG.E.U8 [R2.64], R0 ;  /* 0x0000000002007986 */ /* 0x0001e2000c101124 */
[----:B------:R-:W-:Y:S05]  /*be10*/  BRA `(.L_x_1614) ;  /* 0x0000031000007947 */ /* 0x000fea0003800000 */
.L_x_1631:
        /* <DEDUP_REMOVED lines=22> */
.L_x_1613:
        /* <DEDUP_REMOVED lines=20> */
.L_x_1641:
[----:B------:R-:W-:-:S06]  /*c0c0*/  HADD2.F32 R4, -RZ, R18.H0_H0 ;  /* 0x20000012ff047230 */ /* 0x000fcc0000004100 */
[----:B------:R-:W0:Y:S02]  /*c0d0*/  F2I.U64.TRUNC R4, R4 ;  /* 0x0000000400047311 */ /* 0x000e24000020d800 */
[----:B0-----:R0:W-:Y:S01]  /*c0e0*/  STG.E.64 [R2.64], R4 ;  /* 0x0000000402007986 */ /* 0x0011e2000c101b24 */
[----:B------:R-:W-:Y:S05]  /*c0f0*/  BRA `(.L_x_1614) ;  /* 0x0000003000007947 */ /* 0x000fea0003800000 */
.L_x_1640:
[----:B------:R-:W-:-:S04]  /*c100*/  HADD2.F32 R18, -RZ, R18.H0_H0 ;  /* 0x20000012ff127230 */ /* 0x000fc80000004100 */
[----:B------:R-:W0:Y:S02]  /*c110*/  F2I.FTZ.U32.TRUNC.NTZ R5, R18 ;  /* 0x0000001200057305 */ /* 0x000e24000021f000 */
[----:B0-----:R0:W-:Y:S02]  /*c120*/  STG.E [R2.64], R5 ;  /* 0x0000000502007986 */ /* 0x0011e4000c101924 */
.L_x_1614:
[----:B------:R-:W-:Y:S02]  /*c130*/  IADD3 R29, R29, 0x80, RZ ;  /* 0x000000801d1d7810 */ /* 0x000fe40007ffe0ff */
.L_x_1575:
[----:B------:R-:W-:Y:S05]  /*c140*/  BSYNC B6 ;  /* 0x0000000000067941 */ /* 0x000fea0003800000 */
.L_x_1574:
        /* <DEDUP_REMOVED lines=17> */
[----:B------:R-:W-:-:S06]  /*c260*/  HADD2.F32 R23, -RZ, R23.H0_H0 ;  /* 0x20000017ff177230 */ /* 0x000fcc0000004100 */
[----:B------:R-:W0:Y:S02]  /*c270*/  F2I.FTZ.TRUNC.NTZ R23, R23 ;  /* 0x0000001700177305 */ /* 0x000e24000021f100 */
[----:B0-----:R-:W-:Y:S01]  /*c280*/  STG.E.U8 [R2.64], R23 ;  /* 0x0000001702007986 */ /* 0x001fe2000c101124 */
[----:B------:R-:W-:Y:S05]  /*c290*/  EXIT ;  /* 0x000000000000794d */ /* 0x000fea0003800000 */
.L_x_1645:
[----:B------:R-:W-:-:S06]  /*c2a0*/  HADD2.F32 R5, -RZ, R23.H0_H0 ;  /* 0x20000017ff057230 */ /* 0x000fcc0000004100 */
[----:B------:R-:W0:Y:S02]  /*c2b0*/  F2I.S64.TRUNC R4, R5 ;  /* 0x0000000500047311 */ /* 0x000e24000020d900 */
[----:B0-----:R-:W-:Y:S01]  /*c2c0*/  STG.E.U8 [R2.64], R4 ;  /* 0x0000000402007986 */ /* 0x001fe2000c101124 */
[----:B------:R-:W-:Y:S05]  /*c2d0*/  EXIT ;  /* 0x000000000000794d */ /* 0x000fea0003800000 */
.L_x_1644:
        /* <DEDUP_REMOVED lines=10> */
.L_x_1648:
[----:B------:R-:W-:-:S06]  /*c380*/  HADD2.F32 R23, -RZ, R23.H0_H0 ;  /* 0x20000017ff177230 */ /* 0x000fcc0000004100 */
[----:B------:R-:W0:Y:S02]  /*c390*/  F2I.FTZ.TRUNC.NTZ R23, R23 ;  /* 0x0000001700177305 */ /* 0x000e24000021f100 */
[----:B0-----:R-:W-:Y:S01]  /*c3a0*/  STG.E [R2.64], R23 ;  /* 0x0000001702007986 */ /* 0x001fe2000c101924 */
[----:B------:R-:W-:Y:S05]  /*c3b0*/  EXIT ;  /* 0x000000000000794d */ /* 0x000fea0003800000 */
.L_x_1647:
[----:B------:R-:W-:-:S06]  /*c3c0*/  HADD2.F32 R23, -RZ, R23.H0_H0 ;  /* 0x20000017ff177230 */ /* 0x000fcc0000004100 */
[----:B------:R-:W0:Y:S02]  /*c3d0*/  F2I.FTZ.TRUNC.NTZ R23, R23 ;  /* 0x0000001700177305 */ /* 0x000e24000021f100 */
[----:B0-----:R-:W-:Y:S01]  /*c3e0*/  STG.E.U16 [R2.64], R23 ;  /* 0x0000001702007986 */ /* 0x001fe2000c101524 */
[----:B------:R-:W-:Y:S05]  /*c3f0*/  EXIT ;  /* 0x000000000000794d */ /* 0x000fea0003800000 */
.L_x_1643:
        /* <DEDUP_REMOVED lines=9> */
.L_x_1650:
[----:B------:R-:W-:Y:S01]  /*c490*/  STG.E.U16 [R2.64], R23 ;  /* 0x0000001702007986 */ /* 0x000fe2000c101524 */
[----:B------:R-:W-:Y:S05]  /*c4a0*/  EXIT ;  /* 0x000000000000794d */ /* 0x000fea0003800000 */
.L_x_1649:
        /* <DEDUP_REMOVED lines=10> */
.L_x_1652:
[----:B------:R-:W-:-:S05]  /*c550*/  HADD2.F32 R0, -RZ, R23.H0_H0 ;  /* 0x20000017ff007230 */ /* 0x000fca0000004100 */
[----:B------:R-:W-:-:S04]  /*c560*/  F2FP.PACK_AB R0, RZ, R0 ;  /* 0x00000000ff00723e */ /* 0x000fc800000000ff */
[----:B------:R-:W-:-:S05]  /*c570*/  PRMT R0, R0, 0x5410, RZ ;  /* 0x0000541000007816 */ /* 0x000fca00000000ff */
[----:B------:R-:W-:Y:S01]  /*c580*/  STG.E [R2.64], R0 ;  /* 0x0000000002007986 */ /* 0x000fe2000c101924 */
[----:B------:R-:W-:Y:S05]  /*c590*/  EXIT ;  /* 0x000000000000794d */ /* 0x000fea0003800000 */
.L_x_1651:
[----:B------:R-:W-:-:S05]  /*c5a0*/  HADD2.F32 R4, -RZ, R23.H0_H0 ;  /* 0x20000017ff047230 */ /* 0x000fca0000004100 */
[----:B------:R-:W-:-:S06]  /*c5b0*/  FMUL.FTZ R4, R4, 1 ;  /* 0x3f80000004047820 */ /* 0x000fcc0000410000 */
[----:B------:R-:W0:Y:S02]  /*c5c0*/  F2F.F64.F32 R4, R4 ;  /* 0x0000000400047310 */ /* 0x000e240000201800 */
[----:B0-----:R-:W-:Y:S01]  /*c5d0*/  STG.E.64 [R2.64], R4 ;  /* 0x0000000402007986 */ /* 0x001fe2000c101b24 */
[----:B------:R-:W-:Y:S05]  /*c5e0*/  EXIT ;  /* 0x000000000000794d */ /* 0x000fea0003800000 */
.L_x_1642:
        /* <DEDUP_REMOVED lines=13> */
.L_x_1655:
[----:B------:R-:W-:Y:S01]  /*c6c0*/  HADD2.F32 R23, -RZ, R23.H0_H0 ;  /* 0x20000017ff177230 */ /* 0x000fe20000004100 */
[----:B------:R-:W-:-:S04]  /*c6d0*/  CS2R R6, SRZ ;  /* 0x0000000000067805 */ /* 0x000fc8000001ff00 */
[----:B------:R-:W-:-:S06]  /*c6e0*/  FMUL.FTZ R4, R23, 1 ;  /* 0x3f80000017047820 */ /* 0x000fcc0000410000 */
[----:B------:R-:W0:Y:S02]  /*c6f0*/  F2F.F64.F32 R4, R4 ;  /* 0x0000000400047310 */ /* 0x000e240000201800 */
[----:B0-----:R-:W-:Y:S01]  /*c700*/  STG.E.128 [R2.64], R4 ;  /* 0x0000000402007986 */ /* 0x001fe2000c101d24 */
[----:B------:R-:W-:Y:S05]  /*c710*/  EXIT ;  /* 0x000000000000794d */ /* 0x000fea0003800000 */
.L_x_1654:
        /* <DEDUP_REMOVED lines=21> */
.L_x_1659:
[----:B------:R-:W-:Y:S05]  /*c870*/  BSYNC B0 ;  /* 0x0000000000007941 */ /* 0x000fea0003800000 */
.L_x_1658:
[----:B------:R-:W-:-:S05]  /*c880*/  LOP3.LUT R5, R0, R5, RZ, 0xfc, !PT ;  /* 0x0000000500057212 */ /* 0x000fca00078efcff */
[----:B------:R-:W-:Y:S01]  /*c890*/  STG.E.U8 [R2.64], R5 ;  /* 0x0000000502007986 */ /* 0x000fe2000c101124 */
[----:B------:R-:W-:Y:S05]  /*c8a0*/  EXIT ;  /* 0x000000000000794d */ /* 0x000fea0003800000 */
.L_x_1657:
        /* <DEDUP_REMOVED lines=13> */
.L_x_1661:
[----:B------:R-:W-:Y:S01]  /*c980*/  IMAD.MOV.U32 R0, RZ, RZ, 0x7f ;  /* 0x0000007fff007424 */ /* 0x000fe200078e00ff */
[----:B------:R-:W-:-:S04]  /*c990*/  ISETP.GT.U32.AND P0, PT, R4, 0x7f800000, PT ;  /* 0x7f8000000400780c */ /* 0x000fc80003f04070 */
[----:B------:R-:W-:-:S04]  /*c9a0*/  SEL R0, R0, 0x7c, P0 ;  /* 0x0000007c00007807 */ /* 0x000fc80000000000 */
.L_x_1662:
[----:B------:R-:W-:Y:S05]  /*c9b0*/  BSYNC B0 ;  /* 0x0000000000007941 */ /* 0x000fea0003800000 */
.L_x_1660:
[----:B------:R-:W-:-:S04]  /*c9c0*/  LOP3.LUT R4, R23, 0x80000000, RZ, 0xc0, !PT ;  /* 0x8000000017047812 */ /* 0x000fc800078ec0ff */
[----:B------:R-:W-:-:S04]  /*c9d0*/  SHF.R.U32.HI R5, RZ, 0x18, R4 ;  /* 0x00000018ff057819 */ /* 0x000fc80000011604 */
[----:B------:R-:W-:-:S05]  /*c9e0*/  LOP3.LUT R5, R0, R5, RZ, 0xfc, !PT ;  /* 0x0000000500057212 */ /* 0x000fca00078efcff */
[----:B------:R-:W-:Y:S01]  /*c9f0*/  STG.E.U8 [R2.64], R5 ;  /* 0x0000000502007986 */ /* 0x000fe2000c101124 */
[----:B------:R-:W-:Y:S05]  /*ca00*/  EXIT ;  /* 0x000000000000794d */ /* 0x000fea0003800000 */
.L_x_1656:
[----:B------:R-:W-:-:S05]  /*ca10*/  HADD2.F32 R0, -RZ, R23.H0_H0 ;  /* 0x20000017ff007230 */ /* 0x000fca0000004100 */
[----:B------:R-:W-:-:S05]  /*ca20*/  F2FP.BF16.PACK_AB R0, RZ, R0 ;  /* 0x00000000ff00723e */ /* 0x000fca00000010ff */
[----:B------:R-:W-:Y:S01]  /*ca30*/  STG.E.U16 [R2.64], R0 ;  /* 0x0000000002007986 */ /* 0x000fe2000c101524 */
[----:B------:R-:W-:Y:S05]  /*ca40*/  EXIT ;  /* 0x000000000000794d */ /* 0x000fea0003800000 */
.L_x_1653:
        /* <DEDUP_REMOVED lines=12> */
.L_x_1665:
        /* <DEDUP_REMOVED lines=17> */
.L_x_1668:
[----:B------:R-:W-:-:S04]  /*cc20*/  LOP3.LUT R0, R23, 0x80000000, RZ, 0xc0, !PT ;  /* 0x8000000017007812 */ /* 0x000fc800078ec0ff */
[----:B------:R-:W-:-:S04]  /*cc30*/  SHF.R.U32.HI R5, RZ, 0x18, R0 ;  /* 0x00000018ff057819 */ /* 0x000fc80000011600 */
[----:B------:R-:W-:-:S04]  /*cc40*/  LOP3.LUT R4, R4, R5, RZ, 0xfc, !PT ;  /* 0x0000000504047212 */ /* 0x000fc800078efcff */
[----:B------:R-:W-:Y:S02]  /*cc50*/  PRMT R0, R4, 0x7610, R0 ;  /* 0x0000761004007816 */ /* 0x000fe40000000000 */
.L_x_1667:
[----:B------:R-:W-:Y:S05]  /*cc60*/  BSYNC B0 ;  /* 0x0000000000007941 */ /* 0x000fea0003800000 */
.L_x_1666:
[----:B------:R-:W-:Y:S01]  /*cc70*/  STG.E.U8 [R2.64], R0 ;  /* 0x0000000002007986 */ /* 0x000fe2000c101124 */
[----:B------:R-:W-:Y:S05]  /*cc80*/  EXIT ;  /* 0x000000000000794d */ /* 0x000fea0003800000 */
.L_x_1664:
        /* <DEDUP_REMOVED lines=17> */
.L_x_1671:
[----:B------:R-:W-:-:S04]  /*cda0*/  LOP3.LUT R0, R23, 0x80000000, RZ, 0xc0, !PT ;  /* 0x8000000017007812 */ /* 0x000fc800078ec0ff */
[----:B------:R-:W-:-:S04]  /*cdb0*/  SHF.R.U32.HI R5, RZ, 0x18, R0 ;  /* 0x00000018ff057819 */ /* 0x000fc80000011600 */
[----:B------:R-:W-:-:S04]  /*cdc0*/  LOP3.LUT R4, R4, R5, RZ, 0xfc, !PT ;  /* 0x0000000504047212 */ /* 0x000fc800078efcff */
[----:B------:R-:W-:Y:S02]  /*cdd0*/  PRMT R0, R4, 0x7610, R0 ;  /* 0x0000761004007816 */ /* 0x000fe40000000000 */
.L_x_1670:
[----:B------:R-:W-:Y:S05]  /*cde0*/  BSYNC B0 ;  /* 0x0000000000007941 */ /* 0x000fea0003800000 */
.L_x_1669:
[----:B------:R-:W-:Y:S01]  /*cdf0*/  STG.E.U8 [R2.64], R0 ;  /* 0x0000000002007986 */ /* 0x000fe2000c101124 */
[----:B------:R-:W-:Y:S05]  /*ce00*/  EXIT ;  /* 0x000000000000794d */ /* 0x000fea0003800000 */
.L_x_1663:
        /* <DEDUP_REMOVED lines=8> */
[----:B------:R-:W-:-:S03]  /*ce90*/  IMAD.MOV.U32 R5, RZ, RZ, 0xff ;  /* 0x000000ffff057424 */ /* 0x000fc600078e00ff */
        /* <DEDUP_REMOVED lines=13> */
.L_x_1646:
        /* <DEDUP_REMOVED lines=20> */
.L_x_1673:
[----:B------:R-:W-:-:S06]  /*d0b0*/  HADD2.F32 R4, -RZ, R23.H0_H0 ;  /* 0x20000017ff047230 */ /* 0x000fcc0000004100 */
[----:B------:R-:W0:Y:S02]  /*d0c0*/  F2I.U64.TRUNC R4, R4 ;  /* 0x0000000400047311 */ /* 0x000e24000020d800 */
[----:B0-----:R-:W-:Y:S01]  /*d0d0*/  STG.E.64 [R2.64], R4 ;  /* 0x0000000402007986 */ /* 0x001fe2000c101b24 */
[----:B------:R-:W-:Y:S05]  /*d0e0*/  EXIT ;  /* 0x000000000000794d */ /* 0x000fea0003800000 */
.L_x_1672:
[----:B------:R-:W-:-:S06]  /*d0f0*/  HADD2.F32 R23, -RZ, R23.H0_H0 ;  /* 0x20000017ff177230 */ /* 0x000fcc0000004100 */
[----:B------:R-:W0:Y:S02]  /*d100*/  F2I.FTZ.U32.TRUNC.NTZ R23, R23 ;  /* 0x0000001700177305 */ /* 0x000e24000021f000 */
[----:B0-----:R-:W-:Y:S01]  /*d110*/  STG.E [R2.64], R23 ;  /* 0x0000001702007986 */ /* 0x001fe2000c101924 */
[----:B------:R-:W-:Y:S05]  /*d120*/  EXIT ;  /* 0x000000000000794d */ /* 0x000fea0003800000 */
.L_x_1674:
        /* <DEDUP_REMOVED lines=13> */
.L_x_11982:


//--------------------- .text._ZN2at6native18elementwise_kernelILi128ELi4EZNS0_22gpu_kernel_impl_nocastIZZZNS0_26GeluBackwardCUDAKernelImplERNS_18TensorIteratorBaseENS0_8GeluTypeEENKUlvE0_clEvENKUlvE1_clEvEUlN3c104HalfES9_E_EEvS4_RKT_EUliE_EEviT1_ --------------------------
	.section	.text._ZN2at6native18elementwise_kernelILi128ELi4EZNS0_22gpu_kernel_impl_nocastIZZZNS0_26GeluBackwardCUDAKernelImplERNS_18TensorIteratorBaseENS0_8GeluTypeEENKUlvE0_clEvENKUlvE1_clEvEUlN3c104HalfES9_E_EEvS4_RKT_EUliE_EEviT1_,"ax",@progbits
	.sectioninfo	@"SHI_REGISTERS=16"
	.align	128
        .global         _ZN2at6native18elementwise_kernelILi128ELi4EZNS0_22gpu_kernel_impl_nocastIZZZNS0_26GeluBackwardCUDAKernelImplERNS_18TensorIteratorBaseENS0_8GeluTypeEENKUlvE0_clEvENKUlvE1_clEvEUlN3c104HalfES9_E_EEvS4_RKT_EUliE_EEviT1_
        .type           _ZN2at6native18elementwise_kernelILi128ELi4EZNS0_22gpu_kernel_impl_nocastIZZZNS0_26GeluBackwardCUDAKernelImplERNS_18TensorIteratorBaseENS0_8GeluTypeEENKUlvE0_clEvENKUlvE1_clEvEUlN3c104HalfES9_E_EEvS4_RKT_EUliE_EEviT1_,@function
        .size           _ZN2at6native18elementwise_kernelILi128ELi4EZNS0_22gpu_kernel_impl_nocastIZZZNS0_26GeluBackwardCUDAKernelImplERNS_18TensorIteratorBaseENS0_8GeluTypeEENKUlvE0_clEvENKUlvE1_clEvEUlN3c104HalfES9_E_EEvS4_RKT_EUliE_EEviT1_,(.L_x_11983 - _ZN2at6native18elementwise_kernelILi128ELi4EZNS0_22gpu_kernel_impl_nocastIZZZNS0_26GeluBackwardCUDAKernelImplERNS_18TensorIteratorBaseENS0_8GeluTypeEENKUlvE0_clEvENKUlvE1_clEvEUlN3c104HalfES9_E_EEvS4_RKT_EUliE_EEviT1_)
        .other          _ZN2at6native18elementwise_kernelILi128ELi4EZNS0_22gpu_kernel_impl_nocastIZZZNS0_26GeluBackwardCUDAKernelImplERNS_18TensorIteratorBaseENS0_8GeluTypeEENKUlvE0_clEvENKUlvE1_clEvEUlN3c104HalfES9_E_EEvS4_RKT_EUliE_EEviT1_,@"STO_CUDA_ENTRY STV_DEFAULT"
_ZN2at6native18elementwise_kernelILi128ELi4EZNS0_22gpu_kernel_impl_nocastIZZZNS0_26GeluBackwardCUDAKernelImplERNS_18TensorIteratorBaseENS0_8GeluTypeEENKUlvE0_clEvENKUlvE1_clEvEUlN3c104HalfES9_E_EEvS4_RKT_EUliE_EEviT1_:
.text._ZN2at6native18elementwise_kernelILi128ELi4EZNS0_22gpu_kernel_impl_nocastIZZZNS0_26GeluBackwardCUDAKernelImplERNS_18TensorIteratorBaseENS0_8GeluTypeEENKUlvE0_clEvENKUlvE1_clEvEUlN3c104HalfES9_E_EEvS4_RKT_EUliE_EEviT1_:
        /* <DEDUP_REMOVED lines=265> */
.L_x_1677:
        /* <DEDUP_REMOVED lines=9> */
[----:B------:R-:W-:Y:S01]  /*1120*/  IADD3 R3, R3, 0x80, RZ ;  /* 0x0000008003037810 */ /* 0x000fe20007ffe0ff */
[----:B--2---:R-:W-:-:S05]  /*1130*/  HADD2.F32 R4, -RZ, R4.H0_H0 ;  /* 0x20000004ff047230 */ /* 0x004fca0000004100 */
[----:B------:R-:W-:-:S04]  /*1140*/  FMUL.FTZ R5, R4, 0.70710676908493041992 ;  /* 0x3f3504f304057820 */ /* 0x000fc80000410000 */
[C---:B------:R-:W-:Y:S01]  /*1150*/  FADD.FTZ R10, |R5|.reuse, -RZ ;  /* 0x800000ff050a7221 */ /* 0x040fe20000010200 */
[C---:B------:R-:W-:Y:S01]  /*1160*/  FSETP.GE.FTZ.AND P0, PT, |R5|.reuse, 1.0029599666595458984, PT ;  /* 0x3f8060fe0500780b */ /* 0x040fe20003f16200 */
[----:B------:R-:W-:Y:S01]  /*1170*/  FMUL.FTZ R11, R5, R5 ;  /* 0x00000005050b7220 */ /* 0x000fe20000410000 */
[----:B---3--:R-:W-:Y:S02]  /*1180*/  HADD2.F32 R2, -RZ, R2.H0_H0 ;  /* 0x20000002ff027230 */ /* 0x008fe40000004100 */
        /* <DEDUP_REMOVED lines=35> */
[----:B------:R-:W-:-:S05]  /*13c0*/  F2FP.PACK_AB R2, RZ, R2 ;  /* 0x00000002ff02723e */ /* 0x000fca00000000ff */
[----:B------:R0:W-:Y:S02]  /*13d0*/  STG.E.U16 [R4.64], R2 ;  /* 0x0000000204007986 */ /* 0x0001e4000c101504 */
.L_x_1676:
[----:B------:R-:W-:Y:S05]  /*13e0*/  BSYNC B0 ;  /* 0x0000000000007941 */ /* 0x000fea0003800000 */
.L_x_1675:
        /* <DEDUP_REMOVED lines=256> */
.L_x_1680:
        /* <DEDUP_REMOVED lines=52> */
[----:B------:R-:W-:-:S05]  /*2730*/  F2FP.PACK_AB R2, RZ, R2 ;  /* 0x00000002ff02723e */ /* 0x000fca00000000ff */
        /* <DEDUP_REMOVED lines=255> */
.L_x_1681:
        /* <DEDUP_REMOVED lines=53> */
.L_x_1679:
[----:B------:R-:W-:Y:S05]  /*3a80*/  BSYNC B0 ;  /* 0x0000000000007941 */ /* 0x000fea0003800000 */
.L_x_1678:
        /* <DEDUP_REMOVED lines=255> */
.L_x_1682:
        /* <DEDUP_REMOVED lines=8> */
[----:B0-----:R-:W-:Y:S01]  /*4b00*/  MOV R8, 0x3c09919f ;  /* 0x3c09919f00087802 */ /* 0x001fe20000000f00 */
[----:B--2---:R-:W-:-:S05]  /*4b10*/  HADD2.F32 R3, -RZ, R3.H0_H0 ;  /* 0x20000003ff037230 */ /* 0x004fca0000004100 */
[----:B------:R-:W-:-:S04]  /*4b20*/  FMUL.FTZ R4, R3, 0.70710676908493041992 ;  /* 0x3f3504f303047820 */ /* 0x000fc80000410000 */
[C---:B------:R-:W-:Y:S01]  /*4b30*/  FADD.FTZ R5, |R4|.reuse, -RZ ;  /* 0x800000ff04057221 */ /* 0x040fe20000010200 */
[C---:B------:R-:W-:Y:S01]  /*4b40*/  FSETP.GE.FTZ.AND P0, PT, |R4|.reuse, 1.0029599666595458984, PT ;  /* 0x3f8060fe0400780b */ /* 0x040fe20003f16200 */
[----:B------:R-:W-:Y:S01]  /*4b50*/  FMUL.FTZ R10, R4, R4 ;  /* 0x00000004040a7220 */ /* 0x000fe20000410000 */
[----:B---3--:R-:W-:Y:S02]  /*4b60*/  HADD2.F32 R2, -RZ, R2.H0_H0 ;  /* 0x20000002ff027230 */ /* 0x008fe40000004100 */
[----:B------:R-:W-:Y:S02]  /*4b70*/  FSEL R9, R11, 8.4834944573231041431e-05, P0 ;  /* 0x38b1e96a0b097808 */ /* 0x000fe40000000000 */
[----:B------:R-:W-:Y:S02]  /*4b80*/  FSEL R10, R5, R10, P0 ;  /* 0x0000000a050a7208 */ /* 0x000fe40000000000 */
        /* <DEDUP_REMOVED lines=15> */
[C---:B------:R-:W-:Y:S02]  /*4c80*/  FFMA.FTZ R7, R10.reuse, R7, R6 ;  /* 0x000000070a077223 */ /* 0x040fe40000010006 */
[----:B------:R-:W-:Y:S01]  /*4c90*/  FMUL.FTZ R8, R3, -0.5 ;  /* 0xbf00000003087820 */ /* 0x000fe20000410000 */
[----:B------:R-:W-:Y:S01]  /*4ca0*/  FSEL R6, R9, R4, P0 ;  /* 0x0000000409067208 */ /* 0x000fe20000000000 */
[----:B------:R-:W-:Y:S02]  /*4cb0*/  FFMA.FTZ R5, R10, R7, R5 ;  /* 0x000000070a057223 */ /* 0x000fe40000010005 */
[----:B------:R-:W-:-:S02]  /*4cc0*/  FMUL.FTZ R8, R3, R8 ;  /* 0x0000000803087220 */ /* 0x000fc40000410000 */
        /* <DEDUP_REMOVED lines=12> */
[----:B------:R-:W-:Y:S02]  /*4d90*/  F2FP.PACK_AB R0, RZ, R3 ;  /* 0x00000003ff00723e */ /* 0x000fe400000000ff */
[----:B------:R-:W-:-:S05]  /*4da0*/  IADD3.X R3, RZ, c[0x0][0x3cc], RZ, P0, !PT ;  /* 0x0000f300ff037a10 */ /* 0x000fca00007fe4ff */
[----:B------:R-:W-:Y:S01]  /*4db0*/  STG.E.U16 [R2.64], R0 ;  /* 0x0000000002007986 */ /* 0x000fe2000c101504 */
[----:B------:R-:W-:Y:S05]  /*4dc0*/  EXIT ;  /* 0x000000000000794d */ /* 0x000fea0003800000 */
.L_x_1683:
        /* <DEDUP_REMOVED lines=11> */
.L_x_11983:


//--------------------- .text._ZN2at6native27unrolled_elementwise_kernelIZZZNS0_26GeluBackwardCUDAKernelImplERNS_18TensorIteratorBaseENS0_8GeluTypeEENKUlvE0_clEvENKUlvE1_clEvEUlN3c104HalfES8_E_St5arrayIPcLm3EELi4E23TrivialOffsetCalculatorILi2EjESD_ILi1EjENS0_6memory15LoadWithoutCastENSG_16StoreWithoutCastEEEviT_T0_T2_T3_T4_T5_ --------------------------
	.section	.text._ZN2at6native27unrolled_elementwise_kernelIZZZNS0_26GeluBackwardCUDAKernelImplERNS_18TensorIteratorBaseENS0_8GeluTypeEENKUlvE0_clEvENKUlvE1_clEvEUlN3c104HalfES8_E_St5arrayIPcLm3EELi4E23TrivialOffsetCalculatorILi2EjESD_ILi1EjENS0_6memory15LoadWithoutCastENSG_16StoreWithoutCastEEEviT_T0_T2_T3_T4_T5_,"ax",@progbits
	.sectioninfo	@"SHI_REGISTERS=29"
	.align	128
        .global         _ZN2at6native27unrolled_elementwise_kernelIZZZNS0_26GeluBackwardCUDAKernelImplERNS_18TensorIteratorBaseENS0_8GeluTypeEENKUlvE0_clEvENKUlvE1_clEvEUlN3c104HalfES8_E_St5arrayIPcLm3EELi4E23TrivialOffsetCalculatorILi2EjESD_ILi1EjENS0_6memory15LoadWithoutCastENSG_16StoreWithoutCastEEEviT_T0_T2_T3_T4_T5_
        .type           _ZN2at6native27unrolled_elementwise_kernelIZZZNS0_26GeluBackwardCUDAKernelImplERNS_18TensorIteratorBaseENS0_8GeluTypeEENKUlvE0_clEvENKUlvE1_clEvEUlN3c104HalfES8_E_St5arrayIPcLm3EELi4E23TrivialOffsetCalculatorILi2EjESD_ILi1EjENS0_6memory15LoadWithoutCastENSG_16StoreWithoutCastEEEviT_T0_T2_T3_T4_T5_,@function
        .size           _ZN2at6native27unrolled_elementwise_kernelIZZZNS0_26GeluBackwardCUDAKernelImplERNS_18TensorIteratorBaseENS0_8GeluTypeEENKUlvE0_clEvENKUlvE1_clEvEUlN3c104HalfES8_E_St5arrayIPcLm3EELi4E23TrivialOffsetCalculatorILi2EjESD_ILi1EjENS0_6memory15LoadWithoutCastENSG_16StoreWithoutCastEEEviT_T0_T2_T3_T4_T5_,(.L_x_11984 - _ZN2at6native27unrolled_elementwise_kernelIZZZNS0_26GeluBackwardCUDAKernelImplERNS_18TensorIteratorBaseENS0_8GeluTypeEENKUlvE0_clEvENKUlvE1_clEvEUlN3c104HalfES8_E_St5arrayIPcLm3EELi4E23TrivialOffsetCalculatorILi2EjESD_ILi1EjENS0_6memory15LoadWithoutCastENSG_16StoreWithoutCastEEEviT_T0_T2_T3_T4_T5_)
        .other          _ZN2at6native27unrolled_elementwise_kernelIZZZNS0_26GeluBackwardCUDAKernelImplERNS_18TensorIteratorBaseENS0_8GeluTypeEENKUlvE0_clEvENKUlvE1_clEvEUlN3c104HalfES8_E_St5arrayIPcLm3EELi4E23TrivialOffsetCalculatorILi2EjESD_ILi1EjENS0_6memory15LoadWithoutCastENSG_16StoreWithoutCastEEEviT_T0_T2_T3_T4_T5_,@"STO_CUDA_ENTRY STV_DEFAULT"
_ZN2at6native27unrolled_elementwise_kernelIZZZNS0_26GeluBackwardCUDAKernelImplERNS_18TensorIteratorBaseENS0_8GeluTypeEENKUlvE0_clEvENKUlvE1_clEvEUlN3c104HalfES8_E_St5arrayIPcLm3EELi4E23TrivialOffsetCalculatorILi2EjESD_ILi1EjENS0_6memory15LoadWithoutCastENSG_16StoreWithoutCastEEEviT_T0_T2_T3_T4_T5_:
.text._ZN2at6native27unrolled_elementwise_kernelIZZZNS0_26GeluBackwardCUDAKernelImplERNS_18TensorIteratorBaseENS0_8GeluTypeEENKUlvE0_clEvENKUlvE1_clEvEUlN3c104HalfES8_E_St5arrayIPcLm3EELi4E23TrivialOffsetCalculatorILi2EjESD_ILi1EjENS0_6memory15LoadWithoutCastENSG_16StoreWithoutCastEEEviT_T0_T2_T3_T4_T5_:
[----:B------:R-:W-:Y:S02]  /*0000*/  MOV R1, c[0x0][0x28] ;  /* 0x00000a0000017a02 */ /* 0x000fe40000000f00 */
[----:B------:R-:W0:Y:S01]  /*0010*/  S2R R8, SR_CTAID.X ;  /* 0x0000000000087919 */ /* 0x000e220000002500 */
[----:B------:R-:W-:Y:S01]  /*0020*/  MOV R7, 0xfffffe00 ;  /* 0xfffffe0000077802 */ /* 0x000fe20000000f00 */
[----:B------:R-:W-:Y:S01]  /*0030*/  ULDC.64 UR4, c[0x0][0x118] ;  /* 0x0000460000047ab9 */ /* 0x000fe20000000a00 */
[----:B------:R-:W-:Y:S01]  /*0040*/  PRMT R10, RZ, 0x7610, R10 ;  /* 0x00007610ff0a7816 */ /* 0x000fe2000000000a */
[----:B------:R-:W1:Y:S01]  /*0050*/  S2R R20, SR_TID.X ;  /* 0x0000000000147919 */ /* 0x000e620000002100 */
[----:B------:R-:W-:Y:S01]  /*0060*/  PRMT R9, RZ, 0x7610, R9 ;  /* 0x00007610ff097816 */ /* 0x000fe20000000009 */
[----:B0-----:R-:W-:Y:S02]  /*0070*/  IMAD R7, R8, R7, c[0x0][0x160] ;  /* 0x0000580008077624 */ /* 0x001fe400078e0207 */
[----:B-1----:R-:W-:-:S03]  /*0080*/  IMAD.MOV.U32 R3, RZ, RZ, R20 ;  /* 0x000000ffff037224 */ /* 0x002fc600078e0014 */
[----:B------:R-:W-:Y:S02]  /*0090*/  ISETP.GE.AND P0, PT, R20, R7, PT ;  /* 0x000000071400720c */ /* 0x000fe40003f06270 */
[----:B------:R-:W-:Y:S02]  /*00a0*/  PRMT R21, RZ, 0x7610, R21 ;  /* 0x00007610ff157816 */ /* 0x000fe40000000015 */
[----:B------:R-:W-:-:S09]  /*00b0*/  PRMT R26, RZ, 0x7610, R26 ;  /* 0x00007610ff1a7816 */ /* 0x000fd2000000001a */
[----:B------:R-:W-:Y:S02]  /*00c0*/  @!P0 LEA R11, R8, R3, 0x9 ;  /* 0x00000003080b8211 */ /* 0x000fe400078e48ff */
[----:B------:R-:W-:Y:S02]  /*00d0*/  @!P0 MOV R24, 0x2 ;  /* 0x0000000200188802 */ /* 0x000fe40000000f00 */
        /* <DEDUP_REMOVED lines=9> */
[----:B------:R-:W-:Y:S01]  /*0170*/  ISETP.GE.AND P3, PT, R3, R7, PT ;  /* 0x000000070300720c */ /* 0x000fe20003f66270 */
[----:B------:R-:W-:Y:S02]  /*0180*/  IMAD.MOV.U32 R11, RZ, RZ, R20 ;  /* 0x000000ffff0b7224 */ /* 0x000fe400078e0014 */
[----:B------:R-:W-:Y:S01]  /*0190*/  @!P1 IMAD.WIDE.U32 R16, R2, R13, c[0x0][0x170] ;  /* 0x00005c0002109625 */ /* 0x000fe200078e000d */
[----:B------:R-:W-:Y:S02]  /*01a0*/  PRMT R5, RZ, 0x7610, R5 ;  /* 0x00007610ff057816 */ /* 0x000fe40000000005 */
[----:B------:R-:W-:-:S02]  /*01b0*/  PRMT R6, RZ, 0x7610, R6 ;  /* 0x00007610ff067816 */ /* 0x000fc40000000006 */
[----:B------:R1:W5:Y:S05]  /*01c0*/  @!P1 LDG.E.U16 R9, [R16.64] ;  /* 0x0000000410099981 */ /* 0x00036a000c1e1500 */
[----:B------:R-:W-:Y:S01]  /*01d0*/  @!P3 IMAD R14, R8, 0x200, R3 ;  /* 0x00000200080eb824 */ /* 0x000fe200078e0203 */
[----:B------:R-:W-:-:S04]  /*01e0*/  @!P3 IADD3 R3, R3, 0x80, RZ ;  /* 0x000000800303b810 */ /* 0x000fc80007ffe0ff */
[----:B------:R-:W-:Y:S02]  /*01f0*/  ISETP.GE.AND P2, PT, R3, R7, PT ;  /* 0x000000070300720c */ /* 0x000fe40003f46270 */
[----:B------:R-:W-:-:S11]  /*0200*/  @!P3 MOV R15, 0x2 ;  /* 0x00000002000fb802 */ /* 0x000fd60000000f00 */
[----:B------:R-:W-:Y:S02]  /*0210*/  @!P2 IMAD R18, R8, 0x200, R3 ;  /* 0x000002000812a824 */ /* 0x000fe400078e0203 */
[----:B------:R-:W-:Y:S01]  /*0220*/  @!P1 IMAD.WIDE.U32 R2, R2, R13, c[0x0][0x178] ;  /* 0x00005e0002029625 */ /* 0x000fe200078e000d */
[----:B------:R-:W-:-:S03]  /*0230*/  @!P2 MOV R19, 0x2 ;  /* 0x000000020013a802 */ /* 0x000fc60000000f00 */
[CC--:B------:R-:W-:Y:S01]  /*0240*/  @!P3 IMAD.WIDE.U32 R12, R14.reuse, R15.reuse, c[0x0][0x170] ;  /* 0x00005c000e0cb625 */ /* 0x0c0fe200078e000f */
[----:B------:R2:W5:Y:S03]  /*0250*/  @!P1 LDG.E.U16 R10, [R2.64] ;  /* 0x00000004020a9981 */ /* 0x000566000c1e1500 */
[----:B------:R-:W-:Y:S01]  /*0260*/  @!P3 IMAD.WIDE.U32 R14, R14, R15, c[0x0][0x178] ;  /* 0x00005e000e0eb625 */ /* 0x000fe200078e000f */
[----:B------:R-:W-:Y:S01]  /*0270*/  PRMT R4, RZ, 0x7610, R4 ;  /* 0x00007610ff047816 */ /* 0x000fe20000000004 */
[----:B------:R3:W5:Y:S01]  /*0280*/  @!P3 LDG.E.U16 R6, [R12.64] ;  /* 0x000000040c06b981 */ /* 0x000762000c1e1500 */
[----:B------:R-:W-:Y:S01]  /*0290*/  PRMT R0, RZ, 0x7610, R0 ;  /* 0x00007610ff007816 */ /* 0x000fe20000000000 */
[CC--:B-1----:R-:W-:Y:S02]  /*02a0*/  @!P2 IMAD.WIDE.U32 R16, R18.reuse, R19.reuse, c[0x0][0x170] ;  /* 0x00005c001210a625 */ /* 0x0c2fe400078e0013 */
[----:B------:R1:W5:Y:S01]  /*02b0*/  @!P3 LDG.E.U16 R5, [R14.64] ;  /* 0x000000040e05b981 */ /* 0x000362000c1e1500 */
[C---:B--2---:R-:W-:Y:S01]  /*02c0*/  IADD3 R2, R11.reuse, 0x100, RZ ;  /* 0x000001000b027810 */ /* 0x044fe20007ffe0ff */
[----:B------:R-:W-:Y:S01]  /*02d0*/  @!P2 IMAD.WIDE.U32 R18, R18, R19, c[0x0][0x178] ;  /* 0x00005e001212a625 */ /* 0x000fe200078e0013 */
[----:B------:R-:W-:Y:S01]  /*02e0*/  BSSY B0, `(.L_x_1684) ;  /* 0x0000039000007945 */ /* 0x000fe20003800000 */
[----:B------:R0:W5:Y:S01]  /*02f0*/  @!P2 LDG.E.U16 R4, [R16.64] ;  /* 0x000000041004a981 */ /* 0x000162000c1e1500 */
[----:B------:R-:W-:Y:S01]  /*0300*/  ISETP.GE.AND P1, PT, R2, R7, PT ;  /* 0x000000070200720c */ /* 0x000fe20003f26270 */
[----:B------:R-:W-:Y:S01]  /*0310*/  @!P0 IMAD.MOV.U32 R3, RZ, RZ, 0x2 ;  /* 0x00000002ff038424 */ /* 0x000fe200078e00ff */
[C---:B---3--:R-:W-:Y:S01]  /*0320*/  IADD3 R12, R11.reuse, 0x180, RZ ;  /* 0x000001800b0c7810 */ /* 0x048fe20007ffe0ff */
[----:B------:R0:W5:Y:S01]  /*0330*/  @!P2 LDG.E.U16 R0, [R18.64] ;  /* 0x000000041200a981 */ /* 0x000162000c1e1500 */
[----:B-1----:R-:W-:-:S02]  /*0340*/  IADD3 R14, R11, 0x80, RZ ;  /* 0x000000800b0e7810 */ /* 0x002fc40007ffe0ff */
[----:B------:R-:W-:Y:S02]  /*0350*/  @!P0 LEA R2, R8, R20, 0x9 ;  /* 0x0000001408028211 */ /* 0x000fe400078e48ff */
[----:B------:R-:W-:Y:S02]  /*0360*/  @!P0 MOV R11, R14 ;  /* 0x0000000e000b8202 */ /* 0x000fe40000000f00 */
[----:B------:R-:W-:Y:S01]  /*0370*/  ISETP.GE.AND P5, PT, R14, R7, PT ;  /* 0x000000070e00720c */ /* 0x000fe20003fa6270 */
[----:B------:R-:W-:Y:S01]  /*0380*/  @!P0 IMAD.WIDE.U32 R2, R2, R3, c[0x0][0x168] ;  /* 0x00005a0002028625 */ /* 0x000fe200078e0003 */
[-C--:B------:R-:W-:Y:S02]  /*0390*/  ISETP.GE.AND P2, PT, R12, R7.reuse, PT ;  /* 0x000000070c00720c */ /* 0x080fe40003f46270 */
[----:B------:R-:W-:Y:S01]  /*03a0*/  ISETP.GE.AND P3, PT, R11, R7, PT ;  /* 0x000000070b00720c */ /* 0x000fe20003f66270 */
[----:B------:R-:W-:Y:S07]  /*03b0*/  @P0 BRA `(.L_x_1685) ;  /* 0x000002b000000947 */ /* 0x000fee0003800000 */
[----:B0----5:R-:W-:Y:S01]  /*03c0*/  HADD2.F32 R12, -RZ, R26.H0_H0 ;  /* 0x2000001aff0c7230 */ /* 0x021fe20000004100 */
[----:B------:R-:W-:Y:S01]  /*03d0*/  HFMA2.MMA R17, -RZ, RZ, 0.61474609375, 16.90625 ;  /* 0x38eb4c3aff117435 */ /* 0x000fe200000001ff */
[----:B------:R-:W-:Y:S01]  /*03e0*/  MOV R16, 0x3aae005b ;  /* 0x3aae005b00107802 */ /* 0x000fe20000000f00 */
[----:B------:R-:W-:Y:S01]  /*03f0*/  IMAD.MOV.U32 R18, RZ, RZ, 0x3c09919f ;  /* 0x3c09919fff127424 */ /* 0x000fe200078e00ff */
[----:B------:R-:W-:Y:S01]  /*0400*/  HFMA2.MMA R19, -RZ, RZ, 1.28515625, -179.25 ;  /* 0x3d24d99aff137435 */ /* 0x000fe200000001ff */
[----:B------:R-:W-:Y:S01]  /*0410*/  FMUL.FTZ R13, R12, 0.70710676908493041992 ;  /* 0x3f3504f30c0d7820 */ /* 0x000fe20000410000 */
[----:B------:R-:W-:Y:S01]  /*0420*/  MOV R20, 0x3e235519 ;  /* 0x3e23551900147802 */ /* 0x000fe20000000f00 */
[----:B------:R-:W-:-:S02]  /*0430*/  HADD2.F32 R21, -RZ, R21.H0_H0 ;  /* 0x20000015ff157230 */ /* 0x000fc40000004100 */
        /* <DEDUP_REMOVED lines=35> */
.L_x_1685:
[----:B0-----:R-:W-:Y:S05]  /*0670*/  BSYNC B0 ;  /* 0x0000000000007941 */ /* 0x001fea0003800000 */
.L_x_1684:
[----:B------:R-:W-:Y:S01]  /*0680*/  BSSY B0, `(.L_x_1686) ;  /* 0x000002d000007945 */ /* 0x000fe20003800000 */
[----:B------:R-:W-:Y:S05]  /*0690*/  @P5 BRA `(.L_x_1687) ;  /* 0x000002b000005947 */ /* 0x000fea0003800000 */
[----:B-----5:R-:W-:Y:S01]  /*06a0*/  HADD2.F32 R10, -RZ, R10.H0_H0 ;  /* 0x2000000aff0a7230 */ /* 0x020fe20000004100 */
[----:B------:R-:W-:Y:S01]  /*06b0*/  IMAD.MOV.U32 R16, RZ, RZ, 0x3aae005b ;  /* 0x3aae005bff107424 */ /* 0x000fe200078e00ff */
[----:B------:R-:W-:Y:S01]  /*06c0*/  HFMA2.MMA R18, -RZ, RZ, 1.0087890625, -0.000686168670654296875 ;  /* 0x3c09919fff127435 */ /* 0x000fe200000001ff */
[----:B------:R-:W-:Y:S01]  /*06d0*/  MOV R17, 0x38eb4c3a ;  /* 0x38eb4c3a00117802 */ /* 0x000fe20000000f00 */
[----:B------:R-:W-:Y:S01]  /*06e0*/  IMAD.MOV.U32 R20, RZ, RZ, 0x3e235519 ;  /* 0x3e235519ff147424 */ /* 0x000fe200078e00ff */
[----:B------:R-:W-:Y:S01]  /*06f0*/  MOV R19, 0x3d24d99a ;  /* 0x3d24d99a00137802 */ /* 0x000fe20000000f00 */
[----:B------:R-:W-:Y:S01]  /*0700*/  FMUL.FTZ R13, R10, 0.70710676908493041992 ;  /* 0x3f3504f30a0d7820 */ /* 0x000fe20000410000 */
[----:B------:R-:W-:-:S03]  /*0710*/  HADD2.F32 R9, -RZ, R9.H0_H0 ;  /* 0x20000009ff097230 */ /* 0x000fc60000004100 */
        /* <DEDUP_REMOVED lines=35> */
.L_x_1687:
[----:B------:R-:W-:Y:S05]  /*0950*/  BSYNC B0 ;  /* 0x0000000000007941 */ /* 0x000fea0003800000 */
.L_x_1686:
[----:B------:R-:W-:Y:S01]  /*0960*/  BSSY B0, `(.L_x_1688) ;  /* 0x000002d000007945 */ /* 0x000fe20003800000 */
[----:B------:R-:W-:Y:S05]  /*0970*/  @P1 BRA `(.L_x_1689) ;  /* 0x000002b000001947 */ /* 0x000fea0003800000 */
[----:B-----5:R-:W-:Y:S01]  /*0980*/  HADD2.F32 R5, -RZ, R5.H0_H0 ;  /* 0x20000005ff057230 */ /* 0x020fe20000004100 */
[----:B------:R-:W-:Y:S01]  /*0990*/  HFMA2.MMA R15, -RZ, RZ, 0.8349609375, 5.424022674560546875e-06 ;  /* 0x3aae005bff0f7435 */ /* 0x000fe200000001ff */
[----:B------:R-:W-:Y:S01]  /*09a0*/  IMAD.MOV.U32 R16, RZ, RZ, 0x38eb4c3a ;  /* 0x38eb4c3aff107424 */ /* 0x000fe200078e00ff */
[----:B------:R-:W-:Y:S01]  /*09b0*/  MOV R17, 0x3c09919f ;  /* 0x3c09919f00117802 */ /* 0x000fe20000000f00 */
[----:B------:R-:W-:Y:S01]  /*09c0*/  HFMA2.MMA R19, -RZ, RZ, 1.5341796875, 81.5625 ;  /* 0x3e235519ff137435 */ /* 0x000fe200000001ff */
[----:B------:R-:W-:Y:S01]  /*09d0*/  FMUL.FTZ R10, R5, 0.70710676908493041992 ;  /* 0x3f3504f3050a7820 */ /* 0x000fe20000410000 */
[----:B------:R-:W-:Y:S01]  /*09e0*/  HADD2.F32 R6, -RZ, R6.H0_H0 ;  /* 0x20000006ff067230 */ /* 0x000fe20000004100 */
        /* <DEDUP_REMOVED lines=36> */
.L_x_1689:
[----:B------:R-:W-:Y:S05]  /*0c30*/  BSYNC B0 ;  /* 0x0000000000007941 */ /* 0x000fea0003800000 */
.L_x_1688:
[----:B------:R-:W-:Y:S01]  /*0c40*/  BSSY B0, `(.L_x_1690) ;  /* 0x000002d000007945 */ /* 0x000fe20003800000 */
[----:B------:R-:W-:Y:S05]  /*0c50*/  @P2 BRA `(.L_x_1691) ;  /* 0x000002b000002947 */ /* 0x000fea0003800000 */
[----:B-----5:R-:W-:Y:S01]  /*0c60*/  HADD2.F32 R0, -RZ, R0.H0_H0 ;  /* 0x20000000ff007230 */ /* 0x020fe20000004100 */
[----:B------:R-:W-:Y:S01]  /*0c70*/  HFMA2.MMA R15, -RZ, RZ, 0.61474609375, 16.90625 ;  /* 0x38eb4c3aff0f7435 */ /* 0x000fe200000001ff */
[----:B------:R-:W-:Y:S01]  /*0c80*/  MOV R14, 0x3aae005b ;  /* 0x3aae005b000e7802 */ /* 0x000fe20000000f00 */
[----:B------:R-:W-:Y:S01]  /*0c90*/  IMAD.MOV.U32 R16, RZ, RZ, 0x3c09919f ;  /* 0x3c09919fff107424 */ /* 0x000fe200078e00ff */
[----:B------:R-:W-:Y:S01]  /*0ca0*/  HFMA2.MMA R17, -RZ, RZ, 1.28515625, -179.25 ;  /* 0x3d24d99aff117435 */ /* 0x000fe200000001ff */
[----:B------:R-:W-:Y:S01]  /*0cb0*/  FMUL.FTZ R6, R0, 0.70710676908493041992 ;  /* 0x3f3504f300067820 */ /* 0x000fe20000410000 */
[----:B------:R-:W-:Y:S01]  /*0cc0*/  MOV R18, 0x3e235519 ;  /* 0x3e23551900127802 */ /* 0x000fe20000000f00 */
[----:B------:R-:W-:Y:S02]  /*0cd0*/  HADD2.F32 R4, -RZ, R4.H0_H0 ;  /* 0x20000004ff047230 */ /* 0x000fe40000004100 */
        /* <DEDUP_REMOVED lines=14> */
[----:B------:R-:W-:Y:S01]  /*0dc0*/  FSEL R14, R17, -0.37612664699554443359, P1 ;  /* 0xbec093ac110e7808 */ /* 0x000fe20000800000 */
[----:B------:R-:W-:-:S02]  /*0dd0*/  FADD.FTZ R17, -R13, -RZ ;  /* 0x800000ff0d117221 */ /* 0x000fc40000010100 */
[----:B------:R-:W-:-:S04]  /*0de0*/  FFMA.FTZ R15, R10, R15, R16 ;  /* 0x0000000f0a0f7223 */ /* 0x000fc80000010010 */
[----:B------:R-:W-:Y:S01]  /*0df0*/  FSEL R13, R18, 0.12837915122509002686, P1 ;  /* 0x3e0375d3120d7808 */ /* 0x000fe20000800000 */
        /* <DEDUP_REMOVED lines=17> */
.L_x_1691:
[----:B------:R-:W-:Y:S05]  /*0f10*/  BSYNC B0 ;  /* 0x0000000000007941 */ /* 0x000fea0003800000 */
.L_x_1690:
[----:B------:R0:W-:Y:S01]  /*0f20*/  @!P0 STG.E.U16 [R2.64], R12 ;  /* 0x0000000c02008986 */ /* 0x0001e2000c101504 */
[----:B------:R-:W-:Y:S01]  /*0f30*/  BSSY B0, `(.L_x_1692) ;  /* 0x000000d000007945 */ /* 0x000fe20003800000 */
[----:B------:R-:W-:Y:S05]  /*0f40*/  @P3 BRA `(.L_x_1693) ;  /* 0x000000b000003947 */ /* 0x000fea0003800000 */
[----:B0-----:R-:W-:Y:S01]  /*0f50*/  LEA R2, R8, R11, 0x9 ;  /* 0x0000000b08027211 */ /* 0x001fe200078e48ff */
[----:B------:R-:W-:Y:S01]  /*0f60*/  IMAD.MOV.U32 R13, RZ, RZ, 0x2 ;  /* 0x00000002ff0d7424 */ /* 0x000fe200078e00ff */
[----:B------:R-:W-:Y:S02]  /*0f70*/  IADD3 R11, R11, 0x80, RZ ;  /* 0x000000800b0b7810 */ /* 0x000fe40007ffe0ff */
[----:B-----5:R-:W-:Y:S01]  /*0f80*/  PRMT R6, R5, 0x7610, R6 ;  /* 0x0000761005067816 */ /* 0x020fe20000000006 */
[----:B------:R-:W-:Y:S01]  /*0f90*/  IMAD.WIDE.U32 R2, R2, R13, c[0x0][0x168] ;  /* 0x00005a0002027625 */ /* 0x000fe200078e000d */
[----:B------:R-:W-:-:S04]  /*0fa0*/  ISETP.GE.AND P0, PT, R11, R7, PT ;  /* 0x000000070b00720c */ /* 0x000fc80003f06270 */
[----:B------:R0:W-:Y:S09]  /*0fb0*/  STG.E.U16 [R2.64], R9 ;  /* 0x0000000902007986 */ /* 0x0001f2000c101504 */
[----:B------:R-:W-:Y:S02]  /*0fc0*/  @!P0 LEA R4, R8, R11, 0x9 ;  /* 0x0000000b08048211 */ /* 0x000fe400078e48ff */
[----:B------:R-:W-:-:S03]  /*0fd0*/  @!P0 IADD3 R11, R11, 0x80, RZ ;  /* 0x000000800b0b8810 */ /* 0x000fc60007ffe0ff */
[----:B------:R-:W-:-:S05]  /*0fe0*/  @!P0 IMAD.WIDE.U32 R4, R4, R13, c[0x0][0x168] ;  /* 0x00005a0004048625 */ /* 0x000fca00078e000d */
[----:B------:R0:W-:Y:S02]  /*0ff0*/  @!P0 STG.E.U16 [R4.64], R6 ;  /* 0x0000000604008986 */ /* 0x0001e4000c101504 */
.L_x_1693:
[----:B------:R-:W-:Y:S05]  /*1000*/  BSYNC B0 ;  /* 0x0000000000007941 */ /* 0x000fea0003800000 */
.L_x_1692:
[----:B------:R-:W-:-:S13]  /*1010*/  ISETP.GE.AND P0, PT, R11, R7, PT ;  /* 0x000000070b00720c */ /* 0x000fda0003f06270 */
[----:B------:R-:W-:Y:S05]  /*1020*/  @P0 EXIT ;  /* 0x000000000000094d */ /* 0x000fea0003800000 */
[----:B0-----:R-:W-:Y:S02]  /*1030*/  LEA R2, R8, R11, 0x9 ;  /* 0x0000000b08027211 */ /* 0x001fe400078e48ff */
[----:B------:R-:W-:-:S05]  /*1040*/  MOV R3, 0x2 ;  /* 0x0000000200037802 */ /* 0x000fca0000000f00 */
[----:B------:R-:W-:-:S05]  /*1050*/  IMAD.WIDE.U32 R2, R2, R3, c[0x0][0x168] ;  /* 0x00005a0002027625 */ /* 0x000fca00078e0003 */
[----:B-----5:R-:W-:Y:S01]  /*1060*/  STG.E.U16 [R2.64], R0 ;  /* 0x0000000002007986 */ /* 0x020fe2000c101504 */
[----:B------:R-:W-:Y:S05]  /*1070*/  EXIT ;  /* 0x000000000000794d */ /* 0x000fea0003800000 */
.L_x_1694:
        /* <DEDUP_REMOVED lines=16> */
.L_x_11984:


//--------------------- .text._ZN2at6native29vectorized_elementwise_kernelILi2EZZZNS0_26GeluBackwardCUDAKernelImplERNS_18TensorIteratorBaseENS0_8GeluTypeEENKUlvE0_clEvENKUlvE1_clEvEUlN3c104HalfES8_E_St5arrayIPcLm3EEEEviT0_T1_ --------------------------
	.section	.text._ZN2at6native29vectorized_elementwise_kernelILi2EZZZNS0_26GeluBackwardCUDAKernelImplERNS_18TensorIteratorBaseENS0_8GeluTypeEENKUlvE0_clEvENKUlvE1_clEvEUlN3c104HalfES8_E_St5arrayIPcLm3EEEEviT0_T1_,"ax",@progbits
	.sectioninfo	@"SHI_REGISTERS=32"
	.align	128
        .global         _ZN2at6native29vectorized_elementwise_kernelILi2EZZZNS0_26GeluBackwardCUDAKernelImplERNS_18TensorIteratorBaseENS0_8GeluTypeEENKUlvE0_clEvENKUlvE1_clEvEUlN3c104HalfES8_E_St5arrayIPcLm3EEEEviT0_T1_
        .type           _ZN2at6native29vectorized_elementwise_kernelILi2EZZZNS0_26GeluBackwardCUDAKernelImplERNS_18TensorIteratorBaseENS0_8GeluTypeEENKUlvE0_clEvENKUlvE1_clEvEUlN3c104HalfES8_E_St5arrayIPcLm3EEEEviT0_T1_,@function
        .size           _ZN2at6native29vectorized_elementwise_kernelILi2EZZZNS0_26GeluBackwardCUDAKernelImplERNS_18TensorIteratorBaseENS0_8GeluTypeEENKUlvE0_clEvENKUlvE1_clEvEUlN3c104HalfES8_E_St5arrayIPcLm3EEEEviT0_T1_,(.L_x_11985 - _ZN2at6native29vectorized_elementwise_kernelILi2EZZZNS0_26GeluBackwardCUDAKernelImplERNS_18TensorIteratorBaseENS0_8GeluTypeEENKUlvE0_clEvENKUlvE1_clEvEUlN3c104HalfES8_E_St5arrayIPcLm3EEEEviT0_T1_)
        .other          _ZN2at6native29vectorized_elementwise_kernelILi2EZZZNS0_26GeluBackwardCUDAKernelImplERNS_18TensorIteratorBaseENS0_8GeluTypeEENKUlvE0_clEvENKUlvE1_clEvEUlN3c104HalfES8_E_St5arrayIPcLm3EEEEviT0_T1_,@"STO_CUDA_ENTRY STV_DEFAULT"
_ZN2at6native29vectorized_elementwise_kernelILi2EZZZNS0_26GeluBackwardCUDAKernelImplERNS_18TensorIteratorBaseENS0_8GeluTypeEENKUlvE0_clEvENKUlvE1_clEvEUlN3c104HalfES8_E_St5arrayIPcLm3EEEEviT0_T1_:
.text._ZN2at6native29vectorized_elementwise_kernelILi2EZZZNS0_26GeluBackwardCUDAKernelImplERNS_18TensorIteratorBaseENS0_8GeluTypeEENKUlvE0_clEvENKUlvE1_clEvEUlN3c104HalfES8_E_St5arrayIPcLm3EEEEviT0_T1_:
        /* <DEDUP_REMOVED lines=11> */
[----:B------:R0:W2:Y:S04]  /*00b0*/  LDG.E R18, [R2.64] ;  /* 0x0000000402127981 */ /* 0x0000a8000c1e1900 */
[----:B------:R0:W3:Y:S01]  /*00c0*/  LDG.E R20, [R2.64+0x200] ;  /* 0x0002000402147981 */ /* 0x0000e2000c1e1900 */
[----:B------:R-:W-:Y:S01]  /*00d0*/  HFMA2.MMA R21, -RZ, RZ, 0.8349609375, 5.424022674560546875e-06 ;  /* 0x3aae005bff157435 */ /* 0x000fe200000001ff */
[----:B------:R-:W-:Y:S02]  /*00e0*/  MOV R7, 0x38eb4c3a ;  /* 0x38eb4c3a00077802 */ /* 0x000fe40000000f00 */
[----:B------:R-:W-:Y:S01]  /*00f0*/  MOV R11, 0x3c09919f ;  /* 0x3c09919f000b7802 */ /* 0x000fe20000000f00 */
[----:B------:R-:W-:Y:S01]  /*0100*/  HFMA2.MMA R14, -RZ, RZ, 1.8525390625, -0.310791015625 ;  /* 0x3f69b4f9ff0e7435 */ /* 0x000fe200000001ff */
[----:B------:R0:W4:Y:S04]  /*0110*/  LDG.E R22, [R2.64+0x400] ;  /* 0x0004000402167981 */ /* 0x000128000c1e1900 */
[----:B0-----:R0:W5:Y:S01]  /*0120*/  LDG.E R2, [R2.64+0x600] ;  /* 0x0006000402027981 */ /* 0x001162000c1e1900 */
[----:B--2---:R-:W-:-:S05]  /*0130*/  HADD2.F32 R23, -RZ, R18.H0_H0 ;  /* 0x20000012ff177230 */ /* 0x004fca0000004100 */
[----:B------:R-:W-:-:S04]  /*0140*/  FMUL.FTZ R5, R23, 0.70710676908493041992 ;  /* 0x3f3504f317057820 */ /* 0x000fc80000410000 */
[C---:B------:R-:W-:Y:S01]  /*0150*/  FADD.FTZ R4, |R5|.reuse, -RZ ;  /* 0x800000ff05047221 */ /* 0x040fe20000010200 */
[C---:B------:R-:W-:Y:S01]  /*0160*/  FSETP.GE.FTZ.AND P0, PT, |R5|.reuse, 1.0029599666595458984, PT ;  /* 0x3f8060fe0500780b */ /* 0x040fe20003f16200 */
[----:B------:R-:W-:-:S03]  /*0170*/  FMUL.FTZ R15, R5, R5 ;  /* 0x00000005050f7220 */ /* 0x000fc60000410000 */
[----:B------:R-:W-:Y:S02]  /*0180*/  FSEL R17, R7, 8.4834944573231041431e-05, P0 ;  /* 0x38b1e96a07117808 */ /* 0x000fe40000000000 */
[----:B------:R-:W-:Y:S01]  /*0190*/  FSEL R8, R4, R15, P0 ;  /* 0x0000000f04087208 */ /* 0x000fe20000000000 */
[----:B------:R-:W-:Y:S01]  /*01a0*/  HFMA2.MMA R15, -RZ, RZ, 1.28515625, -179.25 ;  /* 0x3d24d99aff0f7435 */ /* 0x000fe200000001ff */
[----:B------:R-:W-:Y:S02]  /*01b0*/  FSEL R6, -R21, -0.00082130916416645050049, P0 ;  /* 0xba574d2015067808 */ /* 0x000fe40000000100 */
[----:B------:R-:W-:-:S03]  /*01c0*/  FSEL R10, R11, 0.0052134888246655464172, P0 ;  /* 0x3baad5ea0b0a7808 */ /* 0x000fc60000000000 */
[----:B------:R-:W-:Y:S01]  /*01d0*/  FFMA.FTZ R17, R8, R17, R6 ;  /* 0x0000001108117223 */ /* 0x000fe20000010006 */
[----:B------:R-:W-:-:S03]  /*01e0*/  MOV R6, 0x3e235519 ;  /* 0x3e23551900067802 */ /* 0x000fc60000000f00 */
[----:B------:R-:W-:Y:S01]  /*01f0*/  FSEL R12, -R15, -0.026868773624300956726, P0 ;  /* 0xbcdc1be70f0c7808 */ /* 0x000fe20000000100 */
[----:B------:R-:W-:Y:S01]  /*0200*/  FFMA.FTZ R17, R8, R17, R10 ;  /* 0x0000001108117223 */ /* 0x000fe2000001000a */
[----:B------:R-:W-:Y:S01]  /*0210*/  FSEL R10, R6, 0.11284004896879196167, P0 ;  /* 0x3de718af060a7808 */ /* 0x000fe20000000000 */
[----:B------:R-:W-:Y:S02]  /*0220*/  HADD2.F32 R18, -RZ, R18.H1_H1 ;  /* 0x30000012ff127230 */ /* 0x000fe40000004100 */
[----:B------:R-:W-:Y:S01]  /*0230*/  FFMA.FTZ R17, R8, R17, R12 ;  /* 0x0000001108117223 */ /* 0x000fe2000001000c */
[----:B------:R-:W-:-:S03]  /*0240*/  FSEL R12, R14, -0.37612664699554443359, P0 ;  /* 0xbec093ac0e0c7808 */ /* 0x000fc60000000000 */
[----:B------:R-:W-:Y:S01]  /*0250*/  FFMA.FTZ R19, R8, R17, R10 ;  /* 0x0000001108137223 */ /* 0x000fe2000001000a */
[----:B------:R-:W-:Y:S01]  /*0260*/  MOV R10, 0x3f210a14 ;  /* 0x3f210a14000a7802 */ /* 0x000fe20000000f00 */
[----:B------:R-:W-:Y:S02]  /*0270*/  FMUL.FTZ R17, R18, 0.70710676908493041992 ;  /* 0x3f3504f312117820 */ /* 0x000fe40000410000 */
[----:B------:R-:W-:Y:S01]  /*0280*/  FFMA.FTZ R19, R8, R19, R12 ;  /* 0x0000001308137223 */ /* 0x000fe2000001000c */
[----:B------:R-:W-:Y:S01]  /*0290*/  FSEL R16, R10, 0.12837915122509002686, P0 ;  /* 0x3e0375d30a107808 */ /* 0x000fe20000000000 */
[C---:B------:R-:W-:Y:S01]  /*02a0*/  FADD.FTZ R12, |R17|.reuse, -RZ ;  /* 0x800000ff110c7221 */ /* 0x040fe20000010200 */
[C---:B------:R-:W-:Y:S01]  /*02b0*/  FSETP.GE.FTZ.AND P1, PT, |R17|.reuse, 1.0029599666595458984, PT ;  /* 0x3f8060fe1100780b */ /* 0x040fe20003f36200 */
[----:B------:R-:W-:Y:S02]  /*02c0*/  FMUL.FTZ R25, R17, R17 ;  /* 0x0000001111197220 */ /* 0x000fe40000410000 */
[----:B------:R-:W-:Y:S01]  /*02d0*/  FFMA.FTZ R8, R8, R19, R16 ;  /* 0x0000001308087223 */ /* 0x000fe20000010010 */
[----:B------:R-:W-:-:S02]  /*02e0*/  FSEL R19, R7, 8.4834944573231041431e-05, P1 ;  /* 0x38b1e96a07137808 */ /* 0x000fc40000800000 */
[----:B------:R-:W-:Y:S02]  /*02f0*/  FSEL R16, R12, R25, P1 ;  /* 0x000000190c107208 */ /* 0x000fe40000800000 */
[----:B------:R-:W-:Y:S02]  /*0300*/  FSEL R24, -R21, -0.00082130916416645050049, P1 ;  /* 0xba574d2015187808 */ /* 0x000fe40000800100 */
[----:B------:R-:W-:-:S03]  /*0310*/  FSEL R25, R11, 0.0052134888246655464172, P1 ;  /* 0x3baad5ea0b197808 */ /* 0x000fc60000800000 */
[----:B------:R-:W-:Y:S01]  /*0320*/  FFMA.FTZ R19, R16, R19, R24 ;  /* 0x0000001310137223 */ /* 0x000fe20000010018 */
[----:B------:R-:W-:-:S03]  /*0330*/  FSEL R24, -R15, -0.026868773624300956726, P1 ;  /* 0xbcdc1be70f187808 */ /* 0x000fc60000800100 */
[----:B------:R-:W-:Y:S01]  /*0340*/  FFMA.FTZ R19, R16, R19, R25 ;  /* 0x0000001310137223 */ /* 0x000fe20000010019 */
[----:B------:R-:W-:Y:S01]  /*0350*/  FSEL R25, R6, 0.11284004896879196167, P1 ;  /* 0x3de718af06197808 */ /* 0x000fe20000800000 */
[----:B------:R-:W-:Y:S02]  /*0360*/  FADD.FTZ R4, -R4, -RZ ;  /* 0x800000ff04047221 */ /* 0x000fe40000010100 */
[----:B------:R-:W-:Y:S01]  /*0370*/  FFMA.FTZ R19, R16, R19, R24 ;  /* 0x0000001310137223 */ /* 0x000fe20000010018 */
[----:B------:R-:W-:Y:S01]  /*0380*/  FSEL R24, R14, -0.37612664699554443359, P1 ;  /* 0xbec093ac0e187808 */ /* 0x000fe20000800000 */
[----:B------:R-:W-:Y:S02]  /*0390*/  FADD.FTZ R26, -R12, -RZ ;  /* 0x800000ff0c1a7221 */ /* 0x000fe40000010100 */
[----:B------:R-:W-:Y:S01]  /*03a0*/  FFMA.FTZ R25, R16, R19, R25 ;  /* 0x0000001310197223 */ /* 0x000fe20000010019 */
[----:B------:R-:W-:Y:S02]  /*03b0*/  FSEL R19, R4, R5, P0 ;  /* 0x0000000504137208 */ /* 0x000fe40000000000 */
[----:B------:R-:W-:Y:S01]  /*03c0*/  FSEL R4, R10, 0.12837915122509002686, P1 ;  /* 0x3e0375d30a047808 */ /* 0x000fe20000800000 */
[----:B------:R-:W-:-:S02]  /*03d0*/  FFMA.FTZ R25, R16, R25, R24 ;  /* 0x0000001910197223 */ /* 0x000fc40000010018 */
[----:B------:R-:W-:Y:S01]  /*03e0*/  FFMA.FTZ R12, R8, R19, R19 ;  /* 0x00000013080c7223 */ /* 0x000fe20000010013 */
[----:B------:R-:W-:Y:S01]  /*03f0*/  FSEL R19, R26, R17, P1 ;  /* 0x000000111a137208 */ /* 0x000fe20000800000 */
[----:B------:R-:W-:Y:S02]  /*0400*/  FFMA.FTZ R16, R16, R25, R4 ;  /* 0x0000001910107223 */ /* 0x000fe40000010004 */
[----:B------:R-:W1:Y:S02]  /*0410*/  @P0 MUFU.EX2 R4, R12 ;  /* 0x0000000c00040308 */ /* 0x000e640000000800 */
[----:B------:R-:W-:-:S06]  /*0420*/  FFMA.FTZ R16, R16, R19, R19 ;  /* 0x0000001310107223 */ /* 0x000fcc0000010013 */
[----:B------:R-:W2:Y:S01]  /*0430*/  @P1 MUFU.EX2 R24, R16 ;  /* 0x0000001000181308 */ /* 0x000ea20000000800 */
[----:B---3--:R-:W-:Y:S01]  /*0440*/  HADD2.F32 R19, -RZ, R20.H0_H0 ;  /* 0x20000014ff137230 */ /* 0x008fe20000004100 */
[----:B-1----:R-:W-:-:S04]  /*0450*/  @P0 FADD.FTZ R8, -R4, 1 ;  /* 0x3f80000004080421 */ /* 0x002fc80000010100 */
[----:B------:R-:W-:Y:S01]  /*0460*/  FMUL.FTZ R4, R19, 0.70710676908493041992 ;  /* 0x3f3504f313047820 */ /* 0x000fe20000410000 */
[----:B------:R-:W-:-:S03]  /*0470*/  @P0 LOP3.LUT R12, R8, 0x80000000, R5, 0xb8, !PT ;  /* 0x80000000080c0812 */ /* 0x000fc600078eb805 */
[----:B------:R-:W-:Y:S02]  /*0480*/  FADD.FTZ R5, |R4|, -RZ ;  /* 0x800000ff04057221 */ /* 0x000fe40000010200 */
[----:B--2---:R-:W-:Y:S01]  /*0490*/  @P1 FADD.FTZ R24, -R24, 1 ;  /* 0x3f80000018181421 */ /* 0x004fe20000010100 */
[C---:B------:R-:W-:Y:S01]  /*04a0*/  FSETP.GE.FTZ.AND P0, PT, |R4|.reuse, 1.0029599666595458984, PT ;  /* 0x3f8060fe0400780b */ /* 0x040fe20003f16200 */
[----:B------:R-:W-:-:S03]  /*04b0*/  FMUL.FTZ R8, R4, R4 ;  /* 0x0000000404087220 */ /* 0x000fc60000410000 */
[----:B------:R-:W-:Y:S02]  /*04c0*/  @P1 LOP3.LUT R16, R24, 0x80000000, R17, 0xb8, !PT ;  /* 0x8000000018101812 */ /* 0x000fe400078eb811 */
[----:B------:R-:W-:Y:S02]  /*04d0*/  FSEL R8, R5, R8, P0 ;  /* 0x0000000805087208 */ /* 0x000fe40000000000 */
[----:B------:R-:W-:Y:S02]  /*04e0*/  FSEL R17, R7, 8.4834944573231041431e-05, P0 ;  /* 0x38b1e96a07117808 */ /* 0x000fe40000000000 */
[----:B------:R-:W-:Y:S02]  /*04f0*/  FSEL R24, -R21, -0.00082130916416645050049, P0 ;  /* 0xba574d2015187808 */ /* 0x000fe40000000100 */
[----:B------:R-:W-:-:S03]  /*0500*/  FSEL R25, R11, 0.0052134888246655464172, P0 ;  /* 0x3baad5ea0b197808 */ /* 0x000fc60000000000 */
[----:B------:R-:W-:Y:S01]  /*0510*/  FFMA.FTZ R17, R8, R17, R24 ;  /* 0x0000001108117223 */ /* 0x000fe20000010018 */
[----:B------:R-:W-:-:S03]  /*0520*/  FSEL R24, -R15, -0.026868773624300956726, P0 ;  /* 0xbcdc1be70f187808 */ /* 0x000fc60000000100 */
[----:B------:R-:W-:Y:S01]  /*0530*/  FFMA.FTZ R17, R8, R17, R25 ;  /* 0x0000001108117223 */ /* 0x000fe20000010019 */
[----:B------:R-:W-:-:S03]  /*0540*/  FSEL R25, R6, 0.11284004896879196167, P0 ;  /* 0x3de718af06197808 */ /* 0x000fc60000000000 */
[----:B------:R-:W-:Y:S01]  /*0550*/  FFMA.FTZ R17, R8, R17, R24 ;  /* 0x0000001108117223 */ /* 0x000fe20000010018 */
[----:B------:R-:W-:Y:S01]  /*0560*/  FSEL R24, R14, -0.37612664699554443359, P0 ;  /* 0xbec093ac0e187808 */ /* 0x000fe20000000000 */
[----:B------:R-:W-:Y:S02]  /*0570*/  HADD2.F32 R20, -RZ, R20.H1_H1 ;  /* 0x30000014ff147230 */ /* 0x000fe40000004100 */
[----:B------:R-:W-:-:S04]  /*0580*/  FFMA.FTZ R17, R8, R17, R25 ;  /* 0x0000001108117223 */ /* 0x000fc80000010019 */
[----:B------:R-:W-:Y:S02]  /*0590*/  FFMA.FTZ R17, R8, R17, R24 ;  /* 0x0000001108117223 */ /* 0x000fe40000010018 */
[----:B------:R-:W-:Y:S01]  /*05a0*/  FMUL.FTZ R24, R20, 0.70710676908493041992 ;  /* 0x3f3504f314187820 */ /* 0x000fe20000410000 */
[----:B------:R-:W-:Y:S01]  /*05b0*/  FSEL R25, R10, 0.12837915122509002686, P0 ;  /* 0x3e0375d30a197808 */ /* 0x000fe20000000000 */
[----:B------:R-:W-:Y:S02]  /*05c0*/  FADD.FTZ R27, -R5, -RZ ;  /* 0x800000ff051b7221 */ /* 0x000fe40000010100 */
[C---:B------:R-:W-:Y:S01]  /*05d0*/  FADD.FTZ R5, |R24|.reuse, -RZ ;  /* 0x800000ff18057221 */ /* 0x040fe20000010200 */
[C---:B------:R-:W-:Y:S01]  /*05e0*/  FSETP.GE.FTZ.AND P1, PT, |R24|.reuse, 1.0029599666595458984, PT ;  /* 0x3f8060fe1800780b */ /* 0x040fe20003f36200 */
[----:B------:R-:W-:Y:S02]  /*05f0*/  FMUL.FTZ R26, R24, R24 ;  /* 0x00000018181a7220 */ /* 0x000fe40000410000 */
[----:B------:R-:W-:Y:S01]  /*0600*/  FFMA.FTZ R8, R8, R17, R25 ;  /* 0x0000001108087223 */ /* 0x000fe20000010019 */
        /* <DEDUP_REMOVED lines=10> */
[----:B------:R-:W-:Y:S02]  /*06b0*/  FSEL R25, R14, -0.37612664699554443359, P1 ;  /* 0xbec093ac0e197808 */ /* 0x000fe40000800000 */
[----:B------:R-:W-:-:S03]  /*06c0*/  FSEL R27, R27, R4, P0 ;  /* 0x000000041b1b7208 */ /* 0x000fc60000000000 */
[----:B------:R-:W-:Y:S01]  /*06d0*/  FFMA.FTZ R26, R17, R26, R25 ;  /* 0x0000001a111a7223 */ /* 0x000fe20000010019 */
[----:B------:R-:W-:Y:S01]  /*06e0*/  FSEL R25, R10, 0.12837915122509002686, P1 ;  /* 0x3e0375d30a197808 */ /* 0x000fe20000800000 */
[----:B------:R-:W-:-:S04]  /*06f0*/  FFMA.FTZ R8, R8, R27, R27 ;  /* 0x0000001b08087223 */ /* 0x000fc8000001001b */
[----:B------:R-:W-:Y:S02]  /*0700*/  FFMA.FTZ R17, R17, R26, R25 ;  /* 0x0000001a11117223 */ /* 0x000fe40000010019 */
[----:B------:R-:W1:Y:S01]  /*0710*/  @P0 MUFU.EX2 R25, R8 ;  /* 0x0000000800190308 */ /* 0x000e620000000800 */
[----:B------:R-:W-:-:S05]  /*0720*/  FADD.FTZ R5, -R5, -RZ ;  /* 0x800000ff05057221 */ /* 0x000fca0000010100 */
[----:B------:R-:W-:-:S05]  /*0730*/  FSEL R26, R5, R24, P1 ;  /* 0x00000018051a7208 */ /* 0x000fca0000800000 */
[----:B------:R-:W-:-:S04]  /*0740*/  FFMA.FTZ R17, R17, R26, R26 ;  /* 0x0000001a11117223 */ /* 0x000fc8000001001a */
[----:B------:R-:W2:Y:S01]  /*0750*/  @P1 MUFU.EX2 R26, R17 ;  /* 0x00000011001a1308 */ /* 0x000ea20000000800 */
[----:B-1----:R-:W-:-:S05]  /*0760*/  @P0 FADD.FTZ R25, -R25, 1 ;  /* 0x3f80000019190421 */ /* 0x002fca0000010100 */
[----:B------:R-:W-:Y:S01]  /*0770*/  @P0 LOP3.LUT R8, R25, 0x80000000, R4, 0xb8, !PT ;  /* 0x8000000019080812 */ /* 0x000fe200078eb804 */
[----:B------:R-:W-:-:S06]  /*0780*/  IMAD.WIDE R4, R0, R9, c[0x0][0x170] ;  /* 0x00005c0000047625 */ /* 0x000fcc00078e0209 */
[----:B------:R-:W-:-:S04]  /*0790*/  IMAD.WIDE.U32 R4, R13, 0x4, R4 ;  /* 0x000000040d047825 */ /* 0x000fc800078e0004 */
[----:B--2---:R-:W-:Y:S01]  /*07a0*/  @P1 FADD.FTZ R27, -R26, 1 ;  /* 0x3f8000001a1b1421 */ /* 0x004fe20000010100 */
[----:B------:R1:W2:Y:S04]  /*07b0*/  LDG.E R25, [R4.64] ;  /* 0x0000000404197981 */ /* 0x0002a8000c1e1900 */
[----:B------:R-:W-:Y:S01]  /*07c0*/  @P1 LOP3.LUT R17, R27, 0x80000000, R24, 0xb8, !PT ;  /* 0x800000001b111812 */ /* 0x000fe200078eb818 */
[C---:B------:R-:W-:Y:S01]  /*07d0*/  FMUL.FTZ R28, R23.reuse, -0.5 ;  /* 0xbf000000171c7820 */ /* 0x040fe20000410000 */
[----:B------:R1:W3:Y:S03]  /*07e0*/  LDG.E R24, [R4.64+0x200] ;  /* 0x0002000404187981 */ /* 0x0002e6000c1e1900 */
[----:B------:R-:W-:Y:S01]  /*07f0*/  FMUL.FTZ R28, R23, R28 ;  /* 0x0000001c171c7220 */ /* 0x000fe20000410000 */
[----:B------:R1:W3:Y:S03]  /*0800*/  LDG.E R26, [R4.64+0x400] ;  /* 0x00040004041a7981 */ /* 0x0002e6000c1e1900 */
[----:B------:R-:W-:Y:S01]  /*0810*/  FMUL.FTZ R28, R28, 1.4426950216293334961 ;  /* 0x3fb8aa3b1c1c7820 */ /* 0x000fe20000410000 */
[----:B------:R1:W3:Y:S05]  /*0820*/  LDG.E R27, [R4.64+0x600] ;  /* 0x00060004041b7981 */ /* 0x0002ea000c1e1900 */
[----:B------:R-:W0:Y:S02]  /*0830*/  MUFU.EX2 R28, R28 ;  /* 0x0000001c001c7308 */ /* 0x000e240000000800 */
[----:B0-----:R-:W-:-:S04]  /*0840*/  FMUL.FTZ R3, R28, 0.3989422917366027832 ;  /* 0x3ecc422a1c037820 */ /* 0x001fc80000410000 */
[----:B------:R-:W-:Y:S02]  /*0850*/  FMUL.FTZ R23, R23, R3 ;  /* 0x0000000317177220 */ /* 0x000fe40000410000 */
[----:B------:R-:W-:-:S04]  /*0860*/  FMUL.FTZ R3, R18, -0.5 ;  /* 0xbf00000012037820 */ /* 0x000fc80000410000 */
[----:B------:R-:W-:-:S04]  /*0870*/  FMUL.FTZ R3, R18, R3 ;  /* 0x0000000312037220 */ /* 0x000fc80000410000 */
[----:B------:R-:W-:-:S06]  /*0880*/  FMUL.FTZ R3, R3, 1.4426950216293334961 ;  /* 0x3fb8aa3b03037820 */ /* 0x000fcc0000410000 */
[----:B------:R-:W0:Y:S01]  /*0890*/  MUFU.EX2 R3, R3 ;  /* 0x0000000300037308 */ /* 0x000e220000000800 */
[C---:B-1----:R-:W-:Y:S02]  /*08a0*/  FMUL.FTZ R4, R19.reuse, -0.5 ;  /* 0xbf00000013047820 */ /* 0x042fe40000410000 */
[----:B------:R-:W-:Y:S02]  /*08b0*/  FADD.FTZ R12, R12, 1 ;  /* 0x3f8000000c0c7421 */ /* 0x000fe40000010000 */
[----:B------:R-:W-:Y:S02]  /*08c0*/  FMUL.FTZ R4, R19, R4 ;  /* 0x0000000413047220 */ /* 0x000fe40000410000 */
[----:B0-----:R-:W-:-:S04]  /*08d0*/  FMUL.FTZ R5, R3, 0.3989422917366027832 ;  /* 0x3ecc422a03057820 */ /* 0x001fc80000410000 */
[----:B------:R-:W-:Y:S02]  /*08e0*/  FMUL.FTZ R18, R18, R5 ;  /* 0x0000000512127220 */ /* 0x000fe40000410000 */
[----:B------:R-:W-:Y:S02]  /*08f0*/  FMUL.FTZ R5, R20, -0.5 ;  /* 0xbf00000014057820 */ /* 0x000fe40000410000 */
[----:B------:R-:W-:Y:S02]  /*0900*/  FFMA.FTZ R12, R12, 0.5, R23 ;  /* 0x3f0000000c0c7823 */ /* 0x000fe40000010017 */
[----:B------:R-:W-:Y:S02]  /*0910*/  FMUL.FTZ R5, R20, R5 ;  /* 0x0000000514057220 */ /* 0x000fe40000410000 */
[----:B------:R-:W-:Y:S02]  /*0920*/  FMUL.FTZ R23, R4, 1.4426950216293334961 ;  /* 0x3fb8aa3b04177820 */ /* 0x000fe40000410000 */
[----:B------:R-:W-:-:S04]  /*0930*/  FMUL.FTZ R28, R5, 1.4426950216293334961 ;  /* 0x3fb8aa3b051c7820 */ /* 0x000fc80000410000 */
[----:B------:R-:W0:Y:S01]  /*0940*/  MUFU.EX2 R23, R23 ;  /* 0x0000001700177308 */ /* 0x000e220000000800 */
[----:B------:R-:W-:-:S07]  /*0950*/  FADD.FTZ R3, R16, 1 ;  /* 0x3f80000010037421 */ /* 0x000fce0000010000 */
[----:B------:R-:W1:Y:S01]  /*0960*/  MUFU.EX2 R4, R28 ;  /* 0x0000001c00047308 */ /* 0x000e620000000800 */
[----:B------:R-:W-:Y:S01]  /*0970*/  FFMA.FTZ R16, R3, 0.5, R18 ;  /* 0x3f00000003107823 */ /* 0x000fe20000010012 */
[----:B----4-:R-:W-:-:S05]  /*0980*/  HADD2.F32 R3, -RZ, R22.H0_H0 ;  /* 0x20000016ff037230 */ /* 0x010fca0000004100 */
[----:B------:R-:W-:Y:S02]  /*0990*/  FMUL.FTZ R5, R3, 0.70710676908493041992 ;  /* 0x3f3504f303057820 */ /* 0x000fe40000410000 */
[----:B0-----:R-:W-:Y:S02]  /*09a0*/  FMUL.FTZ R18, R23, 0.3989422917366027832 ;  /* 0x3ecc422a17127820 */ /* 0x001fe40000410000 */
[C---:B------:R-:W-:Y:S01]  /*09b0*/  FMUL.FTZ R23, R5.reuse, R5 ;  /* 0x0000000505177220 */ /* 0x040fe20000410000 */
[C---:B------:R-:W-:Y:S01]  /*09c0*/  FSETP.GE.FTZ.AND P0, PT, |R5|.reuse, 1.0029599666595458984, PT ;  /* 0x3f8060fe0500780b */ /* 0x040fe20003f16200 */
[----:B-1----:R-:W-:Y:S02]  /*09d0*/  FMUL.FTZ R29, R4, 0.3989422917366027832 ;  /* 0x3ecc422a041d7820 */ /* 0x002fe40000410000 */
        /* <DEDUP_REMOVED lines=15> */
[----:B------:R-:W-:Y:S02]  /*0ad0*/  FSEL R28, R10, 0.12837915122509002686, P0 ;  /* 0x3e0375d30a1c7808 */ /* 0x000fe40000000000 */
[----:B------:R-:W-:-:S03]  /*0ae0*/  FSEL R4, R4, R5, P0 ;  /* 0x0000000504047208 */ /* 0x000fc60000000000 */
[----:B------:R-:W-:-:S04]  /*0af0*/  FFMA.FTZ R23, R18, R23, R28 ;  /* 0x0000001712177223 */ /* 0x000fc8000001001c */
[----:B------:R-:W-:-:S04]  /*0b00*/  FFMA.FTZ R4, R23, R4, R4 ;  /* 0x0000000417047223 */ /* 0x000fc80000010004 */
[----:B------:R-:W0:Y:S01]  /*0b10*/  @P0 MUFU.EX2 R18, R4 ;  /* 0x0000000400120308 */ /* 0x000e220000000800 */
[----:B------:R-:W-:Y:S01]  /*0b20*/  HADD2.F32 R22, -RZ, R22.H1_H1 ;  /* 0x30000016ff167230 */ /* 0x000fe20000004100 */
[----:B0-----:R-:W-:-:S05]  /*0b30*/  @P0 FADD.FTZ R18, -R18, 1 ;  /* 0x3f80000012120421 */ /* 0x001fca0000010100 */
[----:B------:R-:W-:Y:S01]  /*0b40*/  @P0 LOP3.LUT R4, R18, 0x80000000, R5, 0xb8, !PT ;  /* 0x8000000012040812 */ /* 0x000fe200078eb805 */
[----:B------:R-:W-:Y:S02]  /*0b50*/  FADD.FTZ R18, R8, 1 ;  /* 0x3f80000008127421 */ /* 0x000fe40000010000 */
[----:B------:R-:W-:-:S04]  /*0b60*/  FMUL.FTZ R8, R22, 0.70710676908493041992 ;  /* 0x3f3504f316087820 */ /* 0x000fc80000410000 */
[C---:B------:R-:W-:Y:S01]  /*0b70*/  FADD.FTZ R5, |R8|.reuse, -RZ ;  /* 0x800000ff08057221 */ /* 0x040fe20000010200 */
[C---:B------:R-:W-:Y:S01]  /*0b80*/  FSETP.GE.FTZ.AND P0, PT, |R8|.reuse, 1.0029599666595458984, PT ;  /* 0x3f8060fe0800780b */ /* 0x040fe20003f16200 */
[----:B------:R-:W-:Y:S02]  /*0b90*/  FMUL.FTZ R28, R8, R8 ;  /* 0x00000008081c7220 */ /* 0x000fe40000410000 */
[----:B------:R-:W-:Y:S01]  /*0ba0*/  FFMA.FTZ R18, R18, 0.5, R19 ;  /* 0x3f00000012127823 */ /* 0x000fe20000010013 */
        /* <DEDUP_REMOVED lines=15> */
[----:B------:R-:W-:-:S05]  /*0ca0*/  FSEL R28, R5, R8, P0 ;  /* 0x00000008051c7208 */ /* 0x000fca0000000000 */
[----:B------:R-:W-:-:S04]  /*0cb0*/  FFMA.FTZ R5, R23, R28, R28 ;  /* 0x0000001c17057223 */ /* 0x000fc8000001001c */
[----:B------:R-:W0:Y:S01]  /*0cc0*/  @P0 MUFU.EX2 R19, R5 ;  /* 0x0000000500130308 */ /* 0x000e220000000800 */
[----:B------:R-:W-:Y:S01]  /*0cd0*/  FMUL.FTZ R20, R20, R29 ;  /* 0x0000001d14147220 */ /* 0x000fe20000410000 */
[----:B-----5:R-:W-:Y:S01]  /*0ce0*/  HADD2.F32 R23, -RZ, R2.H0_H0 ;  /* 0x20000002ff177230 */ /* 0x020fe20000004100 */
[----:B------:R-:W-:Y:S02]  /*0cf0*/  FADD.FTZ R17, R17, 1 ;  /* 0x3f80000011117421 */ /* 0x000fe40000010000 */
[----:B0-----:R-:W-:-:S05]  /*0d00*/  @P0 FADD.FTZ R19, -R19, 1 ;  /* 0x3f80000013130421 */ /* 0x001fca0000010100 */
[----:B------:R-:W-:Y:S01]  /*0d10*/  @P0 LOP3.LUT R5, R19, 0x80000000, R8, 0xb8, !PT ;  /* 0x8000000013050812 */ /* 0x000fe200078eb808 */
[----:B------:R-:W-:Y:S02]  /*0d20*/  FFMA.FTZ R8, R17, 0.5, R20 ;  /* 0x3f00000011087823 */ /* 0x000fe40000010014 */
[----:B------:R-:W-:-:S05]  /*0d30*/  FMUL.FTZ R20, R23, 0.70710676908493041992 ;  /* 0x3f3504f317147820 */ /* 0x000fca0000410000 */
[----:B------:R-:W-:-:S04]  /*0d40*/  FSETP.GE.FTZ.AND P0, PT, |R20|, 1.0029599666595458984, PT ;  /* 0x3f8060fe1400780b */ /* 0x000fc80003f16200 */
[----:B------:R-:W-:Y:S01]  /*0d50*/  FSEL R28, -R21, -0.00082130916416645050049, P0 ;  /* 0xba574d20151c7808 */ /* 0x000fe20000000100 */
[--C-:B--2---:R-:W-:Y:S02]  /*0d60*/  HADD2.F32 R19, -RZ, R25.reuse.H0_H0 ;  /* 0x20000019ff137230 */ /* 0x104fe40000004100 */
[----:B------:R-:W-:-:S03]  /*0d70*/  HADD2.F32 R25, -RZ, R25.H1_H1 ;  /* 0x30000019ff197230 */ /* 0x000fc60000004100 */
[----:B------:R-:W-:Y:S01]  /*0d80*/  FMUL.FTZ R19, R19, R12 ;  /* 0x0000000c13137220 */ /* 0x000fe20000410000 */
[----:B---3--:R-:W-:Y:S01]  /*0d90*/  HADD2.F32 R17, -RZ, R24.H0_H0 ;  /* 0x20000018ff117230 */ /* 0x008fe20000004100 */
[----:B------:R-:W-:Y:S02]  /*0da0*/  FMUL.FTZ R16, R25, R16 ;  /* 0x0000001019107220 */ /* 0x000fe40000410000 */
[C---:B------:R-:W-:Y:S02]  /*0db0*/  FADD.FTZ R12, |R20|.reuse, -RZ ;  /* 0x800000ff140c7221 */ /* 0x040fe40000010200 */
[----:B------:R-:W-:Y:S02]  /*0dc0*/  FMUL.FTZ R25, R20, R20 ;  /* 0x0000001414197220 */ /* 0x000fe40000410000 */
[----:B------:R-:W-:-:S03]  /*0dd0*/  FMUL.FTZ R17, R17, R18 ;  /* 0x0000001211117220 */ /* 0x000fc60000410000 */
        /* <DEDUP_REMOVED lines=13> */
[----:B------:R-:W-:-:S05]  /*0eb0*/  HADD2.F32 R25, -RZ, R2.H1_H1 ;  /* 0x30000002ff197230 */ /* 0x000fca0000004100 */
        /* <DEDUP_REMOVED lines=10> */
[----:B------:R-:W-:Y:S01]  /*0f60*/  FFMA.FTZ R7, R29, R7, R11 ;  /* 0x000000071d077223 */ /* 0x000fe2000001000b */
[----:B------:R-:W-:-:S03]  /*0f70*/  FSEL R6, R6, 0.11284004896879196167, P1 ;  /* 0x3de718af06067808 */ /* 0x000fc60000800000 */
[C---:B------:R-:W-:Y:S02]  /*0f80*/  FFMA.FTZ R7, R29.reuse, R7, R15 ;  /* 0x000000071d077223 */ /* 0x040fe4000001000f */
[----:B------:R-:W-:Y:S02]  /*0f90*/  FADD.FTZ R15, -R12, -RZ ;  /* 0x800000ff0c0f7221 */ /* 0x000fe40000010100 */
[----:B------:R-:W-:Y:S02]  /*0fa0*/  FFMA.FTZ R12, R29, R7, R6 ;  /* 0x000000071d0c7223 */ /* 0x000fe40000010006 */
[----:B------:R-:W-:Y:S01]  /*0fb0*/  FMUL.FTZ R6, R3, -0.5 ;  /* 0xbf00000003067820 */ /* 0x000fe20000410000 */
[----:B------:R-:W-:Y:S02]  /*0fc0*/  FSEL R15, R15, R20, P0 ;  /* 0x000000140f0f7208 */ /* 0x000fe40000000000 */
[----:B------:R-:W-:Y:S01]  /*0fd0*/  FSEL R14, R14, -0.37612664699554443359, P1 ;  /* 0xbec093ac0e0e7808 */ /* 0x000fe20000800000 */
[----:B------:R-:W-:Y:S01]  /*0fe0*/  FMUL.FTZ R6, R3, R6 ;  /* 0x0000000603067220 */ /* 0x000fe20000410000 */
[----:B------:R-:W-:Y:S01]  /*0ff0*/  HADD2.F32 R11, -RZ, R24.H1_H1 ;  /* 0x30000018ff0b7230 */ /* 0x000fe20000004100 */
[----:B------:R-:W-:Y:S01]  /*1000*/  FFMA.FTZ R18, R18, R15, R15 ;  /* 0x0000000f12127223 */ /* 0x000fe2000001000f */
[----:B------:R-:W-:Y:S01]  /*1010*/  FSEL R10, R10, 0.12837915122509002686, P1 ;  /* 0x3e0375d30a0a7808 */ /* 0x000fe20000800000 */
[----:B------:R-:W-:-:S02]  /*1020*/  FMUL.FTZ R24, R23, -0.5 ;  /* 0xbf00000017187820 */ /* 0x000fc40000410000 */
[----:B------:R-:W-:Y:S02]  /*1030*/  FADD.FTZ R15, -R28, -RZ ;  /* 0x800000ff1c0f7221 */ /* 0x000fe40000010100 */
[----:B------:R-:W-:Y:S02]  /*1040*/  FMUL.FTZ R7, R22, -0.5 ;  /* 0xbf00000016077820 */ /* 0x000fe40000410000 */
[----:B------:R-:W-:Y:S02]  /*1050*/  FMUL.FTZ R6, R6, 1.4426950216293334961 ;  /* 0x3fb8aa3b06067820 */ /* 0x000fe40000410000 */
[----:B------:R-:W-:Y:S02]  /*1060*/  FFMA.FTZ R12, R29, R12, R14 ;  /* 0x0000000c1d0c7223 */ /* 0x000fe4000001000e */
[----:B------:R-:W-:Y:S01]  /*1070*/  FMUL.FTZ R24, R23, R24 ;  /* 0x0000001817187220 */ /* 0x000fe20000410000 */
[----:B------:R-:W-:Y:S01]  /*1080*/  FSEL R21, R15, R2, P1 ;  /* 0x000000020f157208 */ /* 0x000fe20000800000 */
[----:B------:R-:W-:-:S02]  /*1090*/  FMUL.FTZ R7, R22, R7 ;  /* 0x0000000716077220 */ /* 0x000fc40000410000 */
[----:B------:R-:W-:Y:S01]  /*10a0*/  FFMA.FTZ R10, R29, R12, R10 ;  /* 0x0000000c1d0a7223 */ /* 0x000fe2000001000a */
[----:B------:R-:W0:Y:S01]  /*10b0*/  MUFU.EX2 R6, R6 ;  /* 0x0000000600067308 */ /* 0x000e220000000800 */
[----:B------:R-:W-:Y:S02]  /*10c0*/  FMUL.FTZ R8, R11, R8 ;  /* 0x000000080b087220 */ /* 0x000fe40000410000 */
[----:B------:R-:W-:Y:S02]  /*10d0*/  FMUL.FTZ R12, R25, -0.5 ;  /* 0xbf000000190c7820 */ /* 0x000fe40000410000 */
[----:B------:R-:W-:Y:S02]  /*10e0*/  FMUL.FTZ R11, R24, 1.4426950216293334961 ;  /* 0x3fb8aa3b180b7820 */ /* 0x000fe40000410000 */
[----:B------:R-:W-:Y:S02]  /*10f0*/  FMUL.FTZ R7, R7, 1.4426950216293334961 ;  /* 0x3fb8aa3b07077820 */ /* 0x000fe40000410000 */
[----:B------:R-:W-:-:S02]  /*1100*/  FFMA.FTZ R10, R10, R21, R21 ;  /* 0x000000150a0a7223 */ /* 0x000fc40000010015 */
[----:B------:R-:W-:Y:S01]  /*1110*/  FMUL.FTZ R12, R25, R12 ;  /* 0x0000000c190c7220 */ /* 0x000fe20000410000 */
[----:B------:R-:W1:Y:S03]  /*1120*/  MUFU.EX2 R11, R11 ;  /* 0x0000000b000b7308 */ /* 0x000e660000000800 */
[----:B------:R-:W-:-:S05]  /*1130*/  FMUL.FTZ R12, R12, 1.4426950216293334961 ;  /* 0x3fb8aa3b0c0c7820 */ /* 0x000fca0000410000 */
[----:B------:R-:W2:Y:S08]  /*1140*/  @P0 MUFU.EX2 R15, R18 ;  /* 0x00000012000f0308 */ /* 0x000eb00000000800 */
[----:B------:R-:W3:Y:S08]  /*1150*/  @P1 MUFU.EX2 R14, R10 ;  /* 0x0000000a000e1308 */ /* 0x000ef00000000800 */
[----:B------:R-:W4:Y:S01]  /*1160*/  MUFU.EX2 R7, R7 ;  /* 0x0000000700077308 */ /* 0x000f220000000800 */
[----:B0-----:R-:W-:-:S07]  /*1170*/  FMUL.FTZ R6, R6, 0.3989422917366027832 ;  /* 0x3ecc422a06067820 */ /* 0x001fce0000410000 */
[----:B------:R-:W0:Y:S01]  /*1180*/  MUFU.EX2 R12, R12 ;  /* 0x0000000c000c7308 */ /* 0x000e220000000800 */
[----:B------:R-:W-:Y:S02]  /*1190*/  FMUL.FTZ R6, R3, R6 ;  /* 0x0000000603067220 */ /* 0x000fe40000410000 */
[----:B------:R-:W-:Y:S02]  /*11a0*/  FADD.FTZ R3, R4, 1 ;  /* 0x3f80000004037421 */ /* 0x000fe40000010000 */
[----:B-1----:R-:W-:Y:S02]  /*11b0*/  FMUL.FTZ R4, R11, 0.3989422917366027832 ;  /* 0x3ecc422a0b047820 */ /* 0x002fe40000410000 */
[----:B--2---:R-:W-:Y:S02]  /*11c0*/  @P0 FADD.FTZ R15, -R15, 1 ;  /* 0x3f8000000f0f0421 */ /* 0x004fe40000010100 */
[----:B---3--:R-:W-:Y:S02]  /*11d0*/  @P1 FADD.FTZ R11, -R14, 1 ;  /* 0x3f8000000e0b1421 */ /* 0x008fe40000010100 */
[----:B----4-:R-:W-:Y:S01]  /*11e0*/  FMUL.FTZ R7, R7, 0.3989422917366027832 ;  /* 0x3ecc422a07077820 */ /* 0x010fe20000410000 */
[----:B------:R-:W-:Y:S01]  /*11f0*/  @P0 LOP3.LUT R18, R15, 0x80000000, R20, 0xb8, !PT ;  /* 0x800000000f120812 */ /* 0x000fe200078eb814 */
[----:B------:R-:W-:Y:S01]  /*1200*/  FADD.FTZ R5, R5, 1 ;  /* 0x3f80000005057421 */ /* 0x000fe20000010000 */
[----:B------:R-:W-:Y:S01]  /*1210*/  @P1 LOP3.LUT R10, R11, 0x80000000, R2, 0xb8, !PT ;  /* 0x800000000b0a1812 */ /* 0x000fe200078eb802 */
[----:B------:R-:W-:-:S02]  /*1220*/  FMUL.FTZ R22, R22, R7 ;  /* 0x0000000716167220 */ /* 0x000fc40000410000 */
[----:B0-----:R-:W-:Y:S02]  /*1230*/  FMUL.FTZ R12, R12, 0.3989422917366027832 ;  /* 0x3ecc422a0c0c7820 */ /* 0x001fe40000410000 */
[----:B------:R-:W-:Y:S02]  /*1240*/  FMUL.FTZ R23, R23, R4 ;  /* 0x0000000417177220 */ /* 0x000fe40000410000 */
[----:B------:R-:W-:Y:S02]  /*1250*/  FFMA.FTZ R7, R5, 0.5, R22 ;  /* 0x3f00000005077823 */ /* 0x000fe40000010016 */
[----:B------:R-:W-:Y:S02]  /*1260*/  FADD.FTZ R18, R18, 1 ;  /* 0x3f80000012127421 */ /* 0x000fe40000010000 */
[----:B------:R-:W-:Y:S02]  /*1270*/  FMUL.FTZ R25, R25, R12 ;  /* 0x0000000c19197220 */ /* 0x000fe40000410000 */
[----:B------:R-:W-:Y:S01]  /*1280*/  IMAD.WIDE.U32 R4, R0, R9, c[0x0][0x168] ;  /* 0x00005a0000047625 */ /* 0x000fe200078e0009 */
[----:B------:R-:W-:-:S03]  /*1290*/  HADD2.F32 R0, -RZ, R26.H0_H0 ;  /* 0x2000001aff007230 */ /* 0x000fc60000004100 */
[----:B------:R-:W-:Y:S01]  /*12a0*/  FADD.FTZ R10, R10, 1 ;  /* 0x3f8000000a0a7421 */ /* 0x000fe20000010000 */
[----:B------:R-:W-:Y:S02]  /*12b0*/  HADD2.F32 R26, -RZ, R26.H1_H1 ;  /* 0x3000001aff1a7230 */ /* 0x000fe40000004100 */
[--C-:B------:R-:W-:Y:S01]  /*12c0*/  HADD2.F32 R2, -RZ, R27.reuse.H0_H0 ;  /* 0x2000001bff027230 */ /* 0x100fe20000004100 */
[----:B------:R-:W-:Y:S01]  /*12d0*/  FFMA.FTZ R3, R3, 0.5, R6 ;  /* 0x3f00000003037823 */ /* 0x000fe20000010006 */
[----:B------:R-:W-:Y:S01]  /*12e0*/  HADD2.F32 R27, -RZ, R27.H1_H1 ;  /* 0x3000001bff1b7230 */ /* 0x000fe20000004100 */
[----:B------:R-:W-:Y:S02]  /*12f0*/  FFMA.FTZ R23, R18, 0.5, R23 ;  /* 0x3f00000012177823 */ /* 0x000fe40000010017 */
[----:B------:R-:W-:Y:S02]  /*1300*/  FFMA.FTZ R10, R10, 0.5, R25 ;  /* 0x3f0000000a0a7823 */ /* 0x000fe40000010019 */
[----:B------:R-:W-:-:S02]  /*1310*/  FMUL.FTZ R26, R26, R7 ;  /* 0x000000071a1a7220 */ /* 0x000fc40000410000 */
[----:B------:R-:W-:Y:S02]  /*1320*/  FMUL.FTZ R3, R0, R3 ;  /* 0x0000000300037220 */ /* 0x000fe40000410000 */
[----:B------:R-:W-:Y:S02]  /*1330*/  FMUL.FTZ R7, R2, R23 ;  /* 0x0000001702077220 */ /* 0x000fe40000410000 */
[----:B------:R-:W-:Y:S01]  /*1340*/  FMUL.FTZ R10, R27, R10 ;  /* 0x0000000a1b0a7220 */ /* 0x000fe20000410000 */
[----:B------:R-:W-:Y:S01]  /*1350*/  F2FP.PACK_AB R19, R16, R19 ;  /* 0x000000131013723e */ /* 0x000fe200000000ff */
[----:B------:R-:W-:Y:S01]  /*1360*/  IMAD.WIDE R4, R13, 0x4, R4 ;  /* 0x000000040d047825 */ /* 0x000fe200078e0204 */
[----:B------:R-:W-:Y:S02]  /*1370*/  F2FP.PACK_AB R17, R8, R17 ;  /* 0x000000110811723e */ /* 0x000fe400000000ff */
[----:B------:R-:W-:Y:S02]  /*1380*/  F2FP.PACK_AB R3, R26, R3 ;  /* 0x000000031a03723e */ /* 0x000fe400000000ff */
[----:B------:R-:W-:Y:S01]  /*1390*/  F2FP.PACK_AB R7, R10, R7 ;  /* 0x000000070a07723e */ /* 0x000fe200000000ff */
[----:B------:R-:W-:Y:S04]  /*13a0*/  STG.E [R4.64], R19 ;  /* 0x0000001304007986 */ /* 0x000fe8000c101904 */
[----:B------:R-:W-:Y:S04]  /*13b0*/  STG.E [R4.64+0x200], R17 ;  /* 0x0002001104007986 */ /* 0x000fe8000c101904 */
[----:B------:R-:W-:Y:S04]  /*13c0*/  STG.E [R4.64+0x400], R3 ;  /* 0x0004000304007986 */ /* 0x000fe8000c101904 */
[----:B------:R-:W-:Y:S01]  /*13d0*/  STG.E [R4.64+0x600], R7 ;  /* 0x0006000704007986 */ /* 0x000fe2000c101904 */
[----:B------:R-:W-:Y:S05]  /*13e0*/  EXIT ;  /* 0x000000000000794d */ /* 0x000fea0003800000 */
.L_x_1695:
[----:B------:R-:W0:Y:S01]  /*13f0*/  S2R R9, SR_TID.X ;  /* 0x0000000000097919 */ /* 0x000e220000002100 */
[----:B------:R-:W-:-:S02]  /*1400*/  PRMT R12, RZ, 0x7610, R12 ;  /* 0x00007610ff0c7816 */ /* 0x000fc4000000000c */
[----:B------:R-:W-:Y:S02]  /*1410*/  PRMT R13, RZ, 0x7610, R13 ;  /* 0x00007610ff0d7816 */ /* 0x000fe4000000000d */
[----:B------:R-:W-:Y:S02]  /*1420*/  PRMT R10, RZ, 0x7610, R10 ;  /* 0x00007610ff0a7816 */ /* 0x000fe4000000000a */
[----:B------:R-:W-:Y:S02]  /*1430*/  PRMT R11, RZ, 0x7610, R11 ;  /* 0x00007610ff0b7816 */ /* 0x000fe4000000000b */
[----:B0-----:R-:W-:Y:S02]  /*1440*/  ISETP.GE.AND P0, PT, R9, R8, PT ;  /* 0x000000080900720c */ /* 0x001fe40003f06270 */
[----:B------:R-:W-:-:S11]  /*1450*/  MOV R23, R9 ;  /* 0x0000000900177202 */ /* 0x000fd60000000f00 */
[----:B------:R-:W-:Y:S02]  /*1460*/  @!P0 IADD3 R17, R0, R23, RZ ;  /* 0x0000001700118210 */ /* 0x000fe40007ffe0ff */
        /* <DEDUP_REMOVED lines=12> */
[----:B------:R-:W-:Y:S02]  /*1530*/  @!P3 IADD3 R20, R0, R23, RZ ;  /* 0x000000170014b210 */ /* 0x000fe40007ffe0ff */
[----:B------:R-:W-:Y:S02]  /*1540*/  @!P3 IADD3 R23, R23, 0x80, RZ ;  /* 0x000000801717b810 */ /* 0x000fe40007ffe0ff */
[----:B------:R-:W-:Y:S02]  /*1550*/  @!P3 MOV R21, 0x2 ;  /* 0x000000020015b802 */ /* 0x000fe40000000f00 */
[----:B------:R-:W-:-:S03]  /*1560*/  ISETP.GE.AND P4, PT, R23, R8, PT ;  /* 0x000000081700720c */ /* 0x000fc60003f86270 */
[----:B------:R-:W-:-:S04]  /*1570*/  @!P3 IMAD.WIDE.U32 R6, R20, R21, c[0x0][0x170] ;  /* 0x00005c001406b625 */ /* 0x000fc800078e0015 */
[----:B------:R-:W-:Y:S01]  /*1580*/  @!P3 IMAD.WIDE.U32 R20, R20, R21, c[0x0][0x178] ;  /* 0x00005e001414b625 */ /* 0x000fe200078e0015 */
[----:B------:R2:W5:Y:S04]  /*1590*/  @!P3 LDG.E.U16 R12, [R6.64] ;  /* 0x00000004060cb981 */ /* 0x000568000c1e1500 */
[----:B------:R3:W5:Y:S01]  /*15a0*/  @!P3 LDG.E.U16 R13, [R20.64] ;  /* 0x00000004140db981 */ /* 0x000762000c1e1500 */
[----:B------:R-:W-:Y:S02]  /*15b0*/  @!P4 IADD3 R19, R0, R23, RZ ;  /* 0x000000170013c210 */ /* 0x000fe40007ffe0ff */
        /* <DEDUP_REMOVED lines=19> */
[----:B------:R-:W-:-:S02]  /*16f0*/  @!P1 MOV R28, 0x2 ;  /* 0x00000002001c9802 */ /* 0x000fc40000000f00 */
[----:B-1----:R-:W-:Y:S02]  /*1700*/  @!P3 MOV R6, 0x2 ;  /* 0x000000020006b802 */ /* 0x002fe40000000f00 */
[----:B------:R1:W5:Y:S01]  /*1710*/  @!P4 LDG.E.U16 R14, [R2.64] ;  /* 0x00000004020ec981 */ /* 0x000362000c1e1500 */
[----:B------:R-:W-:Y:S01]  /*1720*/  PRMT R26, RZ, 0x7610, R26 ;  /* 0x00007610ff1a7816 */ /* 0x000fe2000000001a */
[----:B------:R-:W-:Y:S01]  /*1730*/  @!P5 IMAD.WIDE.U32 R18, R18, R25, c[0x0][0x178] ;  /* 0x00005e001212d625 */ /* 0x000fe200078e0019 */
[----:B------:R-:W-:-:S03]  /*1740*/  PRMT R22, RZ, 0x7610, R22 ;  /* 0x00007610ff167816 */ /* 0x000fc60000000016 */
[----:B0-----:R-:W-:Y:S01]  /*1750*/  @!P3 IMAD.WIDE.U32 R4, R29, R6, c[0x0][0x170] ;  /* 0x00005c001d04b625 */ /* 0x001fe200078e0006 */
[----:B------:R-:W-:Y:S02]  /*1760*/  PRMT R24, RZ, 0x7610, R24 ;  /* 0x00007610ff187816 */ /* 0x000fe40000000018 */
[----:B------:R-:W-:Y:S01]  /*1770*/  PRMT R25, RZ, 0x7610, R25 ;  /* 0x00007610ff197816 */ /* 0x000fe20000000019 */
[CC--:B---3--:R-:W-:Y:S01]  /*1780*/  @!P1 IMAD.WIDE.U32 R20, R27.reuse, R28.reuse, c[0x0][0x170] ;  /* 0x00005c001b149625 */ /* 0x0c8fe200078e001c */
[----:B------:R0:W5:Y:S01]  /*1790*/  @!P3 LDG.E.U16 R26, [R4.64] ;  /* 0x00000004041ab981 */ /* 0x000162000c1e1500 */
[----:B------:R-:W-:Y:S02]  /*17a0*/  @!P2 IADD3 R23, R0, R23, RZ ;  /* 0x000000170017a210 */ /* 0x000fe40007ffe0ff */
[----:B-1----:R-:W-:Y:S01]  /*17b0*/  @!P1 IMAD.WIDE.U32 R2, R27, R28, c[0x0][0x178] ;  /* 0x00005e001b029625 */ /* 0x002fe200078e001c */
[----:B------:R-:W-:Y:S01]  /*17c0*/  PRMT R27, RZ, 0x7610, R27 ;  /* 0x00007610ff1b7816 */ /* 0x000fe2000000001b */
[----:B------:R1:W5:Y:S01]  /*17d0*/  @!P5 LDG.E.U16 R22, [R18.64] ;  /* 0x000000041216d981 */ /* 0x000362000c1e1500 */
[----:B------:R-:W-:Y:S01]  /*17e0*/  @!P2 MOV R28, 0x2 ;  /* 0x00000002001ca802 */ /* 0x000fe20000000f00 */
[----:B------:R-:W-:-:S02]  /*17f0*/  @!P3 IMAD.WIDE.U32 R6, R29, R6, c[0x0][0x178] ;  /* 0x00005e001d06b625 */ /* 0x000fc400078e0006 */
[----:B------:R2:W5:Y:S01]  /*1800*/  @!P1 LDG.E.U16 R24, [R20.64] ;  /* 0x0000000414189981 */ /* 0x000562000c1e1500 */
[----:B0-----:R-:W-:Y:S02]  /*1810*/  @!P0 MOV R4, 0x2 ;  /* 0x0000000200048802 */ /* 0x001fe40000000f00 */
[----:B------:R-:W-:Y:S01]  /*1820*/  PRMT R29, RZ, 0x7610, R29 ;  /* 0x00007610ff1d7816 */ /* 0x000fe2000000001d */
[----:B------:R0:W5:Y:S01]  /*1830*/  @!P1 LDG.E.U16 R25, [R2.64] ;  /* 0x0000000402199981 */ /* 0x000162000c1e1500 */
[----:B-1----:R-:W-:-:S03]  /*1840*/  @!P2 IMAD.WIDE.U32 R18, R23, R28, c[0x0][0x170] ;  /* 0x00005c001712a625 */ /* 0x002fc600078e001c */
[----:B------:R1:W5:Y:S01]  /*1850*/  @!P3 LDG.E.U16 R27, [R6.64] ;  /* 0x00000004061bb981 */ /* 0x000362000c1e1500 */
[----:B--2---:R-:W-:Y:S01]  /*1860*/  @!P2 IMAD.WIDE.U32 R20, R23, R28, c[0x0][0x178] ;  /* 0x00005e001714a625 */ /* 0x004fe200078e001c */
[----:B------:R-:W-:Y:S02]  /*1870*/  PRMT R28, RZ, 0x7610, R28 ;  /* 0x00007610ff1c7816 */ /* 0x000fe4000000001c */
[----:B------:R-:W-:Y:S01]  /*1880*/  PRMT R23, RZ, 0x7610, R23 ;  /* 0x00007610ff177816 */ /* 0x000fe20000000017 */
[----:B0-----:R-:W-:-:S03]  /*1890*/  @!P0 IMAD.WIDE.U32 R2, R17, R4, c[0x0][0x170] ;  /* 0x00005c0011028625 */ /* 0x001fc600078e0004 */
[----:B------:R0:W5:Y:S01]  /*18a0*/  @!P2 LDG.E.U16 R28, [R18.64] ;  /* 0x00000004121ca981 */ /* 0x000162000c1e1500 */
[----:B-1----:R-:W-:Y:S01]  /*18b0*/  PRMT R6, RZ, 0x7610, R6 ;  /* 0x00007610ff067816 */ /* 0x002fe20000000006 */
[----:B------:R-:W-:Y:S02]  /*18c0*/  @!P0 IMAD.WIDE.U32 R4, R17, R4, c[0x0][0x178] ;  /* 0x00005e0011048625 */ /* 0x000fe400078e0004 */
[----:B------:R0:W5:Y:S04]  /*18d0*/  @!P2 LDG.E.U16 R23, [R20.64] ;  /* 0x000000041417a981 */ /* 0x000168000c1e1500 */
[----:B------:R0:W5:Y:S04]  /*18e0*/  @!P0 LDG.E.U16 R29, [R2.64] ;  /* 0x00000004021d8981 */ /* 0x000168000c1e1500 */
[----:B------:R0:W5:Y:S01]  /*18f0*/  @!P0 LDG.E.U16 R6, [R4.64] ;  /* 0x0000000404068981 */ /* 0x000162000c1e1500 */
[----:B------:R-:W-:Y:S01]  /*1900*/  BSSY B0, `(.L_x_1696) ;  /* 0x000002d000007945 */ /* 0x000fe20003800000 */
[----:B------:R-:W-:Y:S05]  /*1910*/  @P0 BRA `(.L_x_1697) ;  /* 0x000002b000000947 */ /* 0x000fea0003800000 */
[----:B0----5:R-:W-:Y:S01]  /*1920*/  HADD2.F32 R2, -RZ, R6.H0_H0 ;  /* 0x20000006ff027230 */ /* 0x021fe20000004100 */
[----:B------:R-:W-:Y:S01]  /*1930*/  HFMA2.MMA R6, -RZ, RZ, 0.61474609375, 16.90625 ;  /* 0x38eb4c3aff067435 */ /* 0x000fe200000001ff */
[----:B------:R-:W-:Y:S01]  /*1940*/  MOV R7, 0x3aae005b ;  /* 0x3aae005b00077802 */ /* 0x000fe20000000f00 */
[----:B------:R-:W-:-:S02]  /*1950*/  HADD2.F32 R29, -RZ, R29.H0_H0 ;  /* 0x2000001dff1d7230 */ /* 0x000fc40000004100 */
        /* <DEDUP_REMOVED lines=9> */
[----:B------:R-:W-:-:S10]  /*19f0*/  HFMA2.MMA R7, -RZ, RZ, 1.0087890625, -0.000686168670654296875 ;  /* 0x3c09919fff077435 */ /* 0x000fd400000001ff */
[----:B------:R-:W-:-:S05]  /*1a00*/  FSEL R7, R7, 0.0052134888246655464172, P1 ;  /* 0x3baad5ea07077808 */ /* 0x000fca0000800000 */
[----:B------:R-:W-:Y:S01]  /*1a10*/  FFMA.FTZ R6, R5, R6, R7 ;  /* 0x0000000605067223 */ /* 0x000fe20000010007 */
[----:B------:R-:W-:-:S04]  /*1a20*/  MOV R7, 0x3d24d99a ;  /* 0x3d24d99a00077802 */ /* 0x000fc80000000f00 */
[----:B------:R-:W-:-:S05]  /*1a30*/  FSEL R7, -R7, -0.026868773624300956726, P1 ;  /* 0xbcdc1be707077808 */ /* 0x000fca0000800100 */
[----:B------:R-:W-:Y:S01]  /*1a40*/  FFMA.FTZ R6, R5, R6, R7 ;  /* 0x0000000605067223 */ /* 0x000fe20000010007 */
[----:B------:R-:W-:-:S10]  /*1a50*/  HFMA2.MMA R7, -RZ, RZ, 1.5341796875, 81.5625 ;  /* 0x3e235519ff077435 */ /* 0x000fd400000001ff */
[----:B------:R-:W-:-:S05]  /*1a60*/  FSEL R7, R7, 0.11284004896879196167, P1 ;  /* 0x3de718af07077808 */ /* 0x000fca0000800000 */
[----:B------:R-:W-:Y:S01]  /*1a70*/  FFMA.FTZ R6, R5, R6, R7 ;  /* 0x0000000605067223 */ /* 0x000fe20000010007 */
[----:B------:R-:W-:-:S04]  /*1a80*/  MOV R7, 0x3f69b4f9 ;  /* 0x3f69b4f900077802 */ /* 0x000fc80000000f00 */
[----:B------:R-:W-:-:S05]  /*1a90*/  FSEL R7, R7, -0.37612664699554443359, P1 ;  /* 0xbec093ac07077808 */ /* 0x000fca0000800000 */
[----:B------:R-:W-:Y:S01]  /*1aa0*/  FFMA.FTZ R6, R5, R6, R7 ;  /* 0x0000000605067223 */ /* 0x000fe20000010007 */
[----:B------:R-:W-:-:S10]  /*1ab0*/  HFMA2.MMA R7, -RZ, RZ, 1.7822265625, 0.000185489654541015625 ;  /* 0x3f210a14ff077435 */ /* 0x000fd400000001ff */
        /* <DEDUP_REMOVED lines=17> */
.L_x_1697:
[----:B------:R-:W-:Y:S05]  /*1bd0*/  BSYNC B0 ;  /* 0x0000000000007941 */ /* 0x000fea0003800000 */
.L_x_1696:
[----:B0-----:R-:W-:Y:S01]  /*1be0*/  IADD3 R5, R9, 0x80, RZ ;  /* 0x0000008009057810 */ /* 0x001fe20007ffe0ff */
[----:B------:R-:W-:Y:S03]  /*1bf0*/  BSSY B0, `(.L_x_1698) ;  /* 0x000002e000007945 */ /* 0x000fe60003800000 */
[----:B------:R-:W-:-:S13]  /*1c00*/  ISETP.GE.AND P1, PT, R5, R8, PT ;  /* 0x000000080500720c */ /* 0x000fda0003f26270 */
[----:B------:R-:W-:Y:S05]  /*1c10*/  @P1 BRA `(.L_x_1699) ;  /* 0x000002b000001947 */ /* 0x000fea0003800000 */
[----:B-----5:R-:W-:Y:S01]  /*1c20*/  HADD2.F32 R11, -RZ, R11.H0_H0 ;  /* 0x2000000bff0b7230 */ /* 0x020fe20000004100 */
[----:B------:R-:W-:Y:S01]  /*1c30*/  HFMA2.MMA R17, -RZ, RZ, 0.8349609375, 5.424022674560546875e-06 ;  /* 0x3aae005bff117435 */ /* 0x000fe200000001ff */
[----:B------:R-:W-:Y:S01]  /*1c40*/  MOV R7, 0x38eb4c3a ;  /* 0x38eb4c3a00077802 */ /* 0x000fe20000000f00 */
[----:B------:R-:W-:Y:S02]  /*1c50*/  HADD2.F32 R10, -RZ, R10.H0_H0 ;  /* 0x2000000aff0a7230 */ /* 0x000fe40000004100 */
        /* <DEDUP_REMOVED lines=38> */
[----:B------:R-:W-:Y:S02]  /*1ec0*/  F2FP.PACK_AB R6, RZ, R6 ;  /* 0x00000006ff06723e */ /* 0x000fe400000000ff */
.L_x_1699:
[----:B------:R-:W-:Y:S05]  /*1ed0*/  BSYNC B0 ;  /* 0x0000000000007941 */ /* 0x000fea0003800000 */
.L_x_1698:
        /* <DEDUP_REMOVED lines=14> */
[----:B------:R-:W-:Y:S01]  /*1fc0*/  HADD2.F32 R13, -RZ, R13.H0_H0 ;  /* 0x2000000dff0d7230 */ /* 0x000fe20000004100 */
[----:B------:R-:W-:Y:S01]  /*1fd0*/  HFMA2.MMA R10, -RZ, RZ, 0.61474609375, 16.90625 ;  /* 0x38eb4c3aff0a7435 */ /* 0x000fe200000001ff */
[----:B------:R-:W-:Y:S01]  /*1fe0*/  MOV R11, 0x3aae005b ;  /* 0x3aae005b000b7802 */ /* 0x000fe20000000f00 */
[----:B------:R-:W-:Y:S01]  /*1ff0*/  HFMA2.MMA R17, -RZ, RZ, 1.0087890625, -0.000686168670654296875 ;  /* 0x3c09919fff117435 */ /* 0x000fe200000001ff */
[----:B------:R-:W-:Y:S01]  /*2000*/  HADD2.F32 R12, -RZ, R12.H0_H0 ;  /* 0x2000000cff0c7230 */ /* 0x000fe20000004100 */
        /* <DEDUP_REMOVED lines=10> */
[----:B------:R-:W-:-:S03]  /*20b0*/  MOV R11, 0x3d24d99a ;  /* 0x3d24d99a000b7802 */ /* 0x000fc60000000f00 */
[----:B------:R-:W-:Y:S01]  /*20c0*/  FFMA.FTZ R10, R7, R10, R17 ;  /* 0x0000000a070a7223 */ /* 0x000fe20000010011 */
[----:B------:R-:W-:Y:S01]  /*20d0*/  HFMA2.MMA R17, -RZ, RZ, 1.5341796875, 81.5625 ;  /* 0x3e235519ff117435 */ /* 0x000fe200000001ff */
[----:B------:R-:W-:-:S05]  /*20e0*/  FSEL R11, -R11, -0.026868773624300956726, P6 ;  /* 0xbcdc1be70b0b7808 */ /* 0x000fca0003000100 */
[----:B------:R-:W-:Y:S01]  /*20f0*/  FFMA.FTZ R10, R7, R10, R11 ;  /* 0x0000000a070a7223 */ /* 0x000fe2000001000b */
[----:B------:R-:W-:-:S03]  /*2100*/  MOV R11, 0x3f69b4f9 ;  /* 0x3f69b4f9000b7802 */ /* 0x000fc60000000f00 */
[----:B------:R-:W-:Y:S02]  /*2110*/  FSEL R17, R17, 0.11284004896879196167, P6 ;  /* 0x3de718af11117808 */ /* 0x000fe40003000000 */
[----:B------:R-:W-:-:S03]  /*2120*/  FSEL R11, R11, -0.37612664699554443359, P6 ;  /* 0xbec093ac0b0b7808 */ /* 0x000fc60003000000 */
[----:B------:R-:W-:Y:S01]  /*2130*/  FFMA.FTZ R10, R7, R10, R17 ;  /* 0x0000000a070a7223 */ /* 0x000fe20000010011 */
[----:B------:R-:W-:-:S03]  /*2140*/  HFMA2.MMA R17, -RZ, RZ, 1.7822265625, 0.000185489654541015625 ;  /* 0x3f210a14ff117435 */ /* 0x000fc600000001ff */
[----:B------:R-:W-:Y:S01]  /*2150*/  FFMA.FTZ R10, R7, R10, R11 ;  /* 0x0000000a070a7223 */ /* 0x000fe2000001000b */
[----:B------:R-:W-:-:S06]  /*2160*/  FSEL R11, R18, R3, P6 ;  /* 0x00000003120b7208 */ /* 0x000fcc0003000000 */
[----:B------:R-:W-:-:S05]  /*2170*/  FSEL R2, R17, 0.12837915122509002686, P6 ;  /* 0x3e0375d311027808 */ /* 0x000fca0003000000 */
        /* <DEDUP_REMOVED lines=15> */
.L_x_1701:
[----:B------:R-:W-:Y:S05]  /*2270*/  BSYNC B0 ;  /* 0x0000000000007941 */ /* 0x000fea0003800000 */
.L_x_1700:
[----:B------:R-:W-:Y:S01]  /*2280*/  @!P0 IADD3 R2, R0, R9, RZ ;  /* 0x0000000900028210 */ /* 0x000fe20007ffe0ff */
[----:B------:R-:W-:Y:S01]  /*2290*/  BSSY B0, `(.L_x_1702) ;  /* 0x000002f000007945 */ /* 0x000fe20003800000 */
[----:B------:R-:W-:-:S05]  /*22a0*/  @!P0 MOV R3, 0x2 ;  /* 0x0000000200038802 */ /* 0x000fca0000000f00 */
[----:B------:R-:W-:Y:S01]  /*22b0*/  @!P0 IMAD.WIDE.U32 R2, R2, R3, c[0x0][0x168] ;  /* 0x00005a0002028625 */ /* 0x000fe200078e0003 */
[----:B------:R-:W-:Y:S05]  /*22c0*/  @P1 BRA `(.L_x_1703) ;  /* 0x000002b000001947 */ /* 0x000fea0003800000 */
[----:B------:R-:W-:Y:S01]  /*22d0*/  HADD2.F32 R15, -RZ, R15.H0_H0 ;  /* 0x2000000fff0f7230 */ /* 0x000fe20000004100 */
[----:B------:R-:W-:Y:S01]  /*22e0*/  HFMA2.MMA R17, -RZ, RZ, 0.61474609375, 16.90625 ;  /* 0x38eb4c3aff117435 */ /* 0x000fe200000001ff */
[----:B------:R-:W-:Y:S01]  /*22f0*/  MOV R18, 0x3aae005b ;  /* 0x3aae005b00127802 */ /* 0x000fe20000000f00 */
[----:B------:R-:W-:Y:S02]  /*2300*/  HADD2.F32 R14, -RZ, R14.H0_H0 ;  /* 0x2000000eff0e7230 */ /* 0x000fe40000004100 */
        /* <DEDUP_REMOVED lines=39> */
.L_x_1703:
[----:B------:R-:W-:Y:S05]  /*2580*/  BSYNC B0 ;  /* 0x0000000000007941 */ /* 0x000fea0003800000 */
.L_x_1702:
[----:B------:R-:W-:Y:S01]  /*2590*/  BSSY B0, `(.L_x_1704) ;  /* 0x000002d000007945 */ /* 0x000fe20003800000 */
[----:B------:R-:W-:Y:S05]  /*25a0*/  @P2 BRA `(.L_x_1705) ;  /* 0x000002b000002947 */ /* 0x000fea0003800000 */
[----:B------:R-:W-:Y:S01]  /*25b0*/  HADD2.F32 R22, -RZ, R22.H0_H0 ;  /* 0x20000016ff167230 */ /* 0x000fe20000004100 */
[----:B------:R-:W-:Y:S01]  /*25c0*/  HFMA2.MMA R17, -RZ, RZ, 0.8349609375, 5.424022674560546875e-06 ;  /* 0x3aae005bff117435 */ /* 0x000fe200000001ff */
[----:B------:R-:W-:Y:S01]  /*25d0*/  MOV R15, 0x38eb4c3a ;  /* 0x38eb4c3a000f7802 */ /* 0x000fe20000000f00 */
[----:B------:R-:W-:Y:S01]  /*25e0*/  HADD2.F32 R16, -RZ, R16.H0_H0 ;  /* 0x20000010ff107230 */ /* 0x000fe20000004100 */
[----:B------:R-:W-:Y:S01]  /*25f0*/  MOV R18, 0x3c09919f ;  /* 0x3c09919f00127802 */ /* 0x000fe20000000f00 */
        /* <DEDUP_REMOVED lines=38> */
.L_x_1705:
[----:B------:R-:W-:Y:S05]  /*2860*/  BSYNC B0 ;  /* 0x0000000000007941 */ /* 0x000fea0003800000 */
.L_x_1704:
[----:B------:R-:W-:Y:S01]  /*2870*/  BSSY B0, `(.L_x_1706) ;  /* 0x000002d000007945 */ /* 0x000fe20003800000 */
[----:B------:R-:W-:Y:S05]  /*2880*/  @P3 BRA `(.L_x_1707) ;  /* 0x000002b000003947 */ /* 0x000fea0003800000 */
[----:B------:R-:W-:Y:S01]  /*2890*/  HADD2.F32 R25, -RZ, R25.H0_H0 ;  /* 0x20000019ff197230 */ /* 0x000fe20000004100 */
[----:B------:R-:W-:Y:S01]  /*28a0*/  HFMA2.MMA R15, -RZ, RZ, 0.61474609375, 16.90625 ;  /* 0x38eb4c3aff0f7435 */ /* 0x000fe200000001ff */
[----:B------:R-:W-:Y:S01]  /*28b0*/  MOV R16, 0x3aae005b ;  /* 0x3aae005b00107802 */ /* 0x000fe20000000f00 */
[----:B------:R-:W-:Y:S01]  /*28c0*/  HFMA2.MMA R17, -RZ, RZ, 1.0087890625, -0.000686168670654296875 ;  /* 0x3c09919fff117435 */ /* 0x000fe200000001ff */
[----:B------:R-:W-:Y:S01]  /*28d0*/  MOV R18, 0x3d24d99a ;  /* 0x3d24d99a00127802 */ /* 0x000fe20000000f00 */
[----:B------:R-:W-:Y:S01]  /*28e0*/  FMUL.FTZ R12, R25, 0.70710676908493041992 ;  /* 0x3f3504f3190c7820 */ /* 0x000fe20000410000 */
[----:B------:R-:W-:Y:S01]  /*28f0*/  HFMA2.MMA R19, -RZ, RZ, 1.5341796875, 81.5625 ;  /* 0x3e235519ff137435 */ /* 0x000fe200000001ff */
        /* <DEDUP_REMOVED lines=9> */
[----:B------:R-:W-:Y:S02]  /*2990*/  FSEL R16, -R18, -0.026868773624300956726, P1 ;  /* 0xbcdc1be712107808 */ /* 0x000fe40000800100 */
[----:B------:R-:W-:Y:S01]  /*29a0*/  MOV R18, 0x3f69b4f9 ;  /* 0x3f69b4f900127802 */ /* 0x000fe20000000f00 */
[C---:B------:R-:W-:Y:S01]  /*29b0*/  FFMA.FTZ R15, R14.reuse, R15, R17 ;  /* 0x0000000f0e0f7223 */ /* 0x040fe20000010011 */
[----:B------:R-:W-:Y:S01]  /*29c0*/  FSEL R17, R19, 0.11284004896879196167, P1 ;  /* 0x3de718af13117808 */ /* 0x000fe20000800000 */
[----:B------:R-:W-:Y:S02]  /*29d0*/  HFMA2.MMA R19, -RZ, RZ, 1.7822265625, 0.000185489654541015625 ;  /* 0x3f210a14ff137435 */ /* 0x000fe400000001ff */
[----:B------:R-:W-:Y:S01]  /*29e0*/  FFMA.FTZ R15, R14, R15, R16 ;  /* 0x0000000f0e0f7223 */ /* 0x000fe20000010010 */
[----:B------:R-:W-:-:S03]  /*29f0*/  FSEL R16, R18, -0.37612664699554443359, P1 ;  /* 0xbec093ac12107808 */ /* 0x000fc60000800000 */
[C---:B------:R-:W-:Y:S02]  /*2a00*/  FFMA.FTZ R15, R14.reuse, R15, R17 ;  /* 0x0000000f0e0f7223 */ /* 0x040fe40000010011 */
[----:B------:R-:W-:Y:S02]  /*2a10*/  FADD.FTZ R17, -R13, -RZ ;  /* 0x800000ff0d117221 */ /* 0x000fe40000010100 */
[----:B------:R-:W-:Y:S01]  /*2a20*/  FSEL R13, R19, 0.12837915122509002686, P1 ;  /* 0x3e0375d3130d7808 */ /* 0x000fe20000800000 */
[C---:B------:R-:W-:Y:S02]  /*2a30*/  FFMA.FTZ R15, R14.reuse, R15, R16 ;  /* 0x0000000f0e0f7223 */ /* 0x040fe40000010010 */
        /* <DEDUP_REMOVED lines=16> */
.L_x_1707:
[----:B------:R-:W-:Y:S05]  /*2b40*/  BSYNC B0 ;  /* 0x0000000000007941 */ /* 0x000fea0003800000 */
.L_x_1706:
[----:B------:R-:W-:Y:S01]  /*2b50*/  BSSY B0, `(.L_x_1708) ;  /* 0x000002d000007945 */ /* 0x000fe20003800000 */
[----:B------:R-:W-:Y:S05]  /*2b60*/  @P4 BRA `(.L_x_1709) ;  /* 0x000002b000004947 */ /* 0x000fea0003800000 */
[----:B------:R-:W-:Y:S01]  /*2b70*/  HADD2.F32 R27, -RZ, R27.H0_H0 ;  /* 0x2000001bff1b7230 */ /* 0x000fe20000004100 */
[----:B------:R-:W-:Y:S01]  /*2b80*/  HFMA2.MMA R17, -RZ, RZ, 0.8349609375, 5.424022674560546875e-06 ;  /* 0x3aae005bff117435 */ /* 0x000fe200000001ff */
[----:B------:R-:W-:Y:S01]  /*2b90*/  MOV R16, 0x38eb4c3a ;  /* 0x38eb4c3a00107802 */ /* 0x000fe20000000f00 */
[----:B------:R-:W-:Y:S01]  /*2ba0*/  HFMA2.MMA R19, -RZ, RZ, 1.28515625, -179.25 ;  /* 0x3d24d99aff137435 */ /* 0x000fe200000001ff */
[----:B------:R-:W-:Y:S01]  /*2bb0*/  MOV R18, 0x3c09919f ;  /* 0x3c09919f00127802 */ /* 0x000fe20000000f00 */
        /* <DEDUP_REMOVED lines=38> */
.L_x_1709:
[----:B------:R-:W-:Y:S05]  /*2e20*/  BSYNC B0 ;  /* 0x0000000000007941 */ /* 0x000fea0003800000 */
.L_x_1708:
        /* <DEDUP_REMOVED lines=45> */
.L_x_1711:
[----:B------:R-:W-:Y:S05]  /*3100*/  BSYNC B0 ;  /* 0x0000000000007941 */ /* 0x000fea0003800000 */
.L_x_1710:
[----:B------:R-:W-:Y:S01]  /*3110*/  @!P0 MOV R9, R5 ;  /* 0x0000000500098202 */ /* 0x000fe20000000f00 */
[----:B------:R0:W-:Y:S01]  /*3120*/  @!P0 STG.E.U16 [R2.64], R4 ;  /* 0x0000000402008986 */ /* 0x0001e2000c101504 */
[----:B------:R-:W-:Y:S01]  /*3130*/  BSSY B0, `(.L_x_1712) ;  /* 0x000002d000007945 */ /* 0x000fe20003800000 */
[----:B------:R-:W-:Y:S01]  /*3140*/  BSSY B1, `(.L_x_1713) ;  /* 0x0000025000017945 */ /* 0x000fe20003800000 */
[----:B------:R-:W-:-:S13]  /*3150*/  ISETP.GE.AND P0, PT, R9, R8, PT ;  /* 0x000000080900720c */ /* 0x000fda0003f06270 */
[----:B------:R-:W-:Y:S05]  /*3160*/  @P0 BRA `(.L_x_1714) ;  /* 0x000000c000000947 */ /* 0x000fea0003800000 */
[----:B0-----:R-:W-:Y:S01]  /*3170*/  HFMA2.MMA R3, -RZ, RZ, 0, 1.1920928955078125e-07 ;  /* 0x00000002ff037435 */ /* 0x001fe200000001ff */
[----:B------:R-:W-:Y:S02]  /*3180*/  IADD3 R2, R0, R9, RZ ;  /* 0x0000000900027210 */ /* 0x000fe40007ffe0ff */
[----:B------:R-:W-:-:S04]  /*3190*/  IADD3 R9, R9, 0x80, RZ ;  /* 0x0000008009097810 */ /* 0x000fc80007ffe0ff */
[----:B------:R-:W-:-:S03]  /*31a0*/  ISETP.GE.AND P0, PT, R9, R8, PT ;  /* 0x000000080900720c */ /* 0x000fc60003f06270 */
[----:B------:R-:W-:-:S05]  /*31b0*/  IMAD.WIDE.U32 R2, R2, R3, c[0x0][0x168] ;  /* 0x00005a0002027625 */ /* 0x000fca00078e0003 */
[----:B------:R0:W-:Y:S05]  /*31c0*/  STG.E.U16 [R2.64], R6 ;  /* 0x0000000602007986 */ /* 0x0001ea000c101504 */
[----:B------:R-:W-:Y:S05]  /*31d0*/  @P0 BRA `(.L_x_1715) ;  /* 0x000000c000000947 */ /* 0x000fea0003800000 */
[----:B0-----:R-:W-:Y:S02]  /*31e0*/  IADD3 R2, R0, R9, RZ ;  /* 0x0000000900027210 */ /* 0x001fe40007ffe0ff */
[----:B------:R-:W-:Y:S02]  /*31f0*/  MOV R3, 0x2 ;  /* 0x0000000200037802 */ /* 0x000fe40000000f00 */
[----:B------:R-:W-:-:S03]  /*3200*/  IADD3 R9, R9, 0x80, RZ ;  /* 0x0000008009097810 */ /* 0x000fc60007ffe0ff */
[----:B------:R-:W-:-:S05]  /*3210*/  IMAD.WIDE.U32 R2, R2, R3, c[0x0][0x168] ;  /* 0x00005a0002027625 */ /* 0x000fca00078e0003 */
[----:B------:R0:W-:Y:S02]  /*3220*/  STG.E.U16 [R2.64], R7 ;  /* 0x0000000702007986 */ /* 0x0001e4000c101504 */
.L_x_1714:
[----:B0-----:R-:W-:-:S13]  /*3230*/  ISETP.GE.AND P0, PT, R9, R8, PT ;  /* 0x000000080900720c */ /* 0x001fda0003f06270 */
[----:B------:R-:W-:Y:S05]  /*3240*/  @P0 BRA `(.L_x_1716) ;  /* 0x000000c000000947 */ /* 0x000fea0003800000 */
[----:B------:R-:W-:Y:S02]  /*3250*/  IADD3 R2, R0, R9, RZ ;  /* 0x0000000900027210 */ /* 0x000fe40007ffe0ff */
[----:B------:R-:W-:Y:S02]  /*3260*/  MOV R3, 0x2 ;  /* 0x0000000200037802 */ /* 0x000fe40000000f00 */
[----:B------:R-:W-:-:S03]  /*3270*/  IADD3 R9, R9, 0x80, RZ ;  /* 0x0000008009097810 */ /* 0x000fc60007ffe0ff */
[----:B------:R-:W-:-:S05]  /*3280*/  IMAD.WIDE.U32 R2, R2, R3, c[0x0][0x168] ;  /* 0x00005a0002027625 */ /* 0x000fca00078e0003 */
[----:B------:R0:W-:Y:S02]  /*3290*/  STG.E.U16 [R2.64], R10 ;  /* 0x0000000a02007986 */ /* 0x0001e4000c101504 */
.L_x_1715:
[----:B------:R-:W-:-:S13]  /*32a0*/  ISETP.GE.AND P0, PT, R9, R8, PT ;  /* 0x000000080900720c */ /* 0x000fda0003f06270 */
[----:B------:R-:W-:Y:S05]  /*32b0*/  @P0 BRA `(.L_x_1717) ;  /* 0x000000d000000947 */ /* 0x000fea0003800000 */
[----:B0-----:R-:W-:Y:S01]  /*32c0*/  HFMA2.MMA R3, -RZ, RZ, 0, 1.1920928955078125e-07 ;  /* 0x00000002ff037435 */ /* 0x001fe200000001ff */
[----:B------:R-:W-:Y:S02]  /*32d0*/  IADD3 R2, R0, R9, RZ ;  /* 0x0000000900027210 */ /* 0x000fe40007ffe0ff */
[----:B------:R-:W-:-:S07]  /*32e0*/  IADD3 R9, R9, 0x80, RZ ;  /* 0x0000008009097810 */ /* 0x000fce0007ffe0ff */
[----:B------:R-:W-:-:S05]  /*32f0*/  IMAD.WIDE.U32 R2, R2, R3, c[0x0][0x168] ;  /* 0x00005a0002027625 */ /* 0x000fca00078e0003 */
[----:B------:R0:W-:Y:S02]  /*3300*/  STG.E.U16 [R2.64], R11 ;  /* 0x0000000b02007986 */ /* 0x0001e4000c101504 */
.L_x_1716:
[----:B------:R-:W-:-:S13]  /*3310*/  ISETP.GE.AND P0, PT, R9, R8, PT ;  /* 0x000000080900720c */ /* 0x000fda0003f06270 */
[----:B------:R-:W-:Y:S01]  /*3320*/  @P0 BREAK B1 ;  /* 0x0000000000010942 */ /* 0x000fe20003800000 */
[----:B------:R-:W-:Y:S05]  /*3330*/  @P0 BRA `(.L_x_1718) ;  /* 0x000000c000000947 */ /* 0x000fea0003800000 */
[----:B0-----:R-:W-:Y:S02]  /*3340*/  IADD3 R2, R0, R9, RZ ;  /* 0x0000000900027210 */ /* 0x001fe40007ffe0ff */
[----:B------:R-:W-:Y:S02]  /*3350*/  MOV R3, 0x2 ;  /* 0x0000000200037802 */ /* 0x000fe40000000f00 */
[----:B------:R-:W-:-:S03]  /*3360*/  IADD3 R9, R9, 0x80, RZ ;  /* 0x0000008009097810 */ /* 0x000fc60007ffe0ff */
[----:B------:R-:W-:-:S05]  /*3370*/  IMAD.WIDE.U32 R2, R2, R3, c[0x0][0x168] ;  /* 0x00005a0002027625 */ /* 0x000fca00078e0003 */
[----:B------:R0:W-:Y:S02]  /*3380*/  STG.E.U16 [R2.64], R12 ;  /* 0x0000000c02007986 */ /* 0x0001e4000c101504 */
.L_x_1717:
[----:B------:R-:W-:Y:S05]  /*3390*/  BSYNC B1 ;  /* 0x0000000000017941 */ /* 0x000fea0003800000 */
.L_x_1713:
[----:B------:R-:W-:-:S13]  /*33a0*/  ISETP.GE.AND P0, PT, R9, R8, PT ;  /* 0x000000080900720c */ /* 0x000fda0003f06270 */
[----:B0-----:R-:W-:Y:S02]  /*33b0*/  @!P0 IADD3 R2, R0, R9, RZ ;  /* 0x0000000900028210 */ /* 0x001fe40007ffe0ff */
[----:B------:R-:W-:Y:S02]  /*33c0*/  @!P0 MOV R3, 0x2 ;  /* 0x0000000200038802 */ /* 0x000fe40000000f00 */
[----:B------:R-:W-:-:S03]  /*33d0*/  @!P0 IADD3 R9, R9, 0x80, RZ ;  /* 0x0000008009098810 */ /* 0x000fc60007ffe0ff */
[----:B------:R-:W-:-:S05]  /*33e0*/  @!P0 IMAD.WIDE.U32 R2, R2, R3, c[0x0][0x168] ;  /* 0x00005a0002028625 */ /* 0x000fca00078e0003 */
[----:B------:R0:W-:Y:S02]  /*33f0*/  @!P0 STG.E.U16 [R2.64], R13 ;  /* 0x0000000d02008986 */ /* 0x0001e4000c101504 */
.L_x_1718:
[----:B------:R-:W-:Y:S05]  /*3400*/  BSYNC B0 ;  /* 0x0000000000007941 */ /* 0x000fea0003800000 */
.L_x_1712:
        /* <DEDUP_REMOVED lines=8> */
.L_x_1719:
        /* <DEDUP_REMOVED lines=15> */
.L_x_11985:


//--------------------- .text._ZN2at6native29vectorized_elementwise_kernelILi4EZZZNS0_26GeluBackwardCUDAKernelImplERNS_18TensorIteratorBaseENS0_8GeluTypeEENKUlvE0_clEvENKUlvE1_clEvEUlN3c104HalfES8_E_St5arrayIPcLm3EEEEviT0_T1_ --------------------------
	.section	.text._ZN2at6native29vectorized_elementwise_kernelILi4EZZZNS0_26GeluBackwardCUDAKernelImplERNS_18TensorIteratorBaseENS0_8GeluTypeEENKUlvE0_clEvENKUlvE1_clEvEUlN3c104HalfES8_E_St5arrayIPcLm3EEEEviT0_T1_,"ax",@progbits
	.sectioninfo	@"SHI_REGISTERS=32"
	.align	128
        .global         _ZN2at6native29vectorized_elementwise_kernelILi4EZZZNS0_26GeluBackwardCUDAKernelImplERNS_18TensorIteratorBaseENS0_8GeluTypeEENKUlvE0_clEvENKUlvE1_clEvEUlN3c104HalfES8_E_St5arrayIPcLm3EEEEviT0_T1_
        .type           _ZN2at6native29vectorized_elementwise_kernelILi4EZZZNS0_26GeluBackwardCUDAKernelImplERNS_18TensorIteratorBaseENS0_8GeluTypeEENKUlvE0_clEvENKUlvE1_clEvEUlN3c104HalfES8_E_St5arrayIPcLm3EEEEviT0_T1_,@function
        .size           _ZN2at6native29vectorized_elementwise_kernelILi4EZZZNS0_26GeluBackwardCUDAKernelImplERNS_18TensorIteratorBaseENS0_8GeluTypeEENKUlvE0_clEvENKUlvE1_clEvEUlN3c104HalfES8_E_St5arrayIPcLm3EEEEviT0_T1_,(.L_x_11986 - _ZN2at6native29vectorized_elementwise_kernelILi4EZZZNS0_26GeluBackwardCUDAKernelImplERNS_18TensorIteratorBaseENS0_8GeluTypeEENKUlvE0_clEvENKUlvE1_clEvEUlN3c104HalfES8_E_St5arrayIPcLm3EEEEviT0_T1_)
        .other          _ZN2at6native29vectorized_elementwise_kernelILi4EZZZNS0_26GeluBackwardCUDAKernelImplERNS_18TensorIteratorBaseENS0_8GeluTypeEENKUlvE0_clEvENKUlvE1_clEvEUlN3c104HalfES8_E_St5arrayIPcLm3EEEEviT0_T1_,@"STO_CUDA_ENTRY STV_DEFAULT"
_ZN2at6native29vectorized_elementwise_kernelILi4EZZZNS0_26GeluBackwardCUDAKernelImplERNS_18TensorIteratorBaseENS0_8GeluTypeEENKUlvE0_clEvENKUlvE1_clEvEUlN3c104HalfES8_E_St5arrayIPcLm3EEEEviT0_T1_:
.text._ZN2at6native29vectorized_elementwise_kernelILi4EZZZNS0_26GeluBackwardCUDAKernelImplERNS_18TensorIteratorBaseENS0_8GeluTypeEENKUlvE0_clEvENKUlvE1_clEvEUlN3c104HalfES8_E_St5arrayIPcLm3EEEEviT0_T1_:
        /* <DEDUP_REMOVED lines=15> */
[----:B------:R-:W-:Y:S01]  /*00f0*/  HFMA2.MMA R18, -RZ, RZ, 1.8525390625, -0.310791015625 ;  /* 0x3f69b4f9ff127435 */ /* 0x000fe200000001ff */
[----:B------:R-:W-:Y:S02]  /*0100*/  MOV R20, 0x3c09919f ;  /* 0x3c09919f00147802 */ /* 0x000fe40000000f00 */
[----:B------:R-:W-:Y:S01]  /*0110*/  MOV R19, 0x3f210a14 ;  /* 0x3f210a1400137802 */ /* 0x000fe20000000f00 */
[----:B0-----:R-:W-:Y:S01]  /*0120*/  HFMA2.MMA R17, -RZ, RZ, 1.28515625, -179.25 ;  /* 0x3d24d99aff117435 */ /* 0x001fe200000001ff */
[----:B--2---:R-:W-:-:S02]  /*0130*/  HADD2.F32 R6, -RZ, R4.H0_H0 ;  /* 0x20000004ff067230 */ /* 0x004fc40000004100 */
[----:B------:R-:W-:-:S03]  /*0140*/  HADD2.F32 R26, -RZ, R4.H1_H1 ;  /* 0x30000004ff1a7230 */ /* 0x000fc60000004100 */
[----:B------:R-:W-:-:S04]  /*0150*/  FMUL.FTZ R10, R6, 0.70710676908493041992 ;  /* 0x3f3504f3060a7820 */ /* 0x000fc80000410000 */
[C---:B------:R-:W-:Y:S01]  /*0160*/  FADD.FTZ R7, |R10|.reuse, -RZ ;  /* 0x800000ff0a077221 */ /* 0x040fe20000010200 */
[C---:B------:R-:W-:Y:S01]  /*0170*/  FSETP.GE.FTZ.AND P0, PT, |R10|.reuse, 1.0029599666595458984, PT ;  /* 0x3f8060fe0a00780b */ /* 0x040fe20003f16200 */
[----:B------:R-:W-:-:S03]  /*0180*/  FMUL.FTZ R8, R10, R10 ;  /* 0x0000000a0a087220 */ /* 0x000fc60000410000 */
[----:B------:R-:W-:Y:S02]  /*0190*/  FSEL R12, -R21, -0.00082130916416645050049, P0 ;  /* 0xba574d20150c7808 */ /* 0x000fe40000000100 */
[C---:B------:R-:W-:Y:S01]  /*01a0*/  FSEL R9, R7.reuse, R8, P0 ;  /* 0x0000000807097208 */ /* 0x040fe20000000000 */
[----:B------:R-:W-:Y:S01]  /*01b0*/  FADD.FTZ R7, -R7, -RZ ;  /* 0x800000ff07077221 */ /* 0x000fe20000010100 */
[----:B------:R-:W-:Y:S02]  /*01c0*/  FSEL R8, R11, 8.4834944573231041431e-05, P0 ;  /* 0x38b1e96a0b087808 */ /* 0x000fe40000000000 */
[----:B------:R-:W-:Y:S02]  /*01d0*/  FSEL R14, R20, 0.0052134888246655464172, P0 ;  /* 0x3baad5ea140e7808 */ /* 0x000fe40000000000 */
[----:B------:R-:W-:Y:S01]  /*01e0*/  FSEL R16, R18, -0.37612664699554443359, P0 ;  /* 0xbec093ac12107808 */ /* 0x000fe20000000000 */
[----:B------:R-:W-:Y:S01]  /*01f0*/  FFMA.FTZ R8, R9, R8, R12 ;  /* 0x0000000809087223 */ /* 0x000fe2000001000c */
[----:B------:R-:W-:-:S02]  /*0200*/  MOV R12, 0x3e235519 ;  /* 0x3e235519000c7802 */ /* 0x000fc40000000f00 */
[----:B------:R-:W-:Y:S01]  /*0210*/  FSEL R22, R19, 0.12837915122509002686, P0 ;  /* 0x3e0375d313167808 */ /* 0x000fe20000000000 */
[----:B------:R-:W-:Y:S01]  /*0220*/  FFMA.FTZ R8, R9, R8, R14 ;  /* 0x0000000809087223 */ /* 0x000fe2000001000e */
[----:B------:R-:W-:Y:S02]  /*0230*/  FSEL R14, -R17, -0.026868773624300956726, P0 ;  /* 0xbcdc1be7110e7808 */ /* 0x000fe40000000100 */
[----:B------:R-:W-:Y:S02]  /*0240*/  FSEL R4, R12, 0.11284004896879196167, P0 ;  /* 0x3de718af0c047808 */ /* 0x000fe40000000000 */
[----:B------:R-:W-:Y:S01]  /*0250*/  FSEL R7, R7, R10, P0 ;  /* 0x0000000a07077208 */ /* 0x000fe20000000000 */
[C---:B------:R-:W-:Y:S02]  /*0260*/  FFMA.FTZ R14, R9.reuse, R8, R14 ;  /* 0x00000008090e7223 */ /* 0x040fe4000001000e */
[----:B------:R-:W-:Y:S02]  /*0270*/  FMUL.FTZ R8, R26, 0.70710676908493041992 ;  /* 0x3f3504f31a087820 */ /* 0x000fe40000410000 */
[----:B------:R-:W-:-:S02]  /*0280*/  FFMA.FTZ R4, R9, R14, R4 ;  /* 0x0000000e09047223 */ /* 0x000fc40000010004 */
[C---:B------:R-:W-:Y:S01]  /*0290*/  FADD.FTZ R14, |R8|.reuse, -RZ ;  /* 0x800000ff080e7221 */ /* 0x040fe20000010200 */
[C---:B------:R-:W-:Y:S01]  /*02a0*/  FSETP.GE.FTZ.AND P1, PT, |R8|.reuse, 1.0029599666595458984, PT ;  /* 0x3f8060fe0800780b */ /* 0x040fe20003f36200 */
[----:B------:R-:W-:Y:S02]  /*02b0*/  FMUL.FTZ R23, R8, R8 ;  /* 0x0000000808177220 */ /* 0x000fe40000410000 */
[----:B------:R-:W-:Y:S01]  /*02c0*/  FFMA.FTZ R4, R9, R4, R16 ;  /* 0x0000000409047223 */ /* 0x000fe20000010010 */
[----:B------:R-:W-:Y:S02]  /*02d0*/  FSEL R24, -R21, -0.00082130916416645050049, P1 ;  /* 0xba574d2015187808 */ /* 0x000fe40000800100 */
[----:B------:R-:W-:Y:S01]  /*02e0*/  FSEL R16, R14, R23, P1 ;  /* 0x000000170e107208 */ /* 0x000fe20000800000 */
[----:B------:R-:W-:Y:S01]  /*02f0*/  FFMA.FTZ R4, R9, R4, R22 ;  /* 0x0000000409047223 */ /* 0x000fe20000010016 */
[----:B------:R-:W-:Y:S02]  /*0300*/  FSEL R23, R11, 8.4834944573231041431e-05, P1 ;  /* 0x38b1e96a0b177808 */ /* 0x000fe40000800000 */
[----:B------:R-:W-:Y:S01]  /*0310*/  FSEL R9, R20, 0.0052134888246655464172, P1 ;  /* 0x3baad5ea14097808 */ /* 0x000fe20000800000 */
[----:B------:R-:W-:Y:S01]  /*0320*/  FFMA.FTZ R4, R4, R7, R7 ;  /* 0x0000000704047223 */ /* 0x000fe20000010007 */
[----:B------:R-:W-:Y:S01]  /*0330*/  FSEL R22, -R17, -0.026868773624300956726, P1 ;  /* 0xbcdc1be711167808 */ /* 0x000fe20000800100 */
[----:B------:R-:W-:Y:S01]  /*0340*/  FFMA.FTZ R23, R16, R23, R24 ;  /* 0x0000001710177223 */ /* 0x000fe20000010018 */
[----:B------:R-:W-:-:S02]  /*0350*/  FSEL R7, R12, 0.11284004896879196167, P1 ;  /* 0x3de718af0c077808 */ /* 0x000fc40000800000 */
[----:B------:R-:W-:Y:S01]  /*0360*/  FSEL R24, R19, 0.12837915122509002686, P1 ;  /* 0x3e0375d313187808 */ /* 0x000fe20000800000 */
[----:B------:R-:W-:Y:S01]  /*0370*/  FFMA.FTZ R9, R16, R23, R9 ;  /* 0x0000001710097223 */ /* 0x000fe20000010009 */
[----:B------:R-:W-:-:S03]  /*0380*/  HADD2.F32 R23, -RZ, R5.H0_H0 ;  /* 0x20000005ff177230 */ /* 0x000fc60000004100 */
[C---:B------:R-:W-:Y:S02]  /*0390*/  FFMA.FTZ R9, R16.reuse, R9, R22 ;  /* 0x0000000910097223 */ /* 0x040fe40000010016 */
[----:B------:R-:W0:Y:S02]  /*03a0*/  @P0 MUFU.EX2 R22, R4 ;  /* 0x0000000400160308 */ /* 0x000e240000000800 */
[----:B------:R-:W-:Y:S01]  /*03b0*/  FFMA.FTZ R7, R16, R9, R7 ;  /* 0x0000000910077223 */ /* 0x000fe20000010007 */
[----:B------:R-:W-:-:S05]  /*03c0*/  FSEL R9, R18, -0.37612664699554443359, P1 ;  /* 0xbec093ac12097808 */ /* 0x000fca0000800000 */
[C---:B------:R-:W-:Y:S02]  /*03d0*/  FFMA.FTZ R9, R16.reuse, R7, R9 ;  /* 0x0000000710097223 */ /* 0x040fe40000010009 */
[----:B------:R-:W-:Y:S02]  /*03e0*/  FMUL.FTZ R7, R23, 0.70710676908493041992 ;  /* 0x3f3504f317077820 */ /* 0x000fe40000410000 */
[----:B------:R-:W-:Y:S01]  /*03f0*/  FFMA.FTZ R16, R16, R9, R24 ;  /* 0x0000000910107223 */ /* 0x000fe20000010018 */
[----:B------:R-:W-:Y:S01]  /*0400*/  HADD2.F32 R24, -RZ, R5.H1_H1 ;  /* 0x30000005ff187230 */ /* 0x000fe20000004100 */
[C---:B------:R-:W-:Y:S01]  /*0410*/  FADD.FTZ R9, |R7|.reuse, -RZ ;  /* 0x800000ff07097221 */ /* 0x040fe20000010200 */
[C---:B------:R-:W-:Y:S01]  /*0420*/  FSETP.GE.FTZ.AND P2, PT, |R7|.reuse, 1.0029599666595458984, PT ;  /* 0x3f8060fe0700780b */ /* 0x040fe20003f56200 */
[----:B0-----:R-:W-:Y:S02]  /*0430*/  @P0 FADD.FTZ R25, -R22, 1 ;  /* 0x3f80000016190421 */ /* 0x001fe40000010100 */
[----:B------:R-:W-:Y:S01]  /*0440*/  FMUL.FTZ R22, R7, R7 ;  /* 0x0000000707167220 */ /* 0x000fe20000410000 */
[----:B------:R-:W-:Y:S01]  /*0450*/  FSEL R27, R11, 8.4834944573231041431e-05, P2 ;  /* 0x38b1e96a0b1b7808 */ /* 0x000fe20001000000 */
[----:B------:R-:W-:Y:S01]  /*0460*/  FMUL.FTZ R5, R24, 0.70710676908493041992 ;  /* 0x3f3504f318057820 */ /* 0x000fe20000410000 */
[----:B------:R-:W-:Y:S01]  /*0470*/  @P0 LOP3.LUT R4, R25, 0x80000000, R10, 0xb8, !PT ;  /* 0x8000000019040812 */ /* 0x000fe200078eb80a */
[----:B------:R-:W-:Y:S01]  /*0480*/  FADD.FTZ R25, -R14, -RZ ;  /* 0x800000ff0e197221 */ /* 0x000fe20000010100 */
[----:B------:R-:W-:-:S02]  /*0490*/  FSEL R10, R9, R22, P2 ;  /* 0x00000016090a7208 */ /* 0x000fc40001000000 */
[----:B------:R-:W-:Y:S01]  /*04a0*/  FSEL R22, -R21, -0.00082130916416645050049, P2 ;  /* 0xba574d2015167808 */ /* 0x000fe20001000100 */
[----:B------:R-:W-:Y:S01]  /*04b0*/  FADD.FTZ R4, R4, 1 ;  /* 0x3f80000004047421 */ /* 0x000fe20000010000 */
[----:B------:R-:W-:Y:S02]  /*04c0*/  FSEL R14, R20, 0.0052134888246655464172, P2 ;  /* 0x3baad5ea140e7808 */ /* 0x000fe40001000000 */
[----:B------:R-:W-:Y:S01]  /*04d0*/  FSEL R25, R25, R8, P1 ;  /* 0x0000000819197208 */ /* 0x000fe20000800000 */
[----:B------:R-:W-:Y:S01]  /*04e0*/  FFMA.FTZ R27, R10, R27, R22 ;  /* 0x0000001b0a1b7223 */ /* 0x000fe20000010016 */
[----:B------:R-:W-:-:S03]  /*04f0*/  FSETP.GE.FTZ.AND P0, PT, |R5|, 1.0029599666595458984, PT ;  /* 0x3f8060fe0500780b */ /* 0x000fc60003f16200 */
        /* <DEDUP_REMOVED lines=8> */
[----:B------:R-:W-:Y:S01]  /*0580*/  FFMA.FTZ R27, R10, R27, R16 ;  /* 0x0000001b0a1b7223 */ /* 0x000fe20000010010 */
[----:B------:R-:W-:-:S05]  /*0590*/  FSEL R16, R19, 0.12837915122509002686, P2 ;  /* 0x3e0375d313107808 */ /* 0x000fca0001000000 */
[----:B------:R-:W-:Y:S01]  /*05a0*/  FFMA.FTZ R10, R10, R27, R16 ;  /* 0x0000001b0a0a7223 */ /* 0x000fe20000010010 */
[----:B------:R-:W-:Y:S01]  /*05b0*/  FSEL R16, -R21, -0.00082130916416645050049, P0 ;  /* 0xba574d2015107808 */ /* 0x000fe20000000100 */
[----:B0-----:R-:W-:-:S05]  /*05c0*/  @P1 FADD.FTZ R27, -R14, 1 ;  /* 0x3f8000000e1b1421 */ /* 0x001fca0000010100 */
[----:B------:R-:W-:Y:S01]  /*05d0*/  @P1 LOP3.LUT R25, R27, 0x80000000, R8, 0xb8, !PT ;  /* 0x800000001b191812 */ /* 0x000fe200078eb808 */
[C---:B------:R-:W-:Y:S02]  /*05e0*/  FADD.FTZ R8, |R5|.reuse, -RZ ;  /* 0x800000ff05087221 */ /* 0x040fe40000010200 */
[----:B------:R-:W-:-:S05]  /*05f0*/  FMUL.FTZ R27, R5, R5 ;  /* 0x00000005051b7220 */ /* 0x000fca0000410000 */
        /* <DEDUP_REMOVED lines=13> */
[----:B------:R-:W-:-:S05]  /*06d0*/  FSEL R9, R19, 0.12837915122509002686, P0 ;  /* 0x3e0375d313097808 */ /* 0x000fca0000000000 */
[----:B------:R-:W-:Y:S01]  /*06e0*/  FFMA.FTZ R27, R14, R27, R9 ;  /* 0x0000001b0e1b7223 */ /* 0x000fe20000010009 */
[----:B------:R-:W-:Y:S01]  /*06f0*/  FSEL R9, R16, R7, P2 ;  /* 0x0000000710097208 */ /* 0x000fe20001000000 */
[----:B---3--:R-:W-:-:S04]  /*0700*/  HADD2.F32 R16, -RZ, R2.H0_H0 ;  /* 0x20000002ff107230 */ /* 0x008fc80000004100 */
[----:B------:R-:W-:Y:S01]  /*0710*/  FFMA.FTZ R14, R10, R9, R9 ;  /* 0x000000090a0e7223 */ /* 0x000fe20000010009 */
[----:B------:R-:W-:-:S03]  /*0720*/  FSEL R10, R8, R5, P0 ;  /* 0x00000005080a7208 */ /* 0x000fc60000000000 */
[----:B------:R-:W0:Y:S02]  /*0730*/  @P2 MUFU.EX2 R8, R14 ;  /* 0x0000000e00082308 */ /* 0x000e240000000800 */
[----:B------:R-:W-:-:S06]  /*0740*/  FFMA.FTZ R10, R27, R10, R10 ;  /* 0x0000000a1b0a7223 */ /* 0x000fcc000001000a */
[----:B------:R-:W1:Y:S01]  /*0750*/  @P0 MUFU.EX2 R9, R10 ;  /* 0x0000000a00090308 */ /* 0x000e620000000800 */
[----:B0-----:R-:W-:-:S05]  /*0760*/  @P2 FADD.FTZ R8, -R8, 1 ;  /* 0x3f80000008082421 */ /* 0x001fca0000010100 */
[----:B------:R-:W-:Y:S01]  /*0770*/  @P2 LOP3.LUT R14, R8, 0x80000000, R7, 0xb8, !PT ;  /* 0x80000000080e2812 */ /* 0x000fe200078eb807 */
[----:B------:R-:W-:Y:S02]  /*0780*/  FMUL.FTZ R8, R16, 0.70710676908493041992 ;  /* 0x3f3504f310087820 */ /* 0x000fe40000410000 */
[----:B-1----:R-:W-:Y:S02]  /*0790*/  @P0 FADD.FTZ R22, -R9, 1 ;  /* 0x3f80000009160421 */ /* 0x002fe40000010100 */
[----:B------:R-:W-:-:S03]  /*07a0*/  FADD.FTZ R7, |R8|, -RZ ;  /* 0x800000ff08077221 */ /* 0x000fc60000010200 */
[----:B------:R-:W-:Y:S01]  /*07b0*/  @P0 LOP3.LUT R10, R22, 0x80000000, R5, 0xb8, !PT ;  /* 0x80000000160a0812 */ /* 0x000fe200078eb805 */
[C---:B------:R-:W-:Y:S01]  /*07c0*/  FMUL.FTZ R22, R8.reuse, R8 ;  /* 0x0000000808167220 */ /* 0x040fe20000410000 */
[----:B------:R-:W-:-:S04]  /*07d0*/  FSETP.GE.FTZ.AND P0, PT, |R8|, 1.0029599666595458984, PT ;  /* 0x3f8060fe0800780b */ /* 0x000fc80003f16200 */
[C---:B------:R-:W-:Y:S01]  /*07e0*/  FSEL R9, R7.reuse, R22, P0 ;  /* 0x0000001607097208 */ /* 0x040fe20000000000 */
[----:B------:R-:W-:Y:S01]  /*07f0*/  FADD.FTZ R7, -R7, -RZ ;  /* 0x800000ff07077221 */ /* 0x000fe20000010100 */
[----:B------:R-:W-:Y:S02]  /*0800*/  FSEL R22, R11, 8.4834944573231041431e-05, P0 ;  /* 0x38b1e96a0b167808 */ /* 0x000fe40000000000 */
[----:B------:R-:W-:Y:S02]  /*0810*/  FSEL R5, -R21, -0.00082130916416645050049, P0 ;  /* 0xba574d2015057808 */ /* 0x000fe40000000100 */
[----:B------:R-:W-:Y:S02]  /*0820*/  FSEL R27, R20, 0.0052134888246655464172, P0 ;  /* 0x3baad5ea141b7808 */ /* 0x000fe40000000000 */
[----:B------:R-:W-:Y:S01]  /*0830*/  FSEL R28, -R17, -0.026868773624300956726, P0 ;  /* 0xbcdc1be7111c7808 */ /* 0x000fe20000000100 */
[----:B------:R-:W-:Y:S02]  /*0840*/  FFMA.FTZ R22, R9, R22, R5 ;  /* 0x0000001609167223 */ /* 0x000fe40000010005 */
[----:B------:R-:W-:-:S02]  /*0850*/  FMUL.FTZ R5, R6, -0.5 ;  /* 0xbf00000006057820 */ /* 0x000fc40000410000 */
[----:B------:R-:W-:Y:S02]  /*0860*/  FFMA.FTZ R22, R9, R22, R27 ;  /* 0x0000001609167223 */ /* 0x000fe4000001001b */
[----:B------:R-:W-:Y:S02]  /*0870*/  FMUL.FTZ R27, R26, -0.5 ;  /* 0xbf0000001a1b7820 */ /* 0x000fe40000410000 */
[----:B------:R-:W-:Y:S02]  /*0880*/  FMUL.FTZ R5, R6, R5 ;  /* 0x0000000506057220 */ /* 0x000fe40000410000 */
[----:B------:R-:W-:Y:S02]  /*0890*/  FMUL.FTZ R27, R26, R27 ;  /* 0x0000001b1a1b7220 */ /* 0x000fe40000410000 */
[----:B------:R-:W-:Y:S02]  /*08a0*/  FMUL.FTZ R5, R5, 1.4426950216293334961 ;  /* 0x3fb8aa3b05057820 */ /* 0x000fe40000410000 */
[----:B------:R-:W-:-:S02]  /*08b0*/  FMUL.FTZ R27, R27, 1.4426950216293334961 ;  /* 0x3fb8aa3b1b1b7820 */ /* 0x000fc40000410000 */
[C---:B------:R-:W-:Y:S01]  /*08c0*/  FFMA.FTZ R22, R9.reuse, R22, R28 ;  /* 0x0000001609167223 */ /* 0x040fe2000001001c */
[----:B------:R-:W-:Y:S01]  /*08d0*/  FSEL R28, R12, 0.11284004896879196167, P0 ;  /* 0x3de718af0c1c7808 */ /* 0x000fe20000000000 */
[----:B------:R-:W0:Y:S04]  /*08e0*/  MUFU.EX2 R5, R5 ;  /* 0x0000000500057308 */ /* 0x000e280000000800 */
[----:B------:R-:W-:Y:S01]  /*08f0*/  FFMA.FTZ R22, R9, R22, R28 ;  /* 0x0000001609167223 */ /* 0x000fe2000001001c */
[----:B------:R-:W-:-:S03]  /*0900*/  FSEL R28, R18, -0.37612664699554443359, P0 ;  /* 0xbec093ac121c7808 */ /* 0x000fc60000000000 */
[----:B------:R-:W1:Y:S02]  /*0910*/  MUFU.EX2 R27, R27 ;  /* 0x0000001b001b7308 */ /* 0x000e640000000800 */
[----:B------:R-:W-:Y:S01]  /*0920*/  FFMA.FTZ R22, R9, R22, R28 ;  /* 0x0000001609167223 */ /* 0x000fe2000001001c */
[----:B------:R-:W-:-:S05]  /*0930*/  FSEL R28, R19, 0.12837915122509002686, P0 ;  /* 0x3e0375d3131c7808 */ /* 0x000fca0000000000 */
[----:B------:R-:W-:Y:S02]  /*0940*/  FFMA.FTZ R9, R9, R22, R28 ;  /* 0x0000001609097223 */ /* 0x000fe4000001001c */
[----:B0-----:R-:W-:-:S04]  /*0950*/  FMUL.FTZ R29, R5, 0.3989422917366027832 ;  /* 0x3ecc422a051d7820 */ /* 0x001fc80000410000 */
[----:B------:R-:W-:Y:S02]  /*0960*/  FMUL.FTZ R5, R6, R29 ;  /* 0x0000001d06057220 */ /* 0x000fe40000410000 */
[----:B-1----:R-:W-:Y:S02]  /*0970*/  FMUL.FTZ R22, R27, 0.3989422917366027832 ;  /* 0x3ecc422a1b167820 */ /* 0x002fe40000410000 */
[C---:B------:R-:W-:Y:S02]  /*0980*/  FMUL.FTZ R27, R24.reuse, -0.5 ;  /* 0xbf000000181b7820 */ /* 0x040fe40000410000 */
[C---:B------:R-:W-:Y:S02]  /*0990*/  FMUL.FTZ R6, R23.reuse, -0.5 ;  /* 0xbf00000017067820 */ /* 0x040fe40000410000 */
[----:B------:R-:W-:Y:S02]  /*09a0*/  FMUL.FTZ R27, R24, R27 ;  /* 0x0000001b181b7220 */ /* 0x000fe40000410000 */
[----:B------:R-:W-:-:S02]  /*09b0*/  FMUL.FTZ R6, R23, R6 ;  /* 0x0000000617067220 */ /* 0x000fc40000410000 */
[----:B------:R-:W-:Y:S02]  /*09c0*/  FMUL.FTZ R27, R27, 1.4426950216293334961 ;  /* 0x3fb8aa3b1b1b7820 */ /* 0x000fe40000410000 */
[----:B------:R-:W-:Y:S02]  /*09d0*/  FMUL.FTZ R6, R6, 1.4426950216293334961 ;  /* 0x3fb8aa3b06067820 */ /* 0x000fe40000410000 */
[----:B------:R-:W-:Y:S01]  /*09e0*/  FMUL.FTZ R26, R26, R22 ;  /* 0x000000161a1a7220 */ /* 0x000fe20000410000 */
[----:B------:R-:W-:Y:S01]  /*09f0*/  FSEL R22, R7, R8, P0 ;  /* 0x0000000807167208 */ /* 0x000fe20000000000 */
[----:B------:R-:W0:Y:S04]  /*0a00*/  MUFU.EX2 R27, R27 ;  /* 0x0000001b001b7308 */ /* 0x000e280000000800 */
[----:B------:R-:W-:-:S04]  /*0a10*/  FFMA.FTZ R22, R9, R22, R22 ;  /* 0x0000001609167223 */ /* 0x000fc80000010016 */
[----:B------:R-:W1:Y:S08]  /*0a20*/  MUFU.EX2 R6, R6 ;  /* 0x0000000600067308 */ /* 0x000e700000000800 */
[----:B------:R-:W2:Y:S01]  /*0a30*/  @P0 MUFU.EX2 R9, R22 ;  /* 0x0000001600090308 */ /* 0x000ea20000000800 */
[----:B0-----:R-:W-:Y:S02]  /*0a40*/  FMUL.FTZ R7, R27, 0.3989422917366027832 ;  /* 0x3ecc422a1b077820 */ /* 0x001fe40000410000 */
[----:B------:R-:W-:-:S02]  /*0a50*/  FADD.FTZ R27, R25, 1 ;  /* 0x3f800000191b7421 */ /* 0x000fc40000010000 */
[----:B------:R-:W-:Y:S02]  /*0a60*/  FMUL.FTZ R24, R24, R7 ;  /* 0x0000000718187220 */ /* 0x000fe40000410000 */
[----:B------:R-:W-:Y:S02]  /*0a70*/  FFMA.FTZ R25, R4, 0.5, R5 ;  /* 0x3f00000004197823 */ /* 0x000fe40000010005 */
[----:B-1----:R-:W-:Y:S02]  /*0a80*/  FMUL.FTZ R28, R6, 0.3989422917366027832 ;  /* 0x3ecc422a061c7820 */ /* 0x002fe40000410000 */
[----:B------:R-:W-:Y:S01]  /*0a90*/  IMAD.WIDE R6, R0, R15, c[0x0][0x170] ;  /* 0x00005c0000067625 */ /* 0x000fe200078e020f */
[----:B------:R-:W-:-:S03]  /*0aa0*/  HADD2.F32 R2, -RZ, R2.H1_H1 ;  /* 0x30000002ff027230 */ /* 0x000fc60000004100 */
[----:B------:R-:W-:Y:S02]  /*0ab0*/  FMUL.FTZ R23, R23, R28 ;  /* 0x0000001c17177220 */ /* 0x000fe40000410000 */
[----:B------:R-:W-:-:S04]  /*0ac0*/  IMAD.WIDE.U32 R6, R13, 0x8, R6 ;  /* 0x000000080d067825 */ /* 0x000fc800078e0006 */
[----:B--2---:R-:W-:Y:S01]  /*0ad0*/  @P0 FADD.FTZ R9, -R9, 1 ;  /* 0x3f80000009090421 */ /* 0x004fe20000010100 */
[----:B------:R0:W2:Y:S01]  /*0ae0*/  LDG.E.64 R4, [R6.64] ;  /* 0x0000000406047981 */ /* 0x0000a2000c1e1b00 */
[----:B------:R-:W-:-:S03]  /*0af0*/  FFMA.FTZ R26, R27, 0.5, R26 ;  /* 0x3f0000001b1a7823 */ /* 0x000fc6000001001a */
[----:B------:R-:W-:Y:S02]  /*0b00*/  @P0 LOP3.LUT R22, R9, 0x80000000, R8, 0xb8, !PT ;  /* 0x8000000009160812 */ /* 0x000fe400078eb808 */
[----:B------:R0:W3:Y:S01]  /*0b10*/  LDG.E.64 R8, [R6.64+0x400] ;  /* 0x0004000406087981 */ /* 0x0000e2000c1e1b00 */
[----:B------:R-:W-:Y:S02]  /*0b20*/  FADD.FTZ R28, R14, 1 ;  /* 0x3f8000000e1c7421 */ /* 0x000fe40000010000 */
[----:B------:R-:W-:Y:S02]  /*0b30*/  FMUL.FTZ R14, R2, 0.70710676908493041992 ;  /* 0x3f3504f3020e7820 */ /* 0x000fe40000410000 */
[----:B------:R-:W-:Y:S02]  /*0b40*/  FFMA.FTZ R23, R28, 0.5, R23 ;  /* 0x3f0000001c177823 */ /* 0x000fe40000010017 */
[C---:B------:R-:W-:Y:S01]  /*0b50*/  FADD.FTZ R27, |R14|.reuse, -RZ ;  /* 0x800000ff0e1b7221 */ /* 0x040fe20000010200 */
[C---:B------:R-:W-:Y:S01]  /*0b60*/  FSETP.GE.FTZ.AND P0, PT, |R14|.reuse, 1.0029599666595458984, PT ;  /* 0x3f8060fe0e00780b */ /* 0x040fe20003f16200 */
[----:B------:R-:W-:-:S03]  /*0b70*/  FMUL.FTZ R28, R14, R14 ;  /* 0x0000000e0e1c7220 */ /* 0x000fc60000410000 */
[----:B------:R-:W-:Y:S02]  /*0b80*/  FSEL R29, R11, 8.4834944573231041431e-05, P0 ;  /* 0x38b1e96a0b1d7808 */ /* 0x000fe40000000000 */
[----:B------:R-:W-:Y:S02]  /*0b90*/  FSEL R28, R27, R28, P0 ;  /* 0x0000001c1b1c7208 */ /* 0x000fe40000000000 */
[----:B0-----:R-:W-:-:S05]  /*0ba0*/  FSEL R6, -R21, -0.00082130916416645050049, P0 ;  /* 0xba574d2015067808 */ /* 0x001fca0000000100 */
        /* <DEDUP_REMOVED lines=14> */
[----:B------:R-:W0:Y:S02]  /*0c90*/  @P0 MUFU.EX2 R7, R6 ;  /* 0x0000000600070308 */ /* 0x000e240000000800 */
[----:B0-----:R-:W-:-:S05]  /*0ca0*/  @P0 FADD.FTZ R7, -R7, 1 ;  /* 0x3f80000007070421 */ /* 0x001fca0000010100 */
[----:B------:R-:W-:Y:S01]  /*0cb0*/  @P0 LOP3.LUT R6, R7, 0x80000000, R14, 0xb8, !PT ;  /* 0x8000000007060812 */ /* 0x000fe200078eb80e */
[----:B------:R-:W-:-:S04]  /*0cc0*/  FADD.FTZ R7, R10, 1 ;  /* 0x3f8000000a077421 */ /* 0x000fc80000010000 */
[----:B------:R-:W-:Y:S02]  /*0cd0*/  FFMA.FTZ R24, R7, 0.5, R24 ;  /* 0x3f00000007187823 */ /* 0x000fe40000010018 */
[----:B------:R-:W-:-:S04]  /*0ce0*/  FMUL.FTZ R7, R16, -0.5 ;  /* 0xbf00000010077820 */ /* 0x000fc80000410000 */
[----:B------:R-:W-:-:S04]  /*0cf0*/  FMUL.FTZ R7, R16, R7 ;  /* 0x0000000710077220 */ /* 0x000fc80000410000 */
[----:B------:R-:W-:Y:S02]  /*0d00*/  FMUL.FTZ R14, R7, 1.4426950216293334961 ;  /* 0x3fb8aa3b070e7820 */ /* 0x000fe40000410000 */
[----:B------:R-:W-:-:S04]  /*0d10*/  FMUL.FTZ R7, R2, -0.5 ;  /* 0xbf00000002077820 */ /* 0x000fc80000410000 */
[----:B------:R-:W-:Y:S01]  /*0d20*/  FMUL.FTZ R7, R2, R7 ;  /* 0x0000000702077220 */ /* 0x000fe20000410000 */
[----:B------:R-:W0:Y:S03]  /*0d30*/  MUFU.EX2 R14, R14 ;  /* 0x0000000e000e7308 */ /* 0x000e260000000800 */
[----:B------:R-:W-:-:S06]  /*0d40*/  FMUL.FTZ R28, R7, 1.4426950216293334961 ;  /* 0x3fb8aa3b071c7820 */ /* 0x000fcc0000410000 */
[----:B------:R-:W1:Y:S01]  /*0d50*/  MUFU.EX2 R28, R28 ;  /* 0x0000001c001c7308 */ /* 0x000e620000000800 */
[----:B0-----:R-:W-:-:S04]  /*0d60*/  FMUL.FTZ R7, R14, 0.3989422917366027832 ;  /* 0x3ecc422a0e077820 */ /* 0x001fc80000410000 */
[----:B------:R-:W-:Y:S01]  /*0d70*/  FMUL.FTZ R16, R16, R7 ;  /* 0x0000000710107220 */ /* 0x000fe20000410000 */
[----:B------:R-:W-:Y:S01]  /*0d80*/  HADD2.F32 R7, -RZ, R3.H0_H0 ;  /* 0x20000003ff077230 */ /* 0x000fe20000004100 */
[----:B-1----:R-:W-:-:S04]  /*0d90*/  FMUL.FTZ R27, R28, 0.3989422917366027832 ;  /* 0x3ecc422a1c1b7820 */ /* 0x002fc80000410000 */
[----:B------:R-:W-:Y:S02]  /*0da0*/  FMUL.FTZ R10, R7, 0.70710676908493041992 ;  /* 0x3f3504f3070a7820 */ /* 0x000fe40000410000 */
[----:B------:R-:W-:Y:S02]  /*0db0*/  FMUL.FTZ R2, R2, R27 ;  /* 0x0000001b02027220 */ /* 0x000fe40000410000 */
[C---:B------:R-:W-:Y:S01]  /*0dc0*/  FADD.FTZ R14, |R10|.reuse, -RZ ;  /* 0x800000ff0a0e7221 */ /* 0x040fe20000010200 */
[C---:B------:R-:W-:Y:S01]  /*0dd0*/  FSETP.GE.FTZ.AND P0, PT, |R10|.reuse, 1.0029599666595458984, PT ;  /* 0x3f8060fe0a00780b */ /* 0x040fe20003f16200 */
[----:B------:R-:W-:-:S03]  /*0de0*/  FMUL.FTZ R27, R10, R10 ;  /* 0x0000000a0a1b7220 */ /* 0x000fc60000410000 */
        /* <DEDUP_REMOVED lines=14> */
[----:B------:R-:W-:Y:S01]  /*0ed0*/  FADD.FTZ R29, -R14, -RZ ;  /* 0x800000ff0e1d7221 */ /* 0x000fe20000010100 */
[----:B------:R-:W-:-:S04]  /*0ee0*/  HADD2.F32 R3, -RZ, R3.H1_H1 ;  /* 0x30000003ff037230 */ /* 0x000fc80000004100 */
[----:B------:R-:W-:-:S05]  /*0ef0*/  FSEL R14, R29, R10, P0 ;  /* 0x0000000a1d0e7208 */ /* 0x000fca0000000000 */
[----:B------:R-:W-:Y:S02]  /*0f00*/  FFMA.FTZ R14, R27, R14, R14 ;  /* 0x0000000e1b0e7223 */ /* 0x000fe4000001000e */
        /* <DEDUP_REMOVED lines=12> */
[----:B------:R-:W-:Y:S01]  /*0fd0*/  FFMA.FTZ R20, R29, R20, R17 ;  /* 0x000000141d147223 */ /* 0x000fe20000010011 */
[----:B------:R-:W-:-:S03]  /*0fe0*/  FSEL R18, R18, -0.37612664699554443359, P1 ;  /* 0xbec093ac12127808 */ /* 0x000fc60000800000 */
[----:B------:R-:W-:Y:S01]  /*0ff0*/  FFMA.FTZ R12, R29, R20, R12 ;  /* 0x000000141d0c7223 */ /* 0x000fe2000001000c */
[----:B------:R-:W-:-:S03]  /*1000*/  FSEL R11, R19, 0.12837915122509002686, P1 ;  /* 0x3e0375d3130b7808 */ /* 0x000fc60000800000 */
[----:B------:R-:W-:Y:S02]  /*1010*/  FFMA.FTZ R18, R29, R12, R18 ;  /* 0x0000000c1d127223 */ /* 0x000fe40000010012 */
[----:B------:R-:W-:Y:S02]  /*1020*/  FMUL.FTZ R12, R7, -0.5 ;  /* 0xbf000000070c7820 */ /* 0x000fe40000410000 */
[----:B------:R-:W-:Y:S02]  /*1030*/  FFMA.FTZ R11, R29, R18, R11 ;  /* 0x000000121d0b7223 */ /* 0x000fe4000001000b */
[----:B------:R-:W-:Y:S02]  /*1040*/  FMUL.FTZ R12, R7, R12 ;  /* 0x0000000c070c7220 */ /* 0x000fe40000410000 */
[----:B------:R-:W-:Y:S02]  /*1050*/  FADD.FTZ R28, -R28, -RZ ;  /* 0x800000ff1c1c7221 */ /* 0x000fe40000010100 */
[----:B------:R-:W-:-:S02]  /*1060*/  FMUL.FTZ R18, R3, -0.5 ;  /* 0xbf00000003127820 */ /* 0x000fc40000410000 */
[----:B------:R-:W-:Y:S01]  /*1070*/  FMUL.FTZ R17, R12, 1.4426950216293334961 ;  /* 0x3fb8aa3b0c117820 */ /* 0x000fe20000410000 */
[----:B------:R-:W-:Y:S01]  /*1080*/  FSEL R28, R28, R27, P1 ;  /* 0x0000001b1c1c7208 */ /* 0x000fe20000800000 */
[----:B------:R-:W-:-:S04]  /*1090*/  FMUL.FTZ R18, R3, R18 ;  /* 0x0000001203127220 */ /* 0x000fc80000410000 */
[----:B------:R-:W0:Y:S01]  /*10a0*/  MUFU.EX2 R17, R17 ;  /* 0x0000001100117308 */ /* 0x000e220000000800 */
[----:B------:R-:W-:Y:S02]  /*10b0*/  FMUL.FTZ R29, R18, 1.4426950216293334961 ;  /* 0x3fb8aa3b121d7820 */ /* 0x000fe40000410000 */
[----:B------:R-:W-:-:S05]  /*10c0*/  FFMA.FTZ R11, R11, R28, R28 ;  /* 0x0000001c0b0b7223 */ /* 0x000fca000001001c */
[----:B------:R-:W1:Y:S08]  /*10d0*/  MUFU.EX2 R12, R29 ;  /* 0x0000001d000c7308 */ /* 0x000e700000000800 */
[----:B------:R-:W4:Y:S01]  /*10e0*/  @P1 MUFU.EX2 R19, R11 ;  /* 0x0000000b00131308 */ /* 0x000f220000000800 */
[----:B0-----:R-:W-:-:S07]  /*10f0*/  FMUL.FTZ R20, R17, 0.3989422917366027832 ;  /* 0x3ecc422a11147820 */ /* 0x001fce0000410000 */
[----:B------:R-:W0:Y:S01]  /*1100*/  @P0 MUFU.EX2 R18, R14 ;  /* 0x0000000e00120308 */ /* 0x000e220000000800 */
[----:B------:R-:W-:Y:S02]  /*1110*/  FMUL.FTZ R7, R7, R20 ;  /* 0x0000001407077220 */ /* 0x000fe40000410000 */
[----:B-1----:R-:W-:Y:S02]  /*1120*/  FMUL.FTZ R20, R12, 0.3989422917366027832 ;  /* 0x3ecc422a0c147820 */ /* 0x002fe40000410000 */
[----:B----4-:R-:W-:-:S05]  /*1130*/  @P1 FADD.FTZ R12, -R19, 1 ;  /* 0x3f800000130c1421 */ /* 0x010fca0000010100 */
[----:B------:R-:W-:Y:S01]  /*1140*/  @P1 LOP3.LUT R11, R12, 0x80000000, R27, 0xb8, !PT ;  /* 0x800000000c0b1812 */ /* 0x000fe200078eb81b */
[----:B0-----:R-:W-:Y:S02]  /*1150*/  @P0 FADD.FTZ R21, -R18, 1 ;  /* 0x3f80000012150421 */ /* 0x001fe40000010100 */
[----:B------:R-:W-:-:S03]  /*1160*/  FADD.FTZ R19, R6, 1 ;  /* 0x3f80000006137421 */ /* 0x000fc60000010000 */
[----:B------:R-:W-:Y:S01]  /*1170*/  @P0 LOP3.LUT R14, R21, 0x80000000, R10, 0xb8, !PT ;  /* 0x80000000150e0812 */ /* 0x000fe200078eb80a */
[----:B------:R-:W-:Y:S02]  /*1180*/  FADD.FTZ R10, R11, 1 ;  /* 0x3f8000000b0a7421 */ /* 0x000fe40000010000 */
[----:B------:R-:W-:Y:S01]  /*1190*/  FADD.FTZ R17, R22, 1 ;  /* 0x3f80000016117421 */ /* 0x000fe20000010000 */
[--C-:B--2---:R-:W-:Y:S02]  /*11a0*/  HADD2.F32 R6, -RZ, R4.reuse.H0_H0 ;  /* 0x20000004ff067230 */ /* 0x104fe40000004100 */
[----:B------:R-:W-:Y:S01]  /*11b0*/  HADD2.F32 R11, -RZ, R4.H1_H1 ;  /* 0x30000004ff0b7230 */ /* 0x000fe20000004100 */
[----:B------:R-:W-:Y:S01]  /*11c0*/  FMUL.FTZ R3, R3, R20 ;  /* 0x0000001403037220 */ /* 0x000fe20000410000 */
[----:B------:R-:W-:Y:S01]  /*11d0*/  HADD2.F32 R4, -RZ, R5.H0_H0 ;  /* 0x20000005ff047230 */ /* 0x000fe20000004100 */
[----:B------:R-:W-:Y:S02]  /*11e0*/  FADD.FTZ R14, R14, 1 ;  /* 0x3f8000000e0e7421 */ /* 0x000fe40000010000 */
[----:B------:R-:W-:Y:S01]  /*11f0*/  FFMA.FTZ R16, R17, 0.5, R16 ;  /* 0x3f00000011107823 */ /* 0x000fe20000010010 */
[--C-:B---3--:R-:W-:Y:S01]  /*1200*/  HADD2.F32 R17, -RZ, R8.reuse.H0_H0 ;  /* 0x20000008ff117230 */ /* 0x108fe20000004100 */
[----:B------:R-:W-:Y:S01]  /*1210*/  FFMA.FTZ R2, R19, 0.5, R2 ;  /* 0x3f00000013027823 */ /* 0x000fe20000010002 */
[----:B------:R-:W-:Y:S01]  /*1220*/  HADD2.F32 R19, -RZ, R8.H1_H1 ;  /* 0x30000008ff137230 */ /* 0x000fe20000004100 */
[----:B------:R-:W-:Y:S01]  /*1230*/  FMUL.FTZ R25, R6, R25 ;  /* 0x0000001906197220 */ /* 0x000fe20000410000 */
[----:B------:R-:W-:Y:S01]  /*1240*/  HADD2.F32 R6, -RZ, R9.H0_H0 ;  /* 0x20000009ff067230 */ /* 0x000fe20000004100 */
[----:B------:R-:W-:Y:S01]  /*1250*/  FMUL.FTZ R26, R11, R26 ;  /* 0x0000001a0b1a7220 */ /* 0x000fe20000410000 */
[----:B------:R-:W-:Y:S01]  /*1260*/  HADD2.F32 R11, -RZ, R5.H1_H1 ;  /* 0x30000005ff0b7230 */ /* 0x000fe20000004100 */
[----:B------:R-:W-:Y:S01]  /*1270*/  FFMA.FTZ R7, R14, 0.5, R7 ;  /* 0x3f0000000e077823 */ /* 0x000fe20000010007 */
[----:B------:R-:W-:Y:S01]  /*1280*/  HADD2.F32 R8, -RZ, R9.H1_H1 ;  /* 0x30000009ff087230 */ /* 0x000fe20000004100 */
[----:B------:R-:W-:-:S02]  /*1290*/  FFMA.FTZ R3, R10, 0.5, R3 ;  /* 0x3f0000000a037823 */ /* 0x000fc40000010003 */
[----:B------:R-:W-:Y:S02]  /*12a0*/  FMUL.FTZ R23, R4, R23 ;  /* 0x0000001704177220 */ /* 0x000fe40000410000 */
[----:B------:R-:W-:-:S04]  /*12b0*/  IMAD.WIDE.U32 R4, R0, R15, c[0x0][0x168] ;  /* 0x00005a0000047625 */ /* 0x000fc800078e000f */
[----:B------:R-:W-:Y:S02]  /*12c0*/  FMUL.FTZ R24, R11, R24 ;  /* 0x000000180b187220 */ /* 0x000fe40000410000 */
[----:B------:R-:W-:Y:S02]  /*12d0*/  FMUL.FTZ R16, R17, R16 ;  /* 0x0000001011107220 */ /* 0x000fe40000410000 */
[----:B------:R-:W-:Y:S02]  /*12e0*/  FMUL.FTZ R19, R19, R2 ;  /* 0x0000000213137220 */ /* 0x000fe40000410000 */
[----:B------:R-:W-:Y:S02]  /*12f0*/  FMUL.FTZ R6, R6, R7 ;  /* 0x0000000706067220 */ /* 0x000fe40000410000 */
[----:B------:R-:W-:Y:S01]  /*1300*/  FMUL.FTZ R3, R8, R3 ;  /* 0x0000000308037220 */ /* 0x000fe20000410000 */
[----:B------:R-:W-:Y:S01]  /*1310*/  F2FP.PACK_AB R26, R26, R25 ;  /* 0x000000191a1a723e */ /* 0x000fe200000000ff */
[----:B------:R-:W-:Y:S01]  /*1320*/  IMAD.WIDE R4, R13, 0x8, R4 ;  /* 0x000000080d047825 */ /* 0x000fe200078e0204 */
[----:B------:R-:W-:-:S02]  /*1330*/  F2FP.PACK_AB R27, R24, R23 ;  /* 0x00000017181b723e */ /* 0x000fc400000000ff */
[----:B------:R-:W-:Y:S02]  /*1340*/  F2FP.PACK_AB R2, R19, R16 ;  /* 0x000000101302723e */ /* 0x000fe400000000ff */
[----:B------:R-:W-:Y:S01]  /*1350*/  F2FP.PACK_AB R3, R3, R6 ;  /* 0x000000060303723e */ /* 0x000fe200000000ff */
[----:B------:R-:W-:Y:S04]  /*1360*/  STG.E.64 [R4.64], R26 ;  /* 0x0000001a04007986 */ /* 0x000fe8000c101b04 */
[----:B------:R-:W-:Y:S01]  /*1370*/  STG.E.64 [R4.64+0x400], R2 ;  /* 0x0004000204007986 */ /* 0x000fe2000c101b04 */
[----:B------:R-:W-:Y:S05]  /*1380*/  EXIT ;  /* 0x000000000000794d */ /* 0x000fea0003800000 */
.L_x_1720:
[----:B------:R-:W0:Y:S01]  /*1390*/  S2R R9, SR_TID.X ;  /* 0x0000000000097919 */ /* 0x000e220000002100 */
[----:B------:R-:W-:Y:S02]  /*13a0*/  PRMT R12, RZ, 0x7610, R12 ;  /* 0x00007610ff0c7816 */ /* 0x000fe4000000000c */
[----:B------:R-:W-:-:S02]  /*13b0*/  PRMT R13, RZ, 0x7610, R13 ;  /* 0x00007610ff0d7816 */ /* 0x000fc4000000000d */
        /* <DEDUP_REMOVED lines=123> */
.L_x_1722:
[----:B------:R-:W-:Y:S05]  /*1b70*/  BSYNC B0 ;  /* 0x0000000000007941 */ /* 0x000fea0003800000 */
.L_x_1721:
        /* <DEDUP_REMOVED lines=47> */
.L_x_1724:
[----:B------:R-:W-:Y:S05]  /*1e70*/  BSYNC B0 ;  /* 0x0000000000007941 */ /* 0x000fea0003800000 */
.L_x_1723:
        /* <DEDUP_REMOVED lines=57> */
.L_x_1726:
[----:B------:R-:W-:Y:S05]  /*2210*/  BSYNC B0 ;  /* 0x0000000000007941 */ /* 0x000fea0003800000 */
.L_x_1725:
        /* <DEDUP_REMOVED lines=48> */
.L_x_1728:
[----:B------:R-:W-:Y:S05]  /*2520*/  BSYNC B0 ;  /* 0x0000000000007941 */ /* 0x000fea0003800000 */
.L_x_1727:
        /* <DEDUP_REMOVED lines=45> */
.L_x_1730:
[----:B------:R-:W-:Y:S05]  /*2800*/  BSYNC B0 ;  /* 0x0000000000007941 */ /* 0x000fea0003800000 */
.L_x_1729:
        /* <DEDUP_REMOVED lines=45> */
.L_x_1732:
[----:B------:R-:W-:Y:S05]  /*2ae0*/  BSYNC B0 ;  /* 0x0000000000007941 */ /* 0x000fea0003800000 */
.L_x_1731:
        /* <DEDUP_REMOVED lines=45> */
.L_x_1734:
[----:B------:R-:W-:Y:S05]  /*2dc0*/  BSYNC B0 ;  /* 0x0000000000007941 */ /* 0x000fea0003800000 */
.L_x_1733:
        /* <DEDUP_REMOVED lines=45> */
.L_x_1736:
[----:B------:R-:W-:Y:S05]  /*30a0*/  BSYNC B0 ;  /* 0x0000000000007941 */ /* 0x000fea0003800000 */
.L_x_1735:
        /* <DEDUP_REMOVED lines=18> */
.L_x_1739:
[----:B0-----:R-:W-:-:S13]  /*31d0*/  ISETP.GE.AND P0, PT, R9, R8, PT ;  /* 0x000000080900720c */ /* 0x001fda0003f06270 */
[----:B------:R-:W-:Y:S05]  /*31e0*/  @P0 BRA `(.L_x_1741) ;  /* 0x000000c000000947 */ /* 0x000fea0003800000 */
[----:B------:R-:W-:Y:S02]  /*31f0*/  IADD3 R2, R0, R9, RZ ;  /* 0x0000000900027210 */ /* 0x000fe40007ffe0ff */
[----:B------:R-:W-:Y:S02]  /*3200*/  MOV R3, 0x2 ;  /* 0x0000000200037802 */ /* 0x000fe40000000f00 */
[----:B------:R-:W-:-:S03]  /*3210*/  IADD3 R9, R9, 0x80, RZ ;  /* 0x0000008009097810 */ /* 0x000fc60007ffe0ff */
[----:B------:R-:W-:-:S05]  /*3220*/  IMAD.WIDE.U32 R2, R2, R3, c[0x0][0x168] ;  /* 0x00005a0002027625 */ /* 0x000fca00078e0003 */
[----:B------:R0:W-:Y:S02]  /*3230*/  STG.E.U16 [R2.64], R10 ;  /* 0x0000000a02007986 */ /* 0x0001e4000c101504 */
.L_x_1740:
[----:B------:R-:W-:-:S13]  /*3240*/  ISETP.GE.AND P0, PT, R9, R8, PT ;  /* 0x000000080900720c */ /* 0x000fda0003f06270 */
[----:B------:R-:W-:Y:S05]  /*3250*/  @P0 BRA `(.L_x_1742) ;  /* 0x000000d000000947 */ /* 0x000fea0003800000 */
[----:B0-----:R-:W-:Y:S01]  /*3260*/  HFMA2.MMA R3, -RZ, RZ, 0, 1.1920928955078125e-07 ;  /* 0x00000002ff037435 */ /* 0x001fe200000001ff */
[----:B------:R-:W-:Y:S02]  /*3270*/  IADD3 R2, R0, R9, RZ ;  /* 0x0000000900027210 */ /* 0x000fe40007ffe0ff */
[----:B------:R-:W-:-:S07]  /*3280*/  IADD3 R9, R9, 0x80, RZ ;  /* 0x0000008009097810 */ /* 0x000fce0007ffe0ff */
[----:B------:R-:W-:-:S05]  /*3290*/  IMAD.WIDE.U32 R2, R2, R3, c[0x0][0x168] ;  /* 0x00005a0002027625 */ /* 0x000fca00078e0003 */
[----:B------:R0:W-:Y:S02]  /*32a0*/  STG.E.U16 [R2.64], R11 ;  /* 0x0000000b02007986 */ /* 0x0001e4000c101504 */
.L_x_1741:
        /* <DEDUP_REMOVED lines=8> */
.L_x_1742:
[----:B------:R-:W-:Y:S05]  /*3330*/  BSYNC B1 ;  /* 0x0000000000017941 */ /* 0x000fea0003800000 */
.L_x_1738:
[----:B------:R-:W-:-:S13]  /*3340*/  ISETP.GE.AND P0, PT, R9, R8, PT ;  /* 0x000000080900720c */ /* 0x000fda0003f06270 */
[----:B0-----:R-:W-:Y:S02]  /*3350*/  @!P0 IADD3 R2, R0, R9, RZ ;  /* 0x0000000900028210 */ /* 0x001fe40007ffe0ff */
[----:B------:R-:W-:Y:S02]  /*3360*/  @!P0 MOV R3, 0x2 ;  /* 0x0000000200038802 */ /* 0x000fe40000000f00 */
[----:B------:R-:W-:-:S03]  /*3370*/  @!P0 IADD3 R9, R9, 0x80, RZ ;  /* 0x0000008009098810 */ /* 0x000fc60007ffe0ff */
[----:B------:R-:W-:-:S05]  /*3380*/  @!P0 IMAD.WIDE.U32 R2, R2, R3, c[0x0][0x168] ;  /* 0x00005a0002028625 */ /* 0x000fca00078e0003 */
[----:B------:R0:W-:Y:S02]  /*3390*/  @!P0 STG.E.U16 [R2.64], R13 ;  /* 0x0000000d02008986 */ /* 0x0001e4000c101504 */
.L_x_1743:
[----:B------:R-:W-:Y:S05]  /*33a0*/  BSYNC B0 ;  /* 0x0000000000007941 */ /* 0x000fea0003800000 */
.L_x_1737:
        /* <DEDUP_REMOVED lines=8> */
.L_x_1744:
        /* <DEDUP_REMOVED lines=13> */
.L_x_11986:


//--------------------- .text._ZN2at6native29vectorized_elementwise_kernelILi8EZZZNS0_26GeluBackwardCUDAKernelImplERNS_18TensorIteratorBaseENS0_8GeluTypeEENKUlvE0_clEvENKUlvE1_clEvEUlN3c104HalfES8_E_St5arrayIPcLm3EEEEviT0_T1_ --------------------------
	.section	.text._ZN2at6native29vectorized_elementwise_kernelILi8EZZZNS0_26GeluBackwardCUDAKernelImplERNS_18TensorIteratorBaseENS0_8GeluTypeEENKUlvE0_clEvENKUlvE1_clEvEUlN3c104HalfES8_E_St5arrayIPcLm3EEEEviT0_T1_,"ax",@progbits
	.sectioninfo	@"SHI_REGISTERS=4"
	.align	128
        .global         _ZN2at6native29vectorized_elementwise_kernelILi8EZZZNS0_26GeluBackwardCUDAKernelImplERNS_18TensorIteratorBaseENS0_8GeluTypeEENKUlvE0_clEvENKUlvE1_clEvEUlN3c104HalfES8_E_St5arrayIPcLm3EEEEviT0_T1_
        .type           _ZN2at6native29vectorized_elementwise_kernelILi8EZZZNS0_26GeluBackwardCUDAKernelImplERNS_18TensorIteratorBaseENS0_8GeluTypeEENKUlvE0_clEvENKUlvE1_clEvEUlN3c104HalfES8_E_St5arrayIPcLm3EEEEviT0_T1_,@function
        .size           _ZN2at6native29vectorized_elementwise_kernelILi8EZZZNS0_26GeluBackwardCUDAKernelImplERNS_18TensorIteratorBaseENS0_8GeluTypeEENKUlvE0_clEvENKUlvE1_clEvEUlN3c104HalfES8_E_St5arrayIPcLm3EEEEviT0_T1_,(.L_x_11987 - _ZN2at6native29vectorized_elementwise_kernelILi8EZZZNS0_26GeluBackwardCUDAKernelImplERNS_18TensorIteratorBaseENS0_8GeluTypeEENKUlvE0_clEvENKUlvE1_clEvEUlN3c104HalfES8_E_St5arrayIPcLm3EEEEviT0_T1_)
        .other          _ZN2at6native29vectorized_elementwise_kernelILi8EZZZNS0_26GeluBackwardCUDAKernelImplERNS_18TensorIteratorBaseENS0_8GeluTypeEENKUlvE0_clEvENKUlvE1_clEvEUlN3c104HalfES8_E_St5arrayIPcLm3EEEEviT0_T1_,@"STO_CUDA_ENTRY STV_DEFAULT"
_ZN2at6native29vectorized_elementwise_kernelILi8EZZZNS0_26GeluBackwardCUDAKernelImplERNS_18TensorIteratorBaseENS0_8GeluTypeEENKUlvE0_clEvENKUlvE1_clEvEUlN3c104HalfES8_E_St5arrayIPcLm3EEEEviT0_T1_:
.text._ZN2at6native29vectorized_elementwise_kernelILi8EZZZNS0_26GeluBackwardCUDAKernelImplERNS_18TensorIteratorBaseENS0_8GeluTypeEENKUlvE0_clEvENKUlvE1_clEvEUlN3c104HalfES8_E_St5arrayIPcLm3EEEEviT0_T1_:
[----:B------:R-:W-:Y:S02]  /*0000*/  MOV R1, c[0x0][0x28] ;  /* 0x00000a0000017a02 */ /* 0x000fe40000000f00 */
[----:B------:R-:W-:Y:S05]  /*0010*/  EXIT ;  /* 0x000000000000794d */ /* 0x000fea0003800000 */
.L_x_1745:
        /* <DEDUP_REMOVED lines=14> */
.L_x_11987:


//--------------------- .text._ZN2at6native18elementwise_kernelILi128ELi4EZNS0_15gpu_kernel_implIZZZNS0_26GeluBackwardCUDAKernelImplERNS_18TensorIteratorBaseENS0_8GeluTypeEENKUlvE0_clEvENKUlvE0_clEvEUlffE_EEvS4_RKT_EUliE_EEviT1_ --------------------------
	.section	.text._ZN2at6native18elementwise_kernelILi128ELi4EZNS0_15gpu_kernel_implIZZZNS0_26GeluBackwardCUDAKernelImplERNS_18TensorIteratorBaseENS0_8GeluTypeEENKUlvE0_clEvENKUlvE0_clEvEUlffE_EEvS4_RKT_EUliE_EEviT1_,"ax",@progbits
	.sectioninfo	@"SHI_REGISTERS=26"
	.align	128
        .global         _ZN2at6native18elementwise_kernelILi128ELi4EZNS0_15gpu_kernel_implIZZZNS0_26GeluBackwardCUDAKernelImplERNS_18TensorIteratorBaseENS0_8GeluTypeEENKUlvE0_clEvENKUlvE0_clEvEUlffE_EEvS4_RKT_EUliE_EEviT1_
        .type           _ZN2at6native18elementwise_kernelILi128ELi4EZNS0_15gpu_kernel_implIZZZNS0_26GeluBackwardCUDAKernelImplERNS_18TensorIteratorBaseENS0_8GeluTypeEENKUlvE0_clEvENKUlvE0_clEvEUlffE_EEvS4_RKT_EUliE_EEviT1_,@function
        .size           _ZN2at6native18elementwise_kernelILi128ELi4EZNS0_15gpu_kernel_implIZZZNS0_26GeluBackwardCUDAKernelImplERNS_18TensorIteratorBaseENS0_8GeluTypeEENKUlvE0_clEvENKUlvE0_clEvEUlffE_EEvS4_RKT_EUliE_EEviT1_,(.L_x_11988 - _ZN2at6native18elementwise_kernelILi128ELi4EZNS0_15gpu_kernel_implIZZZNS0_26GeluBackwardCUDAKernelImplERNS_18TensorIteratorBaseENS0_8GeluTypeEENKUlvE0_clEvENKUlvE0_clEvEUlffE_EEvS4_RKT_EUliE_EEviT1_)
        .other          _ZN2at6native18elementwise_kernelILi128ELi4EZNS0_15gpu_kernel_implIZZZNS0_26GeluBackwardCUDAKernelImplERNS_18TensorIteratorBaseENS0_8GeluTypeEENKUlvE0_clEvENKUlvE0_clEvEUlffE_EEvS4_RKT_EUliE_EEviT1_,@"STO_CUDA_ENTRY STV_DEFAULT"
_ZN2at6native18elementwise_kernelILi128ELi4EZNS0_15gpu_kernel_implIZZZNS0_26GeluBackwardCUDAKernelImplERNS_18TensorIteratorBaseENS0_8GeluTypeEENKUlvE0_clEvENKUlvE0_clEvEUlffE_EEvS4_RKT_EUliE_EEviT1_:
.text._ZN2at6native18elementwise_kernelILi128ELi4EZNS0_15gpu_kernel_implIZZZNS0_26GeluBackwardCUDAKernelImplERNS_18TensorIteratorBaseENS0_8GeluTypeEENKUlvE0_clEvENKUlvE0_clEvEUlffE_EEvS4_RKT_EUliE_EEviT1_:
        /* <DEDUP_REMOVED lines=265> */
.L_x_1748:
[----:B------:R-:W0:Y:S01]  /*1090*/  LDC.U8 R5, c[0x0][0x3e2] ;  /* 0x0000f880ff057b82 */ /* 0x000e220000000000 */
[----:B------:R-:W-:Y:S01]  /*10a0*/  IADD3 R16, P1, R16, c[0x0][0x3c8], RZ ;  /* 0x0000f20010107a10 */ /* 0x000fe20007f3e0ff */
[----:B------:R-:W-:Y:S01]  /*10b0*/  BSSY B6, `(.L_x_1749) ;  /* 0x00000df000067945 */ /* 0x000fe20003800000 */
        /* <DEDUP_REMOVED lines=15> */
[----:B--2---:R0:W1:Y:S01]  /*11b0*/  I2F.S16 R23, R2 ;  /* 0x0000000200177306 */ /* 0x0040620000101400 */
[----:B------:R-:W-:Y:S05]  /*11c0*/  BRA `(.L_x_1755) ;  /* 0x00000cd000007947 */ /* 0x000fea0003800000 */
.L_x_1753:
[----:B------:R-:W2:Y:S02]  /*11d0*/  LDG.E.U8 R2, [R2.64] ;  /* 0x0000002402027981 */ /* 0x000ea4000c1e1100 */
[----:B--2---:R0:W1:Y:S01]  /*11e0*/  I2F.U16 R23, R2 ;  /* 0x0000000200177306 */ /* 0x0040620000101000 */
[----:B------:R-:W-:Y:S05]  /*11f0*/  BRA `(.L_x_1755) ;  /* 0x00000ca000007947 */ /* 0x000fea0003800000 */
.L_x_1752:
[----:B------:R-:W-:-:S13]  /*1200*/  ISETP.NE.AND P0, PT, R4, 0x2, PT ;  /* 0x000000020400780c */ /* 0x000fda0003f05270 */
[----:B------:R-:W-:Y:S05]  /*1210*/  @!P0 BRA `(.L_x_1756) ;  /* 0x000000a000008947 */ /* 0x000fea0003800000 */
[----:B------:R-:W-:-:S13]  /*1220*/  ISETP.NE.AND P0, PT, R4, 0x3, PT ;  /* 0x000000030400780c */ /* 0x000fda0003f05270 */
[----:B------:R-:W-:Y:S05]  /*1230*/  @!P0 BRA `(.L_x_1757) ;  /* 0x0000005000008947 */ /* 0x000fea0003800000 */
[----:B------:R-:W-:-:S13]  /*1240*/  ISETP.NE.AND P0, PT, R4, 0x4, PT ;  /* 0x000000040400780c */ /* 0x000fda0003f05270 */
[----:B------:R-:W-:Y:S05]  /*1250*/  @P0 BRA `(.L_x_1754) ;  /* 0x00000aa000000947 */ /* 0x000fea0003800000 */
[----:B------:R-:W2:Y:S02]  /*1260*/  LDG.E.64 R2, [R2.64] ;  /* 0x0000002402027981 */ /* 0x000ea4000c1e1b00 */
[----:B--2---:R0:W1:Y:S01]  /*1270*/  I2F.S64 R23, R2 ;  /* 0x0000000200177312 */ /* 0x0040620000301400 */
[----:B------:R-:W-:Y:S05]  /*1280*/  BRA `(.L_x_1755) ;  /* 0x00000c1000007947 */ /* 0x000fea0003800000 */
.L_x_1757:
[----:B------:R-:W2:Y:S02]  /*1290*/  LDG.E R2, [R2.64] ;  /* 0x0000002402027981 */ /* 0x000ea4000c1e1900 */
[----:B--2---:R0:W1:Y:S01]  /*12a0*/  I2F R23, R2 ;  /* 0x0000000200177306 */ /* 0x0040620000201400 */
[----:B------:R-:W-:Y:S05]  /*12b0*/  BRA `(.L_x_1755) ;  /* 0x00000be000007947 */ /* 0x000fea0003800000 */
.L_x_1756:
[----:B------:R-:W2:Y:S02]  /*12c0*/  LDG.E.U16 R2, [R2.64] ;  /* 0x0000002402027981 */ /* 0x000ea4000c1e1500 */
[----:B--2---:R0:W1:Y:S01]  /*12d0*/  I2F.S16 R23, R2 ;  /* 0x0000000200177306 */ /* 0x0040620000101400 */
[----:B------:R-:W-:Y:S05]  /*12e0*/  BRA `(.L_x_1755) ;  /* 0x00000bb000007947 */ /* 0x000fea0003800000 */
.L_x_1751:
[----:B------:R-:W-:-:S13]  /*12f0*/  ISETP.GT.AND P0, PT, R4, 0x6, PT ;  /* 0x000000060400780c */ /* 0x000fda0003f04270 */
[----:B------:R-:W-:Y:S05]  /*1300*/  @P0 BRA `(.L_x_1758) ;  /* 0x0000009000000947 */ /* 0x000fea0003800000 */
[----:B------:R-:W-:-:S13]  /*1310*/  ISETP.NE.AND P0, PT, R4, 0x5, PT ;  /* 0x000000050400780c */ /* 0x000fda0003f05270 */
[----:B------:R-:W-:Y:S05]  /*1320*/  @!P0 BRA `(.L_x_1759) ;  /* 0x0000004000008947 */ /* 0x000fea0003800000 */
[----:B------:R-:W-:-:S13]  /*1330*/  ISETP.NE.AND P0, PT, R4, 0x6, PT ;  /* 0x000000060400780c */ /* 0x000fda0003f05270 */
[----:B------:R-:W-:Y:S05]  /*1340*/  @P0 BRA `(.L_x_1754) ;  /* 0x000009b000000947 */ /* 0x000fea0003800000 */
[----:B------:R0:W5:Y:S01]  /*1350*/  LDG.E R23, [R2.64] ;  /* 0x0000002402177981 */ /* 0x000162000c1e1900 */
[----:B------:R-:W-:Y:S05]  /*1360*/  BRA `(.L_x_1755) ;  /* 0x00000b3000007947 */ /* 0x000fea0003800000 */
.L_x_1759:
[----:B------:R-:W2:Y:S02]  /*1370*/  LDG.E.U16 R2, [R2.64] ;  /* 0x0000002402027981 */ /* 0x000ea4000c1e1500 */
[----:B--2---:R-:W-:Y:S01]  /*1380*/  HADD2.F32 R23, -RZ, R2.H0_H0 ;  /* 0x20000002ff177230 */ /* 0x004fe20000004100 */
[----:B------:R-:W-:Y:S05]  /*1390*/  BRA `(.L_x_1755) ;  /* 0x00000b0000007947 */ /* 0x000fea0003800000 */
.L_x_1758:
[----:B------:R-:W-:-:S13]  /*13a0*/  ISETP.NE.AND P0, PT, R4, 0x7, PT ;  /* 0x000000070400780c */ /* 0x000fda0003f05270 */
[----:B------:R-:W-:Y:S05]  /*13b0*/  @!P0 BRA `(.L_x_1760) ;  /* 0x0000009000008947 */ /* 0x000fea0003800000 */
[----:B------:R-:W-:-:S13]  /*13c0*/  ISETP.NE.AND P0, PT, R4, 0x8, PT ;  /* 0x000000080400780c */ /* 0x000fda0003f05270 */
[----:B------:R-:W-:Y:S05]  /*13d0*/  @!P0 BRA `(.L_x_1761) ;  /* 0x0000004000008947 */ /* 0x000fea0003800000 */
[----:B------:R-:W-:-:S13]  /*13e0*/  ISETP.NE.AND P0, PT, R4, 0x9, PT ;  /* 0x000000090400780c */ /* 0x000fda0003f05270 */
[----:B------:R-:W-:Y:S05]  /*13f0*/  @P0 BRA `(.L_x_1754) ;  /* 0x0000090000000947 */ /* 0x000fea0003800000 */
[----:B------:R0:W5:Y:S01]  /*1400*/  LDG.E R23, [R2.64] ;  /* 0x0000002402177981 */ /* 0x000162000c1e1900 */
[----:B------:R-:W-:Y:S05]  /*1410*/  BRA `(.L_x_1755) ;  /* 0x00000a8000007947 */ /* 0x000fea0003800000 */
.L_x_1761:
[----:B------:R-:W2:Y:S02]  /*1420*/  LDG.E.U16 R2, [R2.64] ;  /* 0x0000002402027981 */ /* 0x000ea4000c1e1500 */
[----:B--2---:R-:W-:Y:S01]  /*1430*/  HADD2.F32 R23, -RZ, R2.H0_H0 ;  /* 0x20000002ff177230 */ /* 0x004fe20000004100 */
[----:B------:R-:W-:Y:S05]  /*1440*/  BRA `(.L_x_1755) ;  /* 0x00000a5000007947 */ /* 0x000fea0003800000 */
.L_x_1760:
[----:B------:R-:W2:Y:S02]  /*1450*/  LDG.E.64 R2, [R2.64] ;  /* 0x0000002402027981 */ /* 0x000ea4000c1e1b00 */
[----:B--2---:R-:W0:Y:S01]  /*1460*/  F2F.F32.F64 R23, R2 ;  /* 0x0000000200177310 */ /* 0x004e220000301000 */
[----:B------:R-:W0:-:S14]  /*1470*/  DSETP.GEU.AND P0, PT, |R2|, c[0x2][0x0], PT ;  /* 0x008000000200762a */ /* 0x000e1c0003f0e200 */
[----:B0-----:R-:W-:Y:S01]  /*1480*/  @!P0 FMUL R23, R23, 1.175494350822287508e-38 ;  /* 0x0080000017178820 */ /* 0x001fe20000400000 */
[----:B------:R-:W-:Y:S05]  /*1490*/  BRA `(.L_x_1755) ;  /* 0x00000a0000007947 */ /* 0x000fea0003800000 */
.L_x_1750:
        /* <DEDUP_REMOVED lines=10> */
[----:B------:R-:W-:Y:S01]  /*1540*/  FSEL R23, RZ, 1, !P0 ;  /* 0x3f800000ff177808 */ /* 0x000fe20004000000 */
[----:B------:R-:W-:Y:S05]  /*1550*/  BRA `(.L_x_1755) ;  /* 0x0000094000007947 */ /* 0x000fea0003800000 */
.L_x_1764:
[----:B------:R-:W2:Y:S02]  /*1560*/  LDG.E.64 R2, [R2.64] ;  /* 0x0000002402027981 */ /* 0x000ea4000c1e1b00 */
[----:B--2---:R-:W0:Y:S01]  /*1570*/  F2F.F32.F64 R23, R2 ;  /* 0x0000000200177310 */ /* 0x004e220000301000 */
[----:B------:R-:W0:-:S14]  /*1580*/  DSETP.GEU.AND P0, PT, |R2|, c[0x2][0x0], PT ;  /* 0x008000000200762a */ /* 0x000e1c0003f0e200 */
[----:B0-----:R-:W-:Y:S01]  /*1590*/  @!P0 FMUL R23, R23, 1.175494350822287508e-38 ;  /* 0x0080000017178820 */ /* 0x001fe20000400000 */
[----:B------:R-:W-:Y:S05]  /*15a0*/  BRA `(.L_x_1755) ;  /* 0x000008f000007947 */ /* 0x000fea0003800000 */
.L_x_1763:
        /* <DEDUP_REMOVED lines=11> */
[----:B------:R-:W-:-:S04]  /*1660*/  IADD3 R2, R0, -0x1, RZ ;  /* 0xffffffff00027810 */ /* 0x000fc80007ffe0ff */
[----:B------:R-:W-:Y:S02]  /*1670*/  SHF.R.S32.HI R2, RZ, 0x1f, R2 ;  /* 0x0000001fff027819 */ /* 0x000fe40000011402 */
[----:B0-----:R-:W-:-:S04]  /*1680*/  IADD3 R4, -R4, 0x1f, RZ ;  /* 0x0000001f04047810 */ /* 0x001fc80007ffe1ff */
[C---:B------:R-:W-:Y:S02]  /*1690*/  ISETP.GT.U32.AND P0, PT, R4.reuse, 0x4, PT ;  /* 0x000000040400780c */ /* 0x040fe40003f04070 */
[----:B------:R-:W-:-:S04]  /*16a0*/  IADD3 R4, R4, -0x4, RZ ;  /* 0xfffffffc04047810 */ /* 0x000fc80007ffe0ff */
[----:B------:R-:W-:Y:S02]  /*16b0*/  SEL R5, R4, RZ, P0 ;  /* 0x000000ff04057207 */ /* 0x000fe40000000000 */
[----:B------:R-:W-:-:S03]  /*16c0*/  IADD3 R4, R0, 0x1000000, RZ ;  /* 0x0100000000047810 */ /* 0x000fc60007ffe0ff */
[----:B------:R-:W-:Y:S01]  /*16d0*/  IMAD R6, R5, R6, 0x3c000000 ;  /* 0x3c00000005067424 */ /* 0x000fe200078e0206 */
[----:B------:R-:W-:Y:S02]  /*16e0*/  SHF.L.U32 R5, R0, R5, RZ ;  /* 0x0000000500057219 */ /* 0x000fe400000006ff */
[----:B------:R-:W-:Y:S02]  /*16f0*/  SHF.R.S32.HI R4, RZ, 0x8, R4 ;  /* 0x00000008ff047819 */ /* 0x000fe40000011404 */
[----:B------:R-:W-:-:S04]  /*1700*/  LEA.HI R5, R5, R6, RZ, 0x1c ;  /* 0x0000000605057211 */ /* 0x000fc800078fe0ff */
[----:B------:R-:W-:-:S04]  /*1710*/  LOP3.LUT R5, R5, 0x7f800000, R4, 0xf8, !PT ;  /* 0x7f80000005057812 */ /* 0x000fc800078ef804 */
[----:B------:R-:W-:-:S04]  /*1720*/  LOP3.LUT R2, R5, R2, RZ, 0x30, !PT ;  /* 0x0000000205027212 */ /* 0x000fc800078e30ff */
[----:B------:R-:W-:Y:S01]  /*1730*/  LOP3.LUT R23, R2, 0x80000000, R23, 0xf8, !PT ;  /* 0x8000000002177812 */ /* 0x000fe200078ef817 */
[----:B------:R-:W-:Y:S05]  /*1740*/  BRA `(.L_x_1755) ;  /* 0x0000075000007947 */ /* 0x000fea0003800000 */
.L_x_1766:
        /* <DEDUP_REMOVED lines=11> */
[----:B------:R-:W-:Y:S01]  /*1800*/  LOP3.LUT R23, R23, 0x80000000, R0, 0xf8, !PT ;  /* 0x8000000017177812 */ /* 0x000fe200078ef800 */
[----:B------:R-:W-:Y:S05]  /*1810*/  BRA `(.L_x_1755) ;  /* 0x0000068000007947 */ /* 0x000fea0003800000 */
.L_x_1765:
[----:B------:R-:W2:Y:S02]  /*1820*/  LDG.E.U16 R2, [R2.64] ;  /* 0x0000002402027981 */ /* 0x000ea4000c1e1500 */
[----:B--2---:R-:W-:Y:S01]  /*1830*/  PRMT R23, RZ, 0x5410, R2 ;  /* 0x00005410ff177816 */ /* 0x004fe20000000002 */
[----:B------:R-:W-:Y:S05]  /*1840*/  BRA `(.L_x_1755) ;  /* 0x0000065000007947 */ /* 0x000fea0003800000 */
.L_x_1762:
        /* <DEDUP_REMOVED lines=9> */
[----:B--2---:R0:W1:Y:S01]  /*18e0*/  I2F.U16 R23, R2 ;  /* 0x0000000200177306 */ /* 0x0040620000101000 */
[----:B------:R-:W-:Y:S05]  /*18f0*/  BRA `(.L_x_1755) ;  /* 0x000005a000007947 */ /* 0x000fea0003800000 */
.L_x_1769:
[----:B------:R-:W2:Y:S01]  /*1900*/  LDG.E.U8 R2, [R2.64] ;  /* 0x0000002402027981 */ /* 0x000ea2000c1e1100 */
        /* <DEDUP_REMOVED lines=19> */
.L_x_1771:
[----:B------:R-:W-:Y:S05]  /*1a40*/  BSYNC B0 ;  /* 0x0000000000007941 */ /* 0x000fea0003800000 */
.L_x_1770:
[----:B------:R-:W-:Y:S01]  /*1a50*/  IMAD.SHL.U32 R2, R2, 0x100000, RZ ;  /* 0x0010000002027824 */ /* 0x000fe200078e00ff */
[----:B------:R-:W-:-:S04]  /*1a60*/  LEA R0, R0, 0x3b800000, 0x17 ;  /* 0x3b80000000007811 */ /* 0x000fc800078eb8ff */
[----:B------:R-:W-:Y:S01]  /*1a70*/  LOP3.LUT R23, R0, R2, R23, 0xfe, !PT ;  /* 0x0000000200177212 */ /* 0x000fe200078efe17 */
[----:B------:R-:W-:Y:S05]  /*1a80*/  BRA `(.L_x_1755) ;  /* 0x0000041000007947 */ /* 0x000fea0003800000 */
.L_x_1768:
        /* <DEDUP_REMOVED lines=20> */
.L_x_1773:
[----:B------:R-:W-:Y:S05]  /*1bd0*/  BSYNC B0 ;  /* 0x0000000000007941 */ /* 0x000fea0003800000 */
.L_x_1772:
[----:B------:R-:W-:Y:S01]  /*1be0*/  IMAD.SHL.U32 R2, R2, 0x200000, RZ ;  /* 0x0020000002027824 */ /* 0x000fe200078e00ff */
[----:B------:R-:W-:-:S04]  /*1bf0*/  LEA R0, R0, 0x37800000, 0x17 ;  /* 0x3780000000007811 */ /* 0x000fc800078eb8ff */
[----:B------:R-:W-:Y:S01]  /*1c00*/  LOP3.LUT R23, R0, R2, R23, 0xfe, !PT ;  /* 0x0000000200177212 */ /* 0x000fe200078efe17 */
[----:B------:R-:W-:Y:S05]  /*1c10*/  BRA `(.L_x_1755) ;  /* 0x0000028000007947 */ /* 0x000fea0003800000 */
.L_x_1767:
[----:B------:R-:W-:-:S13]  /*1c20*/  ISETP.NE.AND P0, PT, R4, 0x1c, PT ;  /* 0x0000001c0400780c */ /* 0x000fda0003f05270 */
[----:B------:R-:W-:Y:S05]  /*1c30*/  @!P0 BRA `(.L_x_1774) ;  /* 0x0000024000008947 */ /* 0x000fea0003800000 */
[----:B------:R-:W-:-:S13]  /*1c40*/  ISETP.NE.AND P0, PT, R4, 0x1d, PT ;  /* 0x0000001d0400780c */ /* 0x000fda0003f05270 */
[----:B------:R-:W-:Y:S05]  /*1c50*/  @!P0 BRA `(.L_x_1775) ;  /* 0x000001f000008947 */ /* 0x000fea0003800000 */
[----:B------:R-:W-:-:S13]  /*1c60*/  ISETP.NE.AND P0, PT, R4, 0x2c, PT ;  /* 0x0000002c0400780c */ /* 0x000fda0003f05270 */
[----:B------:R-:W-:Y:S05]  /*1c70*/  @P0 BRA `(.L_x_1754) ;  /* 0x0000008000000947 */ /* 0x000fea0003800000 */
[----:B------:R-:W2:Y:S01]  /*1c80*/  LDG.E.U8 R2, [R2.64] ;  /* 0x0000002402027981 */ /* 0x000ea2000c1e1100 */
[----:B------:R-:W-:Y:S01]  /*1c90*/  IMAD.MOV.U32 R23, RZ, RZ, 0x400000 ;  /* 0x00400000ff177424 */ /* 0x000fe200078e00ff */
[----:B--2---:R-:W-:-:S13]  /*1ca0*/  ISETP.NE.AND P0, PT, R2, RZ, PT ;  /* 0x000000ff0200720c */ /* 0x004fda0003f05270 */
[----:B------:R-:W-:Y:S05]  /*1cb0*/  @!P0 BRA `(.L_x_1755) ;  /* 0x000001e000008947 */ /* 0x000fea0003800000 */
[----:B------:R-:W-:-:S13]  /*1cc0*/  ISETP.NE.AND P0, PT, R2, 0xff, PT ;  /* 0x000000ff0200780c */ /* 0x000fda0003f05270 */
[----:B------:R-:W-:Y:S02]  /*1cd0*/  @!P0 IMAD.MOV.U32 R23, RZ, RZ, 0x7f800001 ;  /* 0x7f800001ff178424 */ /* 0x000fe400078e00ff */
[----:B------:R-:W-:Y:S01]  /*1ce0*/  @P0 IMAD.SHL.U32 R23, R2, 0x800000, RZ ;  /* 0x0080000002170824 */ /* 0x000fe200078e00ff */
[----:B------:R-:W-:Y:S05]  /*1cf0*/  BRA `(.L_x_1755) ;  /* 0x000001a000007947 */ /* 0x000fea0003800000 */
.L_x_1754:
        /* <DEDUP_REMOVED lines=18> */
[----:B0-----:R-:W-:Y:S05]  /*1e20*/  CALL.ABS.NOINC R2 ;  /* 0x0000000002007343 */ /* 0x001fea0003c00000 */
[----:B------:R-:W-:Y:S01]  /*1e30*/  IMAD.MOV.U32 R23, RZ, RZ, RZ ;  /* 0x000000ffff177224 */ /* 0x000fe200078e00ff */
[----:B------:R-:W-:Y:S05]  /*1e40*/  BRA `(.L_x_1755) ;  /* 0x0000005000007947 */ /* 0x000fea0003800000 */
.L_x_1775:
[----:B------:R-:W2:Y:S02]  /*1e50*/  LDG.E.64 R2, [R2.64] ;  /* 0x0000002402027981 */ /* 0x000ea4000c1e1b00 */
[----:B--2---:R0:W1:Y:S01]  /*1e60*/  I2F.U64 R23, R2 ;  /* 0x0000000200177312 */ /* 0x0040620000301000 */
[----:B------:R-:W-:Y:S05]  /*1e70*/  BRA `(.L_x_1755) ;  /* 0x0000002000007947 */ /* 0x000fea0003800000 */
.L_x_1774:
[----:B------:R-:W2:Y:S02]  /*1e80*/  LDG.E R2, [R2.64] ;  /* 0x0000002402027981 */ /* 0x000ea4000c1e1900 */
[----:B--2---:R0:W1:Y:S02]  /*1e90*/  I2F.U32 R23, R2 ;  /* 0x0000000200177306 */ /* 0x0040640000201000 */
.L_x_1755:
[----:B------:R-:W-:Y:S05]  /*1ea0*/  BSYNC B6 ;  /* 0x0000000000067941 */ /* 0x000fea0003800000 */
.L_x_1749:
[----:B------:R-:W2:Y:S01]  /*1eb0*/  LDC.U8 R4, c[0x0][0x3e3] ;  /* 0x0000f8c0ff047b82 */ /* 0x000ea20000000000 */
[----:B0-----:R-:W-:Y:S01]  /*1ec0*/  IADD3 R2, P1, R22, c[0x0][0x3d8], RZ ;  /* 0x0000f60016027a10 */ /* 0x001fe20007f3e0ff */
[----:B------:R-:W-:Y:S04]  /*1ed0*/  BSSY B6, `(.L_x_1776) ;  /* 0x00000dd000067945 */ /* 0x000fe80003800000 */
[----:B------:R-:W-:Y:S01]  /*1ee0*/  IMAD.X R3, RZ, RZ, c[0x0][0x3dc], P1 ;  /* 0x0000f700ff037624 */ /* 0x000fe200008e06ff */
[----:B--2---:R-:W-:-:S04]  /*1ef0*/  PRMT R0, R4, 0x9910, RZ ;  /* 0x0000991004007816 */ /* 0x004fc800000000ff */
        /* <DEDUP_REMOVED lines=11> */
[----:B--2---:R-:W0:Y:S01]  /*1fb0*/  I2F.S16 R0, R0 ;  /* 0x0000000000007306 */ /* 0x004e220000101400 */
[----:B------:R-:W-:Y:S05]  /*1fc0*/  BRA `(.L_x_1782) ;  /* 0x00000cd000007947 */ /* 0x000fea0003800000 */
.L_x_1780:
[----:B------:R-:W2:Y:S02]  /*1fd0*/  LDG.E.U8 R0, [R2.64] ;  /* 0x0000002402007981 */ /* 0x000ea4000c1e1100 */
[----:B--2---:R-:W0:Y:S01]  /*1fe0*/  I2F.U16 R0, R0 ;  /* 0x0000000000007306 */ /* 0x004e220000101000 */
[----:B------:R-:W-:Y:S05]  /*1ff0*/  BRA `(.L_x_1782) ;  /* 0x00000ca000007947 */ /* 0x000fea0003800000 */
.L_x_1779:
[----:B------:R-:W-:-:S13]  /*2000*/  ISETP.NE.AND P0, PT, R0, 0x2, PT ;  /* 0x000000020000780c */ /* 0x000fda0003f05270 */
[----:B------:R-:W-:Y:S05]  /*2010*/  @!P0 BRA `(.L_x_1783) ;  /* 0x000000a000008947 */ /* 0x000fea0003800000 */
[----:B------:R-:W-:-:S13]  /*2020*/  ISETP.NE.AND P0, PT, R0, 0x3, PT ;  /* 0x000000030000780c */ /* 0x000fda0003f05270 */
[----:B------:R-:W-:Y:S05]  /*2030*/  @!P0 BRA `(.L_x_1784) ;  /* 0x0000005000008947 */ /* 0x000fea0003800000 */
[----:B------:R-:W-:-:S13]  /*2040*/  ISETP.NE.AND P0, PT, R0, 0x4, PT ;  /* 0x000000040000780c */ /* 0x000fda0003f05270 */
[----:B------:R-:W-:Y:S05]  /*2050*/  @P0 BRA `(.L_x_1781) ;  /* 0x00000aa000000947 */ /* 0x000fea0003800000 */
[----:B------:R-:W2:Y:S02]  /*2060*/  LDG.E.64 R2, [R2.64] ;  /* 0x0000002402027981 */ /* 0x000ea4000c1e1b00 */
[----:B--2---:R0:W2:Y:S01]  /*2070*/  I2F.S64 R0, R2 ;  /* 0x0000000200007312 */ /* 0x0040a20000301400 */
[----:B------:R-:W-:Y:S05]  /*2080*/  BRA `(.L_x_1782) ;  /* 0x00000c1000007947 */ /* 0x000fea0003800000 */
.L_x_1784:
[----:B------:R-:W2:Y:S02]  /*2090*/  LDG.E R0, [R2.64] ;  /* 0x0000002402007981 */ /* 0x000ea4000c1e1900 */
[----:B--2---:R-:W0:Y:S01]  /*20a0*/  I2F R0, R0 ;  /* 0x0000000000007306 */ /* 0x004e220000201400 */
[----:B------:R-:W-:Y:S05]  /*20b0*/  BRA `(.L_x_1782) ;  /* 0x00000be000007947 */ /* 0x000fea0003800000 */
.L_x_1783:
[----:B------:R-:W2:Y:S02]  /*20c0*/  LDG.E.U16 R0, [R2.64] ;  /* 0x0000002402007981 */ /* 0x000ea4000c1e1500 */
[----:B--2---:R-:W0:Y:S01]  /*20d0*/  I2F.S16 R0, R0 ;  /* 0x0000000000007306 */ /* 0x004e220000101400 */
[----:B------:R-:W-:Y:S05]  /*20e0*/  BRA `(.L_x_1782) ;  /* 0x00000bb000007947 */ /* 0x000fea0003800000 */
.L_x_1778:
        /* <DEDUP_REMOVED lines=8> */
.L_x_1786:
[----:B------:R-:W2:Y:S02]  /*2170*/  LDG.E.U16 R0, [R2.64] ;  /* 0x0000002402007981 */ /* 0x000ea4000c1e1500 */
[----:B--2---:R-:W-:Y:S01]  /*2180*/  HADD2.F32 R0, -RZ, R0.H0_H0 ;  /* 0x20000000ff007230 */ /* 0x004fe20000004100 */
[----:B------:R-:W-:Y:S05]  /*2190*/  BRA `(.L_x_1782) ;  /* 0x00000b0000007947 */ /* 0x000fea0003800000 */
.L_x_1785:
        /* <DEDUP_REMOVED lines=8> */
.L_x_1788:
[----:B------:R-:W2:Y:S02]  /*2220*/  LDG.E.U16 R0, [R2.64] ;  /* 0x0000002402007981 */ /* 0x000ea4000c1e1500 */
[----:B--2---:R-:W-:Y:S01]  /*2230*/  HADD2.F32 R0, -RZ, R0.H0_H0 ;  /* 0x20000000ff007230 */ /* 0x004fe20000004100 */
[----:B------:R-:W-:Y:S05]  /*2240*/  BRA `(.L_x_1782) ;  /* 0x00000a5000007947 */ /* 0x000fea0003800000 */
.L_x_1787:
[----:B------:R-:W2:Y:S02]  /*2250*/  LDG.E.64 R2, [R2.64] ;  /* 0x0000002402027981 */ /* 0x000ea4000c1e1b00 */
[----:B--2---:R-:W0:Y:S01]  /*2260*/  F2F.F32.F64 R0, R2 ;  /* 0x0000000200007310 */ /* 0x004e220000301000 */
[----:B------:R-:W0:-:S14]  /*2270*/  DSETP.GEU.AND P0, PT, |R2|, c[0x2][0x0], PT ;  /* 0x008000000200762a */ /* 0x000e1c0003f0e200 */
[----:B0-----:R-:W-:Y:S01]  /*2280*/  @!P0 FMUL R0, R0, 1.175494350822287508e-38 ;  /* 0x0080000000008820 */ /* 0x001fe20000400000 */
[----:B------:R-:W-:Y:S05]  /*2290*/  BRA `(.L_x_1782) ;  /* 0x00000a0000007947 */ /* 0x000fea0003800000 */
.L_x_1777:
        /* <DEDUP_REMOVED lines=12> */
.L_x_1791:
[----:B------:R-:W2:Y:S02]  /*2360*/  LDG.E.64 R2, [R2.64] ;  /* 0x0000002402027981 */ /* 0x000ea4000c1e1b00 */
[----:B--2---:R-:W0:Y:S01]  /*2370*/  F2F.F32.F64 R0, R2 ;  /* 0x0000000200007310 */ /* 0x004e220000301000 */
[----:B------:R-:W0:-:S14]  /*2380*/  DSETP.GEU.AND P0, PT, |R2|, c[0x2][0x0], PT ;  /* 0x008000000200762a */ /* 0x000e1c0003f0e200 */
[----:B0-----:R-:W-:Y:S01]  /*2390*/  @!P0 FMUL R0, R0, 1.175494350822287508e-38 ;  /* 0x0080000000008820 */ /* 0x001fe20000400000 */
[----:B------:R-:W-:Y:S05]  /*23a0*/  BRA `(.L_x_1782) ;  /* 0x000008f000007947 */ /* 0x000fea0003800000 */
.L_x_1790:
        /* <DEDUP_REMOVED lines=24> */
[----:B------:R-:W-:Y:S01]  /*2530*/  LOP3.LUT R0, R5, 0x80000000, R0, 0xf8, !PT ;  /* 0x8000000005007812 */ /* 0x000fe200078ef800 */
[----:B------:R-:W-:Y:S05]  /*2540*/  BRA `(.L_x_1782) ;  /* 0x0000075000007947 */ /* 0x000fea0003800000 */
.L_x_1793:
        /* <DEDUP_REMOVED lines=11> */
[----:B------:R-:W-:Y:S01]  /*2600*/  LOP3.LUT R0, R4, 0x80000000, R5, 0xf8, !PT ;  /* 0x8000000004007812 */ /* 0x000fe200078ef805 */
[----:B------:R-:W-:Y:S05]  /*2610*/  BRA `(.L_x_1782) ;  /* 0x0000068000007947 */ /* 0x000fea0003800000 */
.L_x_1792:
[----:B------:R-:W2:Y:S02]  /*2620*/  LDG.E.U16 R0, [R2.64] ;  /* 0x0000002402007981 */ /* 0x000ea4000c1e1500 */
[----:B--2---:R-:W-:Y:S01]  /*2630*/  PRMT R0, RZ, 0x5410, R0 ;  /* 0x00005410ff007816 */ /* 0x004fe20000000000 */
[----:B------:R-:W-:Y:S05]  /*2640*/  BRA `(.L_x_1782) ;  /* 0x0000065000007947 */ /* 0x000fea0003800000 */
.L_x_1789:
        /* <DEDUP_REMOVED lines=9> */
[----:B--2---:R-:W0:Y:S01]  /*26e0*/  I2F.U16 R0, R0 ;  /* 0x0000000000007306 */ /* 0x004e220000101000 */
[----:B------:R-:W-:Y:S05]  /*26f0*/  BRA `(.L_x_1782) ;  /* 0x000005a000007947 */ /* 0x000fea0003800000 */
.L_x_1796:
        /* <DEDUP_REMOVED lines=20> */
.L_x_1798:
[----:B------:R-:W-:Y:S05]  /*2840*/  BSYNC B0 ;  /* 0x0000000000007941 */ /* 0x000fea0003800000 */
.L_x_1797:
[----:B------:R-:W-:Y:S01]  /*2850*/  LEA R3, R0, 0x3b800000, 0x17 ;  /* 0x3b80000000037811 */ /* 0x000fe200078eb8ff */
[----:B------:R-:W-:-:S05]  /*2860*/  IMAD.SHL.U32 R0, R2, 0x100000, RZ ;  /* 0x0010000002007824 */ /* 0x000fca00078e00ff */
[----:B------:R-:W-:Y:S01]  /*2870*/  LOP3.LUT R0, R3, R0, R4, 0xfe, !PT ;  /* 0x0000000003007212 */ /* 0x000fe200078efe04 */
[----:B------:R-:W-:Y:S05]  /*2880*/  BRA `(.L_x_1782) ;  /* 0x0000041000007947 */ /* 0x000fea0003800000 */
.L_x_1795:
        /* <DEDUP_REMOVED lines=20> */
.L_x_1800:
[----:B------:R-:W-:Y:S05]  /*29d0*/  BSYNC B0 ;  /* 0x0000000000007941 */ /* 0x000fea0003800000 */
.L_x_1799:
[----:B------:R-:W-:Y:S01]  /*29e0*/  LEA R3, R0, 0x37800000, 0x17 ;  /* 0x3780000000037811 */ /* 0x000fe200078eb8ff */
[----:B------:R-:W-:-:S05]  /*29f0*/  IMAD.SHL.U32 R0, R2, 0x200000, RZ ;  /* 0x0020000002007824 */ /* 0x000fca00078e00ff */
[----:B------:R-:W-:Y:S01]  /*2a00*/  LOP3.LUT R0, R3, R0, R4, 0xfe, !PT ;  /* 0x0000000003007212 */ /* 0x000fe200078efe04 */
[----:B------:R-:W-:Y:S05]  /*2a10*/  BRA `(.L_x_1782) ;  /* 0x0000028000007947 */ /* 0x000fea0003800000 */
.L_x_1794:
        /* <DEDUP_REMOVED lines=14> */
.L_x_1781:
        /* <DEDUP_REMOVED lines=18> */
[----:B01---5:R-:W-:Y:S05]  /*2c20*/  CALL.ABS.NOINC R2 ;  /* 0x0000000002007343 */ /* 0x023fea0003c00000 */
[----:B------:R-:W-:Y:S01]  /*2c30*/  IMAD.MOV.U32 R0, RZ, RZ, RZ ;  /* 0x000000ffff007224 */ /* 0x000fe200078e00ff */
[----:B------:R-:W-:Y:S05]  /*2c40*/  BRA `(.L_x_1782) ;  /* 0x0000005000007947 */ /* 0x000fea0003800000 */
.L_x_1802:
[----:B------:R-:W2:Y:S02]  /*2c50*/  LDG.E.64 R2, [R2.64] ;  /* 0x0000002402027981 */ /* 0x000ea4000c1e1b00 */
[----:B--2---:R0:W2:Y:S01]  /*2c60*/  I2F.U64 R0, R2 ;  /* 0x0000000200007312 */ /* 0x0040a20000301000 */
[----:B------:R-:W-:Y:S05]  /*2c70*/  BRA `(.L_x_1782) ;  /* 0x0000002000007947 */ /* 0x000fea0003800000 */
.L_x_1801:
[----:B------:R-:W2:Y:S02]  /*2c80*/  LDG.E R0, [R2.64] ;  /* 0x0000002402007981 */ /* 0x000ea4000c1e1900 */
[----:B--2---:R-:W0:Y:S02]  /*2c90*/  I2F.U32 R0, R0 ;  /* 0x0000000000007306 */ /* 0x004e240000201000 */
.L_x_1782:
[----:B------:R-:W-:Y:S05]  /*2ca0*/  BSYNC B6 ;  /* 0x0000000000067941 */ /* 0x000fea0003800000 */
.L_x_1776:
[----:B0-2--5:R-:W-:Y:S02]  /*2cb0*/  FMUL.FTZ R2, R0, 0.70710676908493041992 ;  /* 0x3f3504f300027820 */ /* 0x025fe40000410000 */
[----:B------:R-:W-:Y:S02]  /*2cc0*/  IMAD.MOV.U32 R6, RZ, RZ, 0x38eb4c3a ;  /* 0x38eb4c3aff067424 */ /* 0x000fe400078e00ff */
[C---:B------:R-:W-:Y:S01]  /*2cd0*/  FADD.FTZ R4, |R2|.reuse, -RZ ;  /* 0x800000ff02047221 */ /* 0x040fe20000010200 */
[C---:B------:R-:W-:Y:S01]  /*2ce0*/  FSETP.GE.FTZ.AND P0, PT, |R2|.reuse, 1.0029599666595458984, PT ;  /* 0x3f8060fe0200780b */ /* 0x040fe20003f16200 */
[----:B------:R-:W-:-:S02]  /*2cf0*/  FMUL.FTZ R3, R2, R2 ;  /* 0x0000000202037220 */ /* 0x000fc40000410000 */
[----:B------:R-:W-:Y:S01]  /*2d00*/  IMAD.MOV.U32 R5, RZ, RZ, 0x3aae005b ;  /* 0x3aae005bff057424 */ /* 0x000fe200078e00ff */
[----:B------:R-:W-:Y:S01]  /*2d10*/  FSEL R6, R6, 8.4834944573231041431e-05, P0 ;  /* 0x38b1e96a06067808 */ /* 0x000fe20000000000 */
[----:B------:R-:W-:Y:S01]  /*2d20*/  IMAD.MOV.U32 R7, RZ, RZ, 0x3c09919f ;  /* 0x3c09919fff077424 */ /* 0x000fe200078e00ff */
[----:B------:R-:W-:Y:S01]  /*2d30*/  FSEL R3, R4, R3, P0 ;  /* 0x0000000304037208 */ /* 0x000fe20000000000 */
[----:B------:R-:W-:Y:S01]  /*2d40*/  IMAD.MOV.U32 R8, RZ, RZ, 0x3d24d99a ;  /* 0x3d24d99aff087424 */ /* 0x000fe200078e00ff */
[----:B------:R-:W-:Y:S01]  /*2d50*/  FSEL R5, -R5, -0.00082130916416645050049, P0 ;  /* 0xba574d2005057808 */ /* 0x000fe20000000100 */
[----:B------:R-:W-:Y:S01]  /*2d60*/  IMAD.MOV.U32 R9, RZ, RZ, 0x3e235519 ;  /* 0x3e235519ff097424 */ /* 0x000fe200078e00ff */
[----:B------:R-:W-:-:S03]  /*2d70*/  FSEL R7, R7, 0.0052134888246655464172, P0 ;  /* 0x3baad5ea07077808 */ /* 0x000fc60000000000 */
[C---:B------:R-:W-:Y:S01]  /*2d80*/  FFMA.FTZ R6, R3.reuse, R6, R5 ;  /* 0x0000000603067223 */ /* 0x040fe20000010005 */
[----:B------:R-:W-:Y:S01]  /*2d90*/  FSEL R5, -R8, -0.026868773624300956726, P0 ;  /* 0xbcdc1be708057808 */ /* 0x000fe20000000100 */
[----:B------:R-:W-:Y:S02]  /*2da0*/  IMAD.MOV.U32 R8, RZ, RZ, 0x3f69b4f9 ;  /* 0x3f69b4f9ff087424 */ /* 0x000fe400078e00ff */
[----:B------:R-:W-:Y:S01]  /*2db0*/  FFMA.FTZ R6, R3, R6, R7 ;  /* 0x0000000603067223 */ /* 0x000fe20000010007 */
[----:B------:R-:W-:Y:S01]  /*2dc0*/  FSEL R7, R9, 0.11284004896879196167, P0 ;  /* 0x3de718af09077808 */ /* 0x000fe20000000000 */
[----:B------:R-:W-:Y:S02]  /*2dd0*/  IMAD.MOV.U32 R9, RZ, RZ, 0x3f210a14 ;  /* 0x3f210a14ff097424 */ /* 0x000fe400078e00ff */
[C---:B------:R-:W-:Y:S01]  /*2de0*/  FFMA.FTZ R6, R3.reuse, R6, R5 ;  /* 0x0000000603067223 */ /* 0x040fe20000010005 */
        /* <DEDUP_REMOVED lines=11> */
[----:B------:R-:W2:Y:S02]  /*2ea0*/  @P0 MUFU.EX2 R3, R4 ;  /* 0x0000000400030308 */ /* 0x000ea40000000800 */
[----:B------:R-:W-:Y:S01]  /*2eb0*/  FMUL.FTZ R5, R5, 1.4426950216293334961 ;  /* 0x3fb8aa3b05057820 */ /* 0x000fe20000410000 */
[----:B0-----:R-:W-:-:S05]  /*2ec0*/  PRMT R6, R8, 0x9910, RZ ;  /* 0x0000991008067816 */ /* 0x001fca00000000ff */
[----:B------:R-:W0:Y:S01]  /*2ed0*/  MUFU.EX2 R5, R5 ;  /* 0x0000000500057308 */ /* 0x000e220000000800 */
[----:B--2---:R-:W-:-:S05]  /*2ee0*/  @P0 FADD.FTZ R3, -R3, 1 ;  /* 0x3f80000003030421 */ /* 0x004fca0000010100 */
[----:B------:R-:W-:Y:S01]  /*2ef0*/  @P0 LOP3.LUT R4, R3, 0x80000000, R2, 0xb8, !PT ;  /* 0x8000000003040812 */ /* 0x000fe200078eb802 */
[----:B------:R-:W-:Y:S02]  /*2f00*/  IMAD.MOV.U32 R3, RZ, RZ, R6 ;  /* 0x000000ffff037224 */ /* 0x000fe400078e0006 */
[----:B0-----:R-:W-:-:S03]  /*2f10*/  FMUL.FTZ R7, R5, 0.3989422917366027832 ;  /* 0x3ecc422a05077820 */ /* 0x001fc60000410000 */
[----:B------:R-:W-:Y:S01]  /*2f20*/  ISETP.GT.AND P0, PT, R3, 0x9, PT ;  /* 0x000000090300780c */ /* 0x000fe20003f04270 */
[----:B------:R-:W-:Y:S02]  /*2f30*/  FMUL.FTZ R7, R7, R0 ;  /* 0x0000000007077220 */ /* 0x000fe40000410000 */
[----:B------:R-:W-:-:S04]  /*2f40*/  FADD.FTZ R0, R4, 1 ;  /* 0x3f80000004007421 */ /* 0x000fc80000010000 */
[----:B------:R-:W-:-:S04]  /*2f50*/  FFMA.FTZ R0, R0, 0.5, R7 ;  /* 0x3f00000000007823 */ /* 0x000fc80000010007 */
[----:B-1----:R-:W-:Y:S02]  /*2f60*/  FMUL.FTZ R2, R0, R23 ;  /* 0x0000001700027220 */ /* 0x002fe40000410000 */
        /* <DEDUP_REMOVED lines=9> */
[----:B------:R-:W0:Y:S02]  /*3000*/  F2I.FTZ.TRUNC.NTZ R3, R2 ;  /* 0x0000000200037305 */ /* 0x000e24000021f100 */
[----:B0-----:R0:W-:Y:S01]  /*3010*/  STG.E.U8 [R16.64], R3 ;  /* 0x0000000310007986 */ /* 0x0011e2000c101124 */
[----:B------:R-:W-:Y:S05]  /*3020*/  BRA `(.L_x_1808) ;  /* 0x00000d7000007947 */ /* 0x000fea0003800000 */
.L_x_1806:
[----:B------:R-:W0:Y:S02]  /*3030*/  F2I.S64.TRUNC R2, R2 ;  /* 0x0000000200027311 */ /* 0x000e24000020d900 */
[----:B0-----:R-:W-:-:S05]  /*3040*/  IMAD.MOV.U32 R5, RZ, RZ, R2 ;  /* 0x000000ffff057224 */ /* 0x001fca00078e0002 */
[----:B------:R0:W-:Y:S01]  /*3050*/  STG.E.U8 [R16.64], R5 ;  /* 0x0000000510007986 */ /* 0x0001e2000c101124 */
[----:B------:R-:W-:Y:S05]  /*3060*/  BRA `(.L_x_1808) ;  /* 0x00000d3000007947 */ /* 0x000fea0003800000 */
.L_x_1805:
[----:B------:R-:W-:-:S13]  /*3070*/  ISETP.NE.AND P0, PT, R3, 0x2, PT ;  /* 0x000000020300780c */ /* 0x000fda0003f05270 */
[----:B------:R-:W-:Y:S05]  /*3080*/  @!P0 BRA `(.L_x_1809) ;  /* 0x000000a000008947 */ /* 0x000fea0003800000 */
[----:B------:R-:W-:-:S13]  /*3090*/  ISETP.NE.AND P0, PT, R3, 0x3, PT ;  /* 0x000000030300780c */ /* 0x000fda0003f05270 */
[----:B------:R-:W-:Y:S05]  /*30a0*/  @!P0 BRA `(.L_x_1810) ;  /* 0x0000005000008947 */ /* 0x000fea0003800000 */
[----:B------:R-:W-:-:S13]  /*30b0*/  ISETP.NE.AND P0, PT, R3, 0x4, PT ;  /* 0x000000040300780c */ /* 0x000fda0003f05270 */
[----:B------:R-:W-:Y:S05]  /*30c0*/  @P0 BRA `(.L_x_1807) ;  /* 0x00000b4000000947 */ /* 0x000fea0003800000 */
[----:B------:R-:W0:Y:S02]  /*30d0*/  F2I.S64.TRUNC R2, R2 ;  /* 0x0000000200027311 */ /* 0x000e24000020d900 */
[----:B0-----:R0:W-:Y:S01]  /*30e0*/  STG.E.64 [R16.64], R2 ;  /* 0x0000000210007986 */ /* 0x0011e2000c101b24 */
[----:B------:R-:W-:Y:S05]  /*30f0*/  BRA `(.L_x_1808) ;  /* 0x00000ca000007947 */ /* 0x000fea0003800000 */
.L_x_1810:
[----:B------:R-:W0:Y:S02]  /*3100*/  F2I.FTZ.TRUNC.NTZ R3, R2 ;  /* 0x0000000200037305 */ /* 0x000e24000021f100 */
[----:B0-----:R0:W-:Y:S01]  /*3110*/  STG.E [R16.64], R3 ;  /* 0x0000000310007986 */ /* 0x0011e2000c101924 */
[----:B------:R-:W-:Y:S05]  /*3120*/  BRA `(.L_x_1808) ;  /* 0x00000c7000007947 */ /* 0x000fea0003800000 */
.L_x_1809:
[----:B------:R-:W0:Y:S02]  /*3130*/  F2I.FTZ.TRUNC.NTZ R3, R2 ;  /* 0x0000000200037305 */ /* 0x000e24000021f100 */
[----:B0-----:R0:W-:Y:S01]  /*3140*/  STG.E.U16 [R16.64], R3 ;  /* 0x0000000310007986 */ /* 0x0011e2000c101524 */
[----:B------:R-:W-:Y:S05]  /*3150*/  BRA `(.L_x_1808) ;  /* 0x00000c4000007947 */ /* 0x000fea0003800000 */
.L_x_1804:
[----:B------:R-:W-:-:S13]  /*3160*/  ISETP.GT.AND P0, PT, R3, 0x6, PT ;  /* 0x000000060300780c */ /* 0x000fda0003f04270 */
[----:B------:R-:W-:Y:S05]  /*3170*/  @P0 BRA `(.L_x_1811) ;  /* 0x0000009000000947 */ /* 0x000fea0003800000 */
[----:B------:R-:W-:-:S13]  /*3180*/  ISETP.NE.AND P0, PT, R3, 0x5, PT ;  /* 0x000000050300780c */ /* 0x000fda0003f05270 */
[----:B------:R-:W-:Y:S05]  /*3190*/  @!P0 BRA `(.L_x_1812) ;  /* 0x0000004000008947 */ /* 0x000fea0003800000 */
[----:B------:R-:W-:-:S13]  /*31a0*/  ISETP.NE.AND P0, PT, R3, 0x6, PT ;  /* 0x000000060300780c */ /* 0x000fda0003f05270 */
[----:B------:R-:W-:Y:S05]  /*31b0*/  @P0 BRA `(.L_x_1807) ;  /* 0x00000a5000000947 */ /* 0x000fea0003800000 */
[----:B------:R0:W-:Y:S01]  /*31c0*/  STG.E [R16.64], R2 ;  /* 0x0000000210007986 */ /* 0x0001e2000c101924 */
[----:B------:R-:W-:Y:S05]  /*31d0*/  BRA `(.L_x_1808) ;  /* 0x00000bc000007947 */ /* 0x000fea0003800000 */
.L_x_1812:
[----:B------:R-:W-:-:S05]  /*31e0*/  F2FP.PACK_AB R2, RZ, R2 ;  /* 0x00000002ff02723e */ /* 0x000fca00000000ff */
[----:B------:R0:W-:Y:S01]  /*31f0*/  STG.E.U16 [R16.64], R2 ;  /* 0x0000000210007986 */ /* 0x0001e2000c101524 */
[----:B------:R-:W-:Y:S05]  /*3200*/  BRA `(.L_x_1808) ;  /* 0x00000b9000007947 */ /* 0x000fea0003800000 */
.L_x_1811:
[----:B------:R-:W-:-:S13]  /*3210*/  ISETP.NE.AND P0, PT, R3, 0x7, PT ;  /* 0x000000070300780c */ /* 0x000fda0003f05270 */
[----:B------:R-:W-:Y:S05]  /*3220*/  @!P0 BRA `(.L_x_1813) ;  /* 0x000000b000008947 */ /* 0x000fea0003800000 */
[----:B------:R-:W-:-:S13]  /*3230*/  ISETP.NE.AND P0, PT, R3, 0x8, PT ;  /* 0x000000080300780c */ /* 0x000fda0003f05270 */
[----:B------:R-:W-:Y:S05]  /*3240*/  @!P0 BRA `(.L_x_1814) ;  /* 0x0000005000008947 */ /* 0x000fea0003800000 */
[----:B------:R-:W-:-:S13]  /*3250*/  ISETP.NE.AND P0, PT, R3, 0x9, PT ;  /* 0x000000090300780c */ /* 0x000fda0003f05270 */
[----:B------:R-:W-:Y:S05]  /*3260*/  @P0 BRA `(.L_x_1807) ;  /* 0x000009a000000947 */ /* 0x000fea0003800000 */
[----:B------:R-:W-:-:S05]  /*3270*/  IMAD.MOV.U32 R3, RZ, RZ, RZ ;  /* 0x000000ffff037224 */ /* 0x000fca00078e00ff */
[----:B------:R0:W-:Y:S01]  /*3280*/  STG.E.64 [R16.64], R2 ;  /* 0x0000000210007986 */ /* 0x0001e2000c101b24 */
[----:B------:R-:W-:Y:S05]  /*3290*/  BRA `(.L_x_1808) ;  /* 0x00000b0000007947 */ /* 0x000fea0003800000 */
.L_x_1814:
[----:B------:R-:W-:-:S04]  /*32a0*/  F2FP.PACK_AB R3, RZ, R2 ;  /* 0x00000002ff03723e */ /* 0x000fc800000000ff */
[----:B------:R-:W-:-:S05]  /*32b0*/  PRMT R3, R3, 0x5410, RZ ;  /* 0x0000541003037816 */ /* 0x000fca00000000ff */
[----:B------:R0:W-:Y:S01]  /*32c0*/  STG.E [R16.64], R3 ;  /* 0x0000000310007986 */ /* 0x0001e2000c101924 */
[----:B------:R-:W-:Y:S05]  /*32d0*/  BRA `(.L_x_1808) ;  /* 0x00000ac000007947 */ /* 0x000fea0003800000 */
.L_x_1813:
[----:B------:R-:W-:-:S06]  /*32e0*/  FMUL.FTZ R2, R2, 1 ;  /* 0x3f80000002027820 */ /* 0x000fcc0000410000 */
[----:B------:R-:W0:Y:S02]  /*32f0*/  F2F.F64.F32 R2, R2 ;  /* 0x0000000200027310 */ /* 0x000e240000201800 */
[----:B0-----:R0:W-:Y:S01]  /*3300*/  STG.E.64 [R16.64], R2 ;  /* 0x0000000210007986 */ /* 0x0011e2000c101b24 */
[----:B------:R-:W-:Y:S05]  /*3310*/  BRA `(.L_x_1808) ;  /* 0x00000a8000007947 */ /* 0x000fea0003800000 */
.L_x_1803:
        /* <DEDUP_REMOVED lines=8> */
[----:B------:R-:W-:-:S04]  /*33a0*/  FSETP.NEU.FTZ.AND P0, PT, R2, RZ, PT ;  /* 0x000000ff0200720b */ /* 0x000fc80003f1d000 */
[----:B------:R-:W-:-:S05]  /*33b0*/  SEL R3, RZ, 0x1, !P0 ;  /* 0x00000001ff037807 */ /* 0x000fca0004000000 */
[----:B------:R0:W-:Y:S01]  /*33c0*/  STG.E.U8 [R16.64], R3 ;  /* 0x0000000310007986 */ /* 0x0001e2000c101124 */
[----:B------:R-:W-:Y:S05]  /*33d0*/  BRA `(.L_x_1808) ;  /* 0x000009c000007947 */ /* 0x000fea0003800000 */
.L_x_1817:
[----:B------:R-:W-:Y:S01]  /*33e0*/  FMUL.FTZ R4, R2, 1 ;  /* 0x3f80000002047820 */ /* 0x000fe20000410000 */
[----:B------:R-:W-:-:S05]  /*33f0*/  CS2R R6, SRZ ;  /* 0x0000000000067805 */ /* 0x000fca000001ff00 */
[----:B------:R-:W0:Y:S02]  /*3400*/  F2F.F64.F32 R4, R4 ;  /* 0x0000000400047310 */ /* 0x000e240000201800 */
[----:B0-----:R0:W-:Y:S01]  /*3410*/  STG.E.128 [R16.64], R4 ;  /* 0x0000000410007986 */ /* 0x0011e2000c101d24 */
[----:B------:R-:W-:Y:S05]  /*3420*/  BRA `(.L_x_1808) ;  /* 0x0000097000007947 */ /* 0x000fea0003800000 */
.L_x_1816:
[----:B------:R-:W-:-:S13]  /*3430*/  ISETP.NE.AND P0, PT, R3, 0xf, PT ;  /* 0x0000000f0300780c */ /* 0x000fda0003f05270 */
[----:B------:R-:W-:Y:S05]  /*3440*/  @!P0 BRA `(.L_x_1818) ;  /* 0x000002b000008947 */ /* 0x000fea0003800000 */
[----:B------:R-:W-:-:S13]  /*3450*/  ISETP.NE.AND P0, PT, R3, 0x17, PT ;  /* 0x000000170300780c */ /* 0x000fda0003f05270 */
[----:B------:R-:W-:Y:S05]  /*3460*/  @!P0 BRA `(.L_x_1819) ;  /* 0x0000014000008947 */ /* 0x000fea0003800000 */
[----:B------:R-:W-:-:S13]  /*3470*/  ISETP.NE.AND P0, PT, R3, 0x18, PT ;  /* 0x000000180300780c */ /* 0x000fda0003f05270 */
[----:B------:R-:W-:Y:S05]  /*3480*/  @P0 BRA `(.L_x_1807) ;  /* 0x0000078000000947 */ /* 0x000fea0003800000 */
[C---:B------:R-:W-:Y:S01]  /*3490*/  LOP3.LUT R4, R2.reuse, 0x7fffffff, RZ, 0xc0, !PT ;  /* 0x7fffffff02047812 */ /* 0x040fe200078ec0ff */
[----:B------:R-:W-:Y:S01]  /*34a0*/  BSSY B0, `(.L_x_1820) ;  /* 0x000000d000007945 */ /* 0x000fe20003800000 */
[----:B------:R-:W-:Y:S02]  /*34b0*/  LOP3.LUT R0, R2, 0x80000000, RZ, 0xc0, !PT ;  /* 0x8000000002007812 */ /* 0x000fe400078ec0ff */
[----:B------:R-:W-:Y:S02]  /*34c0*/  ISETP.GT.U32.AND P0, PT, R4, 0x43efffff, PT ;  /* 0x43efffff0400780c */ /* 0x000fe40003f04070 */
[----:B------:R-:W-:Y:S01]  /*34d0*/  SHF.R.U32.HI R5, RZ, 0x18, R0 ;  /* 0x00000018ff057819 */ /* 0x000fe20000011600 */
[----:B------:R-:W-:-:S10]  /*34e0*/  IMAD.MOV.U32 R0, RZ, RZ, 0x7f ;  /* 0x0000007fff007424 */ /* 0x000fd400078e00ff */
[----:B------:R-:W-:Y:S05]  /*34f0*/  @P0 BRA `(.L_x_1821) ;  /* 0x0000007000000947 */ /* 0x000fea0003800000 */
[----:B------:R-:W-:-:S13]  /*3500*/  ISETP.GE.U32.AND P0, PT, R4, 0x3c800000, PT ;  /* 0x3c8000000400780c */ /* 0x000fda0003f06070 */
[----:B------:R-:W-:-:S04]  /*3510*/  @P0 SHF.R.U32.HI R0, RZ, 0x14, R2 ;  /* 0x00000014ff000819 */ /* 0x000fc80000011602 */
[----:B------:R-:W-:-:S04]  /*3520*/  @P0 LOP3.LUT R3, R0, 0x1, RZ, 0xc0, !PT ;  /* 0x0000000100030812 */ /* 0x000fc800078ec0ff */
[----:B------:R-:W-:Y:S01]  /*3530*/  @P0 IADD3 R3, R2, 0x407ffff, R3 ;  /* 0x0407ffff02030810 */ /* 0x000fe20007ffe003 */
[----:B------:R-:W-:-:S03]  /*3540*/  @!P0 FADD.FTZ R2, R4, 16384 ;  /* 0x4680000004028421 */ /* 0x000fc60000010000 */
[----:B------:R-:W-:Y:S02]  /*3550*/  @P0 SHF.R.U32.HI R0, RZ, 0x14, R3 ;  /* 0x00000014ff000819 */ /* 0x000fe40000011603 */
[----:B------:R-:W-:Y:S02]  /*3560*/  @!P0 IADD3 R0, R2, -0x46800000, RZ ;  /* 0xb980000002008810 */ /* 0x000fe40007ffe0ff */
.L_x_1821:
[----:B------:R-:W-:Y:S05]  /*3570*/  BSYNC B0 ;  /* 0x0000000000007941 */ /* 0x000fea0003800000 */
.L_x_1820:
[----:B------:R-:W-:-:S05]  /*3580*/  LOP3.LUT R5, R0, R5, RZ, 0xfc, !PT ;  /* 0x0000000500057212 */ /* 0x000fca00078efcff */
[----:B------:R0:W-:Y:S01]  /*3590*/  STG.E.U8 [R16.64], R5 ;  /* 0x0000000510007986 */ /* 0x0001e2000c101124 */
[----:B------:R-:W-:Y:S05]  /*35a0*/  BRA `(.L_x_1808) ;  /* 0x000007f000007947 */ /* 0x000fea0003800000 */
.L_x_1819:
[----:B------:R-:W-:Y:S01]  /*35b0*/  LOP3.LUT R4, R2, 0x7fffffff, RZ, 0xc0, !PT ;  /* 0x7fffffff02047812 */ /* 0x000fe200078ec0ff */
[----:B------:R-:W-:Y:S03]  /*35c0*/  BSSY B0, `(.L_x_1822) ;  /* 0x000000e000007945 */ /* 0x000fe60003800000 */
[----:B------:R-:W-:-:S13]  /*35d0*/  ISETP.GT.U32.AND P0, PT, R4, 0x477fffff, PT ;  /* 0x477fffff0400780c */ /* 0x000fda0003f04070 */
[----:B------:R-:W-:Y:S05]  /*35e0*/  @P0 BRA `(.L_x_1823) ;  /* 0x0000008000000947 */ /* 0x000fea0003800000 */
[----:B------:R-:W-:-:S13]  /*35f0*/  ISETP.GE.U32.AND P0, PT, R4, 0x38800000, PT ;  /* 0x388000000400780c */ /* 0x000fda0003f06070 */
[----:B------:R-:W-:-:S04]  /*3600*/  @P0 SHF.R.U32.HI R0, RZ, 0x15, R2 ;  /* 0x00000015ff000819 */ /* 0x000fc80000011602 */
[----:B------:R-:W-:-:S04]  /*3610*/  @P0 LOP3.LUT R3, R0, 0x1, RZ, 0xc0, !PT ;  /* 0x0000000100030812 */ /* 0x000fc800078ec0ff */
[----:B------:R-:W-:Y:S01]  /*3620*/  @P0 IADD3 R0, R2, 0x80fffff, R3 ;  /* 0x080fffff02000810 */ /* 0x000fe20007ffe003 */
[----:B------:R-:W-:-:S03]  /*3630*/  @!P0 FADD.FTZ R3, R4, 128 ;  /* 0x4300000004038421 */ /* 0x000fc60000010000 */
[----:B------:R-:W-:Y:S02]  /*3640*/  @P0 SHF.R.U32.HI R0, RZ, 0x15, R0 ;  /* 0x00000015ff000819 */ /* 0x000fe40000011600 */
[----:B------:R-:W-:Y:S01]  /*3650*/  @!P0 IADD3 R0, R3, -0x43000000, RZ ;  /* 0xbd00000003008810 */ /* 0x000fe20007ffe0ff */
[----:B------:R-:W-:Y:S05]  /*3660*/  BRA `(.L_x_1824) ;  /* 0x0000003000007947 */ /* 0x000fea0003800000 */
.L_x_1823:
[----:B------:R-:W-:Y:S01]  /*3670*/  IMAD.MOV.U32 R0, RZ, RZ, 0x7f ;  /* 0x0000007fff007424 */ /* 0x000fe200078e00ff */
[----:B------:R-:W-:-:S04]  /*3680*/  ISETP.GT.U32.AND P0, PT, R4, 0x7f800000, PT ;  /* 0x7f8000000400780c */ /* 0x000fc80003f04070 */
[----:B------:R-:W-:-:S04]  /*3690*/  SEL R0, R0, 0x7c, P0 ;  /* 0x0000007c00007807 */ /* 0x000fc80000000000 */
.L_x_1824:
[----:B------:R-:W-:Y:S05]  /*36a0*/  BSYNC B0 ;  /* 0x0000000000007941 */ /* 0x000fea0003800000 */
.L_x_1822:
[----:B------:R-:W-:-:S04]  /*36b0*/  LOP3.LUT R2, R2, 0x80000000, RZ, 0xc0, !PT ;  /* 0x8000000002027812 */ /* 0x000fc800078ec0ff */
[----:B------:R-:W-:-:S04]  /*36c0*/  SHF.R.U32.HI R3, RZ, 0x18, R2 ;  /* 0x00000018ff037819 */ /* 0x000fc80000011602 */
[----:B------:R-:W-:-:S05]  /*36d0*/  LOP3.LUT R3, R0, R3, RZ, 0xfc, !PT ;  /* 0x0000000300037212 */ /* 0x000fca00078efcff */
[----:B------:R0:W-:Y:S01]  /*36e0*/  STG.E.U8 [R16.64], R3 ;  /* 0x0000000310007986 */ /* 0x0001e2000c101124 */
[----:B------:R-:W-:Y:S05]  /*36f0*/  BRA `(.L_x_1808) ;  /* 0x000006a000007947 */ /* 0x000fea0003800000 */
.L_x_1818:
[----:B------:R-:W-:-:S05]  /*3700*/  F2FP.BF16.PACK_AB R2, RZ, R2 ;  /* 0x00000002ff02723e */ /* 0x000fca00000010ff */
[----:B------:R0:W-:Y:S01]  /*3710*/  STG.E.U16 [R16.64], R2 ;  /* 0x0000000210007986 */ /* 0x0001e2000c101524 */
[----:B------:R-:W-:Y:S05]  /*3720*/  BRA `(.L_x_1808) ;  /* 0x0000067000007947 */ /* 0x000fea0003800000 */
.L_x_1815:
        /* <DEDUP_REMOVED lines=8> */
[----:B------:R-:W0:Y:S02]  /*37b0*/  F2I.FTZ.U32.TRUNC.NTZ R3, R2 ;  /* 0x0000000200037305 */ /* 0x000e24000021f000 */
[----:B0-----:R0:W-:Y:S01]  /*37c0*/  STG.E.U16 [R16.64], R3 ;  /* 0x0000000310007986 */ /* 0x0011e2000c101524 */
[----:B------:R-:W-:Y:S05]  /*37d0*/  BRA `(.L_x_1808) ;  /* 0x000005c000007947 */ /* 0x000fea0003800000 */
.L_x_1827:
[----:B------:R-:W-:Y:S01]  /*37e0*/  LOP3.LUT R3, R2, 0x7fffffff, RZ, 0xc0, !PT ;  /* 0x7fffffff02037812 */ /* 0x000fe200078ec0ff */
[----:B------:R-:W-:Y:S01]  /*37f0*/  BSSY B0, `(.L_x_1828) ;  /* 0x0000013000007945 */ /* 0x000fe20003800000 */
[----:B------:R-:W-:Y:S02]  /*3800*/  IMAD.MOV.U32 R8, RZ, RZ, 0x80 ;  /* 0x00000080ff087424 */ /* 0x000fe400078e00ff */
        /* <DEDUP_REMOVED lines=13> */
.L_x_1830:
[----:B------:R-:W-:-:S04]  /*38e0*/  LOP3.LUT R2, R2, 0x80000000, RZ, 0xc0, !PT ;  /* 0x8000000002027812 */ /* 0x000fc800078ec0ff */
[----:B------:R-:W-:-:S04]  /*38f0*/  SHF.R.U32.HI R3, RZ, 0x18, R2 ;  /* 0x00000018ff037819 */ /* 0x000fc80000011602 */
[----:B------:R-:W-:-:S04]  /*3900*/  LOP3.LUT R0, R0, R3, RZ, 0xfc, !PT ;  /* 0x0000000300007212 */ /* 0x000fc800078efcff */
[----:B------:R-:W-:Y:S02]  /*3910*/  PRMT R8, R0, 0x7610, R8 ;  /* 0x0000761000087816 */ /* 0x000fe40000000008 */
.L_x_1829:
[----:B------:R-:W-:Y:S05]  /*3920*/  BSYNC B0 ;  /* 0x0000000000007941 */ /* 0x000fea0003800000 */
.L_x_1828:
[----:B------:R0:W-:Y:S01]  /*3930*/  STG.E.U8 [R16.64], R8 ;  /* 0x0000000810007986 */ /* 0x0001e2000c101124 */
[----:B------:R-:W-:Y:S05]  /*3940*/  BRA `(.L_x_1808) ;  /* 0x0000045000007947 */ /* 0x000fea0003800000 */
.L_x_1826:
        /* <DEDUP_REMOVED lines=16> */
.L_x_1833:
[----:B------:R-:W-:-:S04]  /*3a50*/  LOP3.LUT R2, R2, 0x80000000, RZ, 0xc0, !PT ;  /* 0x8000000002027812 */ /* 0x000fc800078ec0ff */
[----:B------:R-:W-:-:S04]  /*3a60*/  SHF.R.U32.HI R3, RZ, 0x18, R2 ;  /* 0x00000018ff037819 */ /* 0x000fc80000011602 */
[----:B------:R-:W-:-:S04]  /*3a70*/  LOP3.LUT R0, R0, R3, RZ, 0xfc, !PT ;  /* 0x0000000300007212 */ /* 0x000fc800078efcff */
[----:B------:R-:W-:Y:S02]  /*3a80*/  PRMT R8, R0, 0x7610, R8 ;  /* 0x0000761000087816 */ /* 0x000fe40000000008 */
.L_x_1832:
[----:B------:R-:W-:Y:S05]  /*3a90*/  BSYNC B0 ;  /* 0x0000000000007941 */ /* 0x000fea0003800000 */
.L_x_1831:
[----:B------:R0:W-:Y:S01]  /*3aa0*/  STG.E.U8 [R16.64], R8 ;  /* 0x0000000810007986 */ /* 0x0001e2000c101124 */
[----:B------:R-:W-:Y:S05]  /*3ab0*/  BRA `(.L_x_1808) ;  /* 0x000002e000007947 */ /* 0x000fea0003800000 */
.L_x_1825:
[----:B------:R-:W-:-:S13]  /*3ac0*/  ISETP.NE.AND P0, PT, R3, 0x1c, PT ;  /* 0x0000001c0300780c */ /* 0x000fda0003f05270 */
[----:B------:R-:W-:Y:S05]  /*3ad0*/  @!P0 BRA `(.L_x_1834) ;  /* 0x000002a000008947 */ /* 0x000fea0003800000 */
[----:B------:R-:W-:-:S13]  /*3ae0*/  ISETP.NE.AND P0, PT, R3, 0x1d, PT ;  /* 0x0000001d0300780c */ /* 0x000fda0003f05270 */
[----:B------:R-:W-:Y:S05]  /*3af0*/  @!P0 BRA `(.L_x_1835) ;  /* 0x0000025000008947 */ /* 0x000fea0003800000 */
[----:B------:R-:W-:-:S13]  /*3b00*/  ISETP.NE.AND P0, PT, R3, 0x2c, PT ;  /* 0x0000002c0300780c */ /* 0x000fda0003f05270 */
[----:B------:R-:W-:Y:S05]  /*3b10*/  @P0 BRA `(.L_x_1807) ;  /* 0x000000f000000947 */ /* 0x000fea0003800000 */
[----:B------:R-:W-:Y:S02]  /*3b20*/  SHF.R.U32.HI R4, RZ, 0x17, R2 ;  /* 0x00000017ff047819 */ /* 0x000fe40000011602 */
[----:B------:R-:W-:Y:S02]  /*3b30*/  PLOP3.LUT P0, PT, PT, PT, PT, 0x80, 0x0 ;  /* 0x000000000000781c */ /* 0x000fe40003f0f070 */
        /* <DEDUP_REMOVED lines=13> */
.L_x_1807:
        /* <DEDUP_REMOVED lines=20> */
.L_x_1835:
[----:B------:R-:W0:Y:S02]  /*3d50*/  F2I.U64.TRUNC R2, R2 ;  /* 0x0000000200027311 */ /* 0x000e24000020d800 */
[----:B0-----:R0:W-:Y:S01]  /*3d60*/  STG.E.64 [R16.64], R2 ;  /* 0x0000000210007986 */ /* 0x0011e2000c101b24 */
[----:B------:R-:W-:Y:S05]  /*3d70*/  BRA `(.L_x_1808) ;  /* 0x0000002000007947 */ /* 0x000fea0003800000 */
.L_x_1834:
[----:B------:R-:W0:Y:S02]  /*3d80*/  F2I.FTZ.U32.TRUNC.NTZ R3, R2 ;  /* 0x0000000200037305 */ /* 0x000e24000021f000 */
[----:B0-----:R0:W-:Y:S02]  /*3d90*/  STG.E [R16.64], R3 ;  /* 0x0000000310007986 */ /* 0x0011e4000c101924 */
.L_x_1808:
[----:B------:R-:W-:-:S05]  /*3da0*/  IMAD R18, R19, 0x200, R18 ;  /* 0x0000020013127824 */ /* 0x000fca00078e0212 */
[----:B------:R-:W-:Y:S02]  /*3db0*/  IADD3 R23, R18, 0x80, RZ ;  /* 0x0000008012177810 */ /* 0x000fe40007ffe0ff */
.L_x_1747:
[----:B------:R-:W-:Y:S05]  /*3dc0*/  BSYNC B7 ;  /* 0x0000000000077941 */ /* 0x000fea0003800000 */
.L_x_1746:
[----:B------:R-:W-:Y:S01]  /*3dd0*/  ISETP.GE.AND P0, PT, R23, c[0x0][0x160], PT ;  /* 0x0000580017007a0c */ /* 0x000fe20003f06270 */
[----:B------:R-:W-:-:S12]  /*3de0*/  BSSY B7, `(.L_x_1836) ;  /* 0x00007a4000077945 */ /* 0x000fd80003800000 */
[----:B------:R-:W-:Y:S05]  /*3df0*/  @P0 BRA `(.L_x_1837) ;  /* 0x00007a2000000947 */ /* 0x000fea0003800000 */
[----:B------:R-:W-:Y:S01]  /*3e00*/  ISETP.NE.AND P0, PT, RZ, c[0x0][0x168], PT ;  /* 0x00005a00ff007a0c */ /* 0x000fe20003f05270 */
[----:B------:R-:W-:Y:S02]  /*3e10*/  IMAD.MOV.U32 R18, RZ, RZ, RZ ;  /* 0x000000ffff127224 */ /* 0x000fe400078e00ff */
[----:B------:R-:W-:Y:S02]  /*3e20*/  IMAD.MOV.U32 R0, RZ, RZ, RZ ;  /* 0x000000ffff007224 */ /* 0x000fe400078e00ff */
[----:B0-----:R-:W-:-:S08]  /*3e30*/  IMAD.MOV.U32 R16, RZ, RZ, RZ ;  /* 0x000000ffff107224 */ /* 0x001fd000078e00ff */
        /* <DEDUP_REMOVED lines=251> */
.L_x_1838:
        /* <DEDUP_REMOVED lines=20> */
.L_x_1843:
[----:B------:R-:W2:Y:S02]  /*4f30*/  LDG.E.U8 R2, [R2.64] ;  /* 0x0000002402027981 */ /* 0x000ea4000c1e1100 */
[----:B--2---:R0:W1:Y:S01]  /*4f40*/  I2F.U16 R19, R2 ;  /* 0x0000000200137306 */ /* 0x0040620000101000 */
[----:B------:R-:W-:Y:S05]  /*4f50*/  BRA `(.L_x_1845) ;  /* 0x00000ca000007947 */ /* 0x000fea0003800000 */
.L_x_1842:
        /* <DEDUP_REMOVED lines=9> */
.L_x_1847:
[----:B------:R-:W2:Y:S02]  /*4ff0*/  LDG.E R2, [R2.64] ;  /* 0x0000002402027981 */ /* 0x000ea4000c1e1900 */
[----:B--2---:R0:W1:Y:S01]  /*5000*/  I2F R19, R2 ;  /* 0x0000000200137306 */ /* 0x0040620000201400 */
[----:B------:R-:W-:Y:S05]  /*5010*/  BRA `(.L_x_1845) ;  /* 0x00000be000007947 */ /* 0x000fea0003800000 */
.L_x_1846:
[----:B------:R-:W2:Y:S02]  /*5020*/  LDG.E.U16 R2, [R2.64] ;  /* 0x0000002402027981 */ /* 0x000ea4000c1e1500 */
[----:B--2---:R0:W1:Y:S01]  /*5030*/  I2F.S16 R19, R2 ;  /* 0x0000000200137306 */ /* 0x0040620000101400 */
[----:B------:R-:W-:Y:S05]  /*5040*/  BRA `(.L_x_1845) ;  /* 0x00000bb000007947 */ /* 0x000fea0003800000 */
.L_x_1841:
        /* <DEDUP_REMOVED lines=8> */
.L_x_1849:
[----:B------:R-:W2:Y:S02]  /*50d0*/  LDG.E.U16 R2, [R2.64] ;  /* 0x0000002402027981 */ /* 0x000ea4000c1e1500 */
[----:B--2---:R-:W-:Y:S01]  /*50e0*/  HADD2.F32 R19, -RZ, R2.H0_H0 ;  /* 0x20000002ff137230 */ /* 0x004fe20000004100 */
[----:B------:R-:W-:Y:S05]  /*50f0*/  BRA `(.L_x_1845) ;  /* 0x00000b0000007947 */ /* 0x000fea0003800000 */
.L_x_1848:
        /* <DEDUP_REMOVED lines=8> */
.L_x_1851:
[----:B------:R-:W2:Y:S02]  /*5180*/  LDG.E.U16 R2, [R2.64] ;  /* 0x0000002402027981 */ /* 0x000ea4000c1e1500 */
[----:B--2---:R-:W-:Y:S01]  /*5190*/  HADD2.F32 R19, -RZ, R2.H0_H0 ;  /* 0x20000002ff137230 */ /* 0x004fe20000004100 */
[----:B------:R-:W-:Y:S05]  /*51a0*/  BRA `(.L_x_1845) ;  /* 0x00000a5000007947 */ /* 0x000fea0003800000 */
.L_x_1850:
[----:B------:R-:W2:Y:S02]  /*51b0*/  LDG.E.64 R2, [R2.64] ;  /* 0x0000002402027981 */ /* 0x000ea4000c1e1b00 */
[----:B--2---:R-:W0:Y:S01]  /*51c0*/  F2F.F32.F64 R19, R2 ;  /* 0x0000000200137310 */ /* 0x004e220000301000 */
[----:B------:R-:W0:-:S14]  /*51d0*/  DSETP.GEU.AND P0, PT, |R2|, c[0x2][0x0], PT ;  /* 0x008000000200762a */ /* 0x000e1c0003f0e200 */
[----:B0-----:R-:W-:Y:S01]  /*51e0*/  @!P0 FMUL R19, R19, 1.175494350822287508e-38 ;  /* 0x0080000013138820 */ /* 0x001fe20000400000 */
[----:B------:R-:W-:Y:S05]  /*51f0*/  BRA `(.L_x_1845) ;  /* 0x00000a0000007947 */ /* 0x000fea0003800000 */
.L_x_1840:
        /* <DEDUP_REMOVED lines=12> */
.L_x_1854:
[----:B------:R-:W2:Y:S02]  /*52c0*/  LDG.E.64 R2, [R2.64] ;  /* 0x0000002402027981 */ /* 0x000ea4000c1e1b00 */
[----:B--2---:R-:W0:Y:S01]  /*52d0*/  F2F.F32.F64 R19, R2 ;  /* 0x0000000200137310 */ /* 0x004e220000301000 */
[----:B------:R-:W0:-:S14]  /*52e0*/  DSETP.GEU.AND P0, PT, |R2|, c[0x2][0x0], PT ;  /* 0x008000000200762a */ /* 0x000e1c0003f0e200 */
[----:B0-----:R-:W-:Y:S01]  /*52f0*/  @!P0 FMUL R19, R19, 1.175494350822287508e-38 ;  /* 0x0080000013138820 */ /* 0x001fe20000400000 */
[----:B------:R-:W-:Y:S05]  /*5300*/  BRA `(.L_x_1845) ;  /* 0x000008f000007947 */ /* 0x000fea0003800000 */
.L_x_1853:
        /* <DEDUP_REMOVED lines=26> */
.L_x_1856:
        /* <DEDUP_REMOVED lines=13> */
.L_x_1855:
[----:B------:R-:W2:Y:S02]  /*5580*/  LDG.E.U16 R2, [R2.64] ;  /* 0x0000002402027981 */ /* 0x000ea4000c1e1500 */
[----:B--2---:R-:W-:Y:S01]  /*5590*/  PRMT R19, RZ, 0x5410, R2 ;  /* 0x00005410ff137816 */ /* 0x004fe20000000002 */
[----:B------:R-:W-:Y:S05]  /*55a0*/  BRA `(.L_x_1845) ;  /* 0x0000065000007947 */ /* 0x000fea0003800000 */
.L_x_1852:
        /* <DEDUP_REMOVED lines=11> */
.L_x_1859:
        /* <DEDUP_REMOVED lines=20> */
.L_x_1861:
[----:B------:R-:W-:Y:S05]  /*57a0*/  BSYNC B0 ;  /* 0x0000000000007941 */ /* 0x000fea0003800000 */
.L_x_1860:
[----:B------:R-:W-:Y:S01]  /*57b0*/  IMAD.SHL.U32 R2, R2, 0x100000, RZ ;  /* 0x0010000002027824 */ /* 0x000fe200078e00ff */
[----:B------:R-:W-:-:S04]  /*57c0*/  LEA R0, R0, 0x3b800000, 0x17 ;  /* 0x3b80000000007811 */ /* 0x000fc800078eb8ff */
[----:B------:R-:W-:Y:S01]  /*57d0*/  LOP3.LUT R19, R0, R2, R19, 0xfe, !PT ;  /* 0x0000000200137212 */ /* 0x000fe200078efe13 */
[----:B------:R-:W-:Y:S05]  /*57e0*/  BRA `(.L_x_1845) ;  /* 0x0000041000007947 */ /* 0x000fea0003800000 */
.L_x_1858:
        /* <DEDUP_REMOVED lines=20> */
.L_x_1863:
[----:B------:R-:W-:Y:S05]  /*5930*/  BSYNC B0 ;  /* 0x0000000000007941 */ /* 0x000fea0003800000 */
.L_x_1862:
[----:B------:R-:W-:Y:S01]  /*5940*/  IMAD.SHL.U32 R2, R2, 0x200000, RZ ;  /* 0x0020000002027824 */ /* 0x000fe200078e00ff */
[----:B------:R-:W-:-:S04]  /*5950*/  LEA R0, R0, 0x37800000, 0x17 ;  /* 0x3780000000007811 */ /* 0x000fc800078eb8ff */
[----:B------:R-:W-:Y:S01]  /*5960*/  LOP3.LUT R19, R0, R2, R19, 0xfe, !PT ;  /* 0x0000000200137212 */ /* 0x000fe200078efe13 */
[----:B------:R-:W-:Y:S05]  /*5970*/  BRA `(.L_x_1845) ;  /* 0x0000028000007947 */ /* 0x000fea0003800000 */
.L_x_1857:
        /* <DEDUP_REMOVED lines=14> */
.L_x_1844:
        /* <DEDUP_REMOVED lines=21> */
.L_x_1865:
[----:B------:R-:W2:Y:S02]  /*5bb0*/  LDG.E.64 R2, [R2.64] ;  /* 0x0000002402027981 */ /* 0x000ea4000c1e1b00 */
[----:B--2---:R0:W1:Y:S01]  /*5bc0*/  I2F.U64 R19, R2 ;  /* 0x0000000200137312 */ /* 0x0040620000301000 */
[----:B------:R-:W-:Y:S05]  /*5bd0*/  BRA `(.L_x_1845) ;  /* 0x0000002000007947 */ /* 0x000fea0003800000 */
.L_x_1864:
[----:B------:R-:W2:Y:S02]  /*5be0*/  LDG.E R2, [R2.64] ;  /* 0x0000002402027981 */ /* 0x000ea4000c1e1900 */
[----:B--2---:R0:W1:Y:S02]  /*5bf0*/  I2F.U32 R19, R2 ;  /* 0x0000000200137306 */ /* 0x0040640000201000 */
.L_x_1845:
[----:B------:R-:W-:Y:S05]  /*5c00*/  BSYNC B6 ;  /* 0x0000000000067941 */ /* 0x000fea0003800000 */
.L_x_1839:
        /* <DEDUP_REMOVED lines=18> */
.L_x_1870:
[----:B------:R-:W2:Y:S02]  /*5d30*/  LDG.E.U8 R0, [R2.64] ;  /* 0x0000002402007981 */ /* 0x000ea4000c1e1100 */
[----:B--2---:R-:W0:Y:S01]  /*5d40*/  I2F.U16 R0, R0 ;  /* 0x0000000000007306 */ /* 0x004e220000101000 */
[----:B------:R-:W-:Y:S05]  /*5d50*/  BRA `(.L_x_1872) ;  /* 0x00000ca000007947 */ /* 0x000fea0003800000 */
.L_x_1869:
        /* <DEDUP_REMOVED lines=9> */
.L_x_1874:
[----:B------:R-:W2:Y:S02]  /*5df0*/  LDG.E R0, [R2.64] ;  /* 0x0000002402007981 */ /* 0x000ea4000c1e1900 */
[----:B--2---:R-:W0:Y:S01]  /*5e00*/  I2F R0, R0 ;  /* 0x0000000000007306 */ /* 0x004e220000201400 */
[----:B------:R-:W-:Y:S05]  /*5e10*/  BRA `(.L_x_1872) ;  /* 0x00000be000007947 */ /* 0x000fea0003800000 */
.L_x_1873:
[----:B------:R-:W2:Y:S02]  /*5e20*/  LDG.E.U16 R0, [R2.64] ;  /* 0x0000002402007981 */ /* 0x000ea4000c1e1500 */
[----:B--2---:R-:W0:Y:S01]  /*5e30*/  I2F.S16 R0, R0 ;  /* 0x0000000000007306 */ /* 0x004e220000101400 */
[----:B------:R-:W-:Y:S05]  /*5e40*/  BRA `(.L_x_1872) ;  /* 0x00000bb000007947 */ /* 0x000fea0003800000 */
.L_x_1868:
        /* <DEDUP_REMOVED lines=8> */
.L_x_1876:
[----:B------:R-:W2:Y:S02]  /*5ed0*/  LDG.E.U16 R0, [R2.64] ;  /* 0x0000002402007981 */ /* 0x000ea4000c1e1500 */
[----:B--2---:R-:W-:Y:S01]  /*5ee0*/  HADD2.F32 R0, -RZ, R0.H0_H0 ;  /* 0x20000000ff007230 */ /* 0x004fe20000004100 */
[----:B------:R-:W-:Y:S05]  /*5ef0*/  BRA `(.L_x_1872) ;  /* 0x00000b0000007947 */ /* 0x000fea0003800000 */
.L_x_1875:
        /* <DEDUP_REMOVED lines=8> */
.L_x_1878:
[----:B------:R-:W2:Y:S02]  /*5f80*/  LDG.E.U16 R0, [R2.64] ;  /* 0x0000002402007981 */ /* 0x000ea4000c1e1500 */
[----:B--2---:R-:W-:Y:S01]  /*5f90*/  HADD2.F32 R0, -RZ, R0.H0_H0 ;  /* 0x20000000ff007230 */ /* 0x004fe20000004100 */
[----:B------:R-:W-:Y:S05]  /*5fa0*/  BRA `(.L_x_1872) ;  /* 0x00000a5000007947 */ /* 0x000fea0003800000 */
.L_x_1877:
[----:B------:R-:W2:Y:S02]  /*5fb0*/  LDG.E.64 R2, [R2.64] ;  /* 0x0000002402027981 */ /* 0x000ea4000c1e1b00 */
[----:B--2---:R-:W0:Y:S01]  /*5fc0*/  F2F.F32.F64 R0, R2 ;  /* 0x0000000200007310 */ /* 0x004e220000301000 */
[----:B------:R-:W0:-:S14]  /*5fd0*/  DSETP.GEU.AND P0, PT, |R2|, c[0x2][0x0], PT ;  /* 0x008000000200762a */ /* 0x000e1c0003f0e200 */
[----:B0-----:R-:W-:Y:S01]  /*5fe0*/  @!P0 FMUL R0, R0, 1.175494350822287508e-38 ;  /* 0x0080000000008820 */ /* 0x001fe20000400000 */
[----:B------:R-:W-:Y:S05]  /*5ff0*/  BRA `(.L_x_1872) ;  /* 0x00000a0000007947 */ /* 0x000fea0003800000 */
.L_x_1867:
        /* <DEDUP_REMOVED lines=12> */
.L_x_1881:
[----:B------:R-:W2:Y:S02]  /*60c0*/  LDG.E.64 R2, [R2.64] ;  /* 0x0000002402027981 */ /* 0x000ea4000c1e1b00 */
[----:B--2---:R-:W0:Y:S01]  /*60d0*/  F2F.F32.F64 R0, R2 ;  /* 0x0000000200007310 */ /* 0x004e220000301000 */
[----:B------:R-:W0:-:S14]  /*60e0*/  DSETP.GEU.AND P0, PT, |R2|, c[0x2][0x0], PT ;  /* 0x008000000200762a */ /* 0x000e1c0003f0e200 */
[----:B0-----:R-:W-:Y:S01]  /*60f0*/  @!P0 FMUL R0, R0, 1.175494350822287508e-38 ;  /* 0x0080000000008820 */ /* 0x001fe20000400000 */
[----:B------:R-:W-:Y:S05]  /*6100*/  BRA `(.L_x_1872) ;  /* 0x000008f000007947 */ /* 0x000fea0003800000 */
.L_x_1880:
        /* <DEDUP_REMOVED lines=26> */
.L_x_1883:
        /* <DEDUP_REMOVED lines=13> */
.L_x_1882:
[----:B------:R-:W2:Y:S02]  /*6380*/  LDG.E.U16 R0, [R2.64] ;  /* 0x0000002402007981 */ /* 0x000ea4000c1e1500 */
[----:B--2---:R-:W-:Y:S01]  /*6390*/  PRMT R0, RZ, 0x5410, R0 ;  /* 0x00005410ff007816 */ /* 0x004fe20000000000 */
[----:B------:R-:W-:Y:S05]  /*63a0*/  BRA `(.L_x_1872) ;  /* 0x0000065000007947 */ /* 0x000fea0003800000 */
.L_x_1879:
        /* <DEDUP_REMOVED lines=11> */
.L_x_1886:
        /* <DEDUP_REMOVED lines=20> */
.L_x_1888:
[----:B------:R-:W-:Y:S05]  /*65a0*/  BSYNC B0 ;  /* 0x0000000000007941 */ /* 0x000fea0003800000 */
.L_x_1887:
[----:B------:R-:W-:Y:S01]  /*65b0*/  LEA R3, R0, 0x3b800000, 0x17 ;  /* 0x3b80000000037811 */ /* 0x000fe200078eb8ff */
[----:B------:R-:W-:-:S05]  /*65c0*/  IMAD.SHL.U32 R0, R2, 0x100000, RZ ;  /* 0x0010000002007824 */ /* 0x000fca00078e00ff */
[----:B------:R-:W-:Y:S01]  /*65d0*/  LOP3.LUT R0, R3, R0, R4, 0xfe, !PT ;  /* 0x0000000003007212 */ /* 0x000fe200078efe04 */
[----:B------:R-:W-:Y:S05]  /*65e0*/  BRA `(.L_x_1872) ;  /* 0x0000041000007947 */ /* 0x000fea0003800000 */
.L_x_1885:
        /* <DEDUP_REMOVED lines=20> */
.L_x_1890:
[----:B------:R-:W-:Y:S05]  /*6730*/  BSYNC B0 ;  /* 0x0000000000007941 */ /* 0x000fea0003800000 */
.L_x_1889:
[----:B------:R-:W-:Y:S01]  /*6740*/  LEA R3, R0, 0x37800000, 0x17 ;  /* 0x3780000000037811 */ /* 0x000fe200078eb8ff */
[----:B------:R-:W-:-:S05]  /*6750*/  IMAD.SHL.U32 R0, R2, 0x200000, RZ ;  /* 0x0020000002007824 */ /* 0x000fca00078e00ff */
[----:B------:R-:W-:Y:S01]  /*6760*/  LOP3.LUT R0, R3, R0, R4, 0xfe, !PT ;  /* 0x0000000003007212 */ /* 0x000fe200078efe04 */
[----:B------:R-:W-:Y:S05]  /*6770*/  BRA `(.L_x_1872) ;  /* 0x0000028000007947 */ /* 0x000fea0003800000 */
.L_x_1884:
        /* <DEDUP_REMOVED lines=14> */
.L_x_1871:
        /* <DEDUP_REMOVED lines=21> */
.L_x_1892:
[----:B------:R-:W2:Y:S02]  /*69b0*/  LDG.E.64 R2, [R2.64] ;  /* 0x0000002402027981 */ /* 0x000ea4000c1e1b00 */
[----:B--2---:R0:W2:Y:S01]  /*69c0*/  I2F.U64 R0, R2 ;  /* 0x0000000200007312 */ /* 0x0040a20000301000 */
[----:B------:R-:W-:Y:S05]  /*69d0*/  BRA `(.L_x_1872) ;  /* 0x0000002000007947 */ /* 0x000fea0003800000 */
.L_x_1891:
[----:B------:R-:W2:Y:S02]  /*69e0*/  LDG.E R0, [R2.64] ;  /* 0x0000002402007981 */ /* 0x000ea4000c1e1900 */
[----:B--2---:R-:W0:Y:S02]  /*69f0*/  I2F.U32 R0, R0 ;  /* 0x0000000000007306 */ /* 0x004e240000201000 */
.L_x_1872:
[----:B------:R-:W-:Y:S05]  /*6a00*/  BSYNC B6 ;  /* 0x0000000000067941 */ /* 0x000fea0003800000 */
.L_x_1866:
        /* <DEDUP_REMOVED lines=32> */
[----:B------:R-:W-:-:S06]  /*6c10*/  FMUL.FTZ R6, R5, 1.4426950216293334961 ;  /* 0x3fb8aa3b05067820 */ /* 0x000fcc0000410000 */
[----:B------:R-:W3:Y:S01]  /*6c20*/  MUFU.EX2 R6, R6 ;  /* 0x0000000600067308 */ /* 0x000ee20000000800 */
[----:B--2---:R-:W-:Y:S01]  /*6c30*/  @P0 FADD.FTZ R5, -R4, 1 ;  /* 0x3f80000004050421 */ /* 0x004fe20000010100 */
[----:B0-----:R-:W-:-:S04]  /*6c40*/  PRMT R4, R8, 0x9910, RZ ;  /* 0x0000991008047816 */ /* 0x001fc800000000ff */
[----:B------:R-:W-:Y:S02]  /*6c50*/  @P0 LOP3.LUT R3, R5, 0x80000000, R2, 0xb8, !PT ;  /* 0x8000000005030812 */ /* 0x000fe400078eb802 */
[----:B------:R-:W-:Y:S01]  /*6c60*/  ISETP.GT.AND P0, PT, R4, 0x9, PT ;  /* 0x000000090400780c */ /* 0x000fe20003f04270 */
[----:B---3--:R-:W-:-:S04]  /*6c70*/  FMUL.FTZ R7, R6, 0.3989422917366027832 ;  /* 0x3ecc422a06077820 */ /* 0x008fc80000410000 */
[----:B------:R-:W-:Y:S02]  /*6c80*/  FMUL.FTZ R7, R7, R0 ;  /* 0x0000000007077220 */ /* 0x000fe40000410000 */
[----:B------:R-:W-:-:S04]  /*6c90*/  FADD.FTZ R0, R3, 1 ;  /* 0x3f80000003007421 */ /* 0x000fc80000010000 */
[----:B------:R-:W-:-:S04]  /*6ca0*/  FFMA.FTZ R0, R0, 0.5, R7 ;  /* 0x3f00000000007823 */ /* 0x000fc80000010007 */
[----:B-1----:R-:W-:Y:S01]  /*6cb0*/  FMUL.FTZ R2, R0, R19 ;  /* 0x0000001300027220 */ /* 0x002fe20000410000 */
        /* <DEDUP_REMOVED lines=12> */
.L_x_1896:
[----:B------:R-:W0:Y:S02]  /*6d80*/  F2I.S64.TRUNC R2, R2 ;  /* 0x0000000200027311 */ /* 0x000e24000020d900 */
[----:B0-----:R-:W-:-:S05]  /*6d90*/  IMAD.MOV.U32 R5, RZ, RZ, R2 ;  /* 0x000000ffff057224 */ /* 0x001fca00078e0002 */
[----:B------:R0:W-:Y:S01]  /*6da0*/  STG.E.U8 [R16.64], R5 ;  /* 0x0000000510007986 */ /* 0x0001e2000c101124 */
[----:B------:R-:W-:Y:S05]  /*6db0*/  BRA `(.L_x_1898) ;  /* 0x00000d3000007947 */ /* 0x000fea0003800000 */
.L_x_1895:
        /* <DEDUP_REMOVED lines=9> */
.L_x_1900:
[----:B------:R-:W0:Y:S02]  /*6e50*/  F2I.FTZ.TRUNC.NTZ R3, R2 ;  /* 0x0000000200037305 */ /* 0x000e24000021f100 */
[----:B0-----:R0:W-:Y:S01]  /*6e60*/  STG.E [R16.64], R3 ;  /* 0x0000000310007986 */ /* 0x0011e2000c101924 */
[----:B------:R-:W-:Y:S05]  /*6e70*/  BRA `(.L_x_1898) ;  /* 0x00000c7000007947 */ /* 0x000fea0003800000 */
.L_x_1899:
[----:B------:R-:W0:Y:S02]  /*6e80*/  F2I.FTZ.TRUNC.NTZ R3, R2 ;  /* 0x0000000200037305 */ /* 0x000e24000021f100 */
[----:B0-----:R0:W-:Y:S01]  /*6e90*/  STG.E.U16 [R16.64], R3 ;  /* 0x0000000310007986 */ /* 0x0011e2000c101524 */
[----:B------:R-:W-:Y:S05]  /*6ea0*/  BRA `(.L_x_1898) ;  /* 0x00000c4000007947 */ /* 0x000fea0003800000 */
.L_x_1894:
        /* <DEDUP_REMOVED lines=8> */
.L_x_1902:
[----:B------:R-:W-:-:S05]  /*6f30*/  F2FP.PACK_AB R2, RZ, R2 ;  /* 0x00000002ff02723e */ /* 0x000fca00000000ff */
[----:B------:R0:W-:Y:S01]  /*6f40*/  STG.E.U16 [R16.64], R2 ;  /* 0x0000000210007986 */ /* 0x0001e2000c101524 */
[----:B------:R-:W-:Y:S05]  /*6f50*/  BRA `(.L_x_1898) ;  /* 0x00000b9000007947 */ /* 0x000fea0003800000 */
.L_x_1901:
        /* <DEDUP_REMOVED lines=9> */
.L_x_1904:
[----:B------:R-:W-:-:S04]  /*6ff0*/  F2FP.PACK_AB R3, RZ, R2 ;  /* 0x00000002ff03723e */ /* 0x000fc800000000ff */
[----:B------:R-:W-:-:S05]  /*7000*/  PRMT R3, R3, 0x5410, RZ ;  /* 0x0000541003037816 */ /* 0x000fca00000000ff */
[----:B------:R0:W-:Y:S01]  /*7010*/  STG.E [R16.64], R3 ;  /* 0x0000000310007986 */ /* 0x0001e2000c101924 */
[----:B------:R-:W-:Y:S05]  /*7020*/  BRA `(.L_x_1898) ;  /* 0x00000ac000007947 */ /* 0x000fea0003800000 */
.L_x_1903:
[----:B------:R-:W-:-:S06]  /*7030*/  FMUL.FTZ R2, R2, 1 ;  /* 0x3f80000002027820 */ /* 0x000fcc0000410000 */
[----:B------:R-:W0:Y:S02]  /*7040*/  F2F.F64.F32 R2, R2 ;  /* 0x0000000200027310 */ /* 0x000e240000201800 */
[----:B0-----:R0:W-:Y:S01]  /*7050*/  STG.E.64 [R16.64], R2 ;  /* 0x0000000210007986 */ /* 0x0011e2000c101b24 */
[----:B------:R-:W-:Y:S05]  /*7060*/  BRA `(.L_x_1898) ;  /* 0x00000a8000007947 */ /* 0x000fea0003800000 */
.L_x_1893:
        /* <DEDUP_REMOVED lines=12> */
.L_x_1907:
[----:B------:R-:W-:Y:S01]  /*7130*/  FMUL.FTZ R4, R2, 1 ;  /* 0x3f80000002047820 */ /* 0x000fe20000410000 */
[----:B------:R-:W-:-:S05]  /*7140*/  CS2R R6, SRZ ;  /* 0x0000000000067805 */ /* 0x000fca000001ff00 */
[----:B------:R-:W0:Y:S02]  /*7150*/  F2F.F64.F32 R4, R4 ;  /* 0x0000000400047310 */ /* 0x000e240000201800 */
[----:B0-----:R0:W-:Y:S01]  /*7160*/  STG.E.128 [R16.64], R4 ;  /* 0x0000000410007986 */ /* 0x0011e2000c101d24 */
[----:B------:R-:W-:Y:S05]  /*7170*/  BRA `(.L_x_1898) ;  /* 0x0000097000007947 */ /* 0x000fea0003800000 */
.L_x_1906:
        /* <DEDUP_REMOVED lines=20> */
.L_x_1911:
[----:B------:R-:W-:Y:S05]  /*72c0*/  BSYNC B0 ;  /* 0x0000000000007941 */ /* 0x000fea0003800000 */
.L_x_1910:
[----:B------:R-:W-:-:S05]  /*72d0*/  LOP3.LUT R5, R0, R5, RZ, 0xfc, !PT ;  /* 0x0000000500057212 */ /* 0x000fca00078efcff */
[----:B------:R0:W-:Y:S01]  /*72e0*/  STG.E.U8 [R16.64], R5 ;  /* 0x0000000510007986 */ /* 0x0001e2000c101124 */
[----:B------:R-:W-:Y:S05]  /*72f0*/  BRA `(.L_x_1898) ;  /* 0x000007f000007947 */ /* 0x000fea0003800000 */
.L_x_1909:
        /* <DEDUP_REMOVED lines=12> */
.L_x_1913:
[----:B------:R-:W-:Y:S01]  /*73c0*/  IMAD.MOV.U32 R0, RZ, RZ, 0x7f ;  /* 0x0000007fff007424 */ /* 0x000fe200078e00ff */
[----:B------:R-:W-:-:S04]  /*73d0*/  ISETP.GT.U32.AND P0, PT, R4, 0x7f800000, PT ;  /* 0x7f8000000400780c */ /* 0x000fc80003f04070 */
[----:B------:R-:W-:-:S04]  /*73e0*/  SEL R0, R0, 0x7c, P0 ;  /* 0x0000007c00007807 */ /* 0x000fc80000000000 */
.L_x_1914:
[----:B------:R-:W-:Y:S05]  /*73f0*/  BSYNC B0 ;  /* 0x0000000000007941 */ /* 0x000fea0003800000 */
.L_x_1912:
[----:B------:R-:W-:-:S04]  /*7400*/  LOP3.LUT R2, R2, 0x80000000, RZ, 0xc0, !PT ;  /* 0x8000000002027812 */ /* 0x000fc800078ec0ff */
[----:B------:R-:W-:-:S04]  /*7410*/  SHF.R.U32.HI R3, RZ, 0x18, R2 ;  /* 0x00000018ff037819 */ /* 0x000fc80000011602 */
[----:B------:R-:W-:-:S05]  /*7420*/  LOP3.LUT R3, R0, R3, RZ, 0xfc, !PT ;  /* 0x0000000300037212 */ /* 0x000fca00078efcff */
[----:B------:R0:W-:Y:S01]  /*7430*/  STG.E.U8 [R16.64], R3 ;  /* 0x0000000310007986 */ /* 0x0001e2000c101124 */
[----:B------:R-:W-:Y:S05]  /*7440*/  BRA `(.L_x_1898) ;  /* 0x000006a000007947 */ /* 0x000fea0003800000 */
.L_x_1908:
[----:B------:R-:W-:-:S05]  /*7450*/  F2FP.BF16.PACK_AB R2, RZ, R2 ;  /* 0x00000002ff02723e */ /* 0x000fca00000010ff */
[----:B------:R0:W-:Y:S01]  /*7460*/  STG.E.U16 [R16.64], R2 ;  /* 0x0000000210007986 */ /* 0x0001e2000c101524 */
[----:B------:R-:W-:Y:S05]  /*7470*/  BRA `(.L_x_1898) ;  /* 0x0000067000007947 */ /* 0x000fea0003800000 */
.L_x_1905:
        /* <DEDUP_REMOVED lines=11> */
.L_x_1917:
        /* <DEDUP_REMOVED lines=16> */
.L_x_1920:
[----:B------:R-:W-:-:S04]  /*7630*/  LOP3.LUT R2, R2, 0x80000000, RZ, 0xc0, !PT ;  /* 0x8000000002027812 */ /* 0x000fc800078ec0ff */
[----:B------:R-:W-:-:S04]  /*7640*/  SHF.R.U32.HI R3, RZ, 0x18, R2 ;  /* 0x00000018ff037819 */ /* 0x000fc80000011602 */
[----:B------:R-:W-:-:S04]  /*7650*/  LOP3.LUT R0, R0, R3, RZ, 0xfc, !PT ;  /* 0x0000000300007212 */ /* 0x000fc800078efcff */
[----:B------:R-:W-:Y:S02]  /*7660*/  PRMT R8, R0, 0x7610, R8 ;  /* 0x0000761000087816 */ /* 0x000fe40000000008 */
.L_x_1919:
[----:B------:R-:W-:Y:S05]  /*7670*/  BSYNC B0 ;  /* 0x0000000000007941 */ /* 0x000fea0003800000 */
.L_x_1918:
[----:B------:R0:W-:Y:S01]  /*7680*/  STG.E.U8 [R16.64], R8 ;  /* 0x0000000810007986 */ /* 0x0001e2000c101124 */
[----:B------:R-:W-:Y:S05]  /*7690*/  BRA `(.L_x_1898) ;  /* 0x0000045000007947 */ /* 0x000fea0003800000 */
.L_x_1916:
        /* <DEDUP_REMOVED lines=16> */
.L_x_1923:
[----:B------:R-:W-:-:S04]  /*77a0*/  LOP3.LUT R2, R2, 0x80000000, RZ, 0xc0, !PT ;  /* 0x8000000002027812 */ /* 0x000fc800078ec0ff */
[----:B------:R-:W-:-:S04]  /*77b0*/  SHF.R.U32.HI R3, RZ, 0x18, R2 ;  /* 0x00000018ff037819 */ /* 0x000fc80000011602 */
[----:B------:R-:W-:-:S04]  /*77c0*/  LOP3.LUT R0, R0, R3, RZ, 0xfc, !PT ;  /* 0x0000000300007212 */ /* 0x000fc800078efcff */
[----:B------:R-:W-:Y:S02]  /*77d0*/  PRMT R8, R0, 0x7610, R8 ;  /* 0x0000761000087816 */ /* 0x000fe40000000008 */
.L_x_1922:
[----:B------:R-:W-:Y:S05]  /*77e0*/  BSYNC B0 ;  /* 0x0000000000007941 */ /* 0x000fea0003800000 */
.L_x_1921:
[----:B------:R0:W-:Y:S01]  /*77f0*/  STG.E.U8 [R16.64], R8 ;  /* 0x0000000810007986 */ /* 0x0001e2000c101124 */
[----:B------:R-:W-:Y:S05]  /*7800*/  BRA `(.L_x_1898) ;  /* 0x000002e000007947 */ /* 0x000fea0003800000 */
.L_x_1915:
        /* <DEDUP_REMOVED lines=21> */
.L_x_1897:
        /* <DEDUP_REMOVED lines=20> */
.L_x_1925:
[----:B------:R-:W0:Y:S02]  /*7aa0*/  F2I.U64.TRUNC R2, R2 ;  /* 0x0000000200027311 */ /* 0x000e24000020d800 */
[----:B0-----:R0:W-:Y:S01]  /*7ab0*/  STG.E.64 [R16.64], R2 ;  /* 0x0000000210007986 */ /* 0x0011e2000c101b24 */
[----:B------:R-:W-:Y:S05]  /*7ac0*/  BRA `(.L_x_1898) ;  /* 0x0000002000007947 */ /* 0x000fea0003800000 */
.L_x_1924:
[----:B------:R-:W0:Y:S02]  /*7ad0*/  F2I.FTZ.U32.TRUNC.NTZ R3, R2 ;  /* 0x0000000200037305 */ /* 0x000e24000021f000 */
[----:B0-----:R0:W-:Y:S02]  /*7ae0*/  STG.E [R16.64], R3 ;  /* 0x0000000310007986 */ /* 0x0011e4000c101924 */
.L_x_1898:
[----:B------:R-:W-:-:S04]  /*7af0*/  IADD3 R23, R23, 0x80, RZ ;  /* 0x0000008017177810 */ /* 0x000fc80007ffe0ff */
[----:B------:R-:W-:-:S13]  /*7b00*/  ISETP.GE.AND P0, PT, R23, c[0x0][0x160], PT ;  /* 0x0000580017007a0c */ /* 0x000fda0003f06270 */
        /* <DEDUP_REMOVED lines=256> */
.L_x_1926:
        /* <DEDUP_REMOVED lines=20> */
.L_x_1931:
[----:B------:R-:W2:Y:S02]  /*8c50*/  LDG.E.U8 R2, [R2.64] ;  /* 0x0000002402027981 */ /* 0x000ea4000c1e1100 */
[----:B--2---:R0:W1:Y:S01]  /*8c60*/  I2F.U16 R19, R2 ;  /* 0x0000000200137306 */ /* 0x0040620000101000 */
[----:B------:R-:W-:Y:S05]  /*8c70*/  BRA `(.L_x_1933) ;  /* 0x00000ca000007947 */ /* 0x000fea0003800000 */
.L_x_1930:
        /* <DEDUP_REMOVED lines=9> */
.L_x_1935:
[----:B------:R-:W2:Y:S02]  /*8d10*/  LDG.E R2, [R2.64] ;  /* 0x0000002402027981 */ /* 0x000ea4000c1e1900 */
[----:B--2---:R0:W1:Y:S01]  /*8d20*/  I2F R19, R2 ;  /* 0x0000000200137306 */ /* 0x0040620000201400 */
[----:B------:R-:W-:Y:S05]  /*8d30*/  BRA `(.L_x_1933) ;  /* 0x00000be000007947 */ /* 0x000fea0003800000 */
.L_x_1934:
[----:B------:R-:W2:Y:S02]  /*8d40*/  LDG.E.U16 R2, [R2.64] ;  /* 0x0000002402027981 */ /* 0x000ea4000c1e1500 */
[----:B--2---:R0:W1:Y:S01]  /*8d50*/  I2F.S16 R19, R2 ;  /* 0x0000000200137306 */ /* 0x0040620000101400 */
[----:B------:R-:W-:Y:S05]  /*8d60*/  BRA `(.L_x_1933) ;  /* 0x00000bb000007947 */ /* 0x000fea0003800000 */
.L_x_1929:
        /* <DEDUP_REMOVED lines=8> */
.L_x_1937:
[----:B------:R-:W2:Y:S02]  /*8df0*/  LDG.E.U16 R2, [R2.64] ;  /* 0x0000002402027981 */ /* 0x000ea4000c1e1500 */
[----:B--2---:R-:W-:Y:S01]  /*8e00*/  HADD2.F32 R19, -RZ, R2.H0_H0 ;  /* 0x20000002ff137230 */ /* 0x004fe20000004100 */
[----:B------:R-:W-:Y:S05]  /*8e10*/  BRA `(.L_x_1933) ;  /* 0x00000b0000007947 */ /* 0x000fea0003800000 */
.L_x_1936:
        /* <DEDUP_REMOVED lines=8> */
.L_x_1939:
[----:B------:R-:W2:Y:S02]  /*8ea0*/  LDG.E.U16 R2, [R2.64] ;  /* 0x0000002402027981 */ /* 0x000ea4000c1e1500 */
[----:B--2---:R-:W-:Y:S01]  /*8eb0*/  HADD2.F32 R19, -RZ, R2.H0_H0 ;  /* 0x20000002ff137230 */ /* 0x004fe20000004100 */
[----:B------:R-:W-:Y:S05]  /*8ec0*/  BRA `(.L_x_1933) ;  /* 0x00000a5000007947 */ /* 0x000fea0003800000 */
.L_x_1938:
[----:B------:R-:W2:Y:S02]  /*8ed0*/  LDG.E.64 R2, [R2.64] ;  /* 0x0000002402027981 */ /* 0x000ea4000c1e1b00 */
[----:B--2---:R-:W0:Y:S01]  /*8ee0*/  F2F.F32.F64 R19, R2 ;  /* 0x0000000200137310 */ /* 0x004e220000301000 */
[----:B------:R-:W0:-:S14]  /*8ef0*/  DSETP.GEU.AND P0, PT, |R2|, c[0x2][0x0], PT ;  /* 0x008000000200762a */ /* 0x000e1c0003f0e200 */
[----:B0-----:R-:W-:Y:S01]  /*8f00*/  @!P0 FMUL R19, R19, 1.175494350822287508e-38 ;  /* 0x0080000013138820 */ /* 0x001fe20000400000 */
[----:B------:R-:W-:Y:S05]  /*8f10*/  BRA `(.L_x_1933) ;  /* 0x00000a0000007947 */ /* 0x000fea0003800000 */
.L_x_1928:
        /* <DEDUP_REMOVED lines=12> */
.L_x_1942:
[----:B------:R-:W2:Y:S02]  /*8fe0*/  LDG.E.64 R2, [R2.64] ;  /* 0x0000002402027981 */ /* 0x000ea4000c1e1b00 */
[----:B--2---:R-:W0:Y:S01]  /*8ff0*/  F2F.F32.F64 R19, R2 ;  /* 0x0000000200137310 */ /* 0x004e220000301000 */
[----:B------:R-:W0:-:S14]  /*9000*/  DSETP.GEU.AND P0, PT, |R2|, c[0x2][0x0], PT ;  /* 0x008000000200762a */ /* 0x000e1c0003f0e200 */
[----:B0-----:R-:W-:Y:S01]  /*9010*/  @!P0 FMUL R19, R19, 1.175494350822287508e-38 ;  /* 0x0080000013138820 */ /* 0x001fe20000400000 */
[----:B------:R-:W-:Y:S05]  /*9020*/  BRA `(.L_x_1933) ;  /* 0x000008f000007947 */ /* 0x000fea0003800000 */
.L_x_1941:
        /* <DEDUP_REMOVED lines=26> */
.L_x_1944:
        /* <DEDUP_REMOVED lines=13> */
.L_x_1943:
[----:B------:R-:W2:Y:S02]  /*92a0*/  LDG.E.U16 R2, [R2.64] ;  /* 0x0000002402027981 */ /* 0x000ea4000c1e1500 */
[----:B--2---:R-:W-:Y:S01]  /*92b0*/  PRMT R19, RZ, 0x5410, R2 ;  /* 0x00005410ff137816 */ /* 0x004fe20000000002 */
[----:B------:R-:W-:Y:S05]  /*92c0*/  BRA `(.L_x_1933) ;  /* 0x0000065000007947 */ /* 0x000fea0003800000 */
.L_x_1940:
        /* <DEDUP_REMOVED lines=11> */
.L_x_1947:
        /* <DEDUP_REMOVED lines=20> */
.L_x_1949:
[----:B------:R-:W-:Y:S05]  /*94c0*/  BSYNC B0 ;  /* 0x0000000000007941 */ /* 0x000fea0003800000 */
.L_x_1948:
[----:B------:R-:W-:Y:S01]  /*94d0*/  IMAD.SHL.U32 R2, R2, 0x100000, RZ ;  /* 0x0010000002027824 */ /* 0x000fe200078e00ff */
[----:B------:R-:W-:-:S04]  /*94e0*/  LEA R0, R0, 0x3b800000, 0x17 ;  /* 0x3b80000000007811 */ /* 0x000fc800078eb8ff */
[----:B------:R-:W-:Y:S01]  /*94f0*/  LOP3.LUT R19, R0, R2, R19, 0xfe, !PT ;  /* 0x0000000200137212 */ /* 0x000fe200078efe13 */
[----:B------:R-:W-:Y:S05]  /*9500*/  BRA `(.L_x_1933) ;  /* 0x0000041000007947 */ /* 0x000fea0003800000 */
.L_x_1946:
        /* <DEDUP_REMOVED lines=20> */
.L_x_1951:
[----:B------:R-:W-:Y:S05]  /*9650*/  BSYNC B0 ;  /* 0x0000000000007941 */ /* 0x000fea0003800000 */
.L_x_1950:
[----:B------:R-:W-:Y:S01]  /*9660*/  IMAD.SHL.U32 R2, R2, 0x200000, RZ ;  /* 0x0020000002027824 */ /* 0x000fe200078e00ff */
[----:B------:R-:W-:-:S04]  /*9670*/  LEA R0, R0, 0x37800000, 0x17 ;  /* 0x3780000000007811 */ /* 0x000fc800078eb8ff */
[----:B------:R-:W-:Y:S01]  /*9680*/  LOP3.LUT R19, R0, R2, R19, 0xfe, !PT ;  /* 0x0000000200137212 */ /* 0x000fe200078efe13 */
[----:B------:R-:W-:Y:S05]  /*9690*/  BRA `(.L_x_1933) ;  /* 0x0000028000007947 */ /* 0x000fea0003800000 */
.L_x_1945:
        /* <DEDUP_REMOVED lines=14> */
.L_x_1932:
        /* <DEDUP_REMOVED lines=21> */
.L_x_1953:
[----:B------:R-:W2:Y:S02]  /*98d0*/  LDG.E.64 R2, [R2.64] ;  /* 0x0000002402027981 */ /* 0x000ea4000c1e1b00 */
[----:B--2---:R0:W1:Y:S01]  /*98e0*/  I2F.U64 R19, R2 ;  /* 0x0000000200137312 */ /* 0x0040620000301000 */
[----:B------:R-:W-:Y:S05]  /*98f0*/  BRA `(.L_x_1933) ;  /* 0x0000002000007947 */ /* 0x000fea0003800000 */
.L_x_1952:
[----:B------:R-:W2:Y:S02]  /*9900*/  LDG.E R2, [R2.64] ;  /* 0x0000002402027981 */ /* 0x000ea4000c1e1900 */
[----:B--2---:R0:W1:Y:S02]  /*9910*/  I2F.U32 R19, R2 ;  /* 0x0000000200137306 */ /* 0x0040640000201000 */
.L_x_1933:
[----:B------:R-:W-:Y:S05]  /*9920*/  BSYNC B6 ;  /* 0x0000000000067941 */ /* 0x000fea0003800000 */
.L_x_1927:
        /* <DEDUP_REMOVED lines=18> */
.L_x_1958:
[----:B------:R-:W2:Y:S02]  /*9a50*/  LDG.E.U8 R0, [R2.64] ;  /* 0x0000002402007981 */ /* 0x000ea4000c1e1100 */
[----:B--2---:R-:W0:Y:S01]  /*9a60*/  I2F.U16 R0, R0 ;  /* 0x0000000000007306 */ /* 0x004e220000101000 */
[----:B------:R-:W-:Y:S05]  /*9a70*/  BRA `(.L_x_1960) ;  /* 0x00000ca000007947 */ /* 0x000fea0003800000 */
.L_x_1957:
        /* <DEDUP_REMOVED lines=9> */
.L_x_1962:
[----:B------:R-:W2:Y:S02]  /*9b10*/  LDG.E R0, [R2.64] ;  /* 0x0000002402007981 */ /* 0x000ea4000c1e1900 */
[----:B--2---:R-:W0:Y:S01]  /*9b20*/  I2F R0, R0 ;  /* 0x0000000000007306 */ /* 0x004e220000201400 */
[----:B------:R-:W-:Y:S05]  /*9b30*/  BRA `(.L_x_1960) ;  /* 0x00000be000007947 */ /* 0x000fea0003800000 */
.L_x_1961:
[----:B------:R-:W2:Y:S02]  /*9b40*/  LDG.E.U16 R0, [R2.64] ;  /* 0x0000002402007981 */ /* 0x000ea4000c1e1500 */
[----:B--2---:R-:W0:Y:S01]  /*9b50*/  I2F.S16 R0, R0 ;  /* 0x0000000000007306 */ /* 0x004e220000101400 */
[----:B------:R-:W-:Y:S05]  /*9b60*/  BRA `(.L_x_1960) ;  /* 0x00000bb000007947 */ /* 0x000fea0003800000 */
.L_x_1956:
        /* <DEDUP_REMOVED lines=8> */
.L_x_1964:
[----:B------:R-:W2:Y:S02]  /*9bf0*/  LDG.E.U16 R0, [R2.64] ;  /* 0x0000002402007981 */ /* 0x000ea4000c1e1500 */
[----:B--2---:R-:W-:Y:S01]  /*9c00*/  HADD2.F32 R0, -RZ, R0.H0_H0 ;  /* 0x20000000ff007230 */ /* 0x004fe20000004100 */
[----:B------:R-:W-:Y:S05]  /*9c10*/  BRA `(.L_x_1960) ;  /* 0x00000b0000007947 */ /* 0x000fea0003800000 */
.L_x_1963:
        /* <DEDUP_REMOVED lines=8> */
.L_x_1966:
[----:B------:R-:W2:Y:S02]  /*9ca0*/  LDG.E.U16 R0, [R2.64] ;  /* 0x0000002402007981 */ /* 0x000ea4000c1e1500 */
[----:B--2---:R-:W-:Y:S01]  /*9cb0*/  HADD2.F32 R0, -RZ, R0.H0_H0 ;  /* 0x20000000ff007230 */ /* 0x004fe20000004100 */
[----:B------:R-:W-:Y:S05]  /*9cc0*/  BRA `(.L_x_1960) ;  /* 0x00000a5000007947 */ /* 0x000fea0003800000 */
.L_x_1965:
[----:B------:R-:W2:Y:S02]  /*9cd0*/  LDG.E.64 R2, [R2.64] ;  /* 0x0000002402027981 */ /* 0x000ea4000c1e1b00 */
[----:B--2---:R-:W0:Y:S01]  /*9ce0*/  F2F.F32.F64 R0, R2 ;  /* 0x0000000200007310 */ /* 0x004e220000301000 */
[----:B------:R-:W0:-:S14]  /*9cf0*/  DSETP.GEU.AND P0, PT, |R2|, c[0x2][0x0], PT ;  /* 0x008000000200762a */ /* 0x000e1c0003f0e200 */
[----:B0-----:R-:W-:Y:S01]  /*9d00*/  @!P0 FMUL R0, R0, 1.175494350822287508e-38 ;  /* 0x0080000000008820 */ /* 0x001fe20000400000 */
[----:B------:R-:W-:Y:S05]  /*9d10*/  BRA `(.L_x_1960) ;  /* 0x00000a0000007947 */ /* 0x000fea0003800000 */
.L_x_1955:
        /* <DEDUP_REMOVED lines=12> */
.L_x_1969:
[----:B------:R-:W2:Y:S02]  /*9de0*/  LDG.E.64 R2, [R2.64] ;  /* 0x0000002402027981 */ /* 0x000ea4000c1e1b00 */
[----:B--2---:R-:W0:Y:S01]  /*9df0*/  F2F.F32.F64 R0, R2 ;  /* 0x0000000200007310 */ /* 0x004e220000301000 */
[----:B------:R-:W0:-:S14]  /*9e00*/  DSETP.GEU.AND P0, PT, |R2|, c[0x2][0x0], PT ;  /* 0x008000000200762a */ /* 0x000e1c0003f0e200 */
[----:B0-----:R-:W-:Y:S01]  /*9e10*/  @!P0 FMUL R0, R0, 1.175494350822287508e-38 ;  /* 0x0080000000008820 */ /* 0x001fe20000400000 */
[----:B------:R-:W-:Y:S05]  /*9e20*/  BRA `(.L_x_1960) ;  /* 0x000008f000007947 */ /* 0x000fea0003800000 */
.L_x_1968:
        /* <DEDUP_REMOVED lines=26> */
.L_x_1971:
        /* <DEDUP_REMOVED lines=13> */
.L_x_1970:
[----:B------:R-:W2:Y:S02]  /*a0a0*/  LDG.E.U16 R0, [R2.64] ;  /* 0x0000002402007981 */ /* 0x000ea4000c1e1500 */
[----:B--2---:R-:W-:Y:S01]  /*a0b0*/  PRMT R0, RZ, 0x5410, R0 ;  /* 0x00005410ff007816 */ /* 0x004fe20000000000 */
[----:B------:R-:W-:Y:S05]  /*a0c0*/  BRA `(.L_x_1960) ;  /* 0x0000065000007947 */ /* 0x000fea0003800000 */
.L_x_1967:
        /* <DEDUP_REMOVED lines=11> */
.L_x_1974:
        /* <DEDUP_REMOVED lines=20> */
.L_x_1976:
[----:B------:R-:W-:Y:S05]  /*a2c0*/  BSYNC B0 ;  /* 0x0000000000007941 */ /* 0x000fea0003800000 */
.L_x_1975:
[----:B------:R-:W-:Y:S01]  /*a2d0*/  LEA R3, R0, 0x3b800000, 0x17 ;  /* 0x3b80000000037811 */ /* 0x000fe200078eb8ff */
[----:B------:R-:W-:-:S05]  /*a2e0*/  IMAD.SHL.U32 R0, R2, 0x100000, RZ ;  /* 0x0010000002007824 */ /* 0x000fca00078e00ff */
[----:B------:R-:W-:Y:S01]  /*a2f0*/  LOP3.LUT R0, R3, R0, R4, 0xfe, !PT ;  /* 0x0000000003007212 */ /* 0x000fe200078efe04 */
[----:B------:R-:W-:Y:S05]  /*a300*/  BRA `(.L_x_1960) ;  /* 0x0000041000007947 */ /* 0x000fea0003800000 */
.L_x_1973:
        /* <DEDUP_REMOVED lines=20> */
.L_x_1978:
[----:B------:R-:W-:Y:S05]  /*a450*/  BSYNC B0 ;  /* 0x0000000000007941 */ /* 0x000fea0003800000 */
.L_x_1977:
[----:B------:R-:W-:Y:S01]  /*a460*/  LEA R3, R0, 0x37800000, 0x17 ;  /* 0x3780000000037811 */ /* 0x000fe200078eb8ff */
[----:B------:R-:W-:-:S05]  /*a470*/  IMAD.SHL.U32 R0, R2, 0x200000, RZ ;  /* 0x0020000002007824 */ /* 0x000fca00078e00ff */
[----:B------:R-:W-:Y:S01]  /*a480*/  LOP3.LUT R0, R3, R0, R4, 0xfe, !PT ;  /* 0x0000000003007212 */ /* 0x000fe200078efe04 */
[----:B------:R-:W-:Y:S05]  /*a490*/  BRA `(.L_x_1960) ;  /* 0x0000028000007947 */ /* 0x000fea0003800000 */
.L_x_1972:
        /* <DEDUP_REMOVED lines=14> */
.L_x_1959:
        /* <DEDUP_REMOVED lines=21> */
.L_x_1980:
[----:B------:R-:W2:Y:S02]  /*a6d0*/  LDG.E.64 R2, [R2.64] ;  /* 0x0000002402027981 */ /* 0x000ea4000c1e1b00 */
[----:B--2---:R0:W2:Y:S01]  /*a6e0*/  I2F.U64 R0, R2 ;  /* 0x0000000200007312 */ /* 0x0040a20000301000 */
[----:B------:R-:W-:Y:S05]  /*a6f0*/  BRA `(.L_x_1960) ;  /* 0x0000002000007947 */ /* 0x000fea0003800000 */
.L_x_1979:
[----:B------:R-:W2:Y:S02]  /*a700*/  LDG.E R0, [R2.64] ;  /* 0x0000002402007981 */ /* 0x000ea4000c1e1900 */
[----:B--2---:R-:W0:Y:S02]  /*a710*/  I2F.U32 R0, R0 ;  /* 0x0000000000007306 */ /* 0x004e240000201000 */
.L_x_1960:
[----:B------:R-:W-:Y:S05]  /*a720*/  BSYNC B6 ;  /* 0x0000000000067941 */ /* 0x000fea0003800000 */
.L_x_1954:
        /* <DEDUP_REMOVED lines=55> */
.L_x_1984:
[----:B------:R-:W0:Y:S02]  /*aaa0*/  F2I.S64.TRUNC R2, R2 ;  /* 0x0000000200027311 */ /* 0x000e24000020d900 */
[----:B0-----:R-:W-:-:S05]  /*aab0*/  IMAD.MOV.U32 R5, RZ, RZ, R2 ;  /* 0x000000ffff057224 */ /* 0x001fca00078e0002 */
[----:B------:R0:W-:Y:S01]  /*aac0*/  STG.E.U8 [R16.64], R5 ;  /* 0x0000000510007986 */ /* 0x0001e2000c101124 */
[----:B------:R-:W-:Y:S05]  /*aad0*/  BRA `(.L_x_1986) ;  /* 0x00000d3000007947 */ /* 0x000fea0003800000 */
.L_x_1983:
        /* <DEDUP_REMOVED lines=9> */
.L_x_1988:
[----:B------:R-:W0:Y:S02]  /*ab70*/  F2I.FTZ.TRUNC.NTZ R3, R2 ;  /* 0x0000000200037305 */ /* 0x000e24000021f100 */
[----:B0-----:R0:W-:Y:S01]  /*ab80*/  STG.E [R16.64], R3 ;  /* 0x0000000310007986 */ /* 0x0011e2000c101924 */
[----:B------:R-:W-:Y:S05]  /*ab90*/  BRA `(.L_x_1986) ;  /* 0x00000c7000007947 */ /* 0x000fea0003800000 */
.L_x_1987:
[----:B------:R-:W0:Y:S02]  /*aba0*/  F2I.FTZ.TRUNC.NTZ R3, R2 ;  /* 0x0000000200037305 */ /* 0x000e24000021f100 */
[----:B0-----:R0:W-:Y:S01]  /*abb0*/  STG.E.U16 [R16.64], R3 ;  /* 0x0000000310007986 */ /* 0x0011e2000c101524 */
[----:B------:R-:W-:Y:S05]  /*abc0*/  BRA `(.L_x_1986) ;  /* 0x00000c4000007947 */ /* 0x000fea0003800000 */
.L_x_1982:
        /* <DEDUP_REMOVED lines=8> */
.L_x_1990:
[----:B------:R-:W-:-:S05]  /*ac50*/  F2FP.PACK_AB R2, RZ, R2 ;  /* 0x00000002ff02723e */ /* 0x000fca00000000ff */
[----:B------:R0:W-:Y:S01]  /*ac60*/  STG.E.U16 [R16.64], R2 ;  /* 0x0000000210007986 */ /* 0x0001e2000c101524 */
[----:B------:R-:W-:Y:S05]  /*ac70*/  BRA `(.L_x_1986) ;  /* 0x00000b9000007947 */ /* 0x000fea0003800000 */
.L_x_1989:
        /* <DEDUP_REMOVED lines=9> */
.L_x_1992:
[----:B------:R-:W-:-:S04]  /*ad10*/  F2FP.PACK_AB R3, RZ, R2 ;  /* 0x00000002ff03723e */ /* 0x000fc800000000ff */
[----:B------:R-:W-:-:S05]  /*ad20*/  PRMT R3, R3, 0x5410, RZ ;  /* 0x0000541003037816 */ /* 0x000fca00000000ff */
[----:B------:R0:W-:Y:S01]  /*ad30*/  STG.E [R16.64], R3 ;  /* 0x0000000310007986 */ /* 0x0001e2000c101924 */
[----:B------:R-:W-:Y:S05]  /*ad40*/  BRA `(.L_x_1986) ;  /* 0x00000ac000007947 */ /* 0x000fea0003800000 */
.L_x_1991:
[----:B------:R-:W-:-:S06]  /*ad50*/  FMUL.FTZ R2, R2, 1 ;  /* 0x3f80000002027820 */ /* 0x000fcc0000410000 */
[----:B------:R-:W0:Y:S02]  /*ad60*/  F2F.F64.F32 R2, R2 ;  /* 0x0000000200027310 */ /* 0x000e240000201800 */
[----:B0-----:R0:W-:Y:S01]  /*ad70*/  STG.E.64 [R16.64], R2 ;  /* 0x0000000210007986 */ /* 0x0011e2000c101b24 */
[----:B------:R-:W-:Y:S05]  /*ad80*/  BRA `(.L_x_1986) ;  /* 0x00000a8000007947 */ /* 0x000fea0003800000 */
.L_x_1981:
        /* <DEDUP_REMOVED lines=12> */
.L_x_1995:
[----:B------:R-:W-:Y:S01]  /*ae50*/  FMUL.FTZ R4, R2, 1 ;  /* 0x3f80000002047820 */ /* 0x000fe20000410000 */
[----:B------:R-:W-:-:S05]  /*ae60*/  CS2R R6, SRZ ;  /* 0x0000000000067805 */ /* 0x000fca000001ff00 */
[----:B------:R-:W0:Y:S02]  /*ae70*/  F2F.F64.F32 R4, R4 ;  /* 0x0000000400047310 */ /* 0x000e240000201800 */
[----:B0-----:R0:W-:Y:S01]  /*ae80*/  STG.E.128 [R16.64], R4 ;  /* 0x0000000410007986 */ /* 0x0011e2000c101d24 */
[----:B------:R-:W-:Y:S05]  /*ae90*/  BRA `(.L_x_1986) ;  /* 0x0000097000007947 */ /* 0x000fea0003800000 */
.L_x_1994:
        /* <DEDUP_REMOVED lines=20> */
.L_x_1999:
[----:B------:R-:W-:Y:S05]  /*afe0*/  BSYNC B0 ;  /* 0x0000000000007941 */ /* 0x000fea0003800000 */
.L_x_1998:
[----:B------:R-:W-:-:S05]  /*aff0*/  LOP3.LUT R5, R0, R5, RZ, 0xfc, !PT ;  /* 0x0000000500057212 */ /* 0x000fca00078efcff */
[----:B------:R0:W-:Y:S01]  /*b000*/  STG.E.U8 [R16.64], R5 ;  /* 0x0000000510007986 */ /* 0x0001e2000c101124 */
[----:B------:R-:W-:Y:S05]  /*b010*/  BRA `(.L_x_1986) ;  /* 0x000007f000007947 */ /* 0x000fea0003800000 */
.L_x_1997:
        /* <DEDUP_REMOVED lines=12> */
.L_x_2001:
[----:B------:R-:W-:Y:S01]  /*b0e0*/  IMAD.MOV.U32 R0, RZ, RZ, 0x7f ;  /* 0x0000007fff007424 */ /* 0x000fe200078e00ff */
[----:B------:R-:W-:-:S04]  /*b0f0*/  ISETP.GT.U32.AND P0, PT, R4, 0x7f800000, PT ;  /* 0x7f8000000400780c */ /* 0x000fc80003f04070 */
[----:B------:R-:W-:-:S04]  /*b100*/  SEL R0, R0, 0x7c, P0 ;  /* 0x0000007c00007807 */ /* 0x000fc80000000000 */
.L_x_2002:
[----:B------:R-:W-:Y:S05]  /*b110*/  BSYNC B0 ;  /* 0x0000000000007941 */ /* 0x000fea0003800000 */
.L_x_2000:
[----:B------:R-:W-:-:S04]  /*b120*/  LOP3.LUT R2, R2, 0x80000000, RZ, 0xc0, !PT ;  /* 0x8000000002027812 */ /* 0x000fc800078ec0ff */
[----:B------:R-:W-:-:S04]  /*b130*/  SHF.R.U32.HI R3, RZ, 0x18, R2 ;  /* 0x00000018ff037819 */ /* 0x000fc80000011602 */
[----:B------:R-:W-:-:S05]  /*b140*/  LOP3.LUT R3, R0, R3, RZ, 0xfc, !PT ;  /* 0x0000000300037212 */ /* 0x000fca00078efcff */
[----:B------:R0:W-:Y:S01]  /*b150*/  STG.E.U8 [R16.64], R3 ;  /* 0x0000000310007986 */ /* 0x0001e2000c101124 */
[----:B------:R-:W-:Y:S05]  /*b160*/  BRA `(.L_x_1986) ;  /* 0x000006a000007947 */ /* 0x000fea0003800000 */
.L_x_1996:
[----:B------:R-:W-:-:S05]  /*b170*/  F2FP.BF16.PACK_AB R2, RZ, R2 ;  /* 0x00000002ff02723e */ /* 0x000fca00000010ff */
[----:B------:R0:W-:Y:S01]  /*b180*/  STG.E.U16 [R16.64], R2 ;  /* 0x0000000210007986 */ /* 0x0001e2000c101524 */
[----:B------:R-:W-:Y:S05]  /*b190*/  BRA `(.L_x_1986) ;  /* 0x0000067000007947 */ /* 0x000fea0003800000 */
.L_x_1993:
        /* <DEDUP_REMOVED lines=11> */
.L_x_2005:
        /* <DEDUP_REMOVED lines=16> */
.L_x_2008:
[----:B------:R-:W-:-:S04]  /*b350*/  LOP3.LUT R2, R2, 0x80000000, RZ, 0xc0, !PT ;  /* 0x8000000002027812 */ /* 0x000fc800078ec0ff */
[----:B------:R-:W-:-:S04]  /*b360*/  SHF.R.U32.HI R3, RZ, 0x18, R2 ;  /* 0x00000018ff037819 */ /* 0x000fc80000011602 */
[----:B------:R-:W-:-:S04]  /*b370*/  LOP3.LUT R0, R0, R3, RZ, 0xfc, !PT ;  /* 0x0000000300007212 */ /* 0x000fc800078efcff */
[----:B------:R-:W-:Y:S02]  /*b380*/  PRMT R8, R0, 0x7610, R8 ;  /* 0x0000761000087816 */ /* 0x000fe40000000008 */
.L_x_2007:
[----:B------:R-:W-:Y:S05]  /*b390*/  BSYNC B0 ;  /* 0x0000000000007941 */ /* 0x000fea0003800000 */
.L_x_2006:
[----:B------:R0:W-:Y:S01]  /*b3a0*/  STG.E.U8 [R16.64], R8 ;  /* 0x0000000810007986 */ /* 0x0001e2000c101124 */
[----:B------:R-:W-:Y:S05]  /*b3b0*/  BRA `(.L_x_1986) ;  /* 0x0000045000007947 */ /* 0x000fea0003800000 */
.L_x_2004:
        /* <DEDUP_REMOVED lines=16> */
.L_x_2011:
[----:B------:R-:W-:-:S04]  /*b4c0*/  LOP3.LUT R2, R2, 0x80000000, RZ, 0xc0, !PT ;  /* 0x8000000002027812 */ /* 0x000fc800078ec0ff */
[----:B------:R-:W-:-:S04]  /*b4d0*/  SHF.R.U32.HI R3, RZ, 0x18, R2 ;  /* 0x00000018ff037819 */ /* 0x000fc80000011602 */
[----:B------:R-:W-:-:S04]  /*b4e0*/  LOP3.LUT R0, R0, R3, RZ, 0xfc, !PT ;  /* 0x0000000300007212 */ /* 0x000fc800078efcff */
[----:B------:R-:W-:Y:S02]  /*b4f0*/  PRMT R8, R0, 0x7610, R8 ;  /* 0x0000761000087816 */ /* 0x000fe40000000008 */
.L_x_2010:
[----:B------:R-:W-:Y:S05]  /*b500*/  BSYNC B0 ;  /* 0x0000000000007941 */ /* 0x000fea0003800000 */
.L_x_2009:
[----:B------:R0:W-:Y:S01]  /*b510*/  STG.E.U8 [R16.64], R8 ;  /* 0x0000000810007986 */ /* 0x0001e2000c101124 */
[----:B------:R-:W-:Y:S05]  /*b520*/  BRA `(.L_x_1986) ;  /* 0x000002e000007947 */ /* 0x000fea0003800000 */
.L_x_2003:
        /* <DEDUP_REMOVED lines=21> */
.L_x_1985:
        /* <DEDUP_REMOVED lines=20> */
.L_x_2013:
[----:B------:R-:W0:Y:S02]  /*b7c0*/  F2I.U64.TRUNC R2, R2 ;  /* 0x0000000200027311 */ /* 0x000e24000020d800 */
[----:B0-----:R0:W-:Y:S01]  /*b7d0*/  STG.E.64 [R16.64], R2 ;  /* 0x0000000210007986 */ /* 0x0011e2000c101b24 */
[----:B------:R-:W-:Y:S05]  /*b7e0*/  BRA `(.L_x_1986) ;  /* 0x0000002000007947 */ /* 0x000fea0003800000 */
.L_x_2012:
[----:B------:R-:W0:Y:S02]  /*b7f0*/  F2I.FTZ.U32.TRUNC.NTZ R3, R2 ;  /* 0x0000000200037305 */ /* 0x000e24000021f000 */
[----:B0-----:R0:W-:Y:S02]  /*b800*/  STG.E [R16.64], R3 ;  /* 0x0000000310007986 */ /* 0x0011e4000c101924 */
.L_x_1986:
[----:B------:R-:W-:Y:S02]  /*b810*/  IADD3 R23, R23, 0x80, RZ ;  /* 0x0000008017177810 */ /* 0x000fe40007ffe0ff */
.L_x_1837:
[----:B------:R-:W-:Y:S05]  /*b820*/  BSYNC B7 ;  /* 0x0000000000077941 */ /* 0x000fea0003800000 */
.L_x_1836:
[----:B------:R-:W-:-:S13]  /*b830*/  ISETP.GE.AND P0, PT, R23, c[0x0][0x160], PT ;  /* 0x0000580017007a0c */ /* 0x000fda0003f06270 */
[----:B------:R-:W-:Y:S05]  /*b840*/  @P0 EXIT ;  /* 0x000000000000094d */ /* 0x000fea0003800000 */
        /* <DEDUP_REMOVED lines=255> */
.L_x_2014:
        /* <DEDUP_REMOVED lines=20> */
.L_x_2019:
[----:B------:R-:W2:Y:S02]  /*c980*/  LDG.E.U8 R2, [R2.64] ;  /* 0x0000002402027981 */ /* 0x000ea4000c1e1100 */
[----:B--2---:R0:W1:Y:S01]  /*c990*/  I2F.U16 R19, R2 ;  /* 0x0000000200137306 */ /* 0x0040620000101000 */
[----:B------:R-:W-:Y:S05]  /*c9a0*/  BRA `(.L_x_2021) ;  /* 0x00000ca000007947 */ /* 0x000fea0003800000 */
.L_x_2018:
        /* <DEDUP_REMOVED lines=9> */
.L_x_2023:
[----:B------:R-:W2:Y:S02]  /*ca40*/  LDG.E R2, [R2.64] ;  /* 0x0000002402027981 */ /* 0x000ea4000c1e1900 */
[----:B--2---:R0:W1:Y:S01]  /*ca50*/  I2F R19, R2 ;  /* 0x0000000200137306 */ /* 0x0040620000201400 */
[----:B------:R-:W-:Y:S05]  /*ca60*/  BRA `(.L_x_2021) ;  /* 0x00000be000007947 */ /* 0x000fea0003800000 */
.L_x_2022:
[----:B------:R-:W2:Y:S02]  /*ca70*/  LDG.E.U16 R2, [R2.64] ;  /* 0x0000002402027981 */ /* 0x000ea4000c1e1500 */
[----:B--2---:R0:W1:Y:S01]  /*ca80*/  I2F.S16 R19, R2 ;  /* 0x0000000200137306 */ /* 0x0040620000101400 */
[----:B------:R-:W-:Y:S05]  /*ca90*/  BRA `(.L_x_2021) ;  /* 0x00000bb000007947 */ /* 0x000fea0003800000 */
.L_x_2017:
        /* <DEDUP_REMOVED lines=8> */
.L_x_2025:
[----:B------:R-:W2:Y:S02]  /*cb20*/  LDG.E.U16 R2, [R2.64] ;  /* 0x0000002402027981 */ /* 0x000ea4000c1e1500 */
[----:B--2---:R-:W-:Y:S01]  /*cb30*/  HADD2.F32 R19, -RZ, R2.H0_H0 ;  /* 0x20000002ff137230 */ /* 0x004fe20000004100 */
[----:B------:R-:W-:Y:S05]  /*cb40*/  BRA `(.L_x_2021) ;  /* 0x00000b0000007947 */ /* 0x000fea0003800000 */
.L_x_2024:
        /* <DEDUP_REMOVED lines=8> */
.L_x_2027:
[----:B------:R-:W2:Y:S02]  /*cbd0*/  LDG.E.U16 R2, [R2.64] ;  /* 0x0000002402027981 */ /* 0x000ea4000c1e1500 */
[----:B--2---:R-:W-:Y:S01]  /*cbe0*/  HADD2.F32 R19, -RZ, R2.H0_H0 ;  /* 0x20000002ff137230 */ /* 0x004fe20000004100 */
[----:B------:R-:W-:Y:S05]  /*cbf0*/  BRA `(.L_x_2021) ;  /* 0x00000a5000007947 */ /* 0x000fea0003800000 */
.L_x_2026:
[----:B------:R-:W2:Y:S02]  /*cc00*/  LDG.E.64 R2, [R2.64] ;  /* 0x0000002402027981 */ /* 0x000ea4000c1e1b00 */
[----:B--2---:R-:W0:Y:S01]  /*cc10*/  F2F.F32.F64 R19, R2 ;  /* 0x0000000200137310 */ /* 0x004e220000301000 */
[----:B------:R-:W0:-:S14]  /*cc20*/  DSETP.GEU.AND P0, PT, |R2|, c[0x2][0x0], PT ;  /* 0x008000000200762a */ /* 0x000e1c0003f0e200 */
[----:B0-----:R-:W-:Y:S01]  /*cc30*/  @!P0 FMUL R19, R19, 1.175494350822287508e-38 ;  /* 0x0080000013138820 */ /* 0x001fe20000400000 */
[----:B------:R-:W-:Y:S05]  /*cc40*/  BRA `(.L_x_2021) ;  /* 0x00000a0000007947 */ /* 0x000fea0003800000 */
.L_x_2016:
        /* <DEDUP_REMOVED lines=12> */
.L_x_2030:
[----:B------:R-:W2:Y:S02]  /*cd10*/  LDG.E.64 R2, [R2.64] ;  /* 0x0000002402027981 */ /* 0x000ea4000c1e1b00 */
[----:B--2---:R-:W0:Y:S01]  /*cd20*/  F2F.F32.F64 R19, R2 ;  /* 0x0000000200137310 */ /* 0x004e220000301000 */
[----:B------:R-:W0:-:S14]  /*cd30*/  DSETP.GEU.AND P0, PT, |R2|, c[0x2][0x0], PT ;  /* 0x008000000200762a */ /* 0x000e1c0003f0e200 */
[----:B0-----:R-:W-:Y:S01]  /*cd40*/  @!P0 FMUL R19, R19, 1.175494350822287508e-38 ;  /* 0x0080000013138820 */ /* 0x001fe20000400000 */
[----:B------:R-:W-:Y:S05]  /*cd50*/  BRA `(.L_x_2021) ;  /* 0x000008f000007947 */ /* 0x000fea0003800000 */
.L_x_2029:
        /* <DEDUP_REMOVED lines=26> */
.L_x_2032:
        /* <DEDUP_REMOVED lines=13> */
.L_x_2031:
[----:B------:R-:W2:Y:S02]  /*cfd0*/  LDG.E.U16 R2, [R2.64] ;  /* 0x0000002402027981 */ /* 0x000ea4000c1e1500 */
[----:B--2---:R-:W-:Y:S01]  /*cfe0*/  PRMT R19, RZ, 0x5410, R2 ;  /* 0x00005410ff137816 */ /* 0x004fe20000000002 */
[----:B------:R-:W-:Y:S05]  /*cff0*/  BRA `(.L_x_2021) ;  /* 0x0000065000007947 */ /* 0x000fea0003800000 */
.L_x_2028:
        /* <DEDUP_REMOVED lines=11> */
.L_x_2035:
        /* <DEDUP_REMOVED lines=20> */
.L_x_2037:
[----:B------:R-:W-:Y:S05]  /*d1f0*/  BSYNC B0 ;  /* 0x0000000000007941 */ /* 0x000fea0003800000 */
.L_x_2036:
[----:B------:R-:W-:Y:S01]  /*d200*/  IMAD.SHL.U32 R2, R2, 0x100000, RZ ;  /* 0x0010000002027824 */ /* 0x000fe200078e00ff */
[----:B------:R-:W-:-:S04]  /*d210*/  LEA R0, R0, 0x3b800000, 0x17 ;  /* 0x3b80000000007811 */ /* 0x000fc800078eb8ff */
[----:B------:R-:W-:Y:S01]  /*d220*/  LOP3.LUT R19, R0, R2, R19, 0xfe, !PT ;  /* 0x0000000200137212 */ /* 0x000fe200078efe13 */
[----:B------:R-:W-:Y:S05]  /*d230*/  BRA `(.L_x_2021) ;  /* 0x0000041000007947 */ /* 0x000fea0003800000 */
.L_x_2034:
        /* <DEDUP_REMOVED lines=20> */
.L_x_2039:
[----:B------:R-:W-:Y:S05]  /*d380*/  BSYNC B0 ;  /* 0x0000000000007941 */ /* 0x000fea0003800000 */
.L_x_2038:
[----:B------:R-:W-:Y:S01]  /*d390*/  IMAD.SHL.U32 R2, R2, 0x200000, RZ ;  /* 0x0020000002027824 */ /* 0x000fe200078e00ff */
[----:B------:R-:W-:-:S04]  /*d3a0*/  LEA R0, R0, 0x37800000, 0x17 ;  /* 0x3780000000007811 */ /* 0x000fc800078eb8ff */
[----:B------:R-:W-:Y:S01]  /*d3b0*/  LOP3.LUT R19, R0, R2, R19, 0xfe, !PT ;  /* 0x0000000200137212 */ /* 0x000fe200078efe13 */
[----:B------:R-:W-:Y:S05]  /*d3c0*/  BRA `(.L_x_2021) ;  /* 0x0000028000007947 */ /* 0x000fea0003800000 */
.L_x_2033:
        /* <DEDUP_REMOVED lines=14> */
.L_x_2020:
        /* <DEDUP_REMOVED lines=21> */
.L_x_2041:
[----:B------:R-:W2:Y:S02]  /*d600*/  LDG.E.64 R2, [R2.64] ;  /* 0x0000002402027981 */ /* 0x000ea4000c1e1b00 */
[----:B--2---:R0:W1:Y:S01]  /*d610*/  I2F.U64 R19, R2 ;  /* 0x0000000200137312 */ /* 0x0040620000301000 */
[----:B------:R-:W-:Y:S05]  /*d620*/  BRA `(.L_x_2021) ;  /* 0x0000002000007947 */ /* 0x000fea0003800000 */
.L_x_2040:
[----:B------:R-:W2:Y:S02]  /*d630*/  LDG.E R2, [R2.64] ;  /* 0x0000002402027981 */ /* 0x000ea4000c1e1900 */
[----:B--2---:R0:W1:Y:S02]  /*d640*/  I2F.U32 R19, R2 ;  /* 0x0000000200137306 */ /* 0x0040640000201000 */
.L_x_2021:
[----:B------:R-:W-:Y:S05]  /*d650*/  BSYNC B6 ;  /* 0x0000000000067941 */ /* 0x000fea0003800000 */
.L_x_2015:
        /* <DEDUP_REMOVED lines=18> */
.L_x_2046:
[----:B------:R-:W2:Y:S02]  /*d780*/  LDG.E.U8 R0, [R2.64] ;  /* 0x0000002402007981 */ /* 0x000ea4000c1e1100 */
[----:B--2---:R-:W0:Y:S01]  /*d790*/  I2F.U16 R0, R0 ;  /* 0x0000000000007306 */ /* 0x004e220000101000 */
[----:B------:R-:W-:Y:S05]  /*d7a0*/  BRA `(.L_x_2048) ;  /* 0x00000ca000007947 */ /* 0x000fea0003800000 */
.L_x_2045:
        /* <DEDUP_REMOVED lines=9> */
.L_x_2050:
[----:B------:R-:W2:Y:S02]  /*d840*/  LDG.E R0, [R2.64] ;  /* 0x0000002402007981 */ /* 0x000ea4000c1e1900 */
[----:B--2---:R-:W0:Y:S01]  /*d850*/  I2F R0, R0 ;  /* 0x0000000000007306 */ /* 0x004e220000201400 */
[----:B------:R-:W-:Y:S05]  /*d860*/  BRA `(.L_x_2048) ;  /* 0x00000be000007947 */ /* 0x000fea0003800000 */
.L_x_2049:
[----:B------:R-:W2:Y:S02]  /*d870*/  LDG.E.U16 R0, [R2.64] ;  /* 0x0000002402007981 */ /* 0x000ea4000c1e1500 */
[----:B--2---:R-:W0:Y:S01]  /*d880*/  I2F.S16 R0, R0 ;  /* 0x0000000000007306 */ /* 0x004e220000101400 */
[----:B------:R-:W-:Y:S05]  /*d890*/  BRA `(.L_x_2048) ;  /* 0x00000bb000007947 */ /* 0x000fea0003800000 */
.L_x_2044:
        /* <DEDUP_REMOVED lines=8> */
.L_x_2052:
[----:B------:R-:W2:Y:S02]  /*d920*/  LDG.E.U16 R0, [R2.64] ;  /* 0x0000002402007981 */ /* 0x000ea4000c1e1500 */
[----:B--2---:R-:W-:Y:S01]  /*d930*/  HADD2.F32 R0, -RZ, R0.H0_H0 ;  /* 0x20000000ff007230 */ /* 0x004fe20000004100 */
[----:B------:R-:W-:Y:S05]  /*d940*/  BRA `(.L_x_2048) ;  /* 0x00000b0000007947 */ /* 0x000fea0003800000 */
.L_x_2051:
        /* <DEDUP_REMOVED lines=8> */
.L_x_2054:
[----:B------:R-:W2:Y:S02]  /*d9d0*/  LDG.E.U16 R0, [R2.64] ;  /* 0x0000002402007981 */ /* 0x000ea4000c1e1500 */
[----:B--2---:R-:W-:Y:S01]  /*d9e0*/  HADD2.F32 R0, -RZ, R0.H0_H0 ;  /* 0x20000000ff007230 */ /* 0x004fe20000004100 */
[----:B------:R-:W-:Y:S05]  /*d9f0*/  BRA `(.L_x_2048) ;  /* 0x00000a5000007947 */ /* 0x000fea0003800000 */
.L_x_2053:
[----:B------:R-:W2:Y:S02]  /*da00*/  LDG.E.64 R2, [R2.64] ;  /* 0x0000002402027981 */ /* 0x000ea4000c1e1b00 */
[----:B--2---:R-:W0:Y:S01]  /*da10*/  F2F.F32.F64 R0, R2 ;  /* 0x0000000200007310 */ /* 0x004e220000301000 */
[----:B------:R-:W0:-:S14]  /*da20*/  DSETP.GEU.AND P0, PT, |R2|, c[0x2][0x0], PT ;  /* 0x008000000200762a */ /* 0x000e1c0003f0e200 */
[----:B0-----:R-:W-:Y:S01]  /*da30*/  @!P0 FMUL R0, R0, 1.175494350822287508e-38 ;  /* 0x0080000000008820 */ /* 0x001fe20000400000 */
[----:B------:R-:W-:Y:S05]  /*da40*/  BRA `(.L_x_2048) ;  /* 0x00000a0000007947 */ /* 0x000fea0003800000 */
.L_x_2043:
        /* <DEDUP_REMOVED lines=12> */
.L_x_2057:
[----:B------:R-:W2:Y:S02]  /*db10*/  LDG.E.64 R2, [R2.64] ;  /* 0x0000002402027981 */ /* 0x000ea4000c1e1b00 */
[----:B--2---:R-:W0:Y:S01]  /*db20*/  F2F.F32.F64 R0, R2 ;  /* 0x0000000200007310 */ /* 0x004e220000301000 */
[----:B------:R-:W0:-:S14]  /*db30*/  DSETP.GEU.AND P0, PT, |R2|, c[0x2][0x0], PT ;  /* 0x008000000200762a */ /* 0x000e1c0003f0e200 */
[----:B0-----:R-:W-:Y:S01]  /*db40*/  @!P0 FMUL R0, R0, 1.175494350822287508e-38 ;  /* 0x0080000000008820 */ /* 0x001fe20000400000 */
[----:B------:R-:W-:Y:S05]  /*db50*/  BRA `(.L_x_2048) ;  /* 0x000008f000007947 */ /* 0x000fea0003800000 */
.L_x_2056:
        /* <DEDUP_REMOVED lines=26> */
.L_x_2059:
        /* <DEDUP_REMOVED lines=13> */
.L_x_2058:
[----:B------:R-:W2:Y:S02]  /*ddd0*/  LDG.E.U16 R0, [R2.64] ;  /* 0x0000002402007981 */ /* 0x000ea4000c1e1500 */
[----:B--2---:R-:W-:Y:S01]  /*dde0*/  PRMT R0, RZ, 0x5410, R0 ;  /* 0x00005410ff007816 */ /* 0x004fe20000000000 */
[----:B------:R-:W-:Y:S05]  /*ddf0*/  BRA `(.L_x_2048) ;  /* 0x0000065000007947 */ /* 0x000fea0003800000 */
.L_x_2055:
        /* <DEDUP_REMOVED lines=11> */
.L_x_2062:
        /* <DEDUP_REMOVED lines=20> */
.L_x_2064:
[----:B------:R-:W-:Y:S05]  /*dff0*/  BSYNC B0 ;  /* 0x0000000000007941 */ /* 0x000fea0003800000 */
.L_x_2063:
[----:B------:R-:W-:Y:S01]  /*e000*/  LEA R3, R0, 0x3b800000, 0x17 ;  /* 0x3b80000000037811 */ /* 0x000fe200078eb8ff */
[----:B------:R-:W-:-:S05]  /*e010*/  IMAD.SHL.U32 R0, R2, 0x100000, RZ ;  /* 0x0010000002007824 */ /* 0x000fca00078e00ff */
[----:B------:R-:W-:Y:S01]  /*e020*/  LOP3.LUT R0, R3, R0, R4, 0xfe, !PT ;  /* 0x0000000003007212 */ /* 0x000fe200078efe04 */
[----:B------:R-:W-:Y:S05]  /*e030*/  BRA `(.L_x_2048) ;  /* 0x0000041000007947 */ /* 0x000fea0003800000 */
.L_x_2061:
        /* <DEDUP_REMOVED lines=20> */
.L_x_2066:
[----:B------:R-:W-:Y:S05]  /*e180*/  BSYNC B0 ;  /* 0x0000000000007941 */ /* 0x000fea0003800000 */
.L_x_2065:
[----:B------:R-:W-:Y:S01]  /*e190*/  LEA R3, R0, 0x37800000, 0x17 ;  /* 0x3780000000037811 */ /* 0x000fe200078eb8ff */
[----:B------:R-:W-:-:S05]  /*e1a0*/  IMAD.SHL.U32 R0, R2, 0x200000, RZ ;  /* 0x0020000002007824 */ /* 0x000fca00078e00ff */
[----:B------:R-:W-:Y:S01]  /*e1b0*/  LOP3.LUT R0, R3, R0, R4, 0xfe, !PT ;  /* 0x0000000003007212 */ /* 0x000fe200078efe04 */
[----:B------:R-:W-:Y:S05]  /*e1c0*/  BRA `(.L_x_2048) ;  /* 0x0000028000007947 */ /* 0x000fea0003800000 */
.L_x_2060:
        /* <DEDUP_REMOVED lines=14> */
.L_x_2047:
        /* <DEDUP_REMOVED lines=21> */
.L_x_2068:
[----:B------:R-:W2:Y:S02]  /*e400*/  LDG.E.64 R2, [R2.64] ;  /* 0x0000002402027981 */ /* 0x000ea4000c1e1b00 */
[----:B--2---:R0:W2:Y:S01]  /*e410*/  I2F.U64 R0, R2 ;  /* 0x0000000200007312 */ /* 0x0040a20000301000 */
[----:B------:R-:W-:Y:S05]  /*e420*/  BRA `(.L_x_2048) ;  /* 0x0000002000007947 */ /* 0x000fea0003800000 */
.L_x_2067:
[----:B------:R-:W2:Y:S02]  /*e430*/  LDG.E R0, [R2.64] ;  /* 0x0000002402007981 */ /* 0x000ea4000c1e1900 */
[----:B--2---:R-:W0:Y:S02]  /*e440*/  I2F.U32 R0, R0 ;  /* 0x0000000000007306 */ /* 0x004e240000201000 */
.L_x_2048:
[----:B------:R-:W-:Y:S05]  /*e450*/  BSYNC B6 ;  /* 0x0000000000067941 */ /* 0x000fea0003800000 */
.L_x_2042:
        /* <DEDUP_REMOVED lines=53> */
[----:B0-----:R-:W-:Y:S01]  /*e7b0*/  STG.E.U8 [R16.64], R3 ;  /* 0x0000000310007986 */ /* 0x001fe2000c101124 */
[----:B------:R-:W-:Y:S05]  /*e7c0*/  EXIT ;  /* 0x000000000000794d */ /* 0x000fea0003800000 */
.L_x_2072:
[----:B------:R-:W0:Y:S02]  /*e7d0*/  F2I.S64.TRUNC R2, R2 ;  /* 0x0000000200027311 */ /* 0x000e24000020d900 */
[----:B0-----:R-:W-:-:S05]  /*e7e0*/  IMAD.MOV.U32 R5, RZ, RZ, R2 ;  /* 0x000000ffff057224 */ /* 0x001fca00078e0002 */
[----:B------:R-:W-:Y:S01]  /*e7f0*/  STG.E.U8 [R16.64], R5 ;  /* 0x0000000510007986 */ /* 0x000fe2000c101124 */
[----:B------:R-:W-:Y:S05]  /*e800*/  EXIT ;  /* 0x000000000000794d */ /* 0x000fea0003800000 */
.L_x_2071:
[----:B------:R-:W-:-:S13]  /*e810*/  ISETP.NE.AND P0, PT, R4, 0x2, PT ;  /* 0x000000020400780c */ /* 0x000fda0003f05270 */
[----:B------:R-:W-:Y:S05]  /*e820*/  @!P0 BRA `(.L_x_2074) ;  /* 0x000000a000008947 */ /* 0x000fea0003800000 */
[----:B------:R-:W-:-:S13]  /*e830*/  ISETP.NE.AND P0, PT, R4, 0x3, PT ;  /* 0x000000030400780c */ /* 0x000fda0003f05270 */
[----:B------:R-:W-:Y:S05]  /*e840*/  @!P0 BRA `(.L_x_2075) ;  /* 0x0000005000008947 */ /* 0x000fea0003800000 */
[----:B------:R-:W-:-:S13]  /*e850*/  ISETP.NE.AND P0, PT, R4, 0x4, PT ;  /* 0x000000040400780c */ /* 0x000fda0003f05270 */
[----:B------:R-:W-:Y:S05]  /*e860*/  @P0 BRA `(.L_x_2073) ;  /* 0x00000b4000000947 */ /* 0x000fea0003800000 */
[----:B------:R-:W0:Y:S02]  /*e870*/  F2I.S64.TRUNC R2, R2 ;  /* 0x0000000200027311 */ /* 0x000e24000020d900 */
[----:B0-----:R-:W-:Y:S01]  /*e880*/  STG.E.64 [R16.64], R2 ;  /* 0x0000000210007986 */ /* 0x001fe2000c101b24 */
[----:B------:R-:W-:Y:S05]  /*e890*/  EXIT ;  /* 0x000000000000794d */ /* 0x000fea0003800000 */
.L_x_2075:
[----:B------:R-:W0:Y:S02]  /*e8a0*/  F2I.FTZ.TRUNC.NTZ R3, R2 ;  /* 0x0000000200037305 */ /* 0x000e24000021f100 */
[----:B0-----:R-:W-:Y:S01]  /*e8b0*/  STG.E [R16.64], R3 ;  /* 0x0000000310007986 */ /* 0x001fe2000c101924 */
[----:B------:R-:W-:Y:S05]  /*e8c0*/  EXIT ;  /* 0x000000000000794d */ /* 0x000fea0003800000 */
.L_x_2074:
[----:B------:R-:W0:Y:S02]  /*e8d0*/  F2I.FTZ.TRUNC.NTZ R3, R2 ;  /* 0x0000000200037305 */ /* 0x000e24000021f100 */
[----:B0-----:R-:W-:Y:S01]  /*e8e0*/  STG.E.U16 [R16.64], R3 ;  /* 0x0000000310007986 */ /* 0x001fe2000c101524 */
[----:B------:R-:W-:Y:S05]  /*e8f0*/  EXIT ;  /* 0x000000000000794d */ /* 0x000fea0003800000 */
.L_x_2070:
[----:B------:R-:W-:-:S13]  /*e900*/  ISETP.GT.AND P0, PT, R4, 0x6, PT ;  /* 0x000000060400780c */ /* 0x000fda0003f04270 */
[----:B------:R-:W-:Y:S05]  /*e910*/  @P0 BRA `(.L_x_2076) ;  /* 0x0000009000000947 */ /* 0x000fea0003800000 */
[----:B------:R-:W-:-:S13]  /*e920*/  ISETP.NE.AND P0, PT, R4, 0x5, PT ;  /* 0x000000050400780c */ /* 0x000fda0003f05270 */
[----:B------:R-:W-:Y:S05]  /*e930*/  @!P0 BRA `(.L_x_2077) ;  /* 0x0000004000008947 */ /* 0x000fea0003800000 */
[----:B------:R-:W-:-:S13]  /*e940*/  ISETP.NE.AND P0, PT, R4, 0x6, PT ;  /* 0x000000060400780c */ /* 0x000fda0003f05270 */
[----:B------:R-:W-:Y:S05]  /*e950*/  @P0 BRA `(.L_x_2073) ;  /* 0x00000a5000000947 */ /* 0x000fea0003800000 */
[----:B------:R-:W-:Y:S01]  /*e960*/  STG.E [R16.64], R2 ;  /* 0x0000000210007986 */ /* 0x000fe2000c101924 */
[----:B------:R-:W-:Y:S05]  /*e970*/  EXIT ;  /* 0x000000000000794d */ /* 0x000fea0003800000 */
.L_x_2077:
[----:B------:R-:W-:-:S05]  /*e980*/  F2FP.PACK_AB R2, RZ, R2 ;  /* 0x00000002ff02723e */ /* 0x000fca00000000ff */
[----:B------:R-:W-:Y:S01]  /*e990*/  STG.E.U16 [R16.64], R2 ;  /* 0x0000000210007986 */ /* 0x000fe2000c101524 */
[----:B------:R-:W-:Y:S05]  /*e9a0*/  EXIT ;  /* 0x000000000000794d */ /* 0x000fea0003800000 */
.L_x_2076:
[----:B------:R-:W-:-:S13]  /*e9b0*/  ISETP.NE.AND P0, PT, R4, 0x7, PT ;  /* 0x000000070400780c */ /* 0x000fda0003f05270 */
[----:B------:R-:W-:Y:S05]  /*e9c0*/  @!P0 BRA `(.L_x_2078) ;  /* 0x000000b000008947 */ /* 0x000fea0003800000 */
[----:B------:R-:W-:-:S13]  /*e9d0*/  ISETP.NE.AND P0, PT, R4, 0x8, PT ;  /* 0x000000080400780c */ /* 0x000fda0003f05270 */
[----:B------:R-:W-:Y:S05]  /*e9e0*/  @!P0 BRA `(.L_x_2079) ;  /* 0x0000005000008947 */ /* 0x000fea0003800000 */
[----:B------:R-:W-:-:S13]  /*e9f0*/  ISETP.NE.AND P0, PT, R4, 0x9, PT ;  /* 0x000000090400780c */ /* 0x000fda0003f05270 */
[----:B------:R-:W-:Y:S05]  /*ea00*/  @P0 BRA `(.L_x_2073) ;  /* 0x000009a000000947 */ /* 0x000fea0003800000 */
[----:B------:R-:W-:-:S05]  /*ea10*/  IMAD.MOV.U32 R3, RZ, RZ, RZ ;  /* 0x000000ffff037224 */ /* 0x000fca00078e00ff */
[----:B------:R-:W-:Y:S01]  /*ea20*/  STG.E.64 [R16.64], R2 ;  /* 0x0000000210007986 */ /* 0x000fe2000c101b24 */
[----:B------:R-:W-:Y:S05]  /*ea30*/  EXIT ;  /* 0x000000000000794d */ /* 0x000fea0003800000 */
.L_x_2079:
[----:B------:R-:W-:-:S04]  /*ea40*/  F2FP.PACK_AB R3, RZ, R2 ;  /* 0x00000002ff03723e */ /* 0x000fc800000000ff */
[----:B------:R-:W-:-:S05]  /*ea50*/  PRMT R3, R3, 0x5410, RZ ;  /* 0x0000541003037816 */ /* 0x000fca00000000ff */
[----:B------:R-:W-:Y:S01]  /*ea60*/  STG.E [R16.64], R3 ;  /* 0x0000000310007986 */ /* 0x000fe2000c101924 */
[----:B------:R-:W-:Y:S05]  /*ea70*/  EXIT ;  /* 0x000000000000794d */ /* 0x000fea0003800000 */
.L_x_2078:
[----:B------:R-:W-:-:S06]  /*ea80*/  FMUL.FTZ R2, R2, 1 ;  /* 0x3f80000002027820 */ /* 0x000fcc0000410000 */
[----:B------:R-:W0:Y:S02]  /*ea90*/  F2F.F64.F32 R2, R2 ;  /* 0x0000000200027310 */ /* 0x000e240000201800 */
[----:B0-----:R-:W-:Y:S01]  /*eaa0*/  STG.E.64 [R16.64], R2 ;  /* 0x0000000210007986 */ /* 0x001fe2000c101b24 */
[----:B------:R-:W-:Y:S05]  /*eab0*/  EXIT ;  /* 0x000000000000794d */ /* 0x000fea0003800000 */
.L_x_2069:
        /* <DEDUP_REMOVED lines=10> */
[----:B------:R-:W-:Y:S01]  /*eb60*/  STG.E.U8 [R16.64], R3 ;  /* 0x0000000310007986 */ /* 0x000fe2000c101124 */
[----:B------:R-:W-:Y:S05]  /*eb70*/  EXIT ;  /* 0x000000000000794d */ /* 0x000fea0003800000 */
.L_x_2082:
[----:B------:R-:W-:Y:S01]  /*eb80*/  FMUL.FTZ R4, R2, 1 ;  /* 0x3f80000002047820 */ /* 0x000fe20000410000 */
[----:B------:R-:W-:-:S05]  /*eb90*/  CS2R R6, SRZ ;  /* 0x0000000000067805 */ /* 0x000fca000001ff00 */
[----:B------:R-:W0:Y:S02]  /*eba0*/  F2F.F64.F32 R4, R4 ;  /* 0x0000000400047310 */ /* 0x000e240000201800 */
[----:B0-----:R-:W-:Y:S01]  /*ebb0*/  STG.E.128 [R16.64], R4 ;  /* 0x0000000410007986 */ /* 0x001fe2000c101d24 */
[----:B------:R-:W-:Y:S05]  /*ebc0*/  EXIT ;  /* 0x000000000000794d */ /* 0x000fea0003800000 */
.L_x_2081:
        /* <DEDUP_REMOVED lines=20> */
.L_x_2086:
[----:B------:R-:W-:Y:S05]  /*ed10*/  BSYNC B0 ;  /* 0x0000000000007941 */ /* 0x000fea0003800000 */
.L_x_2085:
[----:B------:R-:W-:-:S05]  /*ed20*/  LOP3.LUT R5, R0, R5, RZ, 0xfc, !PT ;  /* 0x0000000500057212 */ /* 0x000fca00078efcff */
[----:B------:R-:W-:Y:S01]  /*ed30*/  STG.E.U8 [R16.64], R5 ;  /* 0x0000000510007986 */ /* 0x000fe2000c101124 */
[----:B------:R-:W-:Y:S05]  /*ed40*/  EXIT ;  /* 0x000000000000794d */ /* 0x000fea0003800000 */
.L_x_2084:
        /* <DEDUP_REMOVED lines=12> */
.L_x_2088:
[----:B------:R-:W-:Y:S01]  /*ee10*/  IMAD.MOV.U32 R0, RZ, RZ, 0x7f ;  /* 0x0000007fff007424 */ /* 0x000fe200078e00ff */
[----:B------:R-:W-:-:S04]  /*ee20*/  ISETP.GT.U32.AND P0, PT, R4, 0x7f800000, PT ;  /* 0x7f8000000400780c */ /* 0x000fc80003f04070 */
[----:B------:R-:W-:-:S04]  /*ee30*/  SEL R0, R0, 0x7c, P0 ;  /* 0x0000007c00007807 */ /* 0x000fc80000000000 */
.L_x_2089:
[----:B------:R-:W-:Y:S05]  /*ee40*/  BSYNC B0 ;  /* 0x0000000000007941 */ /* 0x000fea0003800000 */
.L_x_2087:
[----:B------:R-:W-:-:S04]  /*ee50*/  LOP3.LUT R2, R2, 0x80000000, RZ, 0xc0, !PT ;  /* 0x8000000002027812 */ /* 0x000fc800078ec0ff */
[----:B------:R-:W-:-:S04]  /*ee60*/  SHF.R.U32.HI R3, RZ, 0x18, R2 ;  /* 0x00000018ff037819 */ /* 0x000fc80000011602 */
[----:B------:R-:W-:-:S05]  /*ee70*/  LOP3.LUT R3, R0, R3, RZ, 0xfc, !PT ;  /* 0x0000000300037212 */ /* 0x000fca00078efcff */
[----:B------:R-:W-:Y:S01]  /*ee80*/  STG.E.U8 [R16.64], R3 ;  /* 0x0000000310007986 */ /* 0x000fe2000c101124 */
[----:B------:R-:W-:Y:S05]  /*ee90*/  EXIT ;  /* 0x000000000000794d */ /* 0x000fea0003800000 */
.L_x_2083:
[----:B------:R-:W-:-:S05]  /*eea0*/  F2FP.BF16.PACK_AB R2, RZ, R2 ;  /* 0x00000002ff02723e */ /* 0x000fca00000010ff */
[----:B------:R-:W-:Y:S01]  /*eeb0*/  STG.E.U16 [R16.64], R2 ;  /* 0x0000000210007986 */ /* 0x000fe2000c101524 */
[----:B------:R-:W-:Y:S05]  /*eec0*/  EXIT ;  /* 0x000000000000794d */ /* 0x000fea0003800000 */
.L_x_2080:
        /* <DEDUP_REMOVED lines=9> */
[----:B0-----:R-:W-:Y:S01]  /*ef60*/  STG.E.U16 [R16.64], R3 ;  /* 0x0000000310007986 */ /* 0x001fe2000c101524 */
[----:B------:R-:W-:Y:S05]  /*ef70*/  EXIT ;  /* 0x000000000000794d */ /* 0x000fea0003800000 */
.L_x_2092:
        /* <DEDUP_REMOVED lines=16> */
.L_x_2095:
[----:B------:R-:W-:-:S04]  /*f080*/  LOP3.LUT R2, R2, 0x80000000, RZ, 0xc0, !PT ;  /* 0x8000000002027812 */ /* 0x000fc800078ec0ff */
[----:B------:R-:W-:-:S04]  /*f090*/  SHF.R.U32.HI R3, RZ, 0x18, R2 ;  /* 0x00000018ff037819 */ /* 0x000fc80000011602 */
[----:B------:R-:W-:-:S04]  /*f0a0*/  LOP3.LUT R0, R0, R3, RZ, 0xfc, !PT ;  /* 0x0000000300007212 */ /* 0x000fc800078efcff */
[----:B------:R-:W-:Y:S02]  /*f0b0*/  PRMT R8, R0, 0x7610, R8 ;  /* 0x0000761000087816 */ /* 0x000fe40000000008 */
.L_x_2094:
[----:B------:R-:W-:Y:S05]  /*f0c0*/  BSYNC B0 ;  /* 0x0000000000007941 */ /* 0x000fea0003800000 */
.L_x_2093:
[----:B------:R-:W-:Y:S01]  /*f0d0*/  STG.E.U8 [R16.64], R8 ;  /* 0x0000000810007986 */ /* 0x000fe2000c101124 */
[----:B------:R-:W-:Y:S05]  /*f0e0*/  EXIT ;  /* 0x000000000000794d */ /* 0x000fea0003800000 */
.L_x_2091:
        /* <DEDUP_REMOVED lines=16> */
.L_x_2098:
[----:B------:R-:W-:-:S04]  /*f1f0*/  LOP3.LUT R2, R2, 0x80000000, RZ, 0xc0, !PT ;  /* 0x8000000002027812 */ /* 0x000fc800078ec0ff */
[----:B------:R-:W-:-:S04]  /*f200*/  SHF.R.U32.HI R3, RZ, 0x18, R2 ;  /* 0x00000018ff037819 */ /* 0x000fc80000011602 */
[----:B------:R-:W-:-:S04]  /*f210*/  LOP3.LUT R0, R0, R3, RZ, 0xfc, !PT ;  /* 0x0000000300007212 */ /* 0x000fc800078efcff */
[----:B------:R-:W-:Y:S02]  /*f220*/  PRMT R8, R0, 0x7610, R8 ;  /* 0x0000761000087816 */ /* 0x000fe40000000008 */
.L_x_2097:
[----:B------:R-:W-:Y:S05]  /*f230*/  BSYNC B0 ;  /* 0x0000000000007941 */ /* 0x000fea0003800000 */
.L_x_2096:
[----:B------:R-:W-:Y:S01]  /*f240*/  STG.E.U8 [R16.64], R8 ;  /* 0x0000000810007986 */ /* 0x000fe2000c101124 */
[----:B------:R-:W-:Y:S05]  /*f250*/  EXIT ;  /* 0x000000000000794d */ /* 0x000fea0003800000 */
.L_x_2090:
        /* <DEDUP_REMOVED lines=21> */
.L_x_2073:
        /* <DEDUP_REMOVED lines=20> */
.L_x_2100:
[----:B------:R-:W0:Y:S02]  /*f4f0*/  F2I.U64.TRUNC R2, R2 ;  /* 0x0000000200027311 */ /* 0x000e24000020d800 */
[----:B0-----:R-:W-:Y:S01]  /*f500*/  STG.E.64 [R16.64], R2 ;  /* 0x0000000210007986 */ /* 0x001fe2000c101b24 */
[----:B------:R-:W-:Y:S05]  /*f510*/  EXIT ;  /* 0x000000000000794d */ /* 0x000fea0003800000 */
.L_x_2099:
[----:B------:R-:W0:Y:S02]  /*f520*/  F2I.FTZ.U32.TRUNC.NTZ R3, R2 ;  /* 0x0000000200037305 */ /* 0x000e24000021f000 */
[----:B0-----:R-:W-:Y:S01]  /*f530*/  STG.E [R16.64], R3 ;  /* 0x0000000310007986 */ /* 0x001fe2000c101924 */
[----:B------:R-:W-:Y:S05]  /*f540*/  EXIT ;  /* 0x000000000000794d */ /* 0x000fea0003800000 */
.L_x_2101:
        /* <DEDUP_REMOVED lines=11> */
.L_x_11988:


//--------------------- .text._ZN2at6native27unrolled_elementwise_kernelIZZZNS0_26GeluBackwardCUDAKernelImplERNS_18TensorIteratorBaseENS0_8GeluTypeEENKUlvE0_clEvENKUlvE0_clEvEUlffE_St5arrayIPcLm3EELi4E23TrivialOffsetCalculatorILi2EjESB_ILi1EjENS0_6memory12LoadWithCastILi2EEENSE_13StoreWithCastILi1EEEEEviT_T0_T2_T3_T4_T5_ --------------------------
	.section	.text._ZN2at6native27unrolled_elementwise_kernelIZZZNS0_26GeluBackwardCUDAKernelImplERNS_18TensorIteratorBaseENS0_8GeluTypeEENKUlvE0_clEvENKUlvE0_clEvEUlffE_St5arrayIPcLm3EELi4E23TrivialOffsetCalculatorILi2EjESB_ILi1EjENS0_6memory12LoadWithCastILi2EEENSE_13StoreWithCastILi1EEEEEviT_T0_T2_T3_T4_T5_,"ax",@progbits
	.sectioninfo	@"SHI_REGISTERS=32"
	.align	128
        .global         _ZN2at6native27unrolled_elementwise_kernelIZZZNS0_26GeluBackwardCUDAKernelImplERNS_18TensorIteratorBaseENS0_8GeluTypeEENKUlvE0_clEvENKUlvE0_clEvEUlffE_St5arrayIPcLm3EELi4E23TrivialOffsetCalculatorILi2EjESB_ILi1EjENS0_6memory12LoadWithCastILi2EEENSE_13StoreWithCastILi1EEEEEviT_T0_T2_T3_T4_T5_
        .type           _ZN2at6native27unrolled_elementwise_kernelIZZZNS0_26GeluBackwardCUDAKernelImplERNS_18TensorIteratorBaseENS0_8GeluTypeEENKUlvE0_clEvENKUlvE0_clEvEUlffE_St5arrayIPcLm3EELi4E23TrivialOffsetCalculatorILi2EjESB_ILi1EjENS0_6memory12LoadWithCastILi2EEENSE_13StoreWithCastILi1EEEEEviT_T0_T2_T3_T4_T5_,@function
        .size           _ZN2at6native27unrolled_elementwise_kernelIZZZNS0_26GeluBackwardCUDAKernelImplERNS_18TensorIteratorBaseENS0_8GeluTypeEENKUlvE0_clEvENKUlvE0_clEvEUlffE_St5arrayIPcLm3EELi4E23TrivialOffsetCalculatorILi2EjESB_ILi1EjENS0_6memory12LoadWithCastILi2EEENSE_13StoreWithCastILi1EEEEEviT_T0_T2_T3_T4_T5_,(.L_x_11989 - _ZN2at6native27unrolled_elementwise_kernelIZZZNS0_26GeluBackwardCUDAKernelImplERNS_18TensorIteratorBaseENS0_8GeluTypeEENKUlvE0_clEvENKUlvE0_clEvEUlffE_St5arrayIPcLm3EELi4E23TrivialOffsetCalculatorILi2EjESB_ILi1EjENS0_6memory12LoadWithCastILi2EEENSE_13StoreWithCastILi1EEEEEviT_T0_T2_T3_T4_T5_)
        .other          _ZN2at6native27unrolled_elementwise_kernelIZZZNS0_26GeluBackwardCUDAKernelImplERNS_18TensorIteratorBaseENS0_8GeluTypeEENKUlvE0_clEvENKUlvE0_clEvEUlffE_St5arrayIPcLm3EELi4E23TrivialOffsetCalculatorILi2EjESB_ILi1EjENS0_6memory12LoadWithCastILi2EEENSE_13StoreWithCastILi1EEEEEviT_T0_T2_T3_T4_T5_,@"STO_CUDA_ENTRY STV_DEFAULT"
_ZN2at6native27unrolled_elementwise_kernelIZZZNS0_26GeluBackwardCUDAKernelImplERNS_18TensorIteratorBaseENS0_8GeluTypeEENKUlvE0_clEvENKUlvE0_clEvEUlffE_St5arrayIPcLm3EELi4E23TrivialOffsetCalculatorILi2EjESB_ILi1EjENS0_6memory12LoadWithCastILi2EEENSE_13StoreWithCastILi1EEEEEviT_T0_T2_T3_T4_T5_:
.text._ZN2at6native27unrolled_elementwise_kernelIZZZNS0_26GeluBackwardCUDAKernelImplERNS_18TensorIteratorBaseENS0_8GeluTypeEENKUlvE0_clEvENKUlvE0_clEvEUlffE_St5arrayIPcLm3EELi4E23TrivialOffsetCalculatorILi2EjESB_ILi1EjENS0_6memory12LoadWithCastILi2EEENSE_13StoreWithCastILi1EEEEEviT_T0_T2_T3_T4_T5_:
[----:B------:R-:W-:Y:S02]  /*0000*/  IMAD.MOV.U32 R1, RZ, RZ, c[0x0][0x28] ;  /* 0x00000a00ff017624 */ /* 0x000fe400078e00ff */
[----:B------:R-:W0:Y:S01]  /*0010*/  S2R R2, SR_CTAID.X ;  /* 0x0000000000027919 */ /* 0x000e220000002500 */
[----:B------:R-:W-:Y:S01]  /*0020*/  IMAD.MOV.U32 R3, RZ, RZ, -0x200 ;  /* 0xfffffe00ff037424 */ /* 0x000fe200078e00ff */
[----:B------:R-:W1:Y:S01]  /*0030*/  LDC.U8 R23, c[0x0][0x184] ;  /* 0x00006100ff177b82 */ /* 0x000e620000000000 */
[----:B------:R-:W-:Y:S01]  /*0040*/  ULDC.64 UR36, c[0x0][0x118] ;  /* 0x0000460000247ab9 */ /* 0x000fe20000000a00 */
[----:B------:R-:W2:Y:S01]  /*0050*/  S2R R17, SR_TID.X ;  /* 0x0000000000117919 */ /* 0x000ea20000002100 */
[----:B------:R-:W-:Y:S01]  /*0060*/  BSSY B7, `(.L_x_2102) ;  /* 0x00001cb000077945 */ /* 0x000fe20003800000 */
[----:B------:R-:W-:Y:S01]  /*0070*/  IMAD.MOV.U32 R22, RZ, RZ, RZ ;  /* 0x000000ffff167224 */ /* 0x000fe200078e00ff */
[----:B------:R-:W-:-:S03]  /*0080*/  CS2R R28, SRZ ;  /* 0x00000000001c7805 */ /* 0x000fc6000001ff00 */
[----:B------:R-:W3:Y:S01]  /*0090*/  LDC.U8 R19, c[0x0][0x185] ;  /* 0x00006140ff137b82 */ /* 0x000ee20000000000 */
[----:B0-----:R-:W-:-:S05]  /*00a0*/  IMAD R16, R2, R3, c[0x0][0x160] ;  /* 0x0000580002107624 */ /* 0x001fca00078e0203 */
[----:B--2---:R-:W-:-:S13]  /*00b0*/  ISETP.GE.AND P0, PT, R17, R16, PT ;  /* 0x000000101100720c */ /* 0x004fda0003f06270 */
[----:B------:R-:W-:Y:S05]  /*00c0*/  @P0 BRA `(.L_x_2103) ;  /* 0x00001c4000000947 */ /* 0x000fea0003800000 */
[----:B-1-3--:R-:W-:Y:S01]  /*00d0*/  PRMT R0, R23, 0x9910, RZ ;  /* 0x0000991017007816 */ /* 0x00afe200000000ff */
[----:B------:R-:W-:Y:S01]  /*00e0*/  IMAD R17, R2, 0x200, R17 ;  /* 0x0000020002117824 */ /* 0x000fe200078e0211 */
[----:B------:R-:W-:Y:S02]  /*00f0*/  BSSY B6, `(.L_x_2104) ;  /* 0x00000df000067945 */ /* 0x000fe40003800000 */
        /* <DEDUP_REMOVED lines=16> */
.L_x_2108:
[----:B------:R-:W2:Y:S02]  /*0200*/  LDG.E.U8 R4, [R4.64] ;  /* 0x0000002404047981 */ /* 0x000ea4000c1e1100 */
[----:B--2---:R0:W1:Y:S01]  /*0210*/  I2F.U16 R29, R4 ;  /* 0x00000004001d7306 */ /* 0x0040620000101000 */
[----:B------:R-:W-:Y:S05]  /*0220*/  BRA `(.L_x_2110) ;  /* 0x00000cb000007947 */ /* 0x000fea0003800000 */
.L_x_2107:
        /* <DEDUP_REMOVED lines=9> */
.L_x_2112:
[----:B------:R-:W2:Y:S02]  /*02c0*/  LDG.E R4, [R4.64] ;  /* 0x0000002404047981 */ /* 0x000ea4000c1e1900 */
[----:B--2---:R0:W1:Y:S01]  /*02d0*/  I2F R29, R4 ;  /* 0x00000004001d7306 */ /* 0x0040620000201400 */
[----:B------:R-:W-:Y:S05]  /*02e0*/  BRA `(.L_x_2110) ;  /* 0x00000bf000007947 */ /* 0x000fea0003800000 */
.L_x_2111:
[----:B------:R-:W2:Y:S02]  /*02f0*/  LDG.E.U16 R4, [R4.64] ;  /* 0x0000002404047981 */ /* 0x000ea4000c1e1500 */
[----:B--2---:R0:W1:Y:S01]  /*0300*/  I2F.S16 R29, R4 ;  /* 0x00000004001d7306 */ /* 0x0040620000101400 */
[----:B------:R-:W-:Y:S05]  /*0310*/  BRA `(.L_x_2110) ;  /* 0x00000bc000007947 */ /* 0x000fea0003800000 */
.L_x_2106:
        /* <DEDUP_REMOVED lines=8> */
.L_x_2114:
[----:B------:R-:W2:Y:S02]  /*03a0*/  LDG.E.U16 R4, [R4.64] ;  /* 0x0000002404047981 */ /* 0x000ea4000c1e1500 */
[----:B--2---:R-:W-:Y:S01]  /*03b0*/  HADD2.F32 R29, -RZ, R4.H0_H0 ;  /* 0x20000004ff1d7230 */ /* 0x004fe20000004100 */
[----:B------:R-:W-:Y:S05]  /*03c0*/  BRA `(.L_x_2110) ;  /* 0x00000b1000007947 */ /* 0x000fea0003800000 */
.L_x_2113:
        /* <DEDUP_REMOVED lines=8> */
.L_x_2116:
[----:B------:R-:W2:Y:S02]  /*0450*/  LDG.E.U16 R4, [R4.64] ;  /* 0x0000002404047981 */ /* 0x000ea4000c1e1500 */
[----:B--2---:R-:W-:Y:S01]  /*0460*/  HADD2.F32 R29, -RZ, R4.H0_H0 ;  /* 0x20000004ff1d7230 */ /* 0x004fe20000004100 */
[----:B------:R-:W-:Y:S05]  /*0470*/  BRA `(.L_x_2110) ;  /* 0x00000a6000007947 */ /* 0x000fea0003800000 */
.L_x_2115:
[----:B------:R-:W2:Y:S02]  /*0480*/  LDG.E.64 R4, [R4.64] ;  /* 0x0000002404047981 */ /* 0x000ea4000c1e1b00 */
[----:B--2---:R-:W0:Y:S01]  /*0490*/  F2F.F32.F64 R29, R4 ;  /* 0x00000004001d7310 */ /* 0x004e220000301000 */
[----:B------:R-:W0:-:S14]  /*04a0*/  DSETP.GEU.AND P0, PT, |R4|, c[0x2][0x0], PT ;  /* 0x008000000400762a */ /* 0x000e1c0003f0e200 */
[----:B0-----:R-:W-:Y:S01]  /*04b0*/  @!P0 FMUL R29, R29, 1.175494350822287508e-38 ;  /* 0x008000001d1d8820 */ /* 0x001fe20000400000 */
[----:B------:R-:W-:Y:S05]  /*04c0*/  BRA `(.L_x_2110) ;  /* 0x00000a1000007947 */ /* 0x000fea0003800000 */
.L_x_2105:
        /* <DEDUP_REMOVED lines=12> */
.L_x_2119:
[----:B------:R-:W2:Y:S02]  /*0590*/  LDG.E.64 R4, [R4.64] ;  /* 0x0000002404047981 */ /* 0x000ea4000c1e1b00 */
[----:B--2---:R-:W0:Y:S01]  /*05a0*/  F2F.F32.F64 R29, R4 ;  /* 0x00000004001d7310 */ /* 0x004e220000301000 */
[----:B------:R-:W0:-:S14]  /*05b0*/  DSETP.GEU.AND P0, PT, |R4|, c[0x2][0x0], PT ;  /* 0x008000000400762a */ /* 0x000e1c0003f0e200 */
[----:B0-----:R-:W-:Y:S01]  /*05c0*/  @!P0 FMUL R29, R29, 1.175494350822287508e-38 ;  /* 0x008000001d1d8820 */ /* 0x001fe20000400000 */
[----:B------:R-:W-:Y:S05]  /*05d0*/  BRA `(.L_x_2110) ;  /* 0x0000090000007947 */ /* 0x000fea0003800000 */
.L_x_2118:
        /* <DEDUP_REMOVED lines=24> */
[----:B------:R-:W-:Y:S01]  /*0760*/  LOP3.LUT R29, R6, 0x80000000, R29, 0xf8, !PT ;  /* 0x80000000061d7812 */ /* 0x000fe200078ef81d */
[----:B------:R-:W-:Y:S05]  /*0770*/  BRA `(.L_x_2110) ;  /* 0x0000076000007947 */ /* 0x000fea0003800000 */
.L_x_2121:
[----:B------:R-:W2:Y:S02]  /*0780*/  LDG.E.U8 R4, [R4.64] ;  /* 0x0000002404047981 */ /* 0x000ea4000c1e1100 */
[----:B--2---:R-:W-:-:S05]  /*0790*/  IMAD.SHL.U32 R0, R4, 0x2000000, RZ ;  /* 0x0200000004007824 */ /* 0x004fca00078e00ff */
[----:B------:R-:W-:-:S13]  /*07a0*/  ISETP.GE.U32.AND P0, PT, R0, 0x8000000, PT ;  /* 0x080000000000780c */ /* 0x000fda0003f06070 */
[C---:B------:R-:W-:Y:S02]  /*07b0*/  @P0 IMAD.SHL.U32 R3, R4.reuse, 0x200000, RZ ;  /* 0x0020000004030824 */ /* 0x040fe400078e00ff */
[----:B------:R-:W-:-:S03]  /*07c0*/  @!P0 IMAD.SHL.U32 R0, R4, 0x100, RZ ;  /* 0x0000010004008824 */ /* 0x000fc600078e00ff */
[----:B------:R-:W-:Y:S02]  /*07d0*/  @P0 LOP3.LUT R3, R3, 0xfe00000, RZ, 0xc0, !PT ;  /* 0x0fe0000003030812 */ /* 0x000fe400078ec0ff */
        /* <DEDUP_REMOVED lines=8> */
.L_x_2120:
[----:B------:R-:W2:Y:S02]  /*0860*/  LDG.E.U16 R4, [R4.64] ;  /* 0x0000002404047981 */ /* 0x000ea4000c1e1500 */
[----:B--2---:R-:W-:Y:S01]  /*0870*/  PRMT R29, RZ, 0x5410, R4 ;  /* 0x00005410ff1d7816 */ /* 0x004fe20000000004 */
[----:B------:R-:W-:Y:S05]  /*0880*/  BRA `(.L_x_2110) ;  /* 0x0000065000007947 */ /* 0x000fea0003800000 */
.L_x_2117:
        /* <DEDUP_REMOVED lines=11> */
.L_x_2124:
        /* <DEDUP_REMOVED lines=20> */
.L_x_2126:
[----:B------:R-:W-:Y:S05]  /*0a80*/  BSYNC B0 ;  /* 0x0000000000007941 */ /* 0x000fea0003800000 */
.L_x_2125:
[----:B------:R-:W-:Y:S01]  /*0a90*/  IMAD.SHL.U32 R3, R3, 0x100000, RZ ;  /* 0x0010000003037824 */ /* 0x000fe200078e00ff */
[----:B------:R-:W-:-:S04]  /*0aa0*/  LEA R0, R0, 0x3b800000, 0x17 ;  /* 0x3b80000000007811 */ /* 0x000fc800078eb8ff */
[----:B------:R-:W-:Y:S01]  /*0ab0*/  LOP3.LUT R29, R0, R3, R29, 0xfe, !PT ;  /* 0x00000003001d7212 */ /* 0x000fe200078efe1d */
[----:B------:R-:W-:Y:S05]  /*0ac0*/  BRA `(.L_x_2110) ;  /* 0x0000041000007947 */ /* 0x000fea0003800000 */
.L_x_2123:
        /* <DEDUP_REMOVED lines=20> */
.L_x_2128:
[----:B------:R-:W-:Y:S05]  /*0c10*/  BSYNC B0 ;  /* 0x0000000000007941 */ /* 0x000fea0003800000 */
.L_x_2127:
[----:B------:R-:W-:Y:S01]  /*0c20*/  IMAD.SHL.U32 R3, R3, 0x200000, RZ ;  /* 0x0020000003037824 */ /* 0x000fe200078e00ff */
[----:B------:R-:W-:-:S04]  /*0c30*/  LEA R0, R0, 0x37800000, 0x17 ;  /* 0x3780000000007811 */ /* 0x000fc800078eb8ff */
[----:B------:R-:W-:Y:S01]  /*0c40*/  LOP3.LUT R29, R0, R3, R29, 0xfe, !PT ;  /* 0x00000003001d7212 */ /* 0x000fe200078efe1d */
[----:B------:R-:W-:Y:S05]  /*0c50*/  BRA `(.L_x_2110) ;  /* 0x0000028000007947 */ /* 0x000fea0003800000 */
.L_x_2122:
        /* <DEDUP_REMOVED lines=14> */
.L_x_2109:
        /* <DEDUP_REMOVED lines=21> */
.L_x_2130:
[----:B------:R-:W2:Y:S02]  /*0e90*/  LDG.E.64 R4, [R4.64] ;  /* 0x0000002404047981 */ /* 0x000ea4000c1e1b00 */
[----:B--2---:R0:W1:Y:S01]  /*0ea0*/  I2F.U64 R29, R4 ;  /* 0x00000004001d7312 */ /* 0x0040620000301000 */
[----:B------:R-:W-:Y:S05]  /*0eb0*/  BRA `(.L_x_2110) ;  /* 0x0000002000007947 */ /* 0x000fea0003800000 */
.L_x_2129:
[----:B------:R-:W2:Y:S02]  /*0ec0*/  LDG.E R4, [R4.64] ;  /* 0x0000002404047981 */ /* 0x000ea4000c1e1900 */
[----:B--2---:R0:W1:Y:S02]  /*0ed0*/  I2F.U32 R29, R4 ;  /* 0x00000004001d7306 */ /* 0x0040640000201000 */
.L_x_2110:
[----:B------:R-:W-:Y:S05]  /*0ee0*/  BSYNC B6 ;  /* 0x0000000000067941 */ /* 0x000fea0003800000 */
.L_x_2104:
[----:B------:R-:W-:Y:S01]  /*0ef0*/  PRMT R0, R19, 0x9910, RZ ;  /* 0x0000991013007816 */ /* 0x000fe200000000ff */
[----:B0-----:R-:W-:Y:S01]  /*0f00*/  IMAD R4, R17, c[0x0][0x18c], RZ ;  /* 0x0000630011047a24 */ /* 0x001fe200078e02ff */
[----:B------:R-:W-:Y:S02]  /*0f10*/  BSSY B6, `(.L_x_2131) ;  /* 0x00000dd000067945 */ /* 0x000fe40003800000 */
[----:B------:R-:W-:-:S02]  /*0f20*/  ISETP.GT.AND P0, PT, R0, 0x9, PT ;  /* 0x000000090000780c */ /* 0x000fc40003f04270 */
        /* <DEDUP_REMOVED lines=12> */
[----:B--2---:R0:W2:Y:S01]  /*0ff0*/  I2F.S16 R28, R4 ;  /* 0x00000004001c7306 */ /* 0x0040a20000101400 */
[----:B------:R-:W-:Y:S05]  /*1000*/  BRA `(.L_x_2137) ;  /* 0x00000cd000007947 */ /* 0x000fea0003800000 */
.L_x_2135:
[----:B------:R-:W2:Y:S02]  /*1010*/  LDG.E.U8 R4, [R4.64] ;  /* 0x0000002404047981 */ /* 0x000ea4000c1e1100 */
[----:B--2---:R0:W2:Y:S01]  /*1020*/  I2F.U16 R28, R4 ;  /* 0x00000004001c7306 */ /* 0x0040a20000101000 */
[----:B------:R-:W-:Y:S05]  /*1030*/  BRA `(.L_x_2137) ;  /* 0x00000ca000007947 */ /* 0x000fea0003800000 */
.L_x_2134:
        /* <DEDUP_REMOVED lines=9> */
.L_x_2139:
[----:B------:R-:W2:Y:S02]  /*10d0*/  LDG.E R4, [R4.64] ;  /* 0x0000002404047981 */ /* 0x000ea4000c1e1900 */
[----:B--2---:R0:W2:Y:S01]  /*10e0*/  I2F R28, R4 ;  /* 0x00000004001c7306 */ /* 0x0040a20000201400 */
[----:B------:R-:W-:Y:S05]  /*10f0*/  BRA `(.L_x_2137) ;  /* 0x00000be000007947 */ /* 0x000fea0003800000 */
.L_x_2138:
[----:B------:R-:W2:Y:S02]  /*1100*/  LDG.E.U16 R4, [R4.64] ;  /* 0x0000002404047981 */ /* 0x000ea4000c1e1500 */
[----:B--2---:R0:W2:Y:S01]  /*1110*/  I2F.S16 R28, R4 ;  /* 0x00000004001c7306 */ /* 0x0040a20000101400 */
[----:B------:R-:W-:Y:S05]  /*1120*/  BRA `(.L_x_2137) ;  /* 0x00000bb000007947 */ /* 0x000fea0003800000 */
.L_x_2133:
        /* <DEDUP_REMOVED lines=8> */
.L_x_2141:
[----:B------:R-:W2:Y:S02]  /*11b0*/  LDG.E.U16 R4, [R4.64] ;  /* 0x0000002404047981 */ /* 0x000ea4000c1e1500 */
[----:B--2---:R-:W-:Y:S01]  /*11c0*/  HADD2.F32 R28, -RZ, R4.H0_H0 ;  /* 0x20000004ff1c7230 */ /* 0x004fe20000004100 */
[----:B------:R-:W-:Y:S05]  /*11d0*/  BRA `(.L_x_2137) ;  /* 0x00000b0000007947 */ /* 0x000fea0003800000 */
.L_x_2140:
        /* <DEDUP_REMOVED lines=8> */
.L_x_2143:
[----:B------:R-:W2:Y:S02]  /*1260*/  LDG.E.U16 R4, [R4.64] ;  /* 0x0000002404047981 */ /* 0x000ea4000c1e1500 */
[----:B--2---:R-:W-:Y:S01]  /*1270*/  HADD2.F32 R28, -RZ, R4.H0_H0 ;  /* 0x20000004ff1c7230 */ /* 0x004fe20000004100 */
[----:B------:R-:W-:Y:S05]  /*1280*/  BRA `(.L_x_2137) ;  /* 0x00000a5000007947 */ /* 0x000fea0003800000 */
.L_x_2142:
[----:B------:R-:W2:Y:S02]  /*1290*/  LDG.E.64 R4, [R4.64] ;  /* 0x0000002404047981 */ /* 0x000ea4000c1e1b00 */
[----:B--2---:R-:W0:Y:S01]  /*12a0*/  F2F.F32.F64 R28, R4 ;  /* 0x00000004001c7310 */ /* 0x004e220000301000 */
[----:B------:R-:W0:-:S14]  /*12b0*/  DSETP.GEU.AND P0, PT, |R4|, c[0x2][0x0], PT ;  /* 0x008000000400762a */ /* 0x000e1c0003f0e200 */
[----:B0-----:R-:W-:Y:S01]  /*12c0*/  @!P0 FMUL R28, R28, 1.175494350822287508e-38 ;  /* 0x008000001c1c8820 */ /* 0x001fe20000400000 */
[----:B------:R-:W-:Y:S05]  /*12d0*/  BRA `(.L_x_2137) ;  /* 0x00000a0000007947 */ /* 0x000fea0003800000 */
.L_x_2132:
        /* <DEDUP_REMOVED lines=12> */
.L_x_2146:
[----:B------:R-:W2:Y:S02]  /*13a0*/  LDG.E.64 R4, [R4.64] ;  /* 0x0000002404047981 */ /* 0x000ea4000c1e1b00 */
[----:B--2---:R-:W0:Y:S01]  /*13b0*/  F2F.F32.F64 R28, R4 ;  /* 0x00000004001c7310 */ /* 0x004e220000301000 */
[----:B------:R-:W0:-:S14]  /*13c0*/  DSETP.GEU.AND P0, PT, |R4|, c[0x2][0x0], PT ;  /* 0x008000000400762a */ /* 0x000e1c0003f0e200 */
[----:B0-----:R-:W-:Y:S01]  /*13d0*/  @!P0 FMUL R28, R28, 1.175494350822287508e-38 ;  /* 0x008000001c1c8820 */ /* 0x001fe20000400000 */
[----:B------:R-:W-:Y:S05]  /*13e0*/  BRA `(.L_x_2137) ;  /* 0x000008f000007947 */ /* 0x000fea0003800000 */
.L_x_2145:
        /* <DEDUP_REMOVED lines=26> */
.L_x_2148:
        /* <DEDUP_REMOVED lines=13> */
.L_x_2147:
[----:B------:R-:W2:Y:S02]  /*1660*/  LDG.E.U16 R4, [R4.64] ;  /* 0x0000002404047981 */ /* 0x000ea4000c1e1500 */
[----:B--2---:R-:W-:Y:S01]  /*1670*/  PRMT R28, RZ, 0x5410, R4 ;  /* 0x00005410ff1c7816 */ /* 0x004fe20000000004 */
[----:B------:R-:W-:Y:S05]  /*1680*/  BRA `(.L_x_2137) ;  /* 0x0000065000007947 */ /* 0x000fea0003800000 */
.L_x_2144:
        /* <DEDUP_REMOVED lines=9> */
[----:B--2---:R0:W2:Y:S01]  /*1720*/  I2F.U16 R28, R4 ;  /* 0x00000004001c7306 */ /* 0x0040a20000101000 */
[----:B------:R-:W-:Y:S05]  /*1730*/  BRA `(.L_x_2137) ;  /* 0x000005a000007947 */ /* 0x000fea0003800000 */
.L_x_2151:
        /* <DEDUP_REMOVED lines=20> */
.L_x_2153:
[----:B------:R-:W-:Y:S05]  /*1880*/  BSYNC B0 ;  /* 0x0000000000007941 */ /* 0x000fea0003800000 */
.L_x_2152:
[----:B------:R-:W-:Y:S01]  /*1890*/  IMAD.SHL.U32 R3, R3, 0x100000, RZ ;  /* 0x0010000003037824 */ /* 0x000fe200078e00ff */
[----:B------:R-:W-:-:S04]  /*18a0*/  LEA R5, R0, 0x3b800000, 0x17 ;  /* 0x3b80000000057811 */ /* 0x000fc800078eb8ff */
[----:B------:R-:W-:Y:S01]  /*18b0*/  LOP3.LUT R28, R5, R3, R28, 0xfe, !PT ;  /* 0x00000003051c7212 */ /* 0x000fe200078efe1c */
[----:B------:R-:W-:Y:S05]  /*18c0*/  BRA `(.L_x_2137) ;  /* 0x0000041000007947 */ /* 0x000fea0003800000 */
.L_x_2150:
        /* <DEDUP_REMOVED lines=20> */
.L_x_2155:
[----:B------:R-:W-:Y:S05]  /*1a10*/  BSYNC B0 ;  /* 0x0000000000007941 */ /* 0x000fea0003800000 */
.L_x_2154:
[----:B------:R-:W-:Y:S01]  /*1a20*/  IMAD.SHL.U32 R3, R3, 0x200000, RZ ;  /* 0x0020000003037824 */ /* 0x000fe200078e00ff */
[----:B------:R-:W-:-:S04]  /*1a30*/  LEA R5, R0, 0x37800000, 0x17 ;  /* 0x3780000000057811 */ /* 0x000fc800078eb8ff */
[----:B------:R-:W-:Y:S01]  /*1a40*/  LOP3.LUT R28, R5, R3, R28, 0xfe, !PT ;  /* 0x00000003051c7212 */ /* 0x000fe200078efe1c */
[----:B------:R-:W-:Y:S05]  /*1a50*/  BRA `(.L_x_2137) ;  /* 0x0000028000007947 */ /* 0x000fea0003800000 */
.L_x_2149:
        /* <DEDUP_REMOVED lines=14> */
.L_x_2136:
        /* <DEDUP_REMOVED lines=21> */
.L_x_2157:
[----:B------:R-:W2:Y:S02]  /*1c90*/  LDG.E.64 R4, [R4.64] ;  /* 0x0000002404047981 */ /* 0x000ea4000c1e1b00 */
[----:B--2---:R0:W2:Y:S01]  /*1ca0*/  I2F.U64 R28, R4 ;  /* 0x00000004001c7312 */ /* 0x0040a20000301000 */
[----:B------:R-:W-:Y:S05]  /*1cb0*/  BRA `(.L_x_2137) ;  /* 0x0000002000007947 */ /* 0x000fea0003800000 */
.L_x_2156:
[----:B------:R-:W2:Y:S02]  /*1cc0*/  LDG.E R4, [R4.64] ;  /* 0x0000002404047981 */ /* 0x000ea4000c1e1900 */
[----:B--2---:R0:W2:Y:S02]  /*1cd0*/  I2F.U32 R28, R4 ;  /* 0x00000004001c7306 */ /* 0x0040a40000201000 */
.L_x_2137:
[----:B------:R-:W-:Y:S05]  /*1ce0*/  BSYNC B6 ;  /* 0x0000000000067941 */ /* 0x000fea0003800000 */
.L_x_2131:
[----:B------:R-:W3:Y:S02]  /*1cf0*/  S2R R17, SR_TID.X ;  /* 0x0000000000117919 */ /* 0x000ee40000002100 */
[----:B---3--:R-:W-:Y:S02]  /*1d00*/  IADD3 R17, R17, 0x80, RZ ;  /* 0x0000008011117810 */ /* 0x008fe40007ffe0ff */
.L_x_2103:
[----:B-1-3--:R-:W-:Y:S05]  /*1d10*/  BSYNC B7 ;  /* 0x0000000000077941 */ /* 0x00afea0003800000 */
.L_x_2102:
[----:B------:R-:W-:Y:S01]  /*1d20*/  ISETP.GE.AND P0, PT, R17, R16, PT ;  /* 0x000000101100720c */ /* 0x000fe20003f06270 */
[----:B------:R-:W-:Y:S01]  /*1d30*/  BSSY B7, `(.L_x_2158) ;  /* 0x00001c5000077945 */ /* 0x000fe20003800000 */
[----:B------:R-:W-:-:S11]  /*1d40*/  IMAD.MOV.U32 R27, RZ, RZ, RZ ;  /* 0x000000ffff1b7224 */ /* 0x000fd600078e00ff */
[----:B------:R-:W-:Y:S05]  /*1d50*/  @P0 BRA `(.L_x_2159) ;  /* 0x00001c2000000947 */ /* 0x000fea0003800000 */
[----:B------:R-:W-:Y:S01]  /*1d60*/  PRMT R0, R23, 0x9910, RZ ;  /* 0x0000991017007816 */ /* 0x000fe200000000ff */
[----:B------:R-:W-:Y:S01]  /*1d70*/  IMAD R18, R2, 0x200, R17 ;  /* 0x0000020002127824 */ /* 0x000fe200078e0211 */
[----:B------:R-:W-:Y:S02]  /*1d80*/  BSSY B6, `(.L_x_2160) ;  /* 0x00000de000067945 */ /* 0x000fe40003800000 */
        /* <DEDUP_REMOVED lines=13> */
[----:B------:R-:W3:Y:S02]  /*1e60*/  LDG.E.S8 R4, [R4.64] ;  /* 0x0000002404047981 */ /* 0x000ee4000c1e1300 */
[----:B---3--:R0:W1:Y:S01]  /*1e70*/  I2F.S16 R22, R4 ;  /* 0x0000000400167306 */ /* 0x0080620000101400 */
[----:B------:R-:W-:Y:S05]  /*1e80*/  BRA `(.L_x_2166) ;  /* 0x00000cd000007947 */ /* 0x000fea0003800000 */
.L_x_2164:
[----:B------:R-:W3:Y:S02]  /*1e90*/  LDG.E.U8 R4, [R4.64] ;  /* 0x0000002404047981 */ /* 0x000ee4000c1e1100 */
[----:B---3--:R0:W1:Y:S01]  /*1ea0*/  I2F.U16 R22, R4 ;  /* 0x0000000400167306 */ /* 0x0080620000101000 */
[----:B------:R-:W-:Y:S05]  /*1eb0*/  BRA `(.L_x_2166) ;  /* 0x00000ca000007947 */ /* 0x000fea0003800000 */
.L_x_2163:
[----:B------:R-:W-:-:S13]  /*1ec0*/  ISETP.NE.AND P0, PT, R0, 0x2, PT ;  /* 0x000000020000780c */ /* 0x000fda0003f05270 */
[----:B------:R-:W-:Y:S05]  /*1ed0*/  @!P0 BRA `(.L_x_2167) ;  /* 0x000000a000008947 */ /* 0x000fea0003800000 */
[----:B------:R-:W-:-:S13]  /*1ee0*/  ISETP.NE.AND P0, PT, R0, 0x3, PT ;  /* 0x000000030000780c */ /* 0x000fda0003f05270 */
[----:B------:R-:W-:Y:S05]  /*1ef0*/  @!P0 BRA `(.L_x_2168) ;  /* 0x0000005000008947 */ /* 0x000fea0003800000 */
[----:B------:R-:W-:-:S13]  /*1f00*/  ISETP.NE.AND P0, PT, R0, 0x4, PT ;  /* 0x000000040000780c */ /* 0x000fda0003f05270 */
[----:B------:R-:W-:Y:S05]  /*1f10*/  @P0 BRA `(.L_x_2165) ;  /* 0x00000aa000000947 */ /* 0x000fea0003800000 */
[----:B------:R-:W3:Y:S02]  /*1f20*/  LDG.E.64 R4, [R4.64] ;  /* 0x0000002404047981 */ /* 0x000ee4000c1e1b00 */
[----:B---3--:R0:W1:Y:S01]  /*1f30*/  I2F.S64 R22, R4 ;  /* 0x0000000400167312 */ /* 0x0080620000301400 */
[----:B------:R-:W-:Y:S05]  /*1f40*/  BRA `(.L_x_2166) ;  /* 0x00000c1000007947 */ /* 0x000fea0003800000 */
.L_x_2168:
[----:B------:R-:W3:Y:S02]  /*1f50*/  LDG.E R4, [R4.64] ;  /* 0x0000002404047981 */ /* 0x000ee4000c1e1900 */
[----:B---3--:R0:W1:Y:S01]  /*1f60*/  I2F R22, R4 ;  /* 0x0000000400167306 */ /* 0x0080620000201400 */
[----:B------:R-:W-:Y:S05]  /*1f70*/  BRA `(.L_x_2166) ;  /* 0x00000be000007947 */ /* 0x000fea0003800000 */
.L_x_2167:
[----:B------:R-:W3:Y:S02]  /*1f80*/  LDG.E.U16 R4, [R4.64] ;  /* 0x0000002404047981 */ /* 0x000ee4000c1e1500 */
[----:B---3--:R0:W1:Y:S01]  /*1f90*/  I2F.S16 R22, R4 ;  /* 0x0000000400167306 */ /* 0x0080620000101400 */
[----:B------:R-:W-:Y:S05]  /*1fa0*/  BRA `(.L_x_2166) ;  /* 0x00000bb000007947 */ /* 0x000fea0003800000 */
.L_x_2162:
        /* <DEDUP_REMOVED lines=8> */
.L_x_2170:
[----:B------:R-:W3:Y:S02]  /*2030*/  LDG.E.U16 R4, [R4.64] ;  /* 0x0000002404047981 */ /* 0x000ee4000c1e1500 */
[----:B---3--:R-:W-:Y:S01]  /*2040*/  HADD2.F32 R22, -RZ, R4.H0_H0 ;  /* 0x20000004ff167230 */ /* 0x008fe20000004100 */
[----:B------:R-:W-:Y:S05]  /*2050*/  BRA `(.L_x_2166) ;  /* 0x00000b0000007947 */ /* 0x000fea0003800000 */
.L_x_2169:
        /* <DEDUP_REMOVED lines=8> */
.L_x_2172:
[----:B------:R-:W3:Y:S02]  /*20e0*/  LDG.E.U16 R4, [R4.64] ;  /* 0x0000002404047981 */ /* 0x000ee4000c1e1500 */
[----:B---3--:R-:W-:Y:S01]  /*20f0*/  HADD2.F32 R22, -RZ, R4.H0_H0 ;  /* 0x20000004ff167230 */ /* 0x008fe20000004100 */
[----:B------:R-:W-:Y:S05]  /*2100*/  BRA `(.L_x_2166) ;  /* 0x00000a5000007947 */ /* 0x000fea0003800000 */
.L_x_2171:
[----:B------:R-:W3:Y:S02]  /*2110*/  LDG.E.64 R4, [R4.64] ;  /* 0x0000002404047981 */ /* 0x000ee4000c1e1b00 */
[----:B---3--:R-:W0:Y:S01]  /*2120*/  F2F.F32.F64 R22, R4 ;  /* 0x0000000400167310 */ /* 0x008e220000301000 */
[----:B------:R-:W0:-:S14]  /*2130*/  DSETP.GEU.AND P0, PT, |R4|, c[0x2][0x0], PT ;  /* 0x008000000400762a */ /* 0x000e1c0003f0e200 */
[----:B0-----:R-:W-:Y:S01]  /*2140*/  @!P0 FMUL R22, R22, 1.175494350822287508e-38 ;  /* 0x0080000016168820 */ /* 0x001fe20000400000 */
[----:B------:R-:W-:Y:S05]  /*2150*/  BRA `(.L_x_2166) ;  /* 0x00000a0000007947 */ /* 0x000fea0003800000 */
.L_x_2161:
        /* <DEDUP_REMOVED lines=8> */
[----:B------:R-:W3:Y:S02]  /*21e0*/  LDG.E.U8 R4, [R4.64] ;  /* 0x0000002404047981 */ /* 0x000ee4000c1e1100 */
[----:B---3--:R-:W-:-:S04]  /*21f0*/  ISETP.NE.AND P0, PT, R4, RZ, PT ;  /* 0x000000ff0400720c */ /* 0x008fc80003f05270 */
[----:B------:R-:W-:Y:S01]  /*2200*/  FSEL R22, RZ, 1, !P0 ;  /* 0x3f800000ff167808 */ /* 0x000fe20004000000 */
[----:B------:R-:W-:Y:S05]  /*2210*/  BRA `(.L_x_2166) ;  /* 0x0000094000007947 */ /* 0x000fea0003800000 */
.L_x_2175:
[----:B------:R-:W3:Y:S02]  /*2220*/  LDG.E.64 R4, [R4.64] ;  /* 0x0000002404047981 */ /* 0x000ee4000c1e1b00 */
[----:B---3--:R-:W0:Y:S01]  /*2230*/  F2F.F32.F64 R22, R4 ;  /* 0x0000000400167310 */ /* 0x008e220000301000 */
[----:B------:R-:W0:-:S14]  /*2240*/  DSETP.GEU.AND P0, PT, |R4|, c[0x2][0x0], PT ;  /* 0x008000000400762a */ /* 0x000e1c0003f0e200 */
[----:B0-----:R-:W-:Y:S01]  /*2250*/  @!P0 FMUL R22, R22, 1.175494350822287508e-38 ;  /* 0x0080000016168820 */ /* 0x001fe20000400000 */
[----:B------:R-:W-:Y:S05]  /*2260*/  BRA `(.L_x_2166) ;  /* 0x000008f000007947 */ /* 0x000fea0003800000 */
.L_x_2174:
[----:B------:R-:W-:-:S13]  /*2270*/  ISETP.NE.AND P0, PT, R0, 0xf, PT ;  /* 0x0000000f0000780c */ /* 0x000fda0003f05270 */
[----:B------:R-:W-:Y:S05]  /*2280*/  @!P0 BRA `(.L_x_2176) ;  /* 0x0000025000008947 */ /* 0x000fea0003800000 */
[----:B------:R-:W-:-:S13]  /*2290*/  ISETP.NE.AND P0, PT, R0, 0x17, PT ;  /* 0x000000170000780c */ /* 0x000fda0003f05270 */
[----:B------:R-:W-:Y:S05]  /*22a0*/  @!P0 BRA `(.L_x_2177) ;  /* 0x0000016000008947 */ /* 0x000fea0003800000 */
[----:B------:R-:W-:-:S13]  /*22b0*/  ISETP.NE.AND P0, PT, R0, 0x18, PT ;  /* 0x000000180000780c */ /* 0x000fda0003f05270 */
[----:B------:R-:W-:Y:S05]  /*22c0*/  @P0 BRA `(.L_x_2165) ;  /* 0x000006f000000947 */ /* 0x000fea0003800000 */
[----:B------:R-:W3:Y:S01]  /*22d0*/  LDG.E.U8 R22, [R4.64] ;  /* 0x0000002404167981 */ /* 0x000ee2000c1e1100 */
[----:B------:R-:W-:Y:S02]  /*22e0*/  IMAD.MOV.U32 R8, RZ, RZ, -0x800000 ;  /* 0xff800000ff087424 */ /* 0x000fe400078e00ff */
[----:B---3--:R-:W-:-:S05]  /*22f0*/  IMAD.SHL.U32 R22, R22, 0x1000000, RZ ;  /* 0x0100000016167824 */ /* 0x008fca00078e00ff */
        /* <DEDUP_REMOVED lines=17> */
.L_x_2177:
[----:B------:R-:W3:Y:S02]  /*2410*/  LDG.E.U8 R4, [R4.64] ;  /* 0x0000002404047981 */ /* 0x000ee4000c1e1100 */
[----:B---3--:R-:W-:-:S05]  /*2420*/  IMAD.SHL.U32 R0, R4, 0x2000000, RZ ;  /* 0x0200000004007824 */ /* 0x008fca00078e00ff */
        /* <DEDUP_REMOVED lines=11> */
.L_x_2176:
[----:B------:R-:W3:Y:S02]  /*24e0*/  LDG.E.U16 R4, [R4.64] ;  /* 0x0000002404047981 */ /* 0x000ee4000c1e1500 */
[----:B---3--:R-:W-:Y:S01]  /*24f0*/  PRMT R22, RZ, 0x5410, R4 ;  /* 0x00005410ff167816 */ /* 0x008fe20000000004 */
[----:B------:R-:W-:Y:S05]  /*2500*/  BRA `(.L_x_2166) ;  /* 0x0000065000007947 */ /* 0x000fea0003800000 */
.L_x_2173:
        /* <DEDUP_REMOVED lines=8> */
[----:B------:R-:W3:Y:S02]  /*2590*/  LDG.E.U16 R4, [R4.64] ;  /* 0x0000002404047981 */ /* 0x000ee4000c1e1500 */
[----:B---3--:R0:W1:Y:S01]  /*25a0*/  I2F.U16 R22, R4 ;  /* 0x0000000400167306 */ /* 0x0080620000101000 */
[----:B------:R-:W-:Y:S05]  /*25b0*/  BRA `(.L_x_2166) ;  /* 0x000005a000007947 */ /* 0x000fea0003800000 */
.L_x_2180:
[----:B------:R-:W3:Y:S01]  /*25c0*/  LDG.E.U8 R3, [R4.64] ;  /* 0x0000002404037981 */ /* 0x000ee2000c1e1100 */
[----:B------:R-:W-:Y:S01]  /*25d0*/  IMAD.MOV.U32 R22, RZ, RZ, RZ ;  /* 0x000000ffff167224 */ /* 0x000fe200078e00ff */
[----:B---3--:R-:W-:-:S13]  /*25e0*/  ISETP.NE.AND P0, PT, R3, RZ, PT ;  /* 0x000000ff0300720c */ /* 0x008fda0003f05270 */
        /* <DEDUP_REMOVED lines=17> */
.L_x_2182:
[----:B------:R-:W-:Y:S05]  /*2700*/  BSYNC B0 ;  /* 0x0000000000007941 */ /* 0x000fea0003800000 */
.L_x_2181:
[----:B------:R-:W-:Y:S01]  /*2710*/  IMAD.SHL.U32 R3, R3, 0x100000, RZ ;  /* 0x0010000003037824 */ /* 0x000fe200078e00ff */
[----:B------:R-:W-:-:S04]  /*2720*/  LEA R5, R0, 0x3b800000, 0x17 ;  /* 0x3b80000000057811 */ /* 0x000fc800078eb8ff */
[----:B------:R-:W-:Y:S01]  /*2730*/  LOP3.LUT R22, R5, R3, R22, 0xfe, !PT ;  /* 0x0000000305167212 */ /* 0x000fe200078efe16 */
[----:B------:R-:W-:Y:S05]  /*2740*/  BRA `(.L_x_2166) ;  /* 0x0000041000007947 */ /* 0x000fea0003800000 */
.L_x_2179:
        /* <DEDUP_REMOVED lines=20> */
.L_x_2184:
[----:B------:R-:W-:Y:S05]  /*2890*/  BSYNC B0 ;  /* 0x0000000000007941 */ /* 0x000fea0003800000 */
.L_x_2183:
[----:B------:R-:W-:Y:S01]  /*28a0*/  IMAD.SHL.U32 R3, R3, 0x200000, RZ ;  /* 0x0020000003037824 */ /* 0x000fe200078e00ff */
[----:B------:R-:W-:-:S04]  /*28b0*/  LEA R5, R0, 0x37800000, 0x17 ;  /* 0x3780000000057811 */ /* 0x000fc800078eb8ff */
[----:B------:R-:W-:Y:S01]  /*28c0*/  LOP3.LUT R22, R5, R3, R22, 0xfe, !PT ;  /* 0x0000000305167212 */ /* 0x000fe200078efe16 */
[----:B------:R-:W-:Y:S05]  /*28d0*/  BRA `(.L_x_2166) ;  /* 0x0000028000007947 */ /* 0x000fea0003800000 */
.L_x_2178:
[----:B------:R-:W-:-:S13]  /*28e0*/  ISETP.NE.AND P0, PT, R0, 0x1c, PT ;  /* 0x0000001c0000780c */ /* 0x000fda0003f05270 */
[----:B------:R-:W-:Y:S05]  /*28f0*/  @!P0 BRA `(.L_x_2185) ;  /* 0x0000024000008947 */ /* 0x000fea0003800000 */
[----:B------:R-:W-:-:S13]  /*2900*/  ISETP.NE.AND P0, PT, R0, 0x1d, PT ;  /* 0x0000001d0000780c */ /* 0x000fda0003f05270 */
[----:B------:R-:W-:Y:S05]  /*2910*/  @!P0 BRA `(.L_x_2186) ;  /* 0x000001f000008947 */ /* 0x000fea0003800000 */
[----:B------:R-:W-:-:S13]  /*2920*/  ISETP.NE.AND P0, PT, R0, 0x2c, PT ;  /* 0x0000002c0000780c */ /* 0x000fda0003f05270 */
[----:B------:R-:W-:Y:S05]  /*2930*/  @P0 BRA `(.L_x_2165) ;  /* 0x0000008000000947 */ /* 0x000fea0003800000 */
[----:B------:R-:W3:Y:S01]  /*2940*/  LDG.E.U8 R4, [R4.64] ;  /* 0x0000002404047981 */ /* 0x000ee2000c1e1100 */
[----:B------:R-:W-:Y:S01]  /*2950*/  IMAD.MOV.U32 R22, RZ, RZ, 0x400000 ;  /* 0x00400000ff167424 */ /* 0x000fe200078e00ff */
[----:B---3--:R-:W-:-:S13]  /*2960*/  ISETP.NE.AND P0, PT, R4, RZ, PT ;  /* 0x000000ff0400720c */ /* 0x008fda0003f05270 */
[----:B------:R-:W-:Y:S05]  /*2970*/  @!P0 BRA `(.L_x_2166) ;  /* 0x000001e000008947 */ /* 0x000fea0003800000 */
[----:B------:R-:W-:-:S13]  /*2980*/  ISETP.NE.AND P0, PT, R4, 0xff, PT ;  /* 0x000000ff0400780c */ /* 0x000fda0003f05270 */
[----:B------:R-:W-:Y:S02]  /*2990*/  @!P0 IMAD.MOV.U32 R22, RZ, RZ, 0x7f800001 ;  /* 0x7f800001ff168424 */ /* 0x000fe400078e00ff */
[----:B------:R-:W-:Y:S01]  /*29a0*/  @P0 IMAD.SHL.U32 R22, R4, 0x800000, RZ ;  /* 0x0080000004160824 */ /* 0x000fe200078e00ff */
[----:B------:R-:W-:Y:S05]  /*29b0*/  BRA `(.L_x_2166) ;  /* 0x000001a000007947 */ /* 0x000fea0003800000 */
.L_x_2165:
        /* <DEDUP_REMOVED lines=18> */
[----:B0-2--5:R-:W-:Y:S05]  /*2ae0*/  CALL.ABS.NOINC R14 ;  /* 0x000000000e007343 */ /* 0x025fea0003c00000 */
[----:B------:R-:W-:Y:S01]  /*2af0*/  IMAD.MOV.U32 R22, RZ, RZ, RZ ;  /* 0x000000ffff167224 */ /* 0x000fe200078e00ff */
[----:B------:R-:W-:Y:S05]  /*2b00*/  BRA `(.L_x_2166) ;  /* 0x0000005000007947 */ /* 0x000fea0003800000 */
.L_x_2186:
[----:B------:R-:W3:Y:S02]  /*2b10*/  LDG.E.64 R4, [R4.64] ;  /* 0x0000002404047981 */ /* 0x000ee4000c1e1b00 */
[----:B---3--:R0:W1:Y:S01]  /*2b20*/  I2F.U64 R22, R4 ;  /* 0x0000000400167312 */ /* 0x0080620000301000 */
[----:B------:R-:W-:Y:S05]  /*2b30*/  BRA `(.L_x_2166) ;  /* 0x0000002000007947 */ /* 0x000fea0003800000 */
.L_x_2185:
[----:B------:R-:W3:Y:S02]  /*2b40*/  LDG.E R4, [R4.64] ;  /* 0x0000002404047981 */ /* 0x000ee4000c1e1900 */
[----:B---3--:R0:W1:Y:S02]  /*2b50*/  I2F.U32 R22, R4 ;  /* 0x0000000400167306 */ /* 0x0080640000201000 */
.L_x_2166:
[----:B------:R-:W-:Y:S05]  /*2b60*/  BSYNC B6 ;  /* 0x0000000000067941 */ /* 0x000fea0003800000 */
.L_x_2160:
        /* <DEDUP_REMOVED lines=16> */
[----:B---3--:R0:W3:Y:S01]  /*2c70*/  I2F.S16 R27, R4 ;  /* 0x00000004001b7306 */ /* 0x0080e20000101400 */
[----:B------:R-:W-:Y:S05]  /*2c80*/  BRA `(.L_x_2193) ;  /* 0x00000cd000007947 */ /* 0x000fea0003800000 */
.L_x_2191:
[----:B------:R-:W3:Y:S02]  /*2c90*/  LDG.E.U8 R4, [R4.64] ;  /* 0x0000002404047981 */ /* 0x000ee4000c1e1100 */
[----:B---3--:R0:W3:Y:S01]  /*2ca0*/  I2F.U16 R27, R4 ;  /* 0x00000004001b7306 */ /* 0x0080e20000101000 */
[----:B------:R-:W-:Y:S05]  /*2cb0*/  BRA `(.L_x_2193) ;  /* 0x00000ca000007947 */ /* 0x000fea0003800000 */
.L_x_2190:
[----:B------:R-:W-:-:S13]  /*2cc0*/  ISETP.NE.AND P0, PT, R0, 0x2, PT ;  /* 0x000000020000780c */ /* 0x000fda0003f05270 */
[----:B------:R-:W-:Y:S05]  /*2cd0*/  @!P0 BRA `(.L_x_2194) ;  /* 0x000000a000008947 */ /* 0x000fea0003800000 */
[----:B------:R-:W-:-:S13]  /*2ce0*/  ISETP.NE.AND P0, PT, R0, 0x3, PT ;  /* 0x000000030000780c */ /* 0x000fda0003f05270 */
[----:B------:R-:W-:Y:S05]  /*2cf0*/  @!P0 BRA `(.L_x_2195) ;  /* 0x0000005000008947 */ /* 0x000fea0003800000 */
[----:B------:R-:W-:-:S13]  /*2d00*/  ISETP.NE.AND P0, PT, R0, 0x4, PT ;  /* 0x000000040000780c */ /* 0x000fda0003f05270 */
[----:B------:R-:W-:Y:S05]  /*2d10*/  @P0 BRA `(.L_x_2192) ;  /* 0x00000aa000000947 */ /* 0x000fea0003800000 */
[----:B------:R-:W3:Y:S02]  /*2d20*/  LDG.E.64 R4, [R4.64] ;  /* 0x0000002404047981 */ /* 0x000ee4000c1e1b00 */
[----:B---3--:R0:W3:Y:S01]  /*2d30*/  I2F.S64 R27, R4 ;  /* 0x00000004001b7312 */ /* 0x0080e20000301400 */
[----:B------:R-:W-:Y:S05]  /*2d40*/  BRA `(.L_x_2193) ;  /* 0x00000c1000007947 */ /* 0x000fea0003800000 */
.L_x_2195:
[----:B------:R-:W3:Y:S02]  /*2d50*/  LDG.E R4, [R4.64] ;  /* 0x0000002404047981 */ /* 0x000ee4000c1e1900 */
[----:B---3--:R0:W3:Y:S01]  /*2d60*/  I2F R27, R4 ;  /* 0x00000004001b7306 */ /* 0x0080e20000201400 */
[----:B------:R-:W-:Y:S05]  /*2d70*/  BRA `(.L_x_2193) ;  /* 0x00000be000007947 */ /* 0x000fea0003800000 */
.L_x_2194:
[----:B------:R-:W3:Y:S02]  /*2d80*/  LDG.E.U16 R4, [R4.64] ;  /* 0x0000002404047981 */ /* 0x000ee4000c1e1500 */
[----:B---3--:R0:W3:Y:S01]  /*2d90*/  I2F.S16 R27, R4 ;  /* 0x00000004001b7306 */ /* 0x0080e20000101400 */
[----:B------:R-:W-:Y:S05]  /*2da0*/  BRA `(.L_x_2193) ;  /* 0x00000bb000007947 */ /* 0x000fea0003800000 */
.L_x_2189:
        /* <DEDUP_REMOVED lines=8> */
.L_x_2197:
[----:B------:R-:W3:Y:S02]  /*2e30*/  LDG.E.U16 R4, [R4.64] ;  /* 0x0000002404047981 */ /* 0x000ee4000c1e1500 */
[----:B---3--:R-:W-:Y:S01]  /*2e40*/  HADD2.F32 R27, -RZ, R4.H0_H0 ;  /* 0x20000004ff1b7230 */ /* 0x008fe20000004100 */
[----:B------:R-:W-:Y:S05]  /*2e50*/  BRA `(.L_x_2193) ;  /* 0x00000b0000007947 */ /* 0x000fea0003800000 */
.L_x_2196:
        /* <DEDUP_REMOVED lines=8> */
.L_x_2199:
[----:B------:R-:W3:Y:S02]  /*2ee0*/  LDG.E.U16 R4, [R4.64] ;  /* 0x0000002404047981 */ /* 0x000ee4000c1e1500 */
[----:B---3--:R-:W-:Y:S01]  /*2ef0*/  HADD2.F32 R27, -RZ, R4.H0_H0 ;  /* 0x20000004ff1b7230 */ /* 0x008fe20000004100 */
[----:B------:R-:W-:Y:S05]  /*2f00*/  BRA `(.L_x_2193) ;  /* 0x00000a5000007947 */ /* 0x000fea0003800000 */
.L_x_2198:
[----:B------:R-:W3:Y:S02]  /*2f10*/  LDG.E.64 R4, [R4.64] ;  /* 0x0000002404047981 */ /* 0x000ee4000c1e1b00 */
[----:B---3--:R-:W0:Y:S01]  /*2f20*/  F2F.F32.F64 R27, R4 ;  /* 0x00000004001b7310 */ /* 0x008e220000301000 */
[----:B------:R-:W0:-:S14]  /*2f30*/  DSETP.GEU.AND P0, PT, |R4|, c[0x2][0x0], PT ;  /* 0x008000000400762a */ /* 0x000e1c0003f0e200 */
[----:B0-----:R-:W-:Y:S01]  /*2f40*/  @!P0 FMUL R27, R27, 1.175494350822287508e-38 ;  /* 0x008000001b1b8820 */ /* 0x001fe20000400000 */
[----:B------:R-:W-:Y:S05]  /*2f50*/  BRA `(.L_x_2193) ;  /* 0x00000a0000007947 */ /* 0x000fea0003800000 */
.L_x_2188:
        /* <DEDUP_REMOVED lines=12> */
.L_x_2202:
[----:B------:R-:W3:Y:S02]  /*3020*/  LDG.E.64 R4, [R4.64] ;  /* 0x0000002404047981 */ /* 0x000ee4000c1e1b00 */
[----:B---3--:R-:W0:Y:S01]  /*3030*/  F2F.F32.F64 R27, R4 ;  /* 0x00000004001b7310 */ /* 0x008e220000301000 */
[----:B------:R-:W0:-:S14]  /*3040*/  DSETP.GEU.AND P0, PT, |R4|, c[0x2][0x0], PT ;  /* 0x008000000400762a */ /* 0x000e1c0003f0e200 */
[----:B0-----:R-:W-:Y:S01]  /*3050*/  @!P0 FMUL R27, R27, 1.175494350822287508e-38 ;  /* 0x008000001b1b8820 */ /* 0x001fe20000400000 */
[----:B------:R-:W-:Y:S05]  /*3060*/  BRA `(.L_x_2193) ;  /* 0x000008f000007947 */ /* 0x000fea0003800000 */
.L_x_2201:
        /* <DEDUP_REMOVED lines=26> */
.L_x_2204:
        /* <DEDUP_REMOVED lines=13> */
.L_x_2203:
[----:B------:R-:W3:Y:S02]  /*32e0*/  LDG.E.U16 R4, [R4.64] ;  /* 0x0000002404047981 */ /* 0x000ee4000c1e1500 */
[----:B---3--:R-:W-:Y:S01]  /*32f0*/  PRMT R27, RZ, 0x5410, R4 ;  /* 0x00005410ff1b7816 */ /* 0x008fe20000000004 */
[----:B------:R-:W-:Y:S05]  /*3300*/  BRA `(.L_x_2193) ;  /* 0x0000065000007947 */ /* 0x000fea0003800000 */
.L_x_2200:
        /* <DEDUP_REMOVED lines=9> */
[----:B---3--:R0:W3:Y:S01]  /*33a0*/  I2F.U16 R27, R4 ;  /* 0x00000004001b7306 */ /* 0x0080e20000101000 */
[----:B------:R-:W-:Y:S05]  /*33b0*/  BRA `(.L_x_2193) ;  /* 0x000005a000007947 */ /* 0x000fea0003800000 */
.L_x_2207:
        /* <DEDUP_REMOVED lines=20> */
.L_x_2209:
[----:B------:R-:W-:Y:S05]  /*3500*/  BSYNC B0 ;  /* 0x0000000000007941 */ /* 0x000fea0003800000 */
.L_x_2208:
[----:B------:R-:W-:Y:S01]  /*3510*/  IMAD.SHL.U32 R3, R3, 0x100000, RZ ;  /* 0x0010000003037824 */ /* 0x000fe200078e00ff */
[----:B------:R-:W-:-:S04]  /*3520*/  LEA R0, R0, 0x3b800000, 0x17 ;  /* 0x3b80000000007811 */ /* 0x000fc800078eb8ff */
[----:B------:R-:W-:Y:S01]  /*3530*/  LOP3.LUT R27, R0, R3, R27, 0xfe, !PT ;  /* 0x00000003001b7212 */ /* 0x000fe200078efe1b */
[----:B------:R-:W-:Y:S05]  /*3540*/  BRA `(.L_x_2193) ;  /* 0x0000041000007947 */ /* 0x000fea0003800000 */
.L_x_2206:
        /* <DEDUP_REMOVED lines=20> */
.L_x_2211:
[----:B------:R-:W-:Y:S05]  /*3690*/  BSYNC B0 ;  /* 0x0000000000007941 */ /* 0x000fea0003800000 */
.L_x_2210:
[----:B------:R-:W-:Y:S01]  /*36a0*/  IMAD.SHL.U32 R3, R3, 0x200000, RZ ;  /* 0x0020000003037824 */ /* 0x000fe200078e00ff */
[----:B------:R-:W-:-:S04]  /*36b0*/  LEA R0, R0, 0x37800000, 0x17 ;  /* 0x3780000000007811 */ /* 0x000fc800078eb8ff */
[----:B------:R-:W-:Y:S01]  /*36c0*/  LOP3.LUT R27, R0, R3, R27, 0xfe, !PT ;  /* 0x00000003001b7212 */ /* 0x000fe200078efe1b */
[----:B------:R-:W-:Y:S05]  /*36d0*/  BRA `(.L_x_2193) ;  /* 0x0000028000007947 */ /* 0x000fea0003800000 */
.L_x_2205:
        /* <DEDUP_REMOVED lines=14> */
.L_x_2192:
        /* <DEDUP_REMOVED lines=18> */
[----:B012--5:R-:W-:Y:S05]  /*38e0*/  CALL.ABS.NOINC R14 ;  /* 0x000000000e007343 */ /* 0x027fea0003c00000 */
[----:B------:R-:W-:Y:S01]  /*38f0*/  IMAD.MOV.U32 R27, RZ, RZ, RZ ;  /* 0x000000ffff1b7224 */ /* 0x000fe200078e00ff */
[----:B------:R-:W-:Y:S05]  /*3900*/  BRA `(.L_x_2193) ;  /* 0x0000005000007947 */ /* 0x000fea0003800000 */
.L_x_2213:
[----:B------:R-:W3:Y:S02]  /*3910*/  LDG.E.64 R4, [R4.64] ;  /* 0x0000002404047981 */ /* 0x000ee4000c1e1b00 */
[----:B---3--:R0:W3:Y:S01]  /*3920*/  I2F.U64 R27, R4 ;  /* 0x00000004001b7312 */ /* 0x0080e20000301000 */
[----:B------:R-:W-:Y:S05]  /*3930*/  BRA `(.L_x_2193) ;  /* 0x0000002000007947 */ /* 0x000fea0003800000 */
.L_x_2212:
[----:B------:R-:W3:Y:S02]  /*3940*/  LDG.E R4, [R4.64] ;  /* 0x0000002404047981 */ /* 0x000ee4000c1e1900 */
[----:B---3--:R0:W3:Y:S02]  /*3950*/  I2F.U32 R27, R4 ;  /* 0x00000004001b7306 */ /* 0x0080e40000201000 */
.L_x_2193:
[----:B------:R-:W-:Y:S05]  /*3960*/  BSYNC B6 ;  /* 0x0000000000067941 */ /* 0x000fea0003800000 */
.L_x_2187:
[----:B------:R-:W-:Y:S02]  /*3970*/  IADD3 R17, R17, 0x80, RZ ;  /* 0x0000008011117810 */ /* 0x000fe40007ffe0ff */
.L_x_2159:
[----:B------:R-:W-:Y:S05]  /*3980*/  BSYNC B7 ;  /* 0x0000000000077941 */ /* 0x000fea0003800000 */
.L_x_2158:
[----:B------:R-:W-:Y:S01]  /*3990*/  ISETP.GE.AND P0, PT, R17, R16, PT ;  /* 0x000000101100720c */ /* 0x000fe20003f06270 */
[----:B------:R-:W-:Y:S01]  /*39a0*/  BSSY B7, `(.L_x_2214) ;  /* 0x00001c7000077945 */ /* 0x000fe20003800000 */
[----:B------:R-:W-:Y:S02]  /*39b0*/  IMAD.MOV.U32 R18, RZ, RZ, RZ ;  /* 0x000000ffff127224 */ /* 0x000fe400078e00ff */
[----:B------:R-:W-:-:S02]  /*39c0*/  IMAD.MOV.U32 R24, RZ, RZ, RZ ;  /* 0x000000ffff187224 */ /* 0x000fc400078e00ff */
[----:B------:R-:W-:-:S07]  /*39d0*/  IMAD.MOV.U32 R26, RZ, RZ, RZ ;  /* 0x000000ffff1a7224 */ /* 0x000fce00078e00ff */
        /* <DEDUP_REMOVED lines=17> */
[----:B------:R-:W4:Y:S02]  /*3af0*/  LDG.E.S8 R4, [R4.64] ;  /* 0x0000002404047981 */ /* 0x000f24000c1e1300 */
[----:B----4-:R0:W4:Y:S01]  /*3b00*/  I2F.S16 R24, R4 ;  /* 0x0000000400187306 */ /* 0x0101220000101400 */
[----:B------:R-:W-:Y:S05]  /*3b10*/  BRA `(.L_x_2222) ;  /* 0x00000cd000007947 */ /* 0x000fea0003800000 */
.L_x_2220:
[----:B------:R-:W4:Y:S02]  /*3b20*/  LDG.E.U8 R4, [R4.64] ;  /* 0x0000002404047981 */ /* 0x000f24000c1e1100 */
[----:B----4-:R0:W4:Y:S01]  /*3b30*/  I2F.U16 R24, R4 ;  /* 0x0000000400187306 */ /* 0x0101220000101000 */
[----:B------:R-:W-:Y:S05]  /*3b40*/  BRA `(.L_x_2222) ;  /* 0x00000ca000007947 */ /* 0x000fea0003800000 */
.L_x_2219:
[----:B------:R-:W-:-:S13]  /*3b50*/  ISETP.NE.AND P0, PT, R0, 0x2, PT ;  /* 0x000000020000780c */ /* 0x000fda0003f05270 */
[----:B------:R-:W-:Y:S05]  /*3b60*/  @!P0 BRA `(.L_x_2223) ;  /* 0x000000a000008947 */ /* 0x000fea0003800000 */
[----:B------:R-:W-:-:S13]  /*3b70*/  ISETP.NE.AND P0, PT, R0, 0x3, PT ;  /* 0x000000030000780c */ /* 0x000fda0003f05270 */
[----:B------:R-:W-:Y:S05]  /*3b80*/  @!P0 BRA `(.L_x_2224) ;  /* 0x0000005000008947 */ /* 0x000fea0003800000 */
[----:B------:R-:W-:-:S13]  /*3b90*/  ISETP.NE.AND P0, PT, R0, 0x4, PT ;  /* 0x000000040000780c */ /* 0x000fda0003f05270 */
[----:B------:R-:W-:Y:S05]  /*3ba0*/  @P0 BRA `(.L_x_2221) ;  /* 0x00000aa000000947 */ /* 0x000fea0003800000 */
[----:B------:R-:W4:Y:S02]  /*3bb0*/  LDG.E.64 R4, [R4.64] ;  /* 0x0000002404047981 */ /* 0x000f24000c1e1b00 */
[----:B----4-:R0:W4:Y:S01]  /*3bc0*/  I2F.S64 R24, R4 ;  /* 0x0000000400187312 */ /* 0x0101220000301400 */
[----:B------:R-:W-:Y:S05]  /*3bd0*/  BRA `(.L_x_2222) ;  /* 0x00000c1000007947 */ /* 0x000fea0003800000 */
.L_x_2224:
[----:B------:R-:W4:Y:S02]  /*3be0*/  LDG.E R4, [R4.64] ;  /* 0x0000002404047981 */ /* 0x000f24000c1e1900 */
[----:B----4-:R0:W4:Y:S01]  /*3bf0*/  I2F R24, R4 ;  /* 0x0000000400187306 */ /* 0x0101220000201400 */
[----:B------:R-:W-:Y:S05]  /*3c00*/  BRA `(.L_x_2222) ;  /* 0x00000be000007947 */ /* 0x000fea0003800000 */
.L_x_2223:
[----:B------:R-:W4:Y:S02]  /*3c10*/  LDG.E.U16 R4, [R4.64] ;  /* 0x0000002404047981 */ /* 0x000f24000c1e1500 */
[----:B----4-:R0:W4:Y:S01]  /*3c20*/  I2F.S16 R24, R4 ;  /* 0x0000000400187306 */ /* 0x0101220000101400 */
[----:B------:R-:W-:Y:S05]  /*3c30*/  BRA `(.L_x_2222) ;  /* 0x00000bb000007947 */ /* 0x000fea0003800000 */
.L_x_2218:
        /* <DEDUP_REMOVED lines=8> */
.L_x_2226:
[----:B------:R-:W4:Y:S02]  /*3cc0*/  LDG.E.U16 R4, [R4.64] ;  /* 0x0000002404047981 */ /* 0x000f24000c1e1500 */
[----:B----4-:R-:W-:Y:S01]  /*3cd0*/  HADD2.F32 R24, -RZ, R4.H0_H0 ;  /* 0x20000004ff187230 */ /* 0x010fe20000004100 */
[----:B------:R-:W-:Y:S05]  /*3ce0*/  BRA `(.L_x_2222) ;  /* 0x00000b0000007947 */ /* 0x000fea0003800000 */
.L_x_2225:
        /* <DEDUP_REMOVED lines=8> */
.L_x_2228:
[----:B------:R-:W4:Y:S02]  /*3d70*/  LDG.E.U16 R4, [R4.64] ;  /* 0x0000002404047981 */ /* 0x000f24000c1e1500 */
[----:B----4-:R-:W-:Y:S01]  /*3d80*/  HADD2.F32 R24, -RZ, R4.H0_H0 ;  /* 0x20000004ff187230 */ /* 0x010fe20000004100 */
[----:B------:R-:W-:Y:S05]  /*3d90*/  BRA `(.L_x_2222) ;  /* 0x00000a5000007947 */ /* 0x000fea0003800000 */
.L_x_2227:
[----:B------:R-:W4:Y:S02]  /*3da0*/  LDG.E.64 R4, [R4.64] ;  /* 0x0000002404047981 */ /* 0x000f24000c1e1b00 */
[----:B----4-:R-:W0:Y:S01]  /*3db0*/  F2F.F32.F64 R24, R4 ;  /* 0x0000000400187310 */ /* 0x010e220000301000 */
[----:B------:R-:W0:-:S14]  /*3dc0*/  DSETP.GEU.AND P0, PT, |R4|, c[0x2][0x0], PT ;  /* 0x008000000400762a */ /* 0x000e1c0003f0e200 */
[----:B0-----:R-:W-:Y:S01]  /*3dd0*/  @!P0 FMUL R24, R24, 1.175494350822287508e-38 ;  /* 0x0080000018188820 */ /* 0x001fe20000400000 */
[----:B------:R-:W-:Y:S05]  /*3de0*/  BRA `(.L_x_2222) ;  /* 0x00000a0000007947 */ /* 0x000fea0003800000 */
.L_x_2217:
        /* <DEDUP_REMOVED lines=8> */
[----:B------:R-:W4:Y:S02]  /*3e70*/  LDG.E.U8 R4, [R4.64] ;  /* 0x0000002404047981 */ /* 0x000f24000c1e1100 */
[----:B----4-:R-:W-:-:S04]  /*3e80*/  ISETP.NE.AND P0, PT, R4, RZ, PT ;  /* 0x000000ff0400720c */ /* 0x010fc80003f05270 */
[----:B------:R-:W-:Y:S01]  /*3e90*/  FSEL R24, RZ, 1, !P0 ;  /* 0x3f800000ff187808 */ /* 0x000fe20004000000 */
[----:B------:R-:W-:Y:S05]  /*3ea0*/  BRA `(.L_x_2222) ;  /* 0x0000094000007947 */ /* 0x000fea0003800000 */
.L_x_2231:
[----:B------:R-:W4:Y:S02]  /*3eb0*/  LDG.E.64 R4, [R4.64] ;  /* 0x0000002404047981 */ /* 0x000f24000c1e1b00 */
[----:B----4-:R-:W0:Y:S01]  /*3ec0*/  F2F.F32.F64 R24, R4 ;  /* 0x0000000400187310 */ /* 0x010e220000301000 */
[----:B------:R-:W0:-:S14]  /*3ed0*/  DSETP.GEU.AND P0, PT, |R4|, c[0x2][0x0], PT ;  /* 0x008000000400762a */ /* 0x000e1c0003f0e200 */
[----:B0-----:R-:W-:Y:S01]  /*3ee0*/  @!P0 FMUL R24, R24, 1.175494350822287508e-38 ;  /* 0x0080000018188820 */ /* 0x001fe20000400000 */
[----:B------:R-:W-:Y:S05]  /*3ef0*/  BRA `(.L_x_2222) ;  /* 0x000008f000007947 */ /* 0x000fea0003800000 */
.L_x_2230:
[----:B------:R-:W-:-:S13]  /*3f00*/  ISETP.NE.AND P0, PT, R0, 0xf, PT ;  /* 0x0000000f0000780c */ /* 0x000fda0003f05270 */
[----:B------:R-:W-:Y:S05]  /*3f10*/  @!P0 BRA `(.L_x_2232) ;  /* 0x0000025000008947 */ /* 0x000fea0003800000 */
[----:B------:R-:W-:-:S13]  /*3f20*/  ISETP.NE.AND P0, PT, R0, 0x17, PT ;  /* 0x000000170000780c */ /* 0x000fda0003f05270 */
[----:B------:R-:W-:Y:S05]  /*3f30*/  @!P0 BRA `(.L_x_2233) ;  /* 0x0000016000008947 */ /* 0x000fea0003800000 */
[----:B------:R-:W-:-:S13]  /*3f40*/  ISETP.NE.AND P0, PT, R0, 0x18, PT ;  /* 0x000000180000780c */ /* 0x000fda0003f05270 */
[----:B------:R-:W-:Y:S05]  /*3f50*/  @P0 BRA `(.L_x_2221) ;  /* 0x000006f000000947 */ /* 0x000fea0003800000 */
[----:B------:R-:W4:Y:S01]  /*3f60*/  LDG.E.U8 R24, [R4.64] ;  /* 0x0000002404187981 */ /* 0x000f22000c1e1100 */
[----:B------:R-:W-:Y:S02]  /*3f70*/  IMAD.MOV.U32 R8, RZ, RZ, -0x800000 ;  /* 0xff800000ff087424 */ /* 0x000fe400078e00ff */
[----:B----4-:R-:W-:-:S05]  /*3f80*/  IMAD.SHL.U32 R24, R24, 0x1000000, RZ ;  /* 0x0100000018187824 */ /* 0x010fca00078e00ff */
        /* <DEDUP_REMOVED lines=17> */
.L_x_2233:
[----:B------:R-:W4:Y:S02]  /*40a0*/  LDG.E.U8 R4, [R4.64] ;  /* 0x0000002404047981 */ /* 0x000f24000c1e1100 */
[----:B----4-:R-:W-:-:S05]  /*40b0*/  IMAD.SHL.U32 R0, R4, 0x2000000, RZ ;  /* 0x0200000004007824 */ /* 0x010fca00078e00ff */
        /* <DEDUP_REMOVED lines=11> */
.L_x_2232:
[----:B------:R-:W4:Y:S02]  /*4170*/  LDG.E.U16 R4, [R4.64] ;  /* 0x0000002404047981 */ /* 0x000f24000c1e1500 */
[----:B----4-:R-:W-:Y:S01]  /*4180*/  PRMT R24, RZ, 0x5410, R4 ;  /* 0x00005410ff187816 */ /* 0x010fe20000000004 */
[----:B------:R-:W-:Y:S05]  /*4190*/  BRA `(.L_x_2222) ;  /* 0x0000065000007947 */ /* 0x000fea0003800000 */
.L_x_2229:
        /* <DEDUP_REMOVED lines=8> */
[----:B------:R-:W4:Y:S02]  /*4220*/  LDG.E.U16 R4, [R4.64] ;  /* 0x0000002404047981 */ /* 0x000f24000c1e1500 */
[----:B----4-:R0:W4:Y:S01]  /*4230*/  I2F.U16 R24, R4 ;  /* 0x0000000400187306 */ /* 0x0101220000101000 */
[----:B------:R-:W-:Y:S05]  /*4240*/  BRA `(.L_x_2222) ;  /* 0x000005a000007947 */ /* 0x000fea0003800000 */
.L_x_2236:
[----:B------:R-:W4:Y:S01]  /*4250*/  LDG.E.U8 R3, [R4.64] ;  /* 0x0000002404037981 */ /* 0x000f22000c1e1100 */
[----:B------:R-:W-:Y:S01]  /*4260*/  IMAD.MOV.U32 R24, RZ, RZ, RZ ;  /* 0x000000ffff187224 */ /* 0x000fe200078e00ff */
[----:B----4-:R-:W-:-:S13]  /*4270*/  ISETP.NE.AND P0, PT, R3, RZ, PT ;  /* 0x000000ff0300720c */ /* 0x010fda0003f05270 */
        /* <DEDUP_REMOVED lines=17> */
.L_x_2238:
[----:B------:R-:W-:Y:S05]  /*4390*/  BSYNC B0 ;  /* 0x0000000000007941 */ /* 0x000fea0003800000 */
.L_x_2237:
[----:B------:R-:W-:Y:S01]  /*43a0*/  IMAD.SHL.U32 R3, R3, 0x100000, RZ ;  /* 0x0010000003037824 */ /* 0x000fe200078e00ff */
[----:B------:R-:W-:-:S04]  /*43b0*/  LEA R5, R0, 0x3b800000, 0x17 ;  /* 0x3b80000000057811 */ /* 0x000fc800078eb8ff */
[----:B------:R-:W-:Y:S01]  /*43c0*/  LOP3.LUT R24, R5, R3, R24, 0xfe, !PT ;  /* 0x0000000305187212 */ /* 0x000fe200078efe18 */
[----:B------:R-:W-:Y:S05]  /*43d0*/  BRA `(.L_x_2222) ;  /* 0x0000041000007947 */ /* 0x000fea0003800000 */
.L_x_2235:
        /* <DEDUP_REMOVED lines=20> */
.L_x_2240:
[----:B------:R-:W-:Y:S05]  /*4520*/  BSYNC B0 ;  /* 0x0000000000007941 */ /* 0x000fea0003800000 */
.L_x_2239:
[----:B------:R-:W-:Y:S01]  /*4530*/  IMAD.SHL.U32 R3, R3, 0x200000, RZ ;  /* 0x0020000003037824 */ /* 0x000fe200078e00ff */
[----:B------:R-:W-:-:S04]  /*4540*/  LEA R5, R0, 0x37800000, 0x17 ;  /* 0x3780000000057811 */ /* 0x000fc800078eb8ff */
[----:B------:R-:W-:Y:S01]  /*4550*/  LOP3.LUT R24, R5, R3, R24, 0xfe, !PT ;  /* 0x0000000305187212 */ /* 0x000fe200078efe18 */
[----:B------:R-:W-:Y:S05]  /*4560*/  BRA `(.L_x_2222) ;  /* 0x0000028000007947 */ /* 0x000fea0003800000 */
.L_x_2234:
[----:B------:R-:W-:-:S13]  /*4570*/  ISETP.NE.AND P0, PT, R0, 0x1c, PT ;  /* 0x0000001c0000780c */ /* 0x000fda0003f05270 */
[----:B------:R-:W-:Y:S05]  /*4580*/  @!P0 BRA `(.L_x_2241) ;  /* 0x0000024000008947 */ /* 0x000fea0003800000 */
[----:B------:R-:W-:-:S13]  /*4590*/  ISETP.NE.AND P0, PT, R0, 0x1d, PT ;  /* 0x0000001d0000780c */ /* 0x000fda0003f05270 */
[----:B------:R-:W-:Y:S05]  /*45a0*/  @!P0 BRA `(.L_x_2242) ;  /* 0x000001f000008947 */ /* 0x000fea0003800000 */
[----:B------:R-:W-:-:S13]  /*45b0*/  ISETP.NE.AND P0, PT, R0, 0x2c, PT ;  /* 0x0000002c0000780c */ /* 0x000fda0003f05270 */
[----:B------:R-:W-:Y:S05]  /*45c0*/  @P0 BRA `(.L_x_2221) ;  /* 0x0000008000000947 */ /* 0x000fea0003800000 */
[----:B------:R-:W4:Y:S01]  /*45d0*/  LDG.E.U8 R4, [R4.64] ;  /* 0x0000002404047981 */ /* 0x000f22000c1e1100 */
[----:B------:R-:W-:Y:S01]  /*45e0*/  IMAD.MOV.U32 R24, RZ, RZ, 0x400000 ;  /* 0x00400000ff187424 */ /* 0x000fe200078e00ff */
[----:B----4-:R-:W-:-:S13]  /*45f0*/  ISETP.NE.AND P0, PT, R4, RZ, PT ;  /* 0x000000ff0400720c */ /* 0x010fda0003f05270 */
[----:B------:R-:W-:Y:S05]  /*4600*/  @!P0 BRA `(.L_x_2222) ;  /* 0x000001e000008947 */ /* 0x000fea0003800000 */
[----:B------:R-:W-:-:S13]  /*4610*/  ISETP.NE.AND P0, PT, R4, 0xff, PT ;  /* 0x000000ff0400780c */ /* 0x000fda0003f05270 */
[----:B------:R-:W-:Y:S02]  /*4620*/  @!P0 IMAD.MOV.U32 R24, RZ, RZ, 0x7f800001 ;  /* 0x7f800001ff188424 */ /* 0x000fe400078e00ff */
[----:B------:R-:W-:Y:S01]  /*4630*/  @P0 IMAD.SHL.U32 R24, R4, 0x800000, RZ ;  /* 0x0080000004180824 */ /* 0x000fe200078e00ff */
[----:B------:R-:W-:Y:S05]  /*4640*/  BRA `(.L_x_2222) ;  /* 0x000001a000007947 */ /* 0x000fea0003800000 */
.L_x_2221:
        /* <DEDUP_REMOVED lines=18> */
[----:B0123-5:R-:W-:Y:S05]  /*4770*/  CALL.ABS.NOINC R14 ;  /* 0x000000000e007343 */ /* 0x02ffea0003c00000 */
[----:B------:R-:W-:Y:S01]  /*4780*/  IMAD.MOV.U32 R24, RZ, RZ, RZ ;  /* 0x000000ffff187224 */ /* 0x000fe200078e00ff */
[----:B------:R-:W-:Y:S05]  /*4790*/  BRA `(.L_x_2222) ;  /* 0x0000005000007947 */ /* 0x000fea0003800000 */
.L_x_2242:
[----:B------:R-:W4:Y:S02]  /*47a0*/  LDG.E.64 R4, [R4.64] ;  /* 0x0000002404047981 */ /* 0x000f24000c1e1b00 */
[----:B----4-:R0:W4:Y:S01]  /*47b0*/  I2F.U64 R24, R4 ;  /* 0x0000000400187312 */ /* 0x0101220000301000 */
[----:B------:R-:W-:Y:S05]  /*47c0*/  BRA `(.L_x_2222) ;  /* 0x0000002000007947 */ /* 0x000fea0003800000 */
.L_x_2241:
[----:B------:R-:W4:Y:S02]  /*47d0*/  LDG.E R4, [R4.64] ;  /* 0x0000002404047981 */ /* 0x000f24000c1e1900 */
[----:B----4-:R0:W4:Y:S02]  /*47e0*/  I2F.U32 R24, R4 ;  /* 0x0000000400187306 */ /* 0x0101240000201000 */
.L_x_2222:
[----:B------:R-:W-:Y:S05]  /*47f0*/  BSYNC B6 ;  /* 0x0000000000067941 */ /* 0x000fea0003800000 */
.L_x_2216:
        /* <DEDUP_REMOVED lines=15> */
[----:B----4-:R-:W4:Y:S02]  /*48f0*/  LDG.E.S8 R4, [R4.64] ;  /* 0x0000002404047981 */ /* 0x010f24000c1e1300 */
[----:B----4-:R0:W4:Y:S01]  /*4900*/  I2F.S16 R26, R4 ;  /* 0x00000004001a7306 */ /* 0x0101220000101400 */
[----:B------:R-:W-:Y:S05]  /*4910*/  BRA `(.L_x_2249) ;  /* 0x00000cd000007947 */ /* 0x000fea0003800000 */
.L_x_2247:
[----:B----4-:R-:W4:Y:S02]  /*4920*/  LDG.E.U8 R4, [R4.64] ;  /* 0x0000002404047981 */ /* 0x010f24000c1e1100 */
[----:B----4-:R0:W4:Y:S01]  /*4930*/  I2F.U16 R26, R4 ;  /* 0x00000004001a7306 */ /* 0x0101220000101000 */
[----:B------:R-:W-:Y:S05]  /*4940*/  BRA `(.L_x_2249) ;  /* 0x00000ca000007947 */ /* 0x000fea0003800000 */
.L_x_2246:
[----:B------:R-:W-:-:S13]  /*4950*/  ISETP.NE.AND P0, PT, R0, 0x2, PT ;  /* 0x000000020000780c */ /* 0x000fda0003f05270 */
[----:B------:R-:W-:Y:S05]  /*4960*/  @!P0 BRA `(.L_x_2250) ;  /* 0x000000a000008947 */ /* 0x000fea0003800000 */
[----:B------:R-:W-:-:S13]  /*4970*/  ISETP.NE.AND P0, PT, R0, 0x3, PT ;  /* 0x000000030000780c */ /* 0x000fda0003f05270 */
[----:B------:R-:W-:Y:S05]  /*4980*/  @!P0 BRA `(.L_x_2251) ;  /* 0x0000005000008947 */ /* 0x000fea0003800000 */
[----:B------:R-:W-:-:S13]  /*4990*/  ISETP.NE.AND P0, PT, R0, 0x4, PT ;  /* 0x000000040000780c */ /* 0x000fda0003f05270 */
[----:B------:R-:W-:Y:S05]  /*49a0*/  @P0 BRA `(.L_x_2248) ;  /* 0x00000aa000000947 */ /* 0x000fea0003800000 */
[----:B----4-:R-:W4:Y:S02]  /*49b0*/  LDG.E.64 R4, [R4.64] ;  /* 0x0000002404047981 */ /* 0x010f24000c1e1b00 */
[----:B----4-:R0:W4:Y:S01]  /*49c0*/  I2F.S64 R26, R4 ;  /* 0x00000004001a7312 */ /* 0x0101220000301400 */
[----:B------:R-:W-:Y:S05]  /*49d0*/  BRA `(.L_x_2249) ;  /* 0x00000c1000007947 */ /* 0x000fea0003800000 */
.L_x_2251:
[----:B----4-:R-:W4:Y:S02]  /*49e0*/  LDG.E R4, [R4.64] ;  /* 0x0000002404047981 */ /* 0x010f24000c1e1900 */
[----:B----4-:R0:W4:Y:S01]  /*49f0*/  I2F R26, R4 ;  /* 0x00000004001a7306 */ /* 0x0101220000201400 */
[----:B------:R-:W-:Y:S05]  /*4a00*/  BRA `(.L_x_2249) ;  /* 0x00000be000007947 */ /* 0x000fea0003800000 */
.L_x_2250:
[----:B----4-:R-:W4:Y:S02]  /*4a10*/  LDG.E.U16 R4, [R4.64] ;  /* 0x0000002404047981 */ /* 0x010f24000c1e1500 */
[----:B----4-:R0:W4:Y:S01]  /*4a20*/  I2F.S16 R26, R4 ;  /* 0x00000004001a7306 */ /* 0x0101220000101400 */
[----:B------:R-:W-:Y:S05]  /*4a30*/  BRA `(.L_x_2249) ;  /* 0x00000bb000007947 */ /* 0x000fea0003800000 */
.L_x_2245:
        /* <DEDUP_REMOVED lines=8> */
.L_x_2253:
[----:B----4-:R-:W4:Y:S02]  /*4ac0*/  LDG.E.U16 R4, [R4.64] ;  /* 0x0000002404047981 */ /* 0x010f24000c1e1500 */
[----:B----4-:R-:W-:Y:S01]  /*4ad0*/  HADD2.F32 R26, -RZ, R4.H0_H0 ;  /* 0x20000004ff1a7230 */ /* 0x010fe20000004100 */
[----:B------:R-:W-:Y:S05]  /*4ae0*/  BRA `(.L_x_2249) ;  /* 0x00000b0000007947 */ /* 0x000fea0003800000 */
.L_x_2252:
        /* <DEDUP_REMOVED lines=8> */
.L_x_2255:
[----:B----4-:R-:W4:Y:S02]  /*4b70*/  LDG.E.U16 R4, [R4.64] ;  /* 0x0000002404047981 */ /* 0x010f24000c1e1500 */
[----:B----4-:R-:W-:Y:S01]  /*4b80*/  HADD2.F32 R26, -RZ, R4.H0_H0 ;  /* 0x20000004ff1a7230 */ /* 0x010fe20000004100 */
[----:B------:R-:W-:Y:S05]  /*4b90*/  BRA `(.L_x_2249) ;  /* 0x00000a5000007947 */ /* 0x000fea0003800000 */
.L_x_2254:
[----:B----4-:R-:W4:Y:S02]  /*4ba0*/  LDG.E.64 R4, [R4.64] ;  /* 0x0000002404047981 */ /* 0x010f24000c1e1b00 */
[----:B----4-:R-:W0:Y:S01]  /*4bb0*/  F2F.F32.F64 R26, R4 ;  /* 0x00000004001a7310 */ /* 0x010e220000301000 */
[----:B------:R-:W0:-:S14]  /*4bc0*/  DSETP.GEU.AND P0, PT, |R4|, c[0x2][0x0], PT ;  /* 0x008000000400762a */ /* 0x000e1c0003f0e200 */
[----:B0-----:R-:W-:Y:S01]  /*4bd0*/  @!P0 FMUL R26, R26, 1.175494350822287508e-38 ;  /* 0x008000001a1a8820 */ /* 0x001fe20000400000 */
[----:B------:R-:W-:Y:S05]  /*4be0*/  BRA `(.L_x_2249) ;  /* 0x00000a0000007947 */ /* 0x000fea0003800000 */
.L_x_2244:
        /* <DEDUP_REMOVED lines=8> */
[----:B----4-:R-:W4:Y:S02]  /*4c70*/  LDG.E.U8 R4, [R4.64] ;  /* 0x0000002404047981 */ /* 0x010f24000c1e1100 */
[----:B----4-:R-:W-:-:S04]  /*4c80*/  ISETP.NE.AND P0, PT, R4, RZ, PT ;  /* 0x000000ff0400720c */ /* 0x010fc80003f05270 */
[----:B------:R-:W-:Y:S01]  /*4c90*/  FSEL R26, RZ, 1, !P0 ;  /* 0x3f800000ff1a7808 */ /* 0x000fe20004000000 */
[----:B------:R-:W-:Y:S05]  /*4ca0*/  BRA `(.L_x_2249) ;  /* 0x0000094000007947 */ /* 0x000fea0003800000 */
.L_x_2258:
[----:B----4-:R-:W4:Y:S02]  /*4cb0*/  LDG.E.64 R4, [R4.64] ;  /* 0x0000002404047981 */ /* 0x010f24000c1e1b00 */
[----:B----4-:R-:W0:Y:S01]  /*4cc0*/  F2F.F32.F64 R26, R4 ;  /* 0x00000004001a7310 */ /* 0x010e220000301000 */
[----:B------:R-:W0:-:S14]  /*4cd0*/  DSETP.GEU.AND P0, PT, |R4|, c[0x2][0x0], PT ;  /* 0x008000000400762a */ /* 0x000e1c0003f0e200 */
[----:B0-----:R-:W-:Y:S01]  /*4ce0*/  @!P0 FMUL R26, R26, 1.175494350822287508e-38 ;  /* 0x008000001a1a8820 */ /* 0x001fe20000400000 */
[----:B------:R-:W-:Y:S05]  /*4cf0*/  BRA `(.L_x_2249) ;  /* 0x000008f000007947 */ /* 0x000fea0003800000 */
.L_x_2257:
[----:B------:R-:W-:-:S13]  /*4d00*/  ISETP.NE.AND P0, PT, R0, 0xf, PT ;  /* 0x0000000f0000780c */ /* 0x000fda0003f05270 */
[----:B------:R-:W-:Y:S05]  /*4d10*/  @!P0 BRA `(.L_x_2259) ;  /* 0x0000025000008947 */ /* 0x000fea0003800000 */
[----:B------:R-:W-:-:S13]  /*4d20*/  ISETP.NE.AND P0, PT, R0, 0x17, PT ;  /* 0x000000170000780c */ /* 0x000fda0003f05270 */
[----:B------:R-:W-:Y:S05]  /*4d30*/  @!P0 BRA `(.L_x_2260) ;  /* 0x0000016000008947 */ /* 0x000fea0003800000 */
[----:B------:R-:W-:-:S13]  /*4d40*/  ISETP.NE.AND P0, PT, R0, 0x18, PT ;  /* 0x000000180000780c */ /* 0x000fda0003f05270 */
[----:B------:R-:W-:Y:S05]  /*4d50*/  @P0 BRA `(.L_x_2248) ;  /* 0x000006f000000947 */ /* 0x000fea0003800000 */
[----:B----4-:R-:W4:Y:S01]  /*4d60*/  LDG.E.U8 R26, [R4.64] ;  /* 0x00000024041a7981 */ /* 0x010f22000c1e1100 */
        /* <DEDUP_REMOVED lines=19> */
.L_x_2260:
[----:B----4-:R-:W4:Y:S02]  /*4ea0*/  LDG.E.U8 R4, [R4.64] ;  /* 0x0000002404047981 */ /* 0x010f24000c1e1100 */
        /* <DEDUP_REMOVED lines=12> */
.L_x_2259:
[----:B----4-:R-:W4:Y:S02]  /*4f70*/  LDG.E.U16 R4, [R4.64] ;  /* 0x0000002404047981 */ /* 0x010f24000c1e1500 */
[----:B----4-:R-:W-:Y:S01]  /*4f80*/  PRMT R26, RZ, 0x5410, R4 ;  /* 0x00005410ff1a7816 */ /* 0x010fe20000000004 */
[----:B------:R-:W-:Y:S05]  /*4f90*/  BRA `(.L_x_2249) ;  /* 0x0000065000007947 */ /* 0x000fea0003800000 */
.L_x_2256:
        /* <DEDUP_REMOVED lines=8> */
[----:B----4-:R-:W4:Y:S02]  /*5020*/  LDG.E.U16 R4, [R4.64] ;  /* 0x0000002404047981 */ /* 0x010f24000c1e1500 */
[----:B----4-:R0:W4:Y:S01]  /*5030*/  I2F.U16 R26, R4 ;  /* 0x00000004001a7306 */ /* 0x0101220000101000 */
[----:B------:R-:W-:Y:S05]  /*5040*/  BRA `(.L_x_2249) ;  /* 0x000005a000007947 */ /* 0x000fea0003800000 */
.L_x_2263:
[----:B----4-:R-:W4:Y:S01]  /*5050*/  LDG.E.U8 R3, [R4.64] ;  /* 0x0000002404037981 */ /* 0x010f22000c1e1100 */
        /* <DEDUP_REMOVED lines=19> */
.L_x_2265:
[----:B------:R-:W-:Y:S05]  /*5190*/  BSYNC B0 ;  /* 0x0000000000007941 */ /* 0x000fea0003800000 */
.L_x_2264:
[----:B------:R-:W-:Y:S01]  /*51a0*/  IMAD.SHL.U32 R3, R3, 0x100000, RZ ;  /* 0x0010000003037824 */ /* 0x000fe200078e00ff */
[----:B------:R-:W-:-:S04]  /*51b0*/  LEA R5, R0, 0x3b800000, 0x17 ;  /* 0x3b80000000057811 */ /* 0x000fc800078eb8ff */
[----:B------:R-:W-:Y:S01]  /*51c0*/  LOP3.LUT R26, R5, R3, R26, 0xfe, !PT ;  /* 0x00000003051a7212 */ /* 0x000fe200078efe1a */
[----:B------:R-:W-:Y:S05]  /*51d0*/  BRA `(.L_x_2249) ;  /* 0x0000041000007947 */ /* 0x000fea0003800000 */
.L_x_2262:
        /* <DEDUP_REMOVED lines=20> */
.L_x_2267:
[----:B------:R-:W-:Y:S05]  /*5320*/  BSYNC B0 ;  /* 0x0000000000007941 */ /* 0x000fea0003800000 */
.L_x_2266:
[----:B------:R-:W-:Y:S01]  /*5330*/  IMAD.SHL.U32 R3, R3, 0x200000, RZ ;  /* 0x0020000003037824 */ /* 0x000fe200078e00ff */
[----:B------:R-:W-:-:S04]  /*5340*/  LEA R5, R0, 0x37800000, 0x17 ;  /* 0x3780000000057811 */ /* 0x000fc800078eb8ff */
[----:B------:R-:W-:Y:S01]  /*5350*/  LOP3.LUT R26, R5, R3, R26, 0xfe, !PT ;  /* 0x00000003051a7212 */ /* 0x000fe200078efe1a */
[----:B------:R-:W-:Y:S05]  /*5360*/  BRA `(.L_x_2249) ;  /* 0x0000028000007947 */ /* 0x000fea0003800000 */
.L_x_2261:
[----:B------:R-:W-:-:S13]  /*5370*/  ISETP.NE.AND P0, PT, R0, 0x1c, PT ;  /* 0x0000001c0000780c */ /* 0x000fda0003f05270 */
[----:B------:R-:W-:Y:S05]  /*5380*/  @!P0 BRA `(.L_x_2268) ;  /* 0x0000024000008947 */ /* 0x000fea0003800000 */
[----:B------:R-:W-:-:S13]  /*5390*/  ISETP.NE.AND P0, PT, R0, 0x1d, PT ;  /* 0x0000001d0000780c */ /* 0x000fda0003f05270 */
[----:B------:R-:W-:Y:S05]  /*53a0*/  @!P0 BRA `(.L_x_2269) ;  /* 0x000001f000008947 */ /* 0x000fea0003800000 */
[----:B------:R-:W-:-:S13]  /*53b0*/  ISETP.NE.AND P0, PT, R0, 0x2c, PT ;  /* 0x0000002c0000780c */ /* 0x000fda0003f05270 */
[----:B------:R-:W-:Y:S05]  /*53c0*/  @P0 BRA `(.L_x_2248) ;  /* 0x0000008000000947 */ /* 0x000fea0003800000 */
[----:B----4-:R-:W4:Y:S01]  /*53d0*/  LDG.E.U8 R4, [R4.64] ;  /* 0x0000002404047981 */ /* 0x010f22000c1e1100 */
[----:B------:R-:W-:Y:S01]  /*53e0*/  IMAD.MOV.U32 R26, RZ, RZ, 0x400000 ;  /* 0x00400000ff1a7424 */ /* 0x000fe200078e00ff */
[----:B----4-:R-:W-:-:S13]  /*53f0*/  ISETP.NE.AND P0, PT, R4, RZ, PT ;  /* 0x000000ff0400720c */ /* 0x010fda0003f05270 */
[----:B------:R-:W-:Y:S05]  /*5400*/  @!P0 BRA `(.L_x_2249) ;  /* 0x000001e000008947 */ /* 0x000fea0003800000 */
[----:B------:R-:W-:-:S13]  /*5410*/  ISETP.NE.AND P0, PT, R4, 0xff, PT ;  /* 0x000000ff0400780c */ /* 0x000fda0003f05270 */
[----:B------:R-:W-:Y:S02]  /*5420*/  @!P0 IMAD.MOV.U32 R26, RZ, RZ, 0x7f800001 ;  /* 0x7f800001ff1a8424 */ /* 0x000fe400078e00ff */
[----:B------:R-:W-:Y:S01]  /*5430*/  @P0 IMAD.SHL.U32 R26, R4, 0x800000, RZ ;  /* 0x00800000041a0824 */ /* 0x000fe200078e00ff */
[----:B------:R-:W-:Y:S05]  /*5440*/  BRA `(.L_x_2249) ;  /* 0x000001a000007947 */ /* 0x000fea0003800000 */
.L_x_2248:
        /* <DEDUP_REMOVED lines=18> */
[----:B012345:R-:W-:Y:S05]  /*5570*/  CALL.ABS.NOINC R14 ;  /* 0x000000000e007343 */ /* 0x03ffea0003c00000 */
[----:B------:R-:W-:Y:S01]  /*5580*/  IMAD.MOV.U32 R26, RZ, RZ, RZ ;  /* 0x000000ffff1a7224 */ /* 0x000fe200078e00ff */
[----:B------:R-:W-:Y:S05]  /*5590*/  BRA `(.L_x_2249) ;  /* 0x0000005000007947 */ /* 0x000fea0003800000 */
.L_x_2269:
[----:B----4-:R-:W4:Y:S02]  /*55a0*/  LDG.E.64 R4, [R4.64] ;  /* 0x0000002404047981 */ /* 0x010f24000c1e1b00 */
[----:B----4-:R0:W4:Y:S01]  /*55b0*/  I2F.U64 R26, R4 ;  /* 0x00000004001a7312 */ /* 0x0101220000301000 */
[----:B------:R-:W-:Y:S05]  /*55c0*/  BRA `(.L_x_2249) ;  /* 0x0000002000007947 */ /* 0x000fea0003800000 */
.L_x_2268:
[----:B----4-:R-:W4:Y:S02]  /*55d0*/  LDG.E R4, [R4.64] ;  /* 0x0000002404047981 */ /* 0x010f24000c1e1900 */
[----:B----4-:R0:W4:Y:S02]  /*55e0*/  I2F.U32 R26, R4 ;  /* 0x00000004001a7306 */ /* 0x0101240000201000 */
.L_x_2249:
[----:B------:R-:W-:Y:S05]  /*55f0*/  BSYNC B6 ;  /* 0x0000000000067941 */ /* 0x000fea0003800000 */
.L_x_2243:
[----:B------:R-:W-:Y:S02]  /*5600*/  IADD3 R17, R17, 0x80, RZ ;  /* 0x0000008011117810 */ /* 0x000fe40007ffe0ff */
.L_x_2215:
[----:B------:R-:W-:Y:S05]  /*5610*/  BSYNC B7 ;  /* 0x0000000000077941 */ /* 0x000fea0003800000 */
.L_x_2214:
        /* <DEDUP_REMOVED lines=23> */
.L_x_2276:
[----:B----4-:R-:W4:Y:S02]  /*5790*/  LDG.E.U8 R4, [R4.64] ;  /* 0x0000002404047981 */ /* 0x010f24000c1e1100 */
[----:B----4-:R0:W4:Y:S01]  /*57a0*/  I2F.U16 R25, R4 ;  /* 0x0000000400197306 */ /* 0x0101220000101000 */
[----:B------:R-:W-:Y:S05]  /*57b0*/  BRA `(.L_x_2278) ;  /* 0x00000ca000007947 */ /* 0x000fea0003800000 */
.L_x_2275:
        /* <DEDUP_REMOVED lines=9> */
.L_x_2280:
[----:B----4-:R-:W4:Y:S02]  /*5850*/  LDG.E R4, [R4.64] ;  /* 0x0000002404047981 */ /* 0x010f24000c1e1900 */
[----:B----4-:R0:W4:Y:S01]  /*5860*/  I2F R25, R4 ;  /* 0x0000000400197306 */ /* 0x0101220000201400 */
[----:B------:R-:W-:Y:S05]  /*5870*/  BRA `(.L_x_2278) ;  /* 0x00000be000007947 */ /* 0x000fea0003800000 */
.L_x_2279:
[----:B----4-:R-:W4:Y:S02]  /*5880*/  LDG.E.U16 R4, [R4.64] ;  /* 0x0000002404047981 */ /* 0x010f24000c1e1500 */
[----:B----4-:R0:W4:Y:S01]  /*5890*/  I2F.S16 R25, R4 ;  /* 0x0000000400197306 */ /* 0x0101220000101400 */
[----:B------:R-:W-:Y:S05]  /*58a0*/  BRA `(.L_x_2278) ;  /* 0x00000bb000007947 */ /* 0x000fea0003800000 */
.L_x_2274:
        /* <DEDUP_REMOVED lines=8> */
.L_x_2282:
[----:B----4-:R-:W4:Y:S02]  /*5930*/  LDG.E.U16 R4, [R4.64] ;  /* 0x0000002404047981 */ /* 0x010f24000c1e1500 */
[----:B----4-:R-:W-:Y:S01]  /*5940*/  HADD2.F32 R25, -RZ, R4.H0_H0 ;  /* 0x20000004ff197230 */ /* 0x010fe20000004100 */
[----:B------:R-:W-:Y:S05]  /*5950*/  BRA `(.L_x_2278) ;  /* 0x00000b0000007947 */ /* 0x000fea0003800000 */
.L_x_2281:
        /* <DEDUP_REMOVED lines=8> */
.L_x_2284:
[----:B----4-:R-:W4:Y:S02]  /*59e0*/  LDG.E.U16 R4, [R4.64] ;  /* 0x0000002404047981 */ /* 0x010f24000c1e1500 */
[----:B----4-:R-:W-:Y:S01]  /*59f0*/  HADD2.F32 R25, -RZ, R4.H0_H0 ;  /* 0x20000004ff197230 */ /* 0x010fe20000004100 */
[----:B------:R-:W-:Y:S05]  /*5a00*/  BRA `(.L_x_2278) ;  /* 0x00000a5000007947 */ /* 0x000fea0003800000 */
.L_x_2283:
[----:B----4-:R-:W4:Y:S02]  /*5a10*/  LDG.E.64 R4, [R4.64] ;  /* 0x0000002404047981 */ /* 0x010f24000c1e1b00 */
[----:B----4-:R-:W0:Y:S01]  /*5a20*/  F2F.F32.F64 R25, R4 ;  /* 0x0000000400197310 */ /* 0x010e220000301000 */
[----:B------:R-:W0:-:S14]  /*5a30*/  DSETP.GEU.AND P0, PT, |R4|, c[0x2][0x0], PT ;  /* 0x008000000400762a */ /* 0x000e1c0003f0e200 */
[----:B0-----:R-:W-:Y:S01]  /*5a40*/  @!P0 FMUL R25, R25, 1.175494350822287508e-38 ;  /* 0x0080000019198820 */ /* 0x001fe20000400000 */
[----:B------:R-:W-:Y:S05]  /*5a50*/  BRA `(.L_x_2278) ;  /* 0x00000a0000007947 */ /* 0x000fea0003800000 */
.L_x_2273:
        /* <DEDUP_REMOVED lines=12> */
.L_x_2287:
[----:B----4-:R-:W4:Y:S02]  /*5b20*/  LDG.E.64 R4, [R4.64] ;  /* 0x0000002404047981 */ /* 0x010f24000c1e1b00 */
[----:B----4-:R-:W0:Y:S01]  /*5b30*/  F2F.F32.F64 R25, R4 ;  /* 0x0000000400197310 */ /* 0x010e220000301000 */
[----:B------:R-:W0:-:S14]  /*5b40*/  DSETP.GEU.AND P0, PT, |R4|, c[0x2][0x0], PT ;  /* 0x008000000400762a */ /* 0x000e1c0003f0e200 */
[----:B0-----:R-:W-:Y:S01]  /*5b50*/  @!P0 FMUL R25, R25, 1.175494350822287508e-38 ;  /* 0x0080000019198820 */ /* 0x001fe20000400000 */
[----:B------:R-:W-:Y:S05]  /*5b60*/  BRA `(.L_x_2278) ;  /* 0x000008f000007947 */ /* 0x000fea0003800000 */
.L_x_2286:
        /* <DEDUP_REMOVED lines=26> */
.L_x_2289:
        /* <DEDUP_REMOVED lines=13> */
.L_x_2288:
[----:B----4-:R-:W4:Y:S02]  /*5de0*/  LDG.E.U16 R4, [R4.64] ;  /* 0x0000002404047981 */ /* 0x010f24000c1e1500 */
[----:B----4-:R-:W-:Y:S01]  /*5df0*/  PRMT R25, RZ, 0x5410, R4 ;  /* 0x00005410ff197816 */ /* 0x010fe20000000004 */
[----:B------:R-:W-:Y:S05]  /*5e00*/  BRA `(.L_x_2278) ;  /* 0x0000065000007947 */ /* 0x000fea0003800000 */
.L_x_2285:
        /* <DEDUP_REMOVED lines=11> */
.L_x_2292:
        /* <DEDUP_REMOVED lines=20> */
.L_x_2294:
[----:B------:R-:W-:Y:S05]  /*6000*/  BSYNC B0 ;  /* 0x0000000000007941 */ /* 0x000fea0003800000 */
.L_x_2293:
[----:B------:R-:W-:Y:S01]  /*6010*/  IMAD.SHL.U32 R3, R3, 0x100000, RZ ;  /* 0x0010000003037824 */ /* 0x000fe200078e00ff */
[----:B------:R-:W-:-:S04]  /*6020*/  LEA R0, R0, 0x3b800000, 0x17 ;  /* 0x3b80000000007811 */ /* 0x000fc800078eb8ff */
[----:B------:R-:W-:Y:S01]  /*6030*/  LOP3.LUT R25, R0, R3, R25, 0xfe, !PT ;  /* 0x0000000300197212 */ /* 0x000fe200078efe19 */
[----:B------:R-:W-:Y:S05]  /*6040*/  BRA `(.L_x_2278) ;  /* 0x0000041000007947 */ /* 0x000fea0003800000 */
.L_x_2291:
        /* <DEDUP_REMOVED lines=20> */
.L_x_2296:
[----:B------:R-:W-:Y:S05]  /*6190*/  BSYNC B0 ;  /* 0x0000000000007941 */ /* 0x000fea0003800000 */
.L_x_2295:
[----:B------:R-:W-:Y:S01]  /*61a0*/  IMAD.SHL.U32 R3, R3, 0x200000, RZ ;  /* 0x0020000003037824 */ /* 0x000fe200078e00ff */
[----:B------:R-:W-:-:S04]  /*61b0*/  LEA R0, R0, 0x37800000, 0x17 ;  /* 0x3780000000007811 */ /* 0x000fc800078eb8ff */
[----:B------:R-:W-:Y:S01]  /*61c0*/  LOP3.LUT R25, R0, R3, R25, 0xfe, !PT ;  /* 0x0000000300197212 */ /* 0x000fe200078efe19 */
[----:B------:R-:W-:Y:S05]  /*61d0*/  BRA `(.L_x_2278) ;  /* 0x0000028000007947 */ /* 0x000fea0003800000 */
.L_x_2290:
        /* <DEDUP_REMOVED lines=14> */
.L_x_2277:
        /* <DEDUP_REMOVED lines=21> */
.L_x_2298:
[----:B----4-:R-:W4:Y:S02]  /*6410*/  LDG.E.64 R4, [R4.64] ;  /* 0x0000002404047981 */ /* 0x010f24000c1e1b00 */
[----:B----4-:R0:W4:Y:S01]  /*6420*/  I2F.U64 R25, R4 ;  /* 0x0000000400197312 */ /* 0x0101220000301000 */
[----:B------:R-:W-:Y:S05]  /*6430*/  BRA `(.L_x_2278) ;  /* 0x0000002000007947 */ /* 0x000fea0003800000 */
.L_x_2297:
[----:B----4-:R-:W4:Y:S02]  /*6440*/  LDG.E R4, [R4.64] ;  /* 0x0000002404047981 */ /* 0x010f24000c1e1900 */
[----:B----4-:R0:W4:Y:S02]  /*6450*/  I2F.U32 R25, R4 ;  /* 0x0000000400197306 */ /* 0x0101240000201000 */
.L_x_2278:
[----:B------:R-:W-:Y:S05]  /*6460*/  BSYNC B6 ;  /* 0x0000000000067941 */ /* 0x000fea0003800000 */
.L_x_2272:
        /* <DEDUP_REMOVED lines=17> */
.L_x_2302:
[----:B----4-:R-:W4:Y:S02]  /*6580*/  LDG.E.U8 R4, [R4.64] ;  /* 0x0000002404047981 */ /* 0x010f24000c1e1100 */
[----:B----4-:R0:W4:Y:S01]  /*6590*/  I2F.U16 R18, R4 ;  /* 0x0000000400127306 */ /* 0x0101220000101000 */
[----:B------:R-:W-:Y:S05]  /*65a0*/  BRA `(.L_x_2271) ;  /* 0x00000c7000007947 */ /* 0x000fea0003800000 */
.L_x_2301:
        /* <DEDUP_REMOVED lines=9> */
.L_x_2305:
[----:B----4-:R-:W4:Y:S02]  /*6640*/  LDG.E R4, [R4.64] ;  /* 0x0000002404047981 */ /* 0x010f24000c1e1900 */
[----:B----4-:R0:W4:Y:S01]  /*6650*/  I2F R18, R4 ;  /* 0x0000000400127306 */ /* 0x0101220000201400 */
[----:B------:R-:W-:Y:S05]  /*6660*/  BRA `(.L_x_2271) ;  /* 0x00000bb000007947 */ /* 0x000fea0003800000 */
.L_x_2304:
[----:B----4-:R-:W4:Y:S02]  /*6670*/  LDG.E.U16 R4, [R4.64] ;  /* 0x0000002404047981 */ /* 0x010f24000c1e1500 */
[----:B----4-:R0:W4:Y:S01]  /*6680*/  I2F.S16 R18, R4 ;  /* 0x0000000400127306 */ /* 0x0101220000101400 */
[----:B------:R-:W-:Y:S05]  /*6690*/  BRA `(.L_x_2271) ;  /* 0x00000b8000007947 */ /* 0x000fea0003800000 */
.L_x_2300:
        /* <DEDUP_REMOVED lines=8> */
.L_x_2307:
[----:B----4-:R-:W4:Y:S02]  /*6720*/  LDG.E.U16 R4, [R4.64] ;  /* 0x0000002404047981 */ /* 0x010f24000c1e1500 */
[----:B----4-:R-:W-:Y:S01]  /*6730*/  HADD2.F32 R18, -RZ, R4.H0_H0 ;  /* 0x20000004ff127230 */ /* 0x010fe20000004100 */
[----:B------:R-:W-:Y:S05]  /*6740*/  BRA `(.L_x_2271) ;  /* 0x00000ad000007947 */ /* 0x000fea0003800000 */
.L_x_2306:
        /* <DEDUP_REMOVED lines=8> */
.L_x_2309:
[----:B----4-:R-:W4:Y:S02]  /*67d0*/  LDG.E.U16 R4, [R4.64] ;  /* 0x0000002404047981 */ /* 0x010f24000c1e1500 */
[----:B----4-:R-:W-:Y:S01]  /*67e0*/  HADD2.F32 R18, -RZ, R4.H0_H0 ;  /* 0x20000004ff127230 */ /* 0x010fe20000004100 */
[----:B------:R-:W-:Y:S05]  /*67f0*/  BRA `(.L_x_2271) ;  /* 0x00000a2000007947 */ /* 0x000fea0003800000 */
.L_x_2308:
[----:B----4-:R-:W4:Y:S02]  /*6800*/  LDG.E.64 R4, [R4.64] ;  /* 0x0000002404047981 */ /* 0x010f24000c1e1b00 */
[----:B----4-:R-:W0:Y:S01]  /*6810*/  F2F.F32.F64 R18, R4 ;  /* 0x0000000400127310 */ /* 0x010e220000301000 */
[----:B------:R-:W0:-:S14]  /*6820*/  DSETP.GEU.AND P0, PT, |R4|, c[0x2][0x0], PT ;  /* 0x008000000400762a */ /* 0x000e1c0003f0e200 */
[----:B0-----:R-:W-:Y:S01]  /*6830*/  @!P0 FMUL R18, R18, 1.175494350822287508e-38 ;  /* 0x0080000012128820 */ /* 0x001fe20000400000 */
[----:B------:R-:W-:Y:S05]  /*6840*/  BRA `(.L_x_2271) ;  /* 0x000009d000007947 */ /* 0x000fea0003800000 */
.L_x_2299:
        /* <DEDUP_REMOVED lines=12> */
.L_x_2312:
[----:B----4-:R-:W4:Y:S02]  /*6910*/  LDG.E.64 R4, [R4.64] ;  /* 0x0000002404047981 */ /* 0x010f24000c1e1b00 */
[----:B----4-:R-:W0:Y:S01]  /*6920*/  F2F.F32.F64 R18, R4 ;  /* 0x0000000400127310 */ /* 0x010e220000301000 */
[----:B------:R-:W0:-:S14]  /*6930*/  DSETP.GEU.AND P0, PT, |R4|, c[0x2][0x0], PT ;  /* 0x008000000400762a */ /* 0x000e1c0003f0e200 */
[----:B0-----:R-:W-:Y:S01]  /*6940*/  @!P0 FMUL R18, R18, 1.175494350822287508e-38 ;  /* 0x0080000012128820 */ /* 0x001fe20000400000 */
[----:B------:R-:W-:Y:S05]  /*6950*/  BRA `(.L_x_2271) ;  /* 0x000008c000007947 */ /* 0x000fea0003800000 */
.L_x_2311:
        /* <DEDUP_REMOVED lines=26> */
.L_x_2314:
        /* <DEDUP_REMOVED lines=13> */
.L_x_2313:
[----:B----4-:R-:W4:Y:S02]  /*6bd0*/  LDG.E.U16 R4, [R4.64] ;  /* 0x0000002404047981 */ /* 0x010f24000c1e1500 */
[----:B----4-:R-:W-:Y:S01]  /*6be0*/  PRMT R18, RZ, 0x5410, R4 ;  /* 0x00005410ff127816 */ /* 0x010fe20000000004 */
[----:B------:R-:W-:Y:S05]  /*6bf0*/  BRA `(.L_x_2271) ;  /* 0x0000062000007947 */ /* 0x000fea0003800000 */
.L_x_2310:
        /* <DEDUP_REMOVED lines=11> */
.L_x_2317:
[----:B----4-:R-:W4:Y:S02]  /*6cb0*/  LDG.E.U8 R3, [R4.64] ;  /* 0x0000002404037981 */ /* 0x010f24000c1e1100 */
        /* <DEDUP_REMOVED lines=18> */
.L_x_2319:
[----:B------:R-:W-:Y:S05]  /*6de0*/  BSYNC B0 ;  /* 0x0000000000007941 */ /* 0x000fea0003800000 */
.L_x_2318:
[----:B------:R-:W-:Y:S01]  /*6df0*/  IMAD.SHL.U32 R3, R3, 0x100000, RZ ;  /* 0x0010000003037824 */ /* 0x000fe200078e00ff */
[----:B------:R-:W-:-:S04]  /*6e00*/  LEA R5, R0, 0x3b800000, 0x17 ;  /* 0x3b80000000057811 */ /* 0x000fc800078eb8ff */
[----:B------:R-:W-:Y:S01]  /*6e10*/  LOP3.LUT R18, R5, R3, R18, 0xfe, !PT ;  /* 0x0000000305127212 */ /* 0x000fe200078efe12 */
[----:B------:R-:W-:Y:S05]  /*6e20*/  BRA `(.L_x_2271) ;  /* 0x000003f000007947 */ /* 0x000fea0003800000 */
.L_x_2316:
        /* <DEDUP_REMOVED lines=19> */
.L_x_2321:
[----:B------:R-:W-:Y:S05]  /*6f60*/  BSYNC B0 ;  /* 0x0000000000007941 */ /* 0x000fea0003800000 */
.L_x_2320:
[----:B------:R-:W-:Y:S01]  /*6f70*/  IMAD.SHL.U32 R3, R3, 0x200000, RZ ;  /* 0x0020000003037824 */ /* 0x000fe200078e00ff */
[----:B------:R-:W-:-:S04]  /*6f80*/  LEA R5, R0, 0x37800000, 0x17 ;  /* 0x3780000000057811 */ /* 0x000fc800078eb8ff */
[----:B------:R-:W-:Y:S01]  /*6f90*/  LOP3.LUT R18, R5, R3, R18, 0xfe, !PT ;  /* 0x0000000305127212 */ /* 0x000fe200078efe12 */
[----:B------:R-:W-:Y:S05]  /*6fa0*/  BRA `(.L_x_2271) ;  /* 0x0000027000007947 */ /* 0x000fea0003800000 */
.L_x_2315:
        /* <DEDUP_REMOVED lines=14> */
.L_x_2303:
        /* <DEDUP_REMOVED lines=19> */
[----:B------:R-:W-:Y:S05]  /*71c0*/  BRA `(.L_x_2271) ;  /* 0x0000005000007947 */ /* 0x000fea0003800000 */
.L_x_2323:
[----:B----4-:R-:W4:Y:S02]  /*71d0*/  LDG.E.64 R18, [R4.64] ;  /* 0x0000002404127981 */ /* 0x010f24000c1e1b00 */
[----:B----4-:R0:W4:Y:S01]  /*71e0*/  I2F.U64 R18, R18 ;  /* 0x0000001200127312 */ /* 0x0101220000301000 */
[----:B------:R-:W-:Y:S05]  /*71f0*/  BRA `(.L_x_2271) ;  /* 0x0000002000007947 */ /* 0x000fea0003800000 */
.L_x_2322:
[----:B----4-:R-:W4:Y:S02]  /*7200*/  LDG.E R4, [R4.64] ;  /* 0x0000002404047981 */ /* 0x010f24000c1e1900 */
[----:B----4-:R0:W4:Y:S02]  /*7210*/  I2F.U32 R18, R4 ;  /* 0x0000000400127306 */ /* 0x0101240000201000 */
.L_x_2271:
[----:B------:R-:W-:Y:S05]  /*7220*/  BSYNC B7 ;  /* 0x0000000000077941 */ /* 0x000fea0003800000 */
.L_x_2270:
[----:B0-----:R-:W0:Y:S01]  /*7230*/  S2R R19, SR_TID.X ;  /* 0x0000000000137919 */ /* 0x001e220000002100 */
[----:B------:R-:W4:Y:S01]  /*7240*/  LDC.U8 R17, c[0x0][0x190] ;  /* 0x00006400ff117b82 */ /* 0x000f220000000000 */
[----:B------:R-:W-:Y:S01]  /*7250*/  BSSY B0, `(.L_x_2324) ;  /* 0x0000031000007945 */ /* 0x000fe20003800000 */
[C---:B0-----:R-:W-:Y:S02]  /*7260*/  ISETP.GE.AND P2, PT, R19.reuse, R16, PT ;  /* 0x000000101300720c */ /* 0x041fe40003f46270 */
[----:B------:R-:W-:-:S02]  /*7270*/  IADD3 R3, R19, 0x100, RZ ;  /* 0x0000010013037810 */ /* 0x000fc40007ffe0ff */
[C---:B------:R-:W-:Y:S02]  /*7280*/  IADD3 R5, R19.reuse, 0x180, RZ ;  /* 0x0000018013057810 */ /* 0x040fe40007ffe0ff */
[----:B------:R-:W-:Y:S02]  /*7290*/  IADD3 R23, R19, 0x80, RZ ;  /* 0x0000008013177810 */ /* 0x000fe40007ffe0ff */
[-C--:B------:R-:W-:Y:S02]  /*72a0*/  ISETP.GE.AND P0, PT, R3, R16.reuse, PT ;  /* 0x000000100300720c */ /* 0x080fe40003f06270 */
[-C--:B------:R-:W-:Y:S02]  /*72b0*/  ISETP.GE.AND P1, PT, R5, R16.reuse, PT ;  /* 0x000000100500720c */ /* 0x080fe40003f26270 */
[----:B------:R-:W-:Y:S01]  /*72c0*/  ISETP.GE.AND P4, PT, R23, R16, PT ;  /* 0x000000101700720c */ /* 0x000fe20003f86270 */
[----:B------:R-:W-:Y:S07]  /*72d0*/  @P2 BRA `(.L_x_2325) ;  /* 0x0000028000002947 */ /* 0x000fee0003800000 */
[----:B--2-45:R-:W-:Y:S02]  /*72e0*/  FMUL.FTZ R0, R28, 0.70710676908493041992 ;  /* 0x3f3504f31c007820 */ /* 0x034fe40000410000 */
[----:B------:R-:W-:-:S02]  /*72f0*/  IMAD.MOV.U32 R6, RZ, RZ, 0x38eb4c3a ;  /* 0x38eb4c3aff067424 */ /* 0x000fc400078e00ff */
[C---:B------:R-:W-:Y:S01]  /*7300*/  FADD.FTZ R4, |R0|.reuse, -RZ ;  /* 0x800000ff00047221 */ /* 0x040fe20000010200 */
[C---:B------:R-:W-:Y:S01]  /*7310*/  FSETP.GE.FTZ.AND P3, PT, |R0|.reuse, 1.0029599666595458984, PT ;  /* 0x3f8060fe0000780b */ /* 0x040fe20003f76200 */
[----:B------:R-:W-:Y:S02]  /*7320*/  FMUL.FTZ R3, R0, R0 ;  /* 0x0000000000037220 */ /* 0x000fe40000410000 */
        /* <DEDUP_REMOVED lines=27> */
[----:B------:R-:W2:Y:S01]  /*74e0*/  MUFU.EX2 R5, R5 ;  /* 0x0000000500057308 */ /* 0x000ea20000000800 */
[----:B0-----:R-:W-:-:S05]  /*74f0*/  @P3 FADD.FTZ R3, -R3, 1 ;  /* 0x3f80000003033421 */ /* 0x001fca0000010100 */
[----:B------:R-:W-:Y:S01]  /*7500*/  @P3 LOP3.LUT R7, R3, 0x80000000, R0, 0xb8, !PT ;  /* 0x8000000003073812 */ /* 0x000fe200078eb800 */
[----:B--2---:R-:W-:-:S04]  /*7510*/  FMUL.FTZ R9, R5, 0.3989422917366027832 ;  /* 0x3ecc422a05097820 */ /* 0x004fc80000410000 */
[----:B------:R-:W-:Y:S02]  /*7520*/  FADD.FTZ R0, R7, 1 ;  /* 0x3f80000007007421 */ /* 0x000fe40000010000 */
[----:B------:R-:W-:-:S04]  /*7530*/  FMUL.FTZ R9, R9, R28 ;  /* 0x0000001c09097220 */ /* 0x000fc80000410000 */
[----:B------:R-:W-:-:S04]  /*7540*/  FFMA.FTZ R0, R0, 0.5, R9 ;  /* 0x3f00000000007823 */ /* 0x000fc80000010009 */
[----:B------:R-:W-:Y:S02]  /*7550*/  FMUL.FTZ R4, R0, R29 ;  /* 0x0000001d00047220 */ /* 0x000fe40000410000 */
.L_x_2325:
[----:B----4-:R-:W-:Y:S05]  /*7560*/  BSYNC B0 ;  /* 0x0000000000007941 */ /* 0x010fea0003800000 */
.L_x_2324:
[----:B------:R-:W-:Y:S01]  /*7570*/  BSSY B0, `(.L_x_2326) ;  /* 0x000002a000007945 */ /* 0x000fe20003800000 */
[----:B------:R-:W-:Y:S05]  /*7580*/  @P4 BRA `(.L_x_2327) ;  /* 0x0000028000004947 */ /* 0x000fea0003800000 */
[----:B---3-5:R-:W-:Y:S02]  /*7590*/  FMUL.FTZ R0, R27, 0.70710676908493041992 ;  /* 0x3f3504f31b007820 */ /* 0x028fe40000410000 */
[----:B------:R-:W-:Y:S02]  /*75a0*/  IMAD.MOV.U32 R7, RZ, RZ, 0x38eb4c3a ;  /* 0x38eb4c3aff077424 */ /* 0x000fe400078e00ff */
[C---:B------:R-:W-:Y:S01]  /*75b0*/  FADD.FTZ R5, |R0|.reuse, -RZ ;  /* 0x800000ff00057221 */ /* 0x040fe20000010200 */
[C---:B------:R-:W-:Y:S01]  /*75c0*/  FSETP.GE.FTZ.AND P3, PT, |R0|.reuse, 1.0029599666595458984, PT ;  /* 0x3f8060fe0000780b */ /* 0x040fe20003f76200 */
[----:B------:R-:W-:Y:S02]  /*75d0*/  FMUL.FTZ R6, R0, R0 ;  /* 0x0000000000067220 */ /* 0x000fe40000410000 */
[----:B------:R-:W-:Y:S02]  /*75e0*/  IMAD.MOV.U32 R8, RZ, RZ, 0x3aae005b ;  /* 0x3aae005bff087424 */ /* 0x000fe400078e00ff */
[----:B------:R-:W-:Y:S01]  /*75f0*/  IMAD.MOV.U32 R9, RZ, RZ, 0x3c09919f ;  /* 0x3c09919fff097424 */ /* 0x000fe200078e00ff */
[----:B------:R-:W-:Y:S01]  /*7600*/  FSEL R3, R5, R6, P3 ;  /* 0x0000000605037208 */ /* 0x000fe20001800000 */
[----:B------:R-:W-:Y:S01]  /*7610*/  IMAD.MOV.U32 R10, RZ, RZ, 0x3d24d99a ;  /* 0x3d24d99aff0a7424 */ /* 0x000fe200078e00ff */
[----:B------:R-:W-:Y:S01]  /*7620*/  FSEL R6, R7, 8.4834944573231041431e-05, P3 ;  /* 0x38b1e96a07067808 */ /* 0x000fe20001800000 */
[----:B------:R-:W-:Y:S01]  /*7630*/  IMAD.MOV.U32 R11, RZ, RZ, 0x3f210a14 ;  /* 0x3f210a14ff0b7424 */ /* 0x000fe200078e00ff */
[----:B------:R-:W-:-:S02]  /*7640*/  FSEL R7, -R8, -0.00082130916416645050049, P3 ;  /* 0xba574d2008077808 */ /* 0x000fc40001800100 */
[----:B------:R-:W-:Y:S01]  /*7650*/  FSEL R8, R9, 0.0052134888246655464172, P3 ;  /* 0x3baad5ea09087808 */ /* 0x000fe20001800000 */
[----:B------:R-:W-:Y:S02]  /*7660*/  IMAD.MOV.U32 R9, RZ, RZ, 0x3e235519 ;  /* 0x3e235519ff097424 */ /* 0x000fe400078e00ff */
[C---:B------:R-:W-:Y:S01]  /*7670*/  FFMA.FTZ R6, R3.reuse, R6, R7 ;  /* 0x0000000603067223 */ /* 0x040fe20000010007 */
[----:B------:R-:W-:Y:S01]  /*7680*/  FSEL R7, -R10, -0.026868773624300956726, P3 ;  /* 0xbcdc1be70a077808 */ /* 0x000fe20001800100 */
[----:B------:R-:W-:Y:S02]  /*7690*/  IMAD.MOV.U32 R10, RZ, RZ, 0x3f69b4f9 ;  /* 0x3f69b4f9ff0a7424 */ /* 0x000fe400078e00ff */
[----:B------:R-:W-:Y:S01]  /*76a0*/  FFMA.FTZ R6, R3, R6, R8 ;  /* 0x0000000603067223 */ /* 0x000fe20000010008 */
[----:B------:R-:W-:Y:S01]  /*76b0*/  FSEL R8, R9, 0.11284004896879196167, P3 ;  /* 0x3de718af09087808 */ /* 0x000fe20001800000 */
[----:B------:R-:W-:Y:S01]  /*76c0*/  FADD.FTZ R9, -R5, -RZ ;  /* 0x800000ff05097221 */ /* 0x000fe20000010100 */
[----:B------:R-:W-:Y:S01]  /*76d0*/  FSEL R5, R11, 0.12837915122509002686, P3 ;  /* 0x3e0375d30b057808 */ /* 0x000fe20001800000 */
[----:B------:R-:W-:Y:S01]  /*76e0*/  FFMA.FTZ R6, R3, R6, R7 ;  /* 0x0000000603067223 */ /* 0x000fe20000010007 */
[----:B------:R-:W-:-:S03]  /*76f0*/  FSEL R7, R10, -0.37612664699554443359, P3 ;  /* 0xbec093ac0a077808 */ /* 0x000fc60001800000 */
[----:B------:R-:W-:Y:S01]  /*7700*/  FFMA.FTZ R6, R3, R6, R8 ;  /* 0x0000000603067223 */ /* 0x000fe20000010008 */
[----:B------:R-:W-:-:S03]  /*7710*/  FSEL R8, R9, R0, P3 ;  /* 0x0000000009087208 */ /* 0x000fc60001800000 */
[----:B------:R-:W-:-:S04]  /*7720*/  FFMA.FTZ R6, R3, R6, R7 ;  /* 0x0000000603067223 */ /* 0x000fc80000010007 */
[----:B------:R-:W-:Y:S02]  /*7730*/  FFMA.FTZ R5, R3, R6, R5 ;  /* 0x0000000603057223 */ /* 0x000fe40000010005 */
[----:B------:R-:W-:Y:S02]  /*7740*/  FMUL.FTZ R6, R27, -0.5 ;  /* 0xbf0000001b067820 */ /* 0x000fe40000410000 */
[----:B------:R-:W-:Y:S02]  /*7750*/  FFMA.FTZ R5, R5, R8, R8 ;  /* 0x0000000805057223 */ /* 0x000fe40000010008 */
[----:B------:R-:W-:Y:S02]  /*7760*/  FMUL.FTZ R6, R6, R27 ;  /* 0x0000001b06067220 */ /* 0x000fe40000410000 */
[----:B------:R-:W0:Y:S02]  /*7770*/  @P3 MUFU.EX2 R3, R5 ;  /* 0x0000000500033308 */ /* 0x000e240000000800 */
[----:B------:R-:W-:-:S06]  /*7780*/  FMUL.FTZ R6, R6, 1.4426950216293334961 ;  /* 0x3fb8aa3b06067820 */ /* 0x000fcc0000410000 */
[----:B------:R-:W3:Y:S01]  /*7790*/  MUFU.EX2 R6, R6 ;  /* 0x0000000600067308 */ /* 0x000ee20000000800 */
[----:B0-----:R-:W-:-:S05]  /*77a0*/  @P3 FADD.FTZ R3, -R3, 1 ;  /* 0x3f80000003033421 */ /* 0x001fca0000010100 */
[----:B------:R-:W-:Y:S01]  /*77b0*/  @P3 LOP3.LUT R5, R3, 0x80000000, R0, 0xb8, !PT ;  /* 0x8000000003053812 */ /* 0x000fe200078eb800 */
[----:B---3--:R-:W-:-:S04]  /*77c0*/  FMUL.FTZ R8, R6, 0.3989422917366027832 ;  /* 0x3ecc422a06087820 */ /* 0x008fc80000410000 */
[----:B------:R-:W-:Y:S02]  /*77d0*/  FADD.FTZ R0, R5, 1 ;  /* 0x3f80000005007421 */ /* 0x000fe40000010000 */
[----:B------:R-:W-:-:S04]  /*77e0*/  FMUL.FTZ R27, R8, R27 ;  /* 0x0000001b081b7220 */ /* 0x000fc80000410000 */
[----:B------:R-:W-:-:S04]  /*77f0*/  FFMA.FTZ R27, R0, 0.5, R27 ;  /* 0x3f000000001b7823 */ /* 0x000fc8000001001b */
[----:B-1----:R-:W-:Y:S02]  /*7800*/  FMUL.FTZ R22, R27, R22 ;  /* 0x000000161b167220 */ /* 0x002fe40000410000 */
.L_x_2327:
[----:B------:R-:W-:Y:S05]  /*7810*/  BSYNC B0 ;  /* 0x0000000000007941 */ /* 0x000fea0003800000 */
.L_x_2326:
[----:B------:R-:W-:Y:S01]  /*7820*/  BSSY B0, `(.L_x_2328) ;  /* 0x000002a000007945 */ /* 0x000fe20003800000 */
[----:B------:R-:W-:Y:S05]  /*7830*/  @P0 BRA `(.L_x_2329) ;  /* 0x0000028000000947 */ /* 0x000fea0003800000 */
[----:B-----5:R-:W-:Y:S02]  /*7840*/  FMUL.FTZ R0, R26, 0.70710676908493041992 ;  /* 0x3f3504f31a007820 */ /* 0x020fe40000410000 */
        /* <DEDUP_REMOVED lines=31> */
[----:B------:R-:W4:Y:S01]  /*7a40*/  MUFU.EX2 R6, R6 ;  /* 0x0000000600067308 */ /* 0x000f220000000800 */
[----:B0-----:R-:W-:-:S05]  /*7a50*/  @P0 FADD.FTZ R3, -R3, 1 ;  /* 0x3f80000003030421 */ /* 0x001fca0000010100 */
[----:B------:R-:W-:Y:S01]  /*7a60*/  @P0 LOP3.LUT R5, R3, 0x80000000, R0, 0xb8, !PT ;  /* 0x8000000003050812 */ /* 0x000fe200078eb800 */
[----:B----4-:R-:W-:-:S04]  /*7a70*/  FMUL.FTZ R7, R6, 0.3989422917366027832 ;  /* 0x3ecc422a06077820 */ /* 0x010fc80000410000 */
[----:B------:R-:W-:Y:S02]  /*7a80*/  FADD.FTZ R0, R5, 1 ;  /* 0x3f80000005007421 */ /* 0x000fe40000010000 */
[----:B------:R-:W-:-:S04]  /*7a90*/  FMUL.FTZ R7, R7, R26 ;  /* 0x0000001a07077220 */ /* 0x000fc80000410000 */
[----:B------:R-:W-:-:S04]  /*7aa0*/  FFMA.FTZ R7, R0, 0.5, R7 ;  /* 0x3f00000000077823 */ /* 0x000fc80000010007 */
[----:B------:R-:W-:Y:S02]  /*7ab0*/  FMUL.FTZ R24, R7, R24 ;  /* 0x0000001807187220 */ /* 0x000fe40000410000 */
.L_x_2329:
[----:B------:R-:W-:Y:S05]  /*7ac0*/  BSYNC B0 ;  /* 0x0000000000007941 */ /* 0x000fea0003800000 */
.L_x_2328:
        /* <DEDUP_REMOVED lines=42> */
.L_x_2331:
[----:B------:R-:W-:Y:S05]  /*7d70*/  BSYNC B0 ;  /* 0x0000000000007941 */ /* 0x000fea0003800000 */
.L_x_2330:
[----:B------:R-:W-:Y:S01]  /*7d80*/  BSSY B6, `(.L_x_2332) ;  /* 0x0000101000067945 */ /* 0x000fe20003800000 */
        /* <DEDUP_REMOVED lines=16> */
[----:B------:R-:W0:Y:S01]  /*7e90*/  F2I.FTZ.TRUNC.NTZ R3, R4 ;  /* 0x0000000400037305 */ /* 0x000e22000021f100 */
[----:B------:R-:W-:Y:S01]  /*7ea0*/  IMAD.MOV.U32 R19, RZ, RZ, R23 ;  /* 0x000000ffff137224 */ /* 0x000fe200078e0017 */
[----:B0-----:R0:W-:Y:S01]  /*7eb0*/  STG.E.U8 [R8.64], R3 ;  /* 0x0000000308007986 */ /* 0x0011e2000c101124 */
[----:B------:R-:W-:Y:S05]  /*7ec0*/  BRA `(.L_x_2333) ;  /* 0x00000ec000007947 */ /* 0x000fea0003800000 */
.L_x_2337:
[----:B------:R-:W0:Y:S01]  /*7ed0*/  F2I.S64.TRUNC R4, R4 ;  /* 0x0000000400047311 */ /* 0x000e22000020d900 */
[----:B------:R-:W-:Y:S02]  /*7ee0*/  IMAD.MOV.U32 R19, RZ, RZ, R23 ;  /* 0x000000ffff137224 */ /* 0x000fe400078e0017 */
[----:B0-----:R-:W-:-:S05]  /*7ef0*/  IMAD.MOV.U32 R3, RZ, RZ, R4 ;  /* 0x000000ffff037224 */ /* 0x001fca00078e0004 */
[----:B------:R0:W-:Y:S01]  /*7f00*/  STG.E.U8 [R8.64], R3 ;  /* 0x0000000308007986 */ /* 0x0001e2000c101124 */
[----:B------:R-:W-:Y:S05]  /*7f10*/  BRA `(.L_x_2333) ;  /* 0x00000e7000007947 */ /* 0x000fea0003800000 */
.L_x_2336:
[----:B------:R-:W-:-:S13]  /*7f20*/  ISETP.NE.AND P0, PT, R0, 0x2, PT ;  /* 0x000000020000780c */ /* 0x000fda0003f05270 */
[----:B------:R-:W-:Y:S05]  /*7f30*/  @!P0 BRA `(.L_x_2339) ;  /* 0x000000c000008947 */ /* 0x000fea0003800000 */
[----:B------:R-:W-:-:S13]  /*7f40*/  ISETP.NE.AND P0, PT, R0, 0x3, PT ;  /* 0x000000030000780c */ /* 0x000fda0003f05270 */
[----:B------:R-:W-:Y:S05]  /*7f50*/  @!P0 BRA `(.L_x_2340) ;  /* 0x0000006000008947 */ /* 0x000fea0003800000 */
[----:B------:R-:W-:-:S13]  /*7f60*/  ISETP.NE.AND P0, PT, R0, 0x4, PT ;  /* 0x000000040000780c */ /* 0x000fda0003f05270 */
[----:B------:R-:W-:Y:S05]  /*7f70*/  @P0 BRA `(.L_x_2338) ;  /* 0x00000c5000000947 */ /* 0x000fea0003800000 */
[----:B------:R-:W0:Y:S01]  /*7f80*/  F2I.S64.TRUNC R4, R4 ;  /* 0x0000000400047311 */ /* 0x000e22000020d900 */
[----:B------:R-:W-:Y:S01]  /*7f90*/  IMAD.MOV.U32 R19, RZ, RZ, R23 ;  /* 0x000000ffff137224 */ /* 0x000fe200078e0017 */
[----:B0-----:R0:W-:Y:S01]  /*7fa0*/  STG.E.64 [R8.64], R4 ;  /* 0x0000000408007986 */ /* 0x0011e2000c101b24 */
[----:B------:R-:W-:Y:S05]  /*7fb0*/  BRA `(.L_x_2333) ;  /* 0x00000dd000007947 */ /* 0x000fea0003800000 */
.L_x_2340:
[----:B------:R-:W0:Y:S01]  /*7fc0*/  F2I.FTZ.TRUNC.NTZ R3, R4 ;  /* 0x0000000400037305 */ /* 0x000e22000021f100 */
[----:B------:R-:W-:Y:S01]  /*7fd0*/  IMAD.MOV.U32 R19, RZ, RZ, R23 ;  /* 0x000000ffff137224 */ /* 0x000fe200078e0017 */
[----:B0-----:R0:W-:Y:S01]  /*7fe0*/  STG.E [R8.64], R3 ;  /* 0x0000000308007986 */ /* 0x0011e2000c101924 */
[----:B------:R-:W-:Y:S05]  /*7ff0*/  BRA `(.L_x_2333) ;  /* 0x00000d9000007947 */ /* 0x000fea0003800000 */
.L_x_2339:
[----:B------:R-:W0:Y:S01]  /*8000*/  F2I.FTZ.TRUNC.NTZ R3, R4 ;  /* 0x0000000400037305 */ /* 0x000e22000021f100 */
[----:B------:R-:W-:Y:S01]  /*8010*/  IMAD.MOV.U32 R19, RZ, RZ, R23 ;  /* 0x000000ffff137224 */ /* 0x000fe200078e0017 */
[----:B0-----:R0:W-:Y:S01]  /*8020*/  STG.E.U16 [R8.64], R3 ;  /* 0x0000000308007986 */ /* 0x0011e2000c101524 */
[----:B------:R-:W-:Y:S05]  /*8030*/  BRA `(.L_x_2333) ;  /* 0x00000d5000007947 */ /* 0x000fea0003800000 */
.L_x_2335:
[----:B------:R-:W-:-:S13]  /*8040*/  ISETP.GT.AND P0, PT, R0, 0x6, PT ;  /* 0x000000060000780c */ /* 0x000fda0003f04270 */
[----:B------:R-:W-:Y:S05]  /*8050*/  @P0 BRA `(.L_x_2341) ;  /* 0x000000b000000947 */ /* 0x000fea0003800000 */
[----:B------:R-:W-:-:S13]  /*8060*/  ISETP.NE.AND P0, PT, R0, 0x5, PT ;  /* 0x000000050000780c */ /* 0x000fda0003f05270 */
[----:B------:R-:W-:Y:S05]  /*8070*/  @!P0 BRA `(.L_x_2342) ;  /* 0x0000005000008947 */ /* 0x000fea0003800000 */
[----:B------:R-:W-:-:S13]  /*8080*/  ISETP.NE.AND P0, PT, R0, 0x6, PT ;  /* 0x000000060000780c */ /* 0x000fda0003f05270 */
[----:B------:R-:W-:Y:S05]  /*8090*/  @P0 BRA `(.L_x_2338) ;  /* 0x00000b3000000947 */ /* 0x000fea0003800000 */
[----:B------:R0:W-:Y:S01]  /*80a0*/  STG.E [R8.64], R4 ;  /* 0x0000000408007986 */ /* 0x0001e2000c101924 */
[----:B------:R-:W-:Y:S01]  /*80b0*/  IMAD.MOV.U32 R19, RZ, RZ, R23 ;  /* 0x000000ffff137224 */ /* 0x000fe200078e0017 */
[----:B------:R-:W-:Y:S05]  /*80c0*/  BRA `(.L_x_2333) ;  /* 0x00000cc000007947 */ /* 0x000fea0003800000 */
.L_x_2342:
[----:B------:R-:W-:Y:S01]  /*80d0*/  F2FP.PACK_AB R4, RZ, R4 ;  /* 0x00000004ff04723e */ /* 0x000fe200000000ff */
[----:B------:R-:W-:-:S04]  /*80e0*/  IMAD.MOV.U32 R19, RZ, RZ, R23 ;  /* 0x000000ffff137224 */ /* 0x000fc800078e0017 */
[----:B------:R0:W-:Y:S01]  /*80f0*/  STG.E.U16 [R8.64], R4 ;  /* 0x0000000408007986 */ /* 0x0001e2000c101524 */
[----:B------:R-:W-:Y:S05]  /*8100*/  BRA `(.L_x_2333) ;  /* 0x00000c8000007947 */ /* 0x000fea0003800000 */
.L_x_2341:
[----:B------:R-:W-:-:S13]  /*8110*/  ISETP.NE.AND P0, PT, R0, 0x7, PT ;  /* 0x000000070000780c */ /* 0x000fda0003f05270 */
[----:B------:R-:W-:Y:S05]  /*8120*/  @!P0 BRA `(.L_x_2343) ;  /* 0x000000d000008947 */ /* 0x000fea0003800000 */
[----:B------:R-:W-:-:S13]  /*8130*/  ISETP.NE.AND P0, PT, R0, 0x8, PT ;  /* 0x000000080000780c */ /* 0x000fda0003f05270 */
[----:B------:R-:W-:Y:S05]  /*8140*/  @!P0 BRA `(.L_x_2344) ;  /* 0x0000006000008947 */ /* 0x000fea0003800000 */
[----:B------:R-:W-:-:S13]  /*8150*/  ISETP.NE.AND P0, PT, R0, 0x9, PT ;  /* 0x000000090000780c */ /* 0x000fda0003f05270 */
[----:B------:R-:W-:Y:S05]  /*8160*/  @P0 BRA `(.L_x_2338) ;  /* 0x00000a6000000947 */ /* 0x000fea0003800000 */
[----:B------:R-:W-:Y:S02]  /*8170*/  IMAD.MOV.U32 R5, RZ, RZ, RZ ;  /* 0x000000ffff057224 */ /* 0x000fe400078e00ff */
[----:B------:R-:W-:-:S03]  /*8180*/  IMAD.MOV.U32 R19, RZ, RZ, R23 ;  /* 0x000000ffff137224 */ /* 0x000fc600078e0017 */
[----:B------:R0:W-:Y:S01]  /*8190*/  STG.E.64 [R8.64], R4 ;  /* 0x0000000408007986 */ /* 0x0001e2000c101b24 */
[----:B------:R-:W-:Y:S05]  /*81a0*/  BRA `(.L_x_2333) ;  /* 0x00000be000007947 */ /* 0x000fea0003800000 */
.L_x_2344:
[----:B------:R-:W-:Y:S01]  /*81b0*/  F2FP.PACK_AB R3, RZ, R4 ;  /* 0x00000004ff03723e */ /* 0x000fe200000000ff */
[----:B------:R-:W-:-:S03]  /*81c0*/  IMAD.MOV.U32 R19, RZ, RZ, R23 ;  /* 0x000000ffff137224 */ /* 0x000fc600078e0017 */
[----:B------:R-:W-:-:S05]  /*81d0*/  PRMT R3, R3, 0x5410, RZ ;  /* 0x0000541003037816 */ /* 0x000fca00000000ff */
[----:B------:R0:W-:Y:S01]  /*81e0*/  STG.E [R8.64], R3 ;  /* 0x0000000308007986 */ /* 0x0001e2000c101924 */
[----:B------:R-:W-:Y:S05]  /*81f0*/  BRA `(.L_x_2333) ;  /* 0x00000b9000007947 */ /* 0x000fea0003800000 */
.L_x_2343:
[----:B------:R-:W-:Y:S02]  /*8200*/  FMUL.FTZ R4, R4, 1 ;  /* 0x3f80000004047820 */ /* 0x000fe40000410000 */
[----:B------:R-:W-:-:S04]  /*8210*/  IMAD.MOV.U32 R19, RZ, RZ, R23 ;  /* 0x000000ffff137224 */ /* 0x000fc800078e0017 */
[----:B------:R-:W0:Y:S02]  /*8220*/  F2F.F64.F32 R4, R4 ;  /* 0x0000000400047310 */ /* 0x000e240000201800 */
[----:B0-----:R0:W-:Y:S01]  /*8230*/  STG.E.64 [R8.64], R4 ;  /* 0x0000000408007986 */ /* 0x0011e2000c101b24 */
[----:B------:R-:W-:Y:S05]  /*8240*/  BRA `(.L_x_2333) ;  /* 0x00000b4000007947 */ /* 0x000fea0003800000 */
.L_x_2334:
        /* <DEDUP_REMOVED lines=8> */
[----:B------:R-:W-:Y:S01]  /*82d0*/  FSETP.NEU.FTZ.AND P0, PT, R4, RZ, PT ;  /* 0x000000ff0400720b */ /* 0x000fe20003f1d000 */
[----:B------:R-:W-:-:S03]  /*82e0*/  IMAD.MOV.U32 R19, RZ, RZ, R23 ;  /* 0x000000ffff137224 */ /* 0x000fc600078e0017 */
[----:B------:R-:W-:-:S05]  /*82f0*/  SEL R3, RZ, 0x1, !P0 ;  /* 0x00000001ff037807 */ /* 0x000fca0004000000 */
[----:B------:R0:W-:Y:S01]  /*8300*/  STG.E.U8 [R8.64], R3 ;  /* 0x0000000308007986 */ /* 0x0001e2000c101124 */
[----:B------:R-:W-:Y:S05]  /*8310*/  BRA `(.L_x_2333) ;  /* 0x00000a7000007947 */ /* 0x000fea0003800000 */
.L_x_2347:
[----:B------:R-:W-:Y:S01]  /*8320*/  FMUL.FTZ R4, R4, 1 ;  /* 0x3f80000004047820 */ /* 0x000fe20000410000 */
[----:B------:R-:W-:Y:S01]  /*8330*/  CS2R R6, SRZ ;  /* 0x0000000000067805 */ /* 0x000fe2000001ff00 */
[----:B------:R-:W-:-:S04]  /*8340*/  IMAD.MOV.U32 R19, RZ, RZ, R23 ;  /* 0x000000ffff137224 */ /* 0x000fc800078e0017 */
[----:B------:R-:W0:Y:S02]  /*8350*/  F2F.F64.F32 R4, R4 ;  /* 0x0000000400047310 */ /* 0x000e240000201800 */
[----:B0-----:R0:W-:Y:S01]  /*8360*/  STG.E.128 [R8.64], R4 ;  /* 0x0000000408007986 */ /* 0x0011e2000c101d24 */
[----:B------:R-:W-:Y:S05]  /*8370*/  BRA `(.L_x_2333) ;  /* 0x00000a1000007947 */ /* 0x000fea0003800000 */
.L_x_2346:
        /* <DEDUP_REMOVED lines=20> */
.L_x_2351:
[----:B------:R-:W-:Y:S05]  /*84c0*/  BSYNC B0 ;  /* 0x0000000000007941 */ /* 0x000fea0003800000 */
.L_x_2350:
[----:B------:R-:W-:Y:S01]  /*84d0*/  LOP3.LUT R5, R0, R5, RZ, 0xfc, !PT ;  /* 0x0000000500057212 */ /* 0x000fe200078efcff */
[----:B------:R-:W-:-:S04]  /*84e0*/  IMAD.MOV.U32 R19, RZ, RZ, R23 ;  /* 0x000000ffff137224 */ /* 0x000fc800078e0017 */
[----:B------:R0:W-:Y:S01]  /*84f0*/  STG.E.U8 [R8.64], R5 ;  /* 0x0000000508007986 */ /* 0x0001e2000c101124 */
[----:B------:R-:W-:Y:S05]  /*8500*/  BRA `(.L_x_2333) ;  /* 0x0000088000007947 */ /* 0x000fea0003800000 */
.L_x_2349:
        /* <DEDUP_REMOVED lines=12> */
.L_x_2353:
[----:B------:R-:W-:Y:S01]  /*85d0*/  IMAD.MOV.U32 R0, RZ, RZ, 0x7f ;  /* 0x0000007fff007424 */ /* 0x000fe200078e00ff */
[----:B------:R-:W-:-:S04]  /*85e0*/  ISETP.GT.U32.AND P0, PT, R5, 0x7f800000, PT ;  /* 0x7f8000000500780c */ /* 0x000fc80003f04070 */
[----:B------:R-:W-:-:S04]  /*85f0*/  SEL R0, R0, 0x7c, P0 ;  /* 0x0000007c00007807 */ /* 0x000fc80000000000 */
.L_x_2354:
[----:B------:R-:W-:Y:S05]  /*8600*/  BSYNC B0 ;  /* 0x0000000000007941 */ /* 0x000fea0003800000 */
.L_x_2352:
[----:B------:R-:W-:Y:S01]  /*8610*/  LOP3.LUT R4, R4, 0x80000000, RZ, 0xc0, !PT ;  /* 0x8000000004047812 */ /* 0x000fe200078ec0ff */
[----:B------:R-:W-:-:S03]  /*8620*/  IMAD.MOV.U32 R19, RZ, RZ, R23 ;  /* 0x000000ffff137224 */ /* 0x000fc600078e0017 */
[----:B------:R-:W-:-:S04]  /*8630*/  SHF.R.U32.HI R3, RZ, 0x18, R4 ;  /* 0x00000018ff037819 */ /* 0x000fc80000011604 */
[----:B------:R-:W-:-:S05]  /*8640*/  LOP3.LUT R3, R0, R3, RZ, 0xfc, !PT ;  /* 0x0000000300037212 */ /* 0x000fca00078efcff */
[----:B------:R0:W-:Y:S01]  /*8650*/  STG.E.U8 [R8.64], R3 ;  /* 0x0000000308007986 */ /* 0x0001e2000c101124 */
[----:B------:R-:W-:Y:S05]  /*8660*/  BRA `(.L_x_2333) ;  /* 0x0000072000007947 */ /* 0x000fea0003800000 */
.L_x_2348:
[----:B------:R-:W-:Y:S01]  /*8670*/  F2FP.BF16.PACK_AB R4, RZ, R4 ;  /* 0x00000004ff04723e */ /* 0x000fe200000010ff */
[----:B------:R-:W-:-:S04]  /*8680*/  IMAD.MOV.U32 R19, RZ, RZ, R23 ;  /* 0x000000ffff137224 */ /* 0x000fc800078e0017 */
[----:B------:R0:W-:Y:S01]  /*8690*/  STG.E.U16 [R8.64], R4 ;  /* 0x0000000408007986 */ /* 0x0001e2000c101524 */
[----:B------:R-:W-:Y:S05]  /*86a0*/  BRA `(.L_x_2333) ;  /* 0x000006e000007947 */ /* 0x000fea0003800000 */
.L_x_2345:
        /* <DEDUP_REMOVED lines=8> */
[----:B------:R-:W0:Y:S01]  /*8730*/  F2I.FTZ.U32.TRUNC.NTZ R3, R4 ;  /* 0x0000000400037305 */ /* 0x000e22000021f000 */
[----:B------:R-:W-:Y:S01]  /*8740*/  IMAD.MOV.U32 R19, RZ, RZ, R23 ;  /* 0x000000ffff137224 */ /* 0x000fe200078e0017 */
[----:B0-----:R0:W-:Y:S01]  /*8750*/  STG.E.U16 [R8.64], R3 ;  /* 0x0000000308007986 */ /* 0x0011e2000c101524 */
[----:B------:R-:W-:Y:S05]  /*8760*/  BRA `(.L_x_2333) ;  /* 0x0000062000007947 */ /* 0x000fea0003800000 */
.L_x_2357:
        /* <DEDUP_REMOVED lines=16> */
.L_x_2360:
[----:B------:R-:W-:-:S04]  /*8870*/  LOP3.LUT R4, R4, 0x80000000, RZ, 0xc0, !PT ;  /* 0x8000000004047812 */ /* 0x000fc800078ec0ff */
[----:B------:R-:W-:-:S04]  /*8880*/  SHF.R.U32.HI R4, RZ, 0x18, R4 ;  /* 0x00000018ff047819 */ /* 0x000fc80000011604 */
[----:B------:R-:W-:-:S04]  /*8890*/  LOP3.LUT R3, R3, R4, RZ, 0xfc, !PT ;  /* 0x0000000403037212 */ /* 0x000fc800078efcff */
[----:B------:R-:W-:Y:S02]  /*88a0*/  PRMT R0, R3, 0x7610, R0 ;  /* 0x0000761003007816 */ /* 0x000fe40000000000 */
.L_x_2359:
[----:B------:R-:W-:Y:S05]  /*88b0*/  BSYNC B0 ;  /* 0x0000000000007941 */ /* 0x000fea0003800000 */
.L_x_2358:
[----:B------:R0:W-:Y:S01]  /*88c0*/  STG.E.U8 [R8.64], R0 ;  /* 0x0000000008007986 */ /* 0x0001e2000c101124 */
[----:B------:R-:W-:Y:S01]  /*88d0*/  IMAD.MOV.U32 R19, RZ, RZ, R23 ;  /* 0x000000ffff137224 */ /* 0x000fe200078e0017 */
[----:B------:R-:W-:Y:S05]  /*88e0*/  BRA `(.L_x_2333) ;  /* 0x000004a000007947 */ /* 0x000fea0003800000 */
.L_x_2356:
        /* <DEDUP_REMOVED lines=16> */
.L_x_2363:
[----:B------:R-:W-:-:S04]  /*89f0*/  LOP3.LUT R4, R4, 0x80000000, RZ, 0xc0, !PT ;  /* 0x8000000004047812 */ /* 0x000fc800078ec0ff */
[----:B------:R-:W-:-:S04]  /*8a00*/  SHF.R.U32.HI R4, RZ, 0x18, R4 ;  /* 0x00000018ff047819 */ /* 0x000fc80000011604 */
[----:B------:R-:W-:-:S04]  /*8a10*/  LOP3.LUT R3, R3, R4, RZ, 0xfc, !PT ;  /* 0x0000000403037212 */ /* 0x000fc800078efcff */
[----:B------:R-:W-:Y:S02]  /*8a20*/  PRMT R0, R3, 0x7610, R0 ;  /* 0x0000761003007816 */ /* 0x000fe40000000000 */
.L_x_2362:
[----:B------:R-:W-:Y:S05]  /*8a30*/  BSYNC B0 ;  /* 0x0000000000007941 */ /* 0x000fea0003800000 */
.L_x_2361:
[----:B------:R0:W-:Y:S01]  /*8a40*/  STG.E.U8 [R8.64], R0 ;  /* 0x0000000008007986 */ /* 0x0001e2000c101124 */
[----:B------:R-:W-:Y:S01]  /*8a50*/  IMAD.MOV.U32 R19, RZ, RZ, R23 ;  /* 0x000000ffff137224 */ /* 0x000fe200078e0017 */
[----:B------:R-:W-:Y:S05]  /*8a60*/  BRA `(.L_x_2333) ;  /* 0x0000032000007947 */ /* 0x000fea0003800000 */
.L_x_2355:
[----:B------:R-:W-:-:S13]  /*8a70*/  ISETP.NE.AND P0, PT, R0, 0x1c, PT ;  /* 0x0000001c0000780c */ /* 0x000fda0003f05270 */
[----:B------:R-:W-:Y:S05]  /*8a80*/  @!P0 BRA `(.L_x_2364) ;  /* 0x000002d000008947 */ /* 0x000fea0003800000 */
[----:B------:R-:W-:-:S13]  /*8a90*/  ISETP.NE.AND P0, PT, R0, 0x1d, PT ;  /* 0x0000001d0000780c */ /* 0x000fda0003f05270 */
[----:B------:R-:W-:Y:S05]  /*8aa0*/  @!P0 BRA `(.L_x_2365) ;  /* 0x0000027000008947 */ /* 0x000fea0003800000 */
[----:B------:R-:W-:-:S13]  /*8ab0*/  ISETP.NE.AND P0, PT, R0, 0x2c, PT ;  /* 0x0000002c0000780c */ /* 0x000fda0003f05270 */
[----:B------:R-:W-:Y:S05]  /*8ac0*/  @P0 BRA `(.L_x_2338) ;  /* 0x0000010000000947 */ /* 0x000fea0003800000 */
[----:B------:R-:W-:Y:S01]  /*8ad0*/  SHF.R.U32.HI R5, RZ, 0x17, R4 ;  /* 0x00000017ff057819 */ /* 0x000fe20000011604 */
[----:B------:R-:W-:Y:S01]  /*8ae0*/  IMAD.MOV.U32 R19, RZ, RZ, R23 ;  /* 0x000000ffff137224 */ /* 0x000fe200078e0017 */
        /* <DEDUP_REMOVED lines=14> */
.L_x_2338:
        /* <DEDUP_REMOVED lines=18> */
[----:B0123-5:R-:W-:Y:S05]  /*8cf0*/  CALL.ABS.NOINC R14 ;  /* 0x000000000e007343 */ /* 0x02ffea0003c00000 */
[----:B------:R-:W-:Y:S01]  /*8d00*/  IMAD.MOV.U32 R19, RZ, RZ, R23 ;  /* 0x000000ffff137224 */ /* 0x000fe200078e0017 */
[----:B------:R-:W-:Y:S05]  /*8d10*/  BRA `(.L_x_2333) ;  /* 0x0000007000007947 */ /* 0x000fea0003800000 */
.L_x_2365:
[----:B------:R-:W0:Y:S01]  /*8d20*/  F2I.U64.TRUNC R4, R4 ;  /* 0x0000000400047311 */ /* 0x000e22000020d800 */
[----:B------:R-:W-:Y:S01]  /*8d30*/  IMAD.MOV.U32 R19, RZ, RZ, R23 ;  /* 0x000000ffff137224 */ /* 0x000fe200078e0017 */
[----:B0-----:R0:W-:Y:S01]  /*8d40*/  STG.E.64 [R8.64], R4 ;  /* 0x0000000408007986 */ /* 0x0011e2000c101b24 */
[----:B------:R-:W-:Y:S05]  /*8d50*/  BRA `(.L_x_2333) ;  /* 0x0000003000007947 */ /* 0x000fea0003800000 */
.L_x_2364:
[----:B------:R-:W0:Y:S01]  /*8d60*/  F2I.FTZ.U32.TRUNC.NTZ R3, R4 ;  /* 0x0000000400037305 */ /* 0x000e22000021f000 */
[----:B------:R-:W-:Y:S01]  /*8d70*/  IMAD.MOV.U32 R19, RZ, RZ, R23 ;  /* 0x000000ffff137224 */ /* 0x000fe200078e0017 */
[----:B0-----:R0:W-:Y:S06]  /*8d80*/  STG.E [R8.64], R3 ;  /* 0x0000000308007986 */ /* 0x0011ec000c101924 */
.L_x_2333:
[----:B------:R-:W-:Y:S05]  /*8d90*/  BSYNC B6 ;  /* 0x0000000000067941 */ /* 0x000fea0003800000 */
.L_x_2332:
[----:B------:R-:W-:Y:S01]  /*8da0*/  ISETP.GE.AND P0, PT, R19, R16, PT ;  /* 0x000000101300720c */ /* 0x000fe20003f06270 */
[----:B------:R-:W-:-:S12]  /*8db0*/  BSSY B6, `(.L_x_2366) ;  /* 0x00001da000067945 */ /* 0x000fd80003800000 */
        /* <DEDUP_REMOVED lines=17> */
[----:B-1---5:R-:W0:Y:S02]  /*8ed0*/  F2I.FTZ.TRUNC.NTZ R3, R22 ;  /* 0x0000001600037305 */ /* 0x022e24000021f100 */
[----:B0-----:R0:W-:Y:S01]  /*8ee0*/  STG.E.U8 [R8.64], R3 ;  /* 0x0000000308007986 */ /* 0x0011e2000c101124 */
[----:B------:R-:W-:Y:S05]  /*8ef0*/  BRA `(.L_x_2373) ;  /* 0x00000d7000007947 */ /* 0x000fea0003800000 */
.L_x_2371:
[----:B-1---5:R-:W0:Y:S02]  /*8f00*/  F2I.S64.TRUNC R22, R22 ;  /* 0x0000001600167311 */ /* 0x022e24000020d900 */
[----:B0-----:R-:W-:-:S05]  /*8f10*/  IMAD.MOV.U32 R3, RZ, RZ, R22 ;  /* 0x000000ffff037224 */ /* 0x001fca00078e0016 */
[----:B------:R0:W-:Y:S01]  /*8f20*/  STG.E.U8 [R8.64], R3 ;  /* 0x0000000308007986 */ /* 0x0001e2000c101124 */
[----:B------:R-:W-:Y:S05]  /*8f30*/  BRA `(.L_x_2373) ;  /* 0x00000d3000007947 */ /* 0x000fea0003800000 */
.L_x_2370:
[----:B------:R-:W-:-:S13]  /*8f40*/  ISETP.NE.AND P0, PT, R0, 0x2, PT ;  /* 0x000000020000780c */ /* 0x000fda0003f05270 */
[----:B------:R-:W-:Y:S05]  /*8f50*/  @!P0 BRA `(.L_x_2374) ;  /* 0x000000a000008947 */ /* 0x000fea0003800000 */
[----:B------:R-:W-:-:S13]  /*8f60*/  ISETP.NE.AND P0, PT, R0, 0x3, PT ;  /* 0x000000030000780c */ /* 0x000fda0003f05270 */
[----:B------:R-:W-:Y:S05]  /*8f70*/  @!P0 BRA `(.L_x_2375) ;  /* 0x0000005000008947 */ /* 0x000fea0003800000 */
[----:B------:R-:W-:-:S13]  /*8f80*/  ISETP.NE.AND P0, PT, R0, 0x4, PT ;  /* 0x000000040000780c */ /* 0x000fda0003f05270 */
[----:B------:R-:W-:Y:S05]  /*8f90*/  @P0 BRA `(.L_x_2372) ;  /* 0x00000b4000000947 */ /* 0x000fea0003800000 */
[----:B-1---5:R-:W0:Y:S02]  /*8fa0*/  F2I.S64.TRUNC R22, R22 ;  /* 0x0000001600167311 */ /* 0x022e24000020d900 */
[----:B0-----:R0:W-:Y:S01]  /*8fb0*/  STG.E.64 [R8.64], R22 ;  /* 0x0000001608007986 */ /* 0x0011e2000c101b24 */
[----:B------:R-:W-:Y:S05]  /*8fc0*/  BRA `(.L_x_2373) ;  /* 0x00000ca000007947 */ /* 0x000fea0003800000 */
.L_x_2375:
[----:B-1---5:R-:W0:Y:S02]  /*8fd0*/  F2I.FTZ.TRUNC.NTZ R3, R22 ;  /* 0x0000001600037305 */ /* 0x022e24000021f100 */
[----:B0-----:R0:W-:Y:S01]  /*8fe0*/  STG.E [R8.64], R3 ;  /* 0x0000000308007986 */ /* 0x0011e2000c101924 */
[----:B------:R-:W-:Y:S05]  /*8ff0*/  BRA `(.L_x_2373) ;  /* 0x00000c7000007947 */ /* 0x000fea0003800000 */
.L_x_2374:
[----:B-1---5:R-:W0:Y:S02]  /*9000*/  F2I.FTZ.TRUNC.NTZ R3, R22 ;  /* 0x0000001600037305 */ /* 0x022e24000021f100 */
[----:B0-----:R0:W-:Y:S01]  /*9010*/  STG.E.U16 [R8.64], R3 ;  /* 0x0000000308007986 */ /* 0x0011e2000c101524 */
[----:B------:R-:W-:Y:S05]  /*9020*/  BRA `(.L_x_2373) ;  /* 0x00000c4000007947 */ /* 0x000fea0003800000 */
.L_x_2369:
[----:B------:R-:W-:-:S13]  /*9030*/  ISETP.GT.AND P0, PT, R0, 0x6, PT ;  /* 0x000000060000780c */ /* 0x000fda0003f04270 */
[----:B------:R-:W-:Y:S05]  /*9040*/  @P0 BRA `(.L_x_2376) ;  /* 0x0000009000000947 */ /* 0x000fea0003800000 */
[----:B------:R-:W-:-:S13]  /*9050*/  ISETP.NE.AND P0, PT, R0, 0x5, PT ;  /* 0x000000050000780c */ /* 0x000fda0003f05270 */
[----:B------:R-:W-:Y:S05]  /*9060*/  @!P0 BRA `(.L_x_2377) ;  /* 0x0000004000008947 */ /* 0x000fea0003800000 */
[----:B------:R-:W-:-:S13]  /*9070*/  ISETP.NE.AND P0, PT, R0, 0x6, PT ;  /* 0x000000060000780c */ /* 0x000fda0003f05270 */
[----:B------:R-:W-:Y:S05]  /*9080*/  @P0 BRA `(.L_x_2372) ;  /* 0x00000a5000000947 */ /* 0x000fea0003800000 */
[----:B-1---5:R0:W-:Y:S01]  /*9090*/  STG.E [R8.64], R22 ;  /* 0x0000001608007986 */ /* 0x0221e2000c101924 */
[----:B------:R-:W-:Y:S05]  /*90a0*/  BRA `(.L_x_2373) ;  /* 0x00000bc000007947 */ /* 0x000fea0003800000 */
.L_x_2377:
[----:B-1---5:R-:W-:-:S05]  /*90b0*/  F2FP.PACK_AB R22, RZ, R22 ;  /* 0x00000016ff16723e */ /* 0x022fca00000000ff */
[----:B------:R0:W-:Y:S01]  /*90c0*/  STG.E.U16 [R8.64], R22 ;  /* 0x0000001608007986 */ /* 0x0001e2000c101524 */
[----:B------:R-:W-:Y:S05]  /*90d0*/  BRA `(.L_x_2373) ;  /* 0x00000b9000007947 */ /* 0x000fea0003800000 */
.L_x_2376:
[----:B------:R-:W-:-:S13]  /*90e0*/  ISETP.NE.AND P0, PT, R0, 0x7, PT ;  /* 0x000000070000780c */ /* 0x000fda0003f05270 */
[----:B------:R-:W-:Y:S05]  /*90f0*/  @!P0 BRA `(.L_x_2378) ;  /* 0x000000b000008947 */ /* 0x000fea0003800000 */
[----:B------:R-:W-:-:S13]  /*9100*/  ISETP.NE.AND P0, PT, R0, 0x8, PT ;  /* 0x000000080000780c */ /* 0x000fda0003f05270 */
[----:B------:R-:W-:Y:S05]  /*9110*/  @!P0 BRA `(.L_x_2379) ;  /* 0x0000005000008947 */ /* 0x000fea0003800000 */
[----:B------:R-:W-:-:S13]  /*9120*/  ISETP.NE.AND P0, PT, R0, 0x9, PT ;  /* 0x000000090000780c */ /* 0x000fda0003f05270 */
[----:B------:R-:W-:Y:S05]  /*9130*/  @P0 BRA `(.L_x_2372) ;  /* 0x000009a000000947 */ /* 0x000fea0003800000 */
[----:B------:R-:W-:-:S05]  /*9140*/  IMAD.MOV.U32 R23, RZ, RZ, RZ ;  /* 0x000000ffff177224 */ /* 0x000fca00078e00ff */
[----:B-1---5:R0:W-:Y:S01]  /*9150*/  STG.E.64 [R8.64], R22 ;  /* 0x0000001608007986 */ /* 0x0221e2000c101b24 */
[----:B------:R-:W-:Y:S05]  /*9160*/  BRA `(.L_x_2373) ;  /* 0x00000b0000007947 */ /* 0x000fea0003800000 */
.L_x_2379:
[----:B-1---5:R-:W-:-:S04]  /*9170*/  F2FP.PACK_AB R3, RZ, R22 ;  /* 0x00000016ff03723e */ /* 0x022fc800000000ff */
[----:B------:R-:W-:-:S05]  /*9180*/  PRMT R3, R3, 0x5410, RZ ;  /* 0x0000541003037816 */ /* 0x000fca00000000ff */
[----:B------:R0:W-:Y:S01]  /*9190*/  STG.E [R8.64], R3 ;  /* 0x0000000308007986 */ /* 0x0001e2000c101924 */
[----:B------:R-:W-:Y:S05]  /*91a0*/  BRA `(.L_x_2373) ;  /* 0x00000ac000007947 */ /* 0x000fea0003800000 */
.L_x_2378:
[----:B-1---5:R-:W-:-:S06]  /*91b0*/  FMUL.FTZ R4, R22, 1 ;  /* 0x3f80000016047820 */ /* 0x022fcc0000410000 */
[----:B------:R-:W0:Y:S02]  /*91c0*/  F2F.F64.F32 R4, R4 ;  /* 0x0000000400047310 */ /* 0x000e240000201800 */
[----:B0-----:R0:W-:Y:S01]  /*91d0*/  STG.E.64 [R8.64], R4 ;  /* 0x0000000408007986 */ /* 0x0011e2000c101b24 */
[----:B------:R-:W-:Y:S05]  /*91e0*/  BRA `(.L_x_2373) ;  /* 0x00000a8000007947 */ /* 0x000fea0003800000 */
.L_x_2368:
        /* <DEDUP_REMOVED lines=8> */
[----:B-1---5:R-:W-:-:S04]  /*9270*/  FSETP.NEU.FTZ.AND P0, PT, R22, RZ, PT ;  /* 0x000000ff1600720b */ /* 0x022fc80003f1d000 */
[----:B------:R-:W-:-:S05]  /*9280*/  SEL R3, RZ, 0x1, !P0 ;  /* 0x00000001ff037807 */ /* 0x000fca0004000000 */
[----:B------:R0:W-:Y:S01]  /*9290*/  STG.E.U8 [R8.64], R3 ;  /* 0x0000000308007986 */ /* 0x0001e2000c101124 */
[----:B------:R-:W-:Y:S05]  /*92a0*/  BRA `(.L_x_2373) ;  /* 0x000009c000007947 */ /* 0x000fea0003800000 */
.L_x_2382:
[----:B-1---5:R-:W-:Y:S01]  /*92b0*/  FMUL.FTZ R4, R22, 1 ;  /* 0x3f80000016047820 */ /* 0x022fe20000410000 */
[----:B------:R-:W-:-:S05]  /*92c0*/  CS2R R6, SRZ ;  /* 0x0000000000067805 */ /* 0x000fca000001ff00 */
[----:B------:R-:W0:Y:S02]  /*92d0*/  F2F.F64.F32 R4, R4 ;  /* 0x0000000400047310 */ /* 0x000e240000201800 */
[----:B0-----:R0:W-:Y:S01]  /*92e0*/  STG.E.128 [R8.64], R4 ;  /* 0x0000000408007986 */ /* 0x0011e2000c101d24 */
[----:B------:R-:W-:Y:S05]  /*92f0*/  BRA `(.L_x_2373) ;  /* 0x0000097000007947 */ /* 0x000fea0003800000 */
.L_x_2381:
[----:B------:R-:W-:-:S13]  /*9300*/  ISETP.NE.AND P0, PT, R0, 0xf, PT ;  /* 0x0000000f0000780c */ /* 0x000fda0003f05270 */
[----:B------:R-:W-:Y:S05]  /*9310*/  @!P0 BRA `(.L_x_2383) ;  /* 0x000002b000008947 */ /* 0x000fea0003800000 */
[----:B------:R-:W-:-:S13]  /*9320*/  ISETP.NE.AND P0, PT, R0, 0x17, PT ;  /* 0x000000170000780c */ /* 0x000fda0003f05270 */
[----:B------:R-:W-:Y:S05]  /*9330*/  @!P0 BRA `(.L_x_2384) ;  /* 0x0000014000008947 */ /* 0x000fea0003800000 */
[----:B------:R-:W-:-:S13]  /*9340*/  ISETP.NE.AND P0, PT, R0, 0x18, PT ;  /* 0x000000180000780c */ /* 0x000fda0003f05270 */
[----:B------:R-:W-:Y:S05]  /*9350*/  @P0 BRA `(.L_x_2372) ;  /* 0x0000078000000947 */ /* 0x000fea0003800000 */
[C---:B-1---5:R-:W-:Y:S01]  /*9360*/  LOP3.LUT R4, R22.reuse, 0x7fffffff, RZ, 0xc0, !PT ;  /* 0x7fffffff16047812 */ /* 0x062fe200078ec0ff */
        /* <DEDUP_REMOVED lines=13> */
.L_x_2386:
[----:B------:R-:W-:Y:S05]  /*9440*/  BSYNC B0 ;  /* 0x0000000000007941 */ /* 0x000fea0003800000 */
.L_x_2385:
[----:B------:R-:W-:-:S05]  /*9450*/  LOP3.LUT R5, R0, R5, RZ, 0xfc, !PT ;  /* 0x0000000500057212 */ /* 0x000fca00078efcff */
[----:B------:R0:W-:Y:S01]  /*9460*/  STG.E.U8 [R8.64], R5 ;  /* 0x0000000508007986 */ /* 0x0001e2000c101124 */
[----:B------:R-:W-:Y:S05]  /*9470*/  BRA `(.L_x_2373) ;  /* 0x000007f000007947 */ /* 0x000fea0003800000 */
.L_x_2384:
[----:B-1---5:R-:W-:Y:S01]  /*9480*/  LOP3.LUT R4, R22, 0x7fffffff, RZ, 0xc0, !PT ;  /* 0x7fffffff16047812 */ /* 0x022fe200078ec0ff */
        /* <DEDUP_REMOVED lines=11> */
.L_x_2388:
[----:B------:R-:W-:Y:S01]  /*9540*/  IMAD.MOV.U32 R0, RZ, RZ, 0x7f ;  /* 0x0000007fff007424 */ /* 0x000fe200078e00ff */
[----:B------:R-:W-:-:S04]  /*9550*/  ISETP.GT.U32.AND P0, PT, R4, 0x7f800000, PT ;  /* 0x7f8000000400780c */ /* 0x000fc80003f04070 */
[----:B------:R-:W-:-:S04]  /*9560*/  SEL R0, R0, 0x7c, P0 ;  /* 0x0000007c00007807 */ /* 0x000fc80000000000 */
.L_x_2389:
[----:B------:R-:W-:Y:S05]  /*9570*/  BSYNC B0 ;  /* 0x0000000000007941 */ /* 0x000fea0003800000 */
.L_x_2387:
[----:B------:R-:W-:-:S04]  /*9580*/  LOP3.LUT R22, R22, 0x80000000, RZ, 0xc0, !PT ;  /* 0x8000000016167812 */ /* 0x000fc800078ec0ff */
[----:B------:R-:W-:-:S04]  /*9590*/  SHF.R.U32.HI R3, RZ, 0x18, R22 ;  /* 0x00000018ff037819 */ /* 0x000fc80000011616 */
[----:B------:R-:W-:-:S05]  /*95a0*/  LOP3.LUT R3, R0, R3, RZ, 0xfc, !PT ;  /* 0x0000000300037212 */ /* 0x000fca00078efcff */
[----:B------:R0:W-:Y:S01]  /*95b0*/  STG.E.U8 [R8.64], R3 ;  /* 0x0000000308007986 */ /* 0x0001e2000c101124 */
[----:B------:R-:W-:Y:S05]  /*95c0*/  BRA `(.L_x_2373) ;  /* 0x000006a000007947 */ /* 0x000fea0003800000 */
.L_x_2383:
[----:B-1---5:R-:W-:-:S05]  /*95d0*/  F2FP.BF16.PACK_AB R22, RZ, R22 ;  /* 0x00000016ff16723e */ /* 0x022fca00000010ff */
[----:B------:R0:W-:Y:S01]  /*95e0*/  STG.E.U16 [R8.64], R22 ;  /* 0x0000001608007986 */ /* 0x0001e2000c101524 */
[----:B------:R-:W-:Y:S05]  /*95f0*/  BRA `(.L_x_2373) ;  /* 0x0000067000007947 */ /* 0x000fea0003800000 */
.L_x_2380:
        /* <DEDUP_REMOVED lines=8> */
[----:B-1---5:R-:W0:Y:S02]  /*9680*/  F2I.FTZ.U32.TRUNC.NTZ R3, R22 ;  /* 0x0000001600037305 */ /* 0x022e24000021f000 */
[----:B0-----:R0:W-:Y:S01]  /*9690*/  STG.E.U16 [R8.64], R3 ;  /* 0x0000000308007986 */ /* 0x0011e2000c101524 */
[----:B------:R-:W-:Y:S05]  /*96a0*/  BRA `(.L_x_2373) ;  /* 0x000005c000007947 */ /* 0x000fea0003800000 */
.L_x_2392:
[----:B-1---5:R-:W-:Y:S01]  /*96b0*/  LOP3.LUT R3, R22, 0x7fffffff, RZ, 0xc0, !PT ;  /* 0x7fffffff16037812 */ /* 0x022fe200078ec0ff */
        /* <DEDUP_REMOVED lines=15> */
.L_x_2395:
[----:B------:R-:W-:-:S04]  /*97b0*/  LOP3.LUT R22, R22, 0x80000000, RZ, 0xc0, !PT ;  /* 0x8000000016167812 */ /* 0x000fc800078ec0ff */
[----:B------:R-:W-:-:S04]  /*97c0*/  SHF.R.U32.HI R3, RZ, 0x18, R22 ;  /* 0x00000018ff037819 */ /* 0x000fc80000011616 */
[----:B------:R-:W-:-:S04]  /*97d0*/  LOP3.LUT R0, R0, R3, RZ, 0xfc, !PT ;  /* 0x0000000300007212 */ /* 0x000fc800078efcff */
[----:B------:R-:W-:Y:S02]  /*97e0*/  PRMT R4, R0, 0x7610, R4 ;  /* 0x0000761000047816 */ /* 0x000fe40000000004 */
.L_x_2394:
[----:B------:R-:W-:Y:S05]  /*97f0*/  BSYNC B0 ;  /* 0x0000000000007941 */ /* 0x000fea0003800000 */
.L_x_2393:
[----:B------:R0:W-:Y:S01]  /*9800*/  STG.E.U8 [R8.64], R4 ;  /* 0x0000000408007986 */ /* 0x0001e2000c101124 */
[----:B------:R-:W-:Y:S05]  /*9810*/  BRA `(.L_x_2373) ;  /* 0x0000045000007947 */ /* 0x000fea0003800000 */
.L_x_2391:
        /* <DEDUP_REMOVED lines=16> */
.L_x_2398:
[----:B------:R-:W-:-:S04]  /*9920*/  LOP3.LUT R22, R22, 0x80000000, RZ, 0xc0, !PT ;  /* 0x8000000016167812 */ /* 0x000fc800078ec0ff */
[----:B------:R-:W-:-:S04]  /*9930*/  SHF.R.U32.HI R3, RZ, 0x18, R22 ;  /* 0x00000018ff037819 */ /* 0x000fc80000011616 */
[----:B------:R-:W-:-:S04]  /*9940*/  LOP3.LUT R0, R0, R3, RZ, 0xfc, !PT ;  /* 0x0000000300007212 */ /* 0x000fc800078efcff */
[----:B------:R-:W-:Y:S02]  /*9950*/  PRMT R4, R0, 0x7610, R4 ;  /* 0x0000761000047816 */ /* 0x000fe40000000004 */
.L_x_2397:
[----:B------:R-:W-:Y:S05]  /*9960*/  BSYNC B0 ;  /* 0x0000000000007941 */ /* 0x000fea0003800000 */
.L_x_2396:
[----:B------:R0:W-:Y:S01]  /*9970*/  STG.E.U8 [R8.64], R4 ;  /* 0x0000000408007986 */ /* 0x0001e2000c101124 */
[----:B------:R-:W-:Y:S05]  /*9980*/  BRA `(.L_x_2373) ;  /* 0x000002e000007947 */ /* 0x000fea0003800000 */
.L_x_2390:
[----:B------:R-:W-:-:S13]  /*9990*/  ISETP.NE.AND P0, PT, R0, 0x1c, PT ;  /* 0x0000001c0000780c */ /* 0x000fda0003f05270 */
[----:B------:R-:W-:Y:S05]  /*99a0*/  @!P0 BRA `(.L_x_2399) ;  /* 0x000002a000008947 */ /* 0x000fea0003800000 */
[----:B------:R-:W-:-:S13]  /*99b0*/  ISETP.NE.AND P0, PT, R0, 0x1d, PT ;  /* 0x0000001d0000780c */ /* 0x000fda0003f05270 */
[----:B------:R-:W-:Y:S05]  /*99c0*/  @!P0 BRA `(.L_x_2400) ;  /* 0x0000025000008947 */ /* 0x000fea0003800000 */
[----:B------:R-:W-:-:S13]  /*99d0*/  ISETP.NE.AND P0, PT, R0, 0x2c, PT ;  /* 0x0000002c0000780c */ /* 0x000fda0003f05270 */
[----:B------:R-:W-:Y:S05]  /*99e0*/  @P0 BRA `(.L_x_2372) ;  /* 0x000000f000000947 */ /* 0x000fea0003800000 */
[----:B-1---5:R-:W-:Y:S02]  /*99f0*/  SHF.R.U32.HI R4, RZ, 0x17, R22 ;  /* 0x00000017ff047819 */ /* 0x022fe40000011616 */
        /* <DEDUP_REMOVED lines=14> */
.L_x_2372:
        /* <DEDUP_REMOVED lines=15> */
[----:B-1---5:R-:W-:Y:S02]  /*9bd0*/  MOV R22, 0x0 ;  /* 0x0000000000167802 */ /* 0x022fe40000000f00 */
[----:B------:R-:W-:-:S04]  /*9be0*/  IADD3 R20, P0, P1, -R0, R3, R20 ;  /* 0x0000000300147210 */ /* 0x000fc8000791e114 */
[----:B------:R-:W-:-:S04]  /*9bf0*/  IADD3.X R21, ~R22, R9, R21, P0, P1 ;  /* 0x0000000916157210 */ /* 0x000fc800007e2515 */
[----:B0-23--:R-:W-:Y:S05]  /*9c00*/  CALL.ABS.NOINC R14 ;  /* 0x000000000e007343 */ /* 0x00dfea0003c00000 */
[----:B------:R-:W-:Y:S05]  /*9c10*/  BRA `(.L_x_2373) ;  /* 0x0000005000007947 */ /* 0x000fea0003800000 */
.L_x_2400:
[----:B-1---5:R-:W0:Y:S02]  /*9c20*/  F2I.U64.TRUNC R22, R22 ;  /* 0x0000001600167311 */ /* 0x022e24000020d800 */
[----:B0-----:R0:W-:Y:S01]  /*9c30*/  STG.E.64 [R8.64], R22 ;  /* 0x0000001608007986 */ /* 0x0011e2000c101b24 */
[----:B------:R-:W-:Y:S05]  /*9c40*/  BRA `(.L_x_2373) ;  /* 0x0000002000007947 */ /* 0x000fea0003800000 */
.L_x_2399:
[----:B-1---5:R-:W0:Y:S02]  /*9c50*/  F2I.FTZ.U32.TRUNC.NTZ R3, R22 ;  /* 0x0000001600037305 */ /* 0x022e24000021f000 */
[----:B0-----:R0:W-:Y:S02]  /*9c60*/  STG.E [R8.64], R3 ;  /* 0x0000000308007986 */ /* 0x0011e4000c101924 */
.L_x_2373:
[----:B------:R-:W-:-:S04]  /*9c70*/  IADD3 R19, R19, 0x80, RZ ;  /* 0x0000008013137810 */ /* 0x000fc80007ffe0ff */
[----:B------:R-:W-:-:S13]  /*9c80*/  ISETP.GE.AND P0, PT, R19, R16, PT ;  /* 0x000000101300720c */ /* 0x000fda0003f06270 */
[----:B------:R-:W-:Y:S05]  /*9c90*/  @P0 BRA `(.L_x_2367) ;  /* 0x00000eb000000947 */ /* 0x000fea0003800000 */
[----:B------:R-:W-:Y:S01]  /*9ca0*/  IMAD R0, R2, 0x200, R19 ;  /* 0x0000020002007824 */ /* 0x000fe200078e0213 */
[----:B0-----:R-:W-:-:S03]  /*9cb0*/  PRMT R3, R17, 0x9910, RZ ;  /* 0x0000991011037816 */ /* 0x001fc600000000ff */
        /* <DEDUP_REMOVED lines=17> */
.L_x_2404:
[----:B------:R-:W0:Y:S02]  /*9dd0*/  F2I.S64.TRUNC R24, R24 ;  /* 0x0000001800187311 */ /* 0x000e24000020d900 */
[----:B0-----:R-:W-:-:S05]  /*9de0*/  IMAD.MOV.U32 R3, RZ, RZ, R24 ;  /* 0x000000ffff037224 */ /* 0x001fca00078e0018 */
[----:B------:R0:W-:Y:S01]  /*9df0*/  STG.E.U8 [R8.64], R3 ;  /* 0x0000000308007986 */ /* 0x0001e2000c101124 */
[----:B------:R-:W-:Y:S05]  /*9e00*/  BRA `(.L_x_2406) ;  /* 0x00000d3000007947 */ /* 0x000fea0003800000 */
.L_x_2403:
        /* <DEDUP_REMOVED lines=9> */
.L_x_2408:
[----:B------:R-:W0:Y:S02]  /*9ea0*/  F2I.FTZ.TRUNC.NTZ R3, R24 ;  /* 0x0000001800037305 */ /* 0x000e24000021f100 */
[----:B0-----:R0:W-:Y:S01]  /*9eb0*/  STG.E [R8.64], R3 ;  /* 0x0000000308007986 */ /* 0x0011e2000c101924 */
[----:B------:R-:W-:Y:S05]  /*9ec0*/  BRA `(.L_x_2406) ;  /* 0x00000c7000007947 */ /* 0x000fea0003800000 */
.L_x_2407:
[----:B------:R-:W0:Y:S02]  /*9ed0*/  F2I.FTZ.TRUNC.NTZ R3, R24 ;  /* 0x0000001800037305 */ /* 0x000e24000021f100 */
[----:B0-----:R0:W-:Y:S01]  /*9ee0*/  STG.E.U16 [R8.64], R3 ;  /* 0x0000000308007986 */ /* 0x0011e2000c101524 */
[----:B------:R-:W-:Y:S05]  /*9ef0*/  BRA `(.L_x_2406) ;  /* 0x00000c4000007947 */ /* 0x000fea0003800000 */
.L_x_2402:
        /* <DEDUP_REMOVED lines=8> */
.L_x_2410:
[----:B------:R-:W-:-:S05]  /*9f80*/  F2FP.PACK_AB R24, RZ, R24 ;  /* 0x00000018ff18723e */ /* 0x000fca00000000ff */
[----:B------:R0:W-:Y:S01]  /*9f90*/  STG.E.U16 [R8.64], R24 ;  /* 0x0000001808007986 */ /* 0x0001e2000c101524 */
[----:B------:R-:W-:Y:S05]  /*9fa0*/  BRA `(.L_x_2406) ;  /* 0x00000b9000007947 */ /* 0x000fea0003800000 */
.L_x_2409:
        /* <DEDUP_REMOVED lines=9> */
.L_x_2412:
[----:B------:R-:W-:-:S04]  /*a040*/  F2FP.PACK_AB R3, RZ, R24 ;  /* 0x00000018ff03723e */ /* 0x000fc800000000ff */
[----:B------:R-:W-:-:S05]  /*a050*/  PRMT R3, R3, 0x5410, RZ ;  /* 0x0000541003037816 */ /* 0x000fca00000000ff */
[----:B------:R0:W-:Y:S01]  /*a060*/  STG.E [R8.64], R3 ;  /* 0x0000000308007986 */ /* 0x0001e2000c101924 */
[----:B------:R-:W-:Y:S05]  /*a070*/  BRA `(.L_x_2406) ;  /* 0x00000ac000007947 */ /* 0x000fea0003800000 */
.L_x_2411:
[----:B------:R-:W-:-:S06]  /*a080*/  FMUL.FTZ R4, R24, 1 ;  /* 0x3f80000018047820 */ /* 0x000fcc0000410000 */
[----:B------:R-:W0:Y:S02]  /*a090*/  F2F.F64.F32 R4, R4 ;  /* 0x0000000400047310 */ /* 0x000e240000201800 */
[----:B0-----:R0:W-:Y:S01]  /*a0a0*/  STG.E.64 [R8.64], R4 ;  /* 0x0000000408007986 */ /* 0x0011e2000c101b24 */
[----:B------:R-:W-:Y:S05]  /*a0b0*/  BRA `(.L_x_2406) ;  /* 0x00000a8000007947 */ /* 0x000fea0003800000 */
.L_x_2401:
        /* <DEDUP_REMOVED lines=12> */
.L_x_2415:
[----:B------:R-:W-:Y:S01]  /*a180*/  FMUL.FTZ R4, R24, 1 ;  /* 0x3f80000018047820 */ /* 0x000fe20000410000 */
[----:B------:R-:W-:-:S05]  /*a190*/  CS2R R6, SRZ ;  /* 0x0000000000067805 */ /* 0x000fca000001ff00 */
[----:B------:R-:W0:Y:S02]  /*a1a0*/  F2F.F64.F32 R4, R4 ;  /* 0x0000000400047310 */ /* 0x000e240000201800 */
[----:B0-----:R0:W-:Y:S01]  /*a1b0*/  STG.E.128 [R8.64], R4 ;  /* 0x0000000408007986 */ /* 0x0011e2000c101d24 */
[----:B------:R-:W-:Y:S05]  /*a1c0*/  BRA `(.L_x_2406) ;  /* 0x0000097000007947 */ /* 0x000fea0003800000 */
.L_x_2414:
        /* <DEDUP_REMOVED lines=20> */
.L_x_2419:
[----:B------:R-:W-:Y:S05]  /*a310*/  BSYNC B0 ;  /* 0x0000000000007941 */ /* 0x000fea0003800000 */
.L_x_2418:
[----:B------:R-:W-:-:S05]  /*a320*/  LOP3.LUT R5, R0, R5, RZ, 0xfc, !PT ;  /* 0x0000000500057212 */ /* 0x000fca00078efcff */
[----:B------:R0:W-:Y:S01]  /*a330*/  STG.E.U8 [R8.64], R5 ;  /* 0x0000000508007986 */ /* 0x0001e2000c101124 */
[----:B------:R-:W-:Y:S05]  /*a340*/  BRA `(.L_x_2406) ;  /* 0x000007f000007947 */ /* 0x000fea0003800000 */
.L_x_2417:
        /* <DEDUP_REMOVED lines=12> */
.L_x_2421:
[----:B------:R-:W-:Y:S01]  /*a410*/  IMAD.MOV.U32 R0, RZ, RZ, 0x7f ;  /* 0x0000007fff007424 */ /* 0x000fe200078e00ff */
[----:B------:R-:W-:-:S04]  /*a420*/  ISETP.GT.U32.AND P0, PT, R4, 0x7f800000, PT ;  /* 0x7f8000000400780c */ /* 0x000fc80003f04070 */
[----:B------:R-:W-:-:S04]  /*a430*/  SEL R0, R0, 0x7c, P0 ;  /* 0x0000007c00007807 */ /* 0x000fc80000000000 */
.L_x_2422:
[----:B------:R-:W-:Y:S05]  /*a440*/  BSYNC B0 ;  /* 0x0000000000007941 */ /* 0x000fea0003800000 */
.L_x_2420:
[----:B------:R-:W-:-:S04]  /*a450*/  LOP3.LUT R24, R24, 0x80000000, RZ, 0xc0, !PT ;  /* 0x8000000018187812 */ /* 0x000fc800078ec0ff */
[----:B------:R-:W-:-:S04]  /*a460*/  SHF.R.U32.HI R3, RZ, 0x18, R24 ;  /* 0x00000018ff037819 */ /* 0x000fc80000011618 */
[----:B------:R-:W-:-:S05]  /*a470*/  LOP3.LUT R3, R0, R3, RZ, 0xfc, !PT ;  /* 0x0000000300037212 */ /* 0x000fca00078efcff */
[----:B------:R0:W-:Y:S01]  /*a480*/  STG.E.U8 [R8.64], R3 ;  /* 0x0000000308007986 */ /* 0x0001e2000c101124 */
[----:B------:R-:W-:Y:S05]  /*a490*/  BRA `(.L_x_2406) ;  /* 0x000006a000007947 */ /* 0x000fea0003800000 */
.L_x_2416:
[----:B------:R-:W-:-:S05]  /*a4a0*/  F2FP.BF16.PACK_AB R24, RZ, R24 ;  /* 0x00000018ff18723e */ /* 0x000fca00000010ff */
[----:B------:R0:W-:Y:S01]  /*a4b0*/  STG.E.U16 [R8.64], R24 ;  /* 0x0000001808007986 */ /* 0x0001e2000c101524 */
[----:B------:R-:W-:Y:S05]  /*a4c0*/  BRA `(.L_x_2406) ;  /* 0x0000067000007947 */ /* 0x000fea0003800000 */
.L_x_2413:
        /* <DEDUP_REMOVED lines=11> */
.L_x_2425:
        /* <DEDUP_REMOVED lines=16> */
.L_x_2428:
[----:B------:R-:W-:-:S04]  /*a680*/  LOP3.LUT R24, R24, 0x80000000, RZ, 0xc0, !PT ;  /* 0x8000000018187812 */ /* 0x000fc800078ec0ff */
[----:B------:R-:W-:-:S04]  /*a690*/  SHF.R.U32.HI R3, RZ, 0x18, R24 ;  /* 0x00000018ff037819 */ /* 0x000fc80000011618 */
[----:B------:R-:W-:-:S04]  /*a6a0*/  LOP3.LUT R0, R0, R3, RZ, 0xfc, !PT ;  /* 0x0000000300007212 */ /* 0x000fc800078efcff */
[----:B------:R-:W-:Y:S02]  /*a6b0*/  PRMT R4, R0, 0x7610, R4 ;  /* 0x0000761000047816 */ /* 0x000fe40000000004 */
.L_x_2427:
[----:B------:R-:W-:Y:S05]  /*a6c0*/  BSYNC B0 ;  /* 0x0000000000007941 */ /* 0x000fea0003800000 */
.L_x_2426:
[----:B------:R0:W-:Y:S01]  /*a6d0*/  STG.E.U8 [R8.64], R4 ;  /* 0x0000000408007986 */ /* 0x0001e2000c101124 */
[----:B------:R-:W-:Y:S05]  /*a6e0*/  BRA `(.L_x_2406) ;  /* 0x0000045000007947 */ /* 0x000fea0003800000 */
.L_x_2424:
        /* <DEDUP_REMOVED lines=16> */
.L_x_2431:
[----:B------:R-:W-:-:S04]  /*a7f0*/  LOP3.LUT R24, R24, 0x80000000, RZ, 0xc0, !PT ;  /* 0x8000000018187812 */ /* 0x000fc800078ec0ff */
[----:B------:R-:W-:-:S04]  /*a800*/  SHF.R.U32.HI R3, RZ, 0x18, R24 ;  /* 0x00000018ff037819 */ /* 0x000fc80000011618 */
[----:B------:R-:W-:-:S04]  /*a810*/  LOP3.LUT R0, R0, R3, RZ, 0xfc, !PT ;  /* 0x0000000300007212 */ /* 0x000fc800078efcff */
[----:B------:R-:W-:Y:S02]  /*a820*/  PRMT R4, R0, 0x7610, R4 ;  /* 0x0000761000047816 */ /* 0x000fe40000000004 */
.L_x_2430:
[----:B------:R-:W-:Y:S05]  /*a830*/  BSYNC B0 ;  /* 0x0000000000007941 */ /* 0x000fea0003800000 */
.L_x_2429:
[----:B------:R0:W-:Y:S01]  /*a840*/  STG.E.U8 [R8.64], R4 ;  /* 0x0000000408007986 */ /* 0x0001e2000c101124 */
[----:B------:R-:W-:Y:S05]  /*a850*/  BRA `(.L_x_2406) ;  /* 0x000002e000007947 */ /* 0x000fea0003800000 */
.L_x_2423:
        /* <DEDUP_REMOVED lines=21> */
.L_x_2405:
        /* <DEDUP_REMOVED lines=18> */
[----:B0-23--:R-:W-:Y:S05]  /*aad0*/  CALL.ABS.NOINC R14 ;  /* 0x000000000e007343 */ /* 0x00dfea0003c00000 */
[----:B------:R-:W-:Y:S05]  /*aae0*/  BRA `(.L_x_2406) ;  /* 0x0000005000007947 */ /* 0x000fea0003800000 */
.L_x_2433:
[----:B------:R-:W0:Y:S02]  /*aaf0*/  F2I.U64.TRUNC R24, R24 ;  /* 0x0000001800187311 */ /* 0x000e24000020d800 */
[----:B0-----:R0:W-:Y:S01]  /*ab00*/  STG.E.64 [R8.64], R24 ;  /* 0x0000001808007986 */ /* 0x0011e2000c101b24 */
[----:B------:R-:W-:Y:S05]  /*ab10*/  BRA `(.L_x_2406) ;  /* 0x0000002000007947 */ /* 0x000fea0003800000 */
.L_x_2432:
[----:B------:R-:W0:Y:S02]  /*ab20*/  F2I.FTZ.U32.TRUNC.NTZ R3, R24 ;  /* 0x0000001800037305 */ /* 0x000e24000021f000 */
[----:B0-----:R0:W-:Y:S02]  /*ab30*/  STG.E [R8.64], R3 ;  /* 0x0000000308007986 */ /* 0x0011e4000c101924 */
.L_x_2406:
[----:B------:R-:W-:Y:S02]  /*ab40*/  IADD3 R19, R19, 0x80, RZ ;  /* 0x0000008013137810 */ /* 0x000fe40007ffe0ff */
.L_x_2367:
[----:B------:R-:W-:Y:S05]  /*ab50*/  BSYNC B6 ;  /* 0x0000000000067941 */ /* 0x000fea0003800000 */
.L_x_2366:
[----:B------:R-:W-:-:S13]  /*ab60*/  ISETP.GE.AND P0, PT, R19, R16, PT ;  /* 0x000000101300720c */ /* 0x000fda0003f06270 */
[----:B------:R-:W-:Y:S05]  /*ab70*/  @P0 EXIT ;  /* 0x000000000000094d */ /* 0x000fea0003800000 */
[----:B0-----:R-:W-:Y:S01]  /*ab80*/  PRMT R0, R17, 0x9910, RZ ;  /* 0x0000991011007816 */ /* 0x001fe200000000ff */
        /* <DEDUP_REMOVED lines=14> */
[----:B-----5:R-:W0:Y:S02]  /*ac70*/  F2I.FTZ.TRUNC.NTZ R5, R18 ;  /* 0x0000001200057305 */ /* 0x020e24000021f100 */
[----:B0-----:R-:W-:Y:S01]  /*ac80*/  STG.E.U8 [R2.64], R5 ;  /* 0x0000000502007986 */ /* 0x001fe2000c101124 */
[----:B------:R-:W-:Y:S05]  /*ac90*/  EXIT ;  /* 0x000000000000794d */ /* 0x000fea0003800000 */
.L_x_2437:
[----:B-----5:R-:W0:Y:S02]  /*aca0*/  F2I.S64.TRUNC R18, R18 ;  /* 0x0000001200127311 */ /* 0x020e24000020d900 */
[----:B0-----:R-:W-:-:S05]  /*acb0*/  IMAD.MOV.U32 R5, RZ, RZ, R18 ;  /* 0x000000ffff057224 */ /* 0x001fca00078e0012 */
[----:B------:R-:W-:Y:S01]  /*acc0*/  STG.E.U8 [R2.64], R5 ;  /* 0x0000000502007986 */ /* 0x000fe2000c101124 */
[----:B------:R-:W-:Y:S05]  /*acd0*/  EXIT ;  /* 0x000000000000794d */ /* 0x000fea0003800000 */
.L_x_2436:
[----:B------:R-:W-:-:S13]  /*ace0*/  ISETP.NE.AND P0, PT, R0, 0x2, PT ;  /* 0x000000020000780c */ /* 0x000fda0003f05270 */
[----:B------:R-:W-:Y:S05]  /*acf0*/  @!P0 BRA `(.L_x_2439) ;  /* 0x000000a000008947 */ /* 0x000fea0003800000 */
[----:B------:R-:W-:-:S13]  /*ad00*/  ISETP.NE.AND P0, PT, R0, 0x3, PT ;  /* 0x000000030000780c */ /* 0x000fda0003f05270 */
[----:B------:R-:W-:Y:S05]  /*ad10*/  @!P0 BRA `(.L_x_2440) ;  /* 0x0000005000008947 */ /* 0x000fea0003800000 */
[----:B------:R-:W-:-:S13]  /*ad20*/  ISETP.NE.AND P0, PT, R0, 0x4, PT ;  /* 0x000000040000780c */ /* 0x000fda0003f05270 */
[----:B------:R-:W-:Y:S05]  /*ad30*/  @P0 BRA `(.L_x_2438) ;  /* 0x00000b4000000947 */ /* 0x000fea0003800000 */
[----:B-----5:R-:W0:Y:S02]  /*ad40*/  F2I.S64.TRUNC R18, R18 ;  /* 0x0000001200127311 */ /* 0x020e24000020d900 */
[----:B0-----:R-:W-:Y:S01]  /*ad50*/  STG.E.64 [R2.64], R18 ;  /* 0x0000001202007986 */ /* 0x001fe2000c101b24 */
[----:B------:R-:W-:Y:S05]  /*ad60*/  EXIT ;  /* 0x000000000000794d */ /* 0x000fea0003800000 */
.L_x_2440:
[----:B-----5:R-:W0:Y:S02]  /*ad70*/  F2I.FTZ.TRUNC.NTZ R5, R18 ;  /* 0x0000001200057305 */ /* 0x020e24000021f100 */
[----:B0-----:R-:W-:Y:S01]  /*ad80*/  STG.E [R2.64], R5 ;  /* 0x0000000502007986 */ /* 0x001fe2000c101924 */
[----:B------:R-:W-:Y:S05]  /*ad90*/  EXIT ;  /* 0x000000000000794d */ /* 0x000fea0003800000 */
.L_x_2439:
[----:B-----5:R-:W0:Y:S02]  /*ada0*/  F2I.FTZ.TRUNC.NTZ R5, R18 ;  /* 0x0000001200057305 */ /* 0x020e24000021f100 */
[----:B0-----:R-:W-:Y:S01]  /*adb0*/  STG.E.U16 [R2.64], R5 ;  /* 0x0000000502007986 */ /* 0x001fe2000c101524 */
[----:B------:R-:W-:Y:S05]  /*adc0*/  EXIT ;  /* 0x000000000000794d */ /* 0x000fea0003800000 */
.L_x_2435:
[----:B------:R-:W-:-:S13]  /*add0*/  ISETP.GT.AND P0, PT, R0, 0x6, PT ;  /* 0x000000060000780c */ /* 0x000fda0003f04270 */
[----:B------:R-:W-:Y:S05]  /*ade0*/  @P0 BRA `(.L_x_2441) ;  /* 0x0000009000000947 */ /* 0x000fea0003800000 */
[----:B------:R-:W-:-:S13]  /*adf0*/  ISETP.NE.AND P0, PT, R0, 0x5, PT ;  /* 0x000000050000780c */ /* 0x000fda0003f05270 */
[----:B------:R-:W-:Y:S05]  /*ae00*/  @!P0 BRA `(.L_x_2442) ;  /* 0x0000004000008947 */ /* 0x000fea0003800000 */
[----:B------:R-:W-:-:S13]  /*ae10*/  ISETP.NE.AND P0, PT, R0, 0x6, PT ;  /* 0x000000060000780c */ /* 0x000fda0003f05270 */
[----:B------:R-:W-:Y:S05]  /*ae20*/  @P0 BRA `(.L_x_2438) ;  /* 0x00000a5000000947 */ /* 0x000fea0003800000 */
[----:B-----5:R-:W-:Y:S01]  /*ae30*/  STG.E [R2.64], R18 ;  /* 0x0000001202007986 */ /* 0x020fe2000c101924 */
[----:B------:R-:W-:Y:S05]  /*ae40*/  EXIT ;  /* 0x000000000000794d */ /* 0x000fea0003800000 */
.L_x_2442:
[----:B-----5:R-:W-:-:S05]  /*ae50*/  F2FP.PACK_AB R18, RZ, R18 ;  /* 0x00000012ff12723e */ /* 0x020fca00000000ff */
[----:B------:R-:W-:Y:S01]  /*ae60*/  STG.E.U16 [R2.64], R18 ;  /* 0x0000001202007986 */ /* 0x000fe2000c101524 */
[----:B------:R-:W-:Y:S05]  /*ae70*/  EXIT ;  /* 0x000000000000794d */ /* 0x000fea0003800000 */
.L_x_2441:
[----:B------:R-:W-:-:S13]  /*ae80*/  ISETP.NE.AND P0, PT, R0, 0x7, PT ;  /* 0x000000070000780c */ /* 0x000fda0003f05270 */
[----:B------:R-:W-:Y:S05]  /*ae90*/  @!P0 BRA `(.L_x_2443) ;  /* 0x000000b000008947 */ /* 0x000fea0003800000 */
[----:B------:R-:W-:-:S13]  /*aea0*/  ISETP.NE.AND P0, PT, R0, 0x8, PT ;  /* 0x000000080000780c */ /* 0x000fda0003f05270 */
[----:B------:R-:W-:Y:S05]  /*aeb0*/  @!P0 BRA `(.L_x_2444) ;  /* 0x0000005000008947 */ /* 0x000fea0003800000 */
[----:B------:R-:W-:-:S13]  /*aec0*/  ISETP.NE.AND P0, PT, R0, 0x9, PT ;  /* 0x000000090000780c */ /* 0x000fda0003f05270 */
[----:B------:R-:W-:Y:S05]  /*aed0*/  @P0 BRA `(.L_x_2438) ;  /* 0x000009a000000947 */ /* 0x000fea0003800000 */
[----:B------:R-:W-:-:S05]  /*aee0*/  IMAD.MOV.U32 R19, RZ, RZ, RZ ;  /* 0x000000ffff137224 */ /* 0x000fca00078e00ff */
[----:B-----5:R-:W-:Y:S01]  /*aef0*/  STG.E.64 [R2.64], R18 ;  /* 0x0000001202007986 */ /* 0x020fe2000c101b24 */
[----:B------:R-:W-:Y:S05]  /*af00*/  EXIT ;  /* 0x000000000000794d */ /* 0x000fea0003800000 */
.L_x_2444:
[----:B-----5:R-:W-:-:S04]  /*af10*/  F2FP.PACK_AB R5, RZ, R18 ;  /* 0x00000012ff05723e */ /* 0x020fc800000000ff */
[----:B------:R-:W-:-:S05]  /*af20*/  PRMT R5, R5, 0x5410, RZ ;  /* 0x0000541005057816 */ /* 0x000fca00000000ff */
[----:B------:R-:W-:Y:S01]  /*af30*/  STG.E [R2.64], R5 ;  /* 0x0000000502007986 */ /* 0x000fe2000c101924 */
[----:B------:R-:W-:Y:S05]  /*af40*/  EXIT ;  /* 0x000000000000794d */ /* 0x000fea0003800000 */
.L_x_2443:
[----:B-----5:R-:W-:-:S06]  /*af50*/  FMUL.FTZ R4, R18, 1 ;  /* 0x3f80000012047820 */ /* 0x020fcc0000410000 */
[----:B------:R-:W0:Y:S02]  /*af60*/  F2F.F64.F32 R4, R4 ;  /* 0x0000000400047310 */ /* 0x000e240000201800 */
[----:B0-----:R-:W-:Y:S01]  /*af70*/  STG.E.64 [R2.64], R4 ;  /* 0x0000000402007986 */ /* 0x001fe2000c101b24 */
[----:B------:R-:W-:Y:S05]  /*af80*/  EXIT ;  /* 0x000000000000794d */ /* 0x000fea0003800000 */
.L_x_2434:
        /* <DEDUP_REMOVED lines=8> */
[----:B-----5:R-:W-:-:S04]  /*b010*/  FSETP.NEU.FTZ.AND P0, PT, R18, RZ, PT ;  /* 0x000000ff1200720b */ /* 0x020fc80003f1d000 */
[----:B------:R-:W-:-:S05]  /*b020*/  SEL R5, RZ, 0x1, !P0 ;  /* 0x00000001ff057807 */ /* 0x000fca0004000000 */
[----:B------:R-:W-:Y:S01]  /*b030*/  STG.E.U8 [R2.64], R5 ;  /* 0x0000000502007986 */ /* 0x000fe2000c101124 */
[----:B------:R-:W-:Y:S05]  /*b040*/  EXIT ;  /* 0x000000000000794d */ /* 0x000fea0003800000 */
.L_x_2447:
[----:B-----5:R-:W-:Y:S01]  /*b050*/  FMUL.FTZ R4, R18, 1 ;  /* 0x3f80000012047820 */ /* 0x020fe20000410000 */
[----:B------:R-:W-:-:S05]  /*b060*/  CS2R R6, SRZ ;  /* 0x0000000000067805 */ /* 0x000fca000001ff00 */
[----:B------:R-:W0:Y:S02]  /*b070*/  F2F.F64.F32 R4, R4 ;  /* 0x0000000400047310 */ /* 0x000e240000201800 */
[----:B0-----:R-:W-:Y:S01]  /*b080*/  STG.E.128 [R2.64], R4 ;  /* 0x0000000402007986 */ /* 0x001fe2000c101d24 */
[----:B------:R-:W-:Y:S05]  /*b090*/  EXIT ;  /* 0x000000000000794d */ /* 0x000fea0003800000 */
.L_x_2446:
[----:B------:R-:W-:-:S13]  /*b0a0*/  ISETP.NE.AND P0, PT, R0, 0xf, PT ;  /* 0x0000000f0000780c */ /* 0x000fda0003f05270 */
[----:B------:R-:W-:Y:S05]  /*b0b0*/  @!P0 BRA `(.L_x_2448) ;  /* 0x000002b000008947 */ /* 0x000fea0003800000 */
[----:B------:R-:W-:-:S13]  /*b0c0*/  ISETP.NE.AND P0, PT, R0, 0x17, PT ;  /* 0x000000170000780c */ /* 0x000fda0003f05270 */
[----:B------:R-:W-:Y:S05]  /*b0d0*/  @!P0 BRA `(.L_x_2449) ;  /* 0x0000014000008947 */ /* 0x000fea0003800000 */
[----:B------:R-:W-:-:S13]  /*b0e0*/  ISETP.NE.AND P0, PT, R0, 0x18, PT ;  /* 0x000000180000780c */ /* 0x000fda0003f05270 */
[----:B------:R-:W-:Y:S05]  /*b0f0*/  @P0 BRA `(.L_x_2438) ;  /* 0x0000078000000947 */ /* 0x000fea0003800000 */
[C---:B-----5:R-:W-:Y:S01]  /*b100*/  LOP3.LUT R4, R18.reuse, 0x7fffffff, RZ, 0xc0, !PT ;  /* 0x7fffffff12047812 */ /* 0x060fe200078ec0ff */
[----:B------:R-:W-:Y:S01]  /*b110*/  BSSY B0, `(.L_x_2450) ;  /* 0x000000d000007945 */ /* 0x000fe20003800000 */
        /* <DEDUP_REMOVED lines=12> */
.L_x_2451:
[----:B------:R-:W-:Y:S05]  /*b1e0*/  BSYNC B0 ;  /* 0x0000000000007941 */ /* 0x000fea0003800000 */
.L_x_2450:
[----:B------:R-:W-:-:S05]  /*b1f0*/  LOP3.LUT R7, R0, R7, RZ, 0xfc, !PT ;  /* 0x0000000700077212 */ /* 0x000fca00078efcff */
[----:B------:R-:W-:Y:S01]  /*b200*/  STG.E.U8 [R2.64], R7 ;  /* 0x0000000702007986 */ /* 0x000fe2000c101124 */
[----:B------:R-:W-:Y:S05]  /*b210*/  EXIT ;  /* 0x000000000000794d */ /* 0x000fea0003800000 */
.L_x_2449:
[----:B-----5:R-:W-:Y:S01]  /*b220*/  LOP3.LUT R4, R18, 0x7fffffff, RZ, 0xc0, !PT ;  /* 0x7fffffff12047812 */ /* 0x020fe200078ec0ff */
[----:B------:R-:W-:Y:S03]  /*b230*/  BSSY B0, `(.L_x_2452) ;  /* 0x000000e000007945 */ /* 0x000fe60003800000 */
        /* <DEDUP_REMOVED lines=10> */
.L_x_2453:
[----:B------:R-:W-:Y:S01]  /*b2e0*/  IMAD.MOV.U32 R0, RZ, RZ, 0x7f ;  /* 0x0000007fff007424 */ /* 0x000fe200078e00ff */
[----:B------:R-:W-:-:S04]  /*b2f0*/  ISETP.GT.U32.AND P0, PT, R4, 0x7f800000, PT ;  /* 0x7f8000000400780c */ /* 0x000fc80003f04070 */
[----:B------:R-:W-:-:S04]  /*b300*/  SEL R0, R0, 0x7c, P0 ;  /* 0x0000007c00007807 */ /* 0x000fc80000000000 */
.L_x_2454:
[----:B------:R-:W-:Y:S05]  /*b310*/  BSYNC B0 ;  /* 0x0000000000007941 */ /* 0x000fea0003800000 */
.L_x_2452:
[----:B------:R-:W-:-:S04]  /*b320*/  LOP3.LUT R18, R18, 0x80000000, RZ, 0xc0, !PT ;  /* 0x8000000012127812 */ /* 0x000fc800078ec0ff */
[----:B------:R-:W-:-:S04]  /*b330*/  SHF.R.U32.HI R5, RZ, 0x18, R18 ;  /* 0x00000018ff057819 */ /* 0x000fc80000011612 */
[----:B------:R-:W-:-:S05]  /*b340*/  LOP3.LUT R5, R0, R5, RZ, 0xfc, !PT ;  /* 0x0000000500057212 */ /* 0x000fca00078efcff */
[----:B------:R-:W-:Y:S01]  /*b350*/  STG.E.U8 [R2.64], R5 ;  /* 0x0000000502007986 */ /* 0x000fe2000c101124 */
[----:B------:R-:W-:Y:S05]  /*b360*/  EXIT ;  /* 0x000000000000794d */ /* 0x000fea0003800000 */
.L_x_2448:
[----:B-----5:R-:W-:-:S05]  /*b370*/  F2FP.BF16.PACK_AB R18, RZ, R18 ;  /* 0x00000012ff12723e */ /* 0x020fca00000010ff */
[----:B------:R-:W-:Y:S01]  /*b380*/  STG.E.U16 [R2.64], R18 ;  /* 0x0000001202007986 */ /* 0x000fe2000c101524 */
[----:B------:R-:W-:Y:S05]  /*b390*/  EXIT ;  /* 0x000000000000794d */ /* 0x000fea0003800000 */
.L_x_2445:
        /* <DEDUP_REMOVED lines=8> */
[----:B-----5:R-:W0:Y:S02]  /*b420*/  F2I.FTZ.U32.TRUNC.NTZ R5, R18 ;  /* 0x0000001200057305 */ /* 0x020e24000021f000 */
[----:B0-----:R-:W-:Y:S01]  /*b430*/  STG.E.U16 [R2.64], R5 ;  /* 0x0000000502007986 */ /* 0x001fe2000c101524 */
[----:B------:R-:W-:Y:S05]  /*b440*/  EXIT ;  /* 0x000000000000794d */ /* 0x000fea0003800000 */
.L_x_2457:
[----:B-----5:R-:W-:Y:S01]  /*b450*/  LOP3.LUT R5, R18, 0x7fffffff, RZ, 0xc0, !PT ;  /* 0x7fffffff12057812 */ /* 0x020fe200078ec0ff */
        /* <DEDUP_REMOVED lines=15> */
.L_x_2460:
[----:B------:R-:W-:-:S04]  /*b550*/  LOP3.LUT R18, R18, 0x80000000, RZ, 0xc0, !PT ;  /* 0x8000000012127812 */ /* 0x000fc800078ec0ff */
[----:B------:R-:W-:-:S04]  /*b560*/  SHF.R.U32.HI R5, RZ, 0x18, R18 ;  /* 0x00000018ff057819 */ /* 0x000fc80000011612 */
[----:B------:R-:W-:-:S04]  /*b570*/  LOP3.LUT R4, R4, R5, RZ, 0xfc, !PT ;  /* 0x0000000504047212 */ /* 0x000fc800078efcff */
[----:B------:R-:W-:Y:S02]  /*b580*/  PRMT R0, R4, 0x7610, R0 ;  /* 0x0000761004007816 */ /* 0x000fe40000000000 */
.L_x_2459:
[----:B------:R-:W-:Y:S05]  /*b590*/  BSYNC B0 ;  /* 0x0000000000007941 */ /* 0x000fea0003800000 */
.L_x_2458:
[----:B------:R-:W-:Y:S01]  /*b5a0*/  STG.E.U8 [R2.64], R0 ;  /* 0x0000000002007986 */ /* 0x000fe2000c101124 */
[----:B------:R-:W-:Y:S05]  /*b5b0*/  EXIT ;  /* 0x000000000000794d */ /* 0x000fea0003800000 */
.L_x_2456:
        /* <DEDUP_REMOVED lines=16> */
.L_x_2463:
[----:B------:R-:W-:-:S04]  /*b6c0*/  LOP3.LUT R18, R18, 0x80000000, RZ, 0xc0, !PT ;  /* 0x8000000012127812 */ /* 0x000fc800078ec0ff */
[----:B------:R-:W-:-:S04]  /*b6d0*/  SHF.R.U32.HI R5, RZ, 0x18, R18 ;  /* 0x00000018ff057819 */ /* 0x000fc80000011612 */
[----:B------:R-:W-:-:S04]  /*b6e0*/  LOP3.LUT R4, R4, R5, RZ, 0xfc, !PT ;  /* 0x0000000504047212 */ /* 0x000fc800078efcff */
[----:B------:R-:W-:Y:S02]  /*b6f0*/  PRMT R0, R4, 0x7610, R0 ;  /* 0x0000761004007816 */ /* 0x000fe40000000000 */
.L_x_2462:
[----:B------:R-:W-:Y:S05]  /*b700*/  BSYNC B0 ;  /* 0x0000000000007941 */ /* 0x000fea0003800000 */
.L_x_2461:
[----:B------:R-:W-:Y:S01]  /*b710*/  STG.E.U8 [R2.64], R0 ;  /* 0x0000000002007986 */ /* 0x000fe2000c101124 */
[----:B------:R-:W-:Y:S05]  /*b720*/  EXIT ;  /* 0x000000000000794d */ /* 0x000fea0003800000 */
.L_x_2455:
[----:B------:R-:W-:-:S13]  /*b730*/  ISETP.NE.AND P0, PT, R0, 0x1c, PT ;  /* 0x0000001c0000780c */ /* 0x000fda0003f05270 */
[----:B------:R-:W-:Y:S05]  /*b740*/  @!P0 BRA `(.L_x_2464) ;  /* 0x000002a000008947 */ /* 0x000fea0003800000 */
[----:B------:R-:W-:-:S13]  /*b750*/  ISETP.NE.AND P0, PT, R0, 0x1d, PT ;  /* 0x0000001d0000780c */ /* 0x000fda0003f05270 */
[----:B------:R-:W-:Y:S05]  /*b760*/  @!P0 BRA `(.L_x_2465) ;  /* 0x0000025000008947 */ /* 0x000fea0003800000 */
[----:B------:R-:W-:-:S13]  /*b770*/  ISETP.NE.AND P0, PT, R0, 0x2c, PT ;  /* 0x0000002c0000780c */ /* 0x000fda0003f05270 */
[----:B------:R-:W-:Y:S05]  /*b780*/  @P0 BRA `(.L_x_2438) ;  /* 0x000000f000000947 */ /* 0x000fea0003800000 */
[----:B-----5:R-:W-:Y:S02]  /*b790*/  SHF.R.U32.HI R4, RZ, 0x17, R18 ;  /* 0x00000017ff047819 */ /* 0x020fe40000011612 */
        /* <DEDUP_REMOVED lines=14> */
.L_x_2438:
        /* <DEDUP_REMOVED lines=19> */
[----:B------:R-:W-:Y:S05]  /*b9b0*/  EXIT ;  /* 0x000000000000794d */ /* 0x000fea0003800000 */
.L_x_2465:
[----:B-----5:R-:W0:Y:S02]  /*b9c0*/  F2I.U64.TRUNC R18, R18 ;  /* 0x0000001200127311 */ /* 0x020e24000020d800 */
[----:B0-----:R-:W-:Y:S01]  /*b9d0*/  STG.E.64 [R2.64], R18 ;  /* 0x0000001202007986 */ /* 0x001fe2000c101b24 */
[----:B------:R-:W-:Y:S05]  /*b9e0*/  EXIT ;  /* 0x000000000000794d */ /* 0x000fea0003800000 */
.L_x_2464:
[----:B-----5:R-:W0:Y:S02]  /*b9f0*/  F2I.FTZ.U32.TRUNC.NTZ R5, R18 ;  /* 0x0000001200057305 */ /* 0x020e24000021f000 */
[----:B0-----:R-:W-:Y:S01]  /*ba00*/  STG.E [R2.64], R5 ;  /* 0x0000000502007986 */ /* 0x001fe2000c101924 */
[----:B------:R-:W-:Y:S05]  /*ba10*/  EXIT ;  /* 0x000000000000794d */ /* 0x000fea0003800000 */
.L_x_2466:
        /* <DEDUP_REMOVED lines=14> */
.L_x_11989:


//--------------------- .text._ZN2at6native18elementwise_kernelILi128ELi2EZNS0_22gpu_kernel_impl_nocastIZZZNS0_26GeluBackwardCUDAKernelImplERNS_18TensorIteratorBaseENS0_8GeluTypeEENKUlvE0_clEvENKUlvE0_clEvEUlffE_EEvS4_RKT_EUliE_EEviT1_ --------------------------
	.section	.text._ZN2at6native18elementwise_kernelILi128ELi2EZNS0_22gpu_kernel_impl_nocastIZZZNS0_26GeluBackwardCUDAKernelImplERNS_18TensorIteratorBaseENS0_8GeluTypeEENKUlvE0_clEvENKUlvE0_clEvEUlffE_EEvS4_RKT_EUliE_EEviT1_,"ax",@progbits
	.sectioninfo	@"SHI_REGISTERS=17"
	.align	128
        .global         _ZN2at6native18elementwise_kernelILi128ELi2EZNS0_22gpu_kernel_impl_nocastIZZZNS0_26GeluBackwardCUDAKernelImplERNS_18TensorIteratorBaseENS0_8GeluTypeEENKUlvE0_clEvENKUlvE0_clEvEUlffE_EEvS4_RKT_EUliE_EEviT1_
        .type           _ZN2at6native18elementwise_kernelILi128ELi2EZNS0_22gpu_kernel_impl_nocastIZZZNS0_26GeluBackwardCUDAKernelImplERNS_18TensorIteratorBaseENS0_8GeluTypeEENKUlvE0_clEvENKUlvE0_clEvEUlffE_EEvS4_RKT_EUliE_EEviT1_,@function
        .size           _ZN2at6native18elementwise_kernelILi128ELi2EZNS0_22gpu_kernel_impl_nocastIZZZNS0_26GeluBackwardCUDAKernelImplERNS_18TensorIteratorBaseENS0_8GeluTypeEENKUlvE0_clEvENKUlvE0_clEvEUlffE_EEvS4_RKT_EUliE_EEviT1_,(.L_x_11990 - _ZN2at6native18elementwise_kernelILi128ELi2EZNS0_22gpu_kernel_impl_nocastIZZZNS0_26GeluBackwardCUDAKernelImplERNS_18TensorIteratorBaseENS0_8GeluTypeEENKUlvE0_clEvENKUlvE0_clEvEUlffE_EEvS4_RKT_EUliE_EEviT1_)
        .other          _ZN2at6native18elementwise_kernelILi128ELi2EZNS0_22gpu_kernel_impl_nocastIZZZNS0_26GeluBackwardCUDAKernelImplERNS_18TensorIteratorBaseENS0_8GeluTypeEENKUlvE0_clEvENKUlvE0_clEvEUlffE_EEvS4_RKT_EUliE_EEviT1_,@"STO_CUDA_ENTRY STV_DEFAULT"
_ZN2at6native18elementwise_kernelILi128ELi2EZNS0_22gpu_kernel_impl_nocastIZZZNS0_26GeluBackwardCUDAKernelImplERNS_18TensorIteratorBaseENS0_8GeluTypeEENKUlvE0_clEvENKUlvE0_clEvEUlffE_EEvS4_RKT_EUliE_EEviT1_:
.text._ZN2at6native18elementwise_kernelILi128ELi2EZNS0_22gpu_kernel_impl_nocastIZZZNS0_26GeluBackwardCUDAKernelImplERNS_18TensorIteratorBaseENS0_8GeluTypeEENKUlvE0_clEvENKUlvE0_clEvEUlffE_EEvS4_RKT_EUliE_EEviT1_:
[----:B------:R-:W-:Y:S02]  /*0000*/  MOV R1, c[0x0][0x28] ;  /* 0x00000a0000017a02 */ /* 0x000fe40000000f00 */
[----:B------:R-:W0:Y:S01]  /*0010*/  S2R R2, SR_CTAID.X ;  /* 0x0000000000027919 */ /* 0x000e220000002500 */
[----:B------:R-:W-:Y:S01]  /*0020*/  ULDC.64 UR4, c[0x0][0x118] ;  /* 0x0000460000047ab9 */ /* 0x000fe20000000a00 */
[----:B------:R-:W-:Y:S02]  /*0030*/  BSSY B0, `(.L_x_2467) ;  /* 0x0000136000007945 */ /* 0x000fe40003800000 */
[----:B------:R-:W0:Y:S02]  /*0040*/  S2R R3, SR_TID.X ;  /* 0x0000000000037919 */ /* 0x000e240000002100 */
[----:B0-----:R-:W-:-:S04]  /*0050*/  LEA R3, R2, R3, 0x8 ;  /* 0x0000000302037211 */ /* 0x001fc800078e40ff */
[----:B------:R-:W-:Y:S02]  /*0060*/  ISETP.GE.AND P0, PT, R3, c[0x0][0x160], PT ;  /* 0x0000580003007a0c */ /* 0x000fe40003f06270 */
[----:B------:R-:W-:-:S11]  /*0070*/  MOV R9, R3 ;  /* 0x0000000300097202 */ /* 0x000fd60000000f00 */
[----:B------:R-:W-:Y:S05]  /*0080*/  @P0 BRA `(.L_x_2468) ;  /* 0x0000130000000947 */ /* 0x000fea0003800000 */
[----:B------:R-:W-:Y:S01]  /*0090*/  ISETP.NE.AND P0, PT, RZ, c[0x0][0x168], PT ;  /* 0x00005a00ff007a0c */ /* 0x000fe20003f05270 */
[----:B------:R-:W-:Y:S01]  /*00a0*/  HFMA2.MMA R0, -RZ, RZ, 0, 0 ;  /* 0x00000000ff007435 */ /* 0x000fe200000001ff */
[----:B------:R-:W-:-:S11]  /*00b0*/  CS2R R4, SRZ ;  /* 0x0000000000047805 */ /* 0x000fd6000001ff00 */
        /* <DEDUP_REMOVED lines=20> */
[C---:B------:R-:W-:Y:S02]  /*0200*/  IMAD R4, R6.reuse, c[0x0][0x29c], R5 ;  /* 0x0000a70006047a24 */ /* 0x040fe400078e0205 */
[----:B------:R-:W-:Y:S02]  /*0210*/  IMAD R0, R9, c[0x0][0x2a4], R0 ;  /* 0x0000a90009007a24 */ /* 0x000fe400078e0200 */
        /* <DEDUP_REMOVED lines=221> */
[C---:B------:R-:W-:Y:S01]  /*0ff0*/  IMAD R0, R9.reuse, c[0x0][0x3ac], R0 ;  /* 0x0000eb0009007a24 */ /* 0x040fe200078e0200 */
[----:B------:R-:W-:Y:S01]  /*1000*/  @P0 IADD3 R6, -R6, RZ, RZ ;  /* 0x000000ff06060210 */ /* 0x000fe20007ffe1ff */
[C---:B------:R-:W-:Y:S02]  /*1010*/  IMAD R4, R9.reuse, c[0x0][0x3b0], R4 ;  /* 0x0000ec0009047a24 */ /* 0x040fe400078e0204 */
[----:B------:R-:W-:Y:S02]  /*1020*/  IMAD R5, R9, c[0x0][0x3b4], R5 ;  /* 0x0000ed0009057a24 */ /* 0x000fe400078e0205 */
[----:B------:R-:W-:-:S04]  /*1030*/  @P0 IMAD R7, R6, c[0x0][0x28c], R7 ;  /* 0x0000a30006070a24 */ /* 0x000fc800078e0207 */
[C---:B------:R-:W-:Y:S02]  /*1040*/  @P0 IMAD R0, R7.reuse, c[0x0][0x3b8], R0 ;  /* 0x0000ee0007000a24 */ /* 0x040fe400078e0200 */
[C---:B------:R-:W-:Y:S02]  /*1050*/  @P0 IMAD R4, R7.reuse, c[0x0][0x3bc], R4 ;  /* 0x0000ef0007040a24 */ /* 0x040fe400078e0204 */
[----:B------:R-:W-:-:S05]  /*1060*/  @P0 IMAD R5, R7, c[0x0][0x3c0], R5 ;  /* 0x0000f00007050a24 */ /* 0x000fca00078e0205 */
.L_x_2469:
[----:B------:R-:W-:-:S04]  /*1070*/  IADD3 R8, P0, R5, c[0x0][0x3d8], RZ ;  /* 0x0000f60005087a10 */ /* 0x000fc80007f1e0ff */
[----:B------:R-:W-:-:S05]  /*1080*/  IADD3.X R9, RZ, c[0x0][0x3dc], RZ, P0, !PT ;  /* 0x0000f700ff097a10 */ /* 0x000fca00007fe4ff */
[----:B------:R-:W2:Y:S01]  /*1090*/  LDG.E R2, [R8.64] ;  /* 0x0000000408027981 */ /* 0x000ea2000c1e1900 */
[----:B------:R-:W-:-:S04]  /*10a0*/  IADD3 R6, P0, R4, c[0x0][0x3d0], RZ ;  /* 0x0000f40004067a10 */ /* 0x000fc80007f1e0ff */
[----:B------:R-:W-:-:S05]  /*10b0*/  IADD3.X R7, RZ, c[0x0][0x3d4], RZ, P0, !PT ;  /* 0x0000f500ff077a10 */ /* 0x000fca00007fe4ff */
[----:B------:R0:W3:Y:S01]  /*10c0*/  LDG.E R4, [R6.64] ;  /* 0x0000000406047981 */ /* 0x0000e2000c1e1900 */
[----:B------:R-:W-:Y:S02]  /*10d0*/  MOV R12, 0x38eb4c3a ;  /* 0x38eb4c3a000c7802 */ /* 0x000fe40000000f00 */
[----:B------:R-:W-:Y:S02]  /*10e0*/  MOV R13, 0x3aae005b ;  /* 0x3aae005b000d7802 */ /* 0x000fe40000000f00 */
[----:B------:R-:W-:Y:S02]  /*10f0*/  MOV R14, 0x3c09919f ;  /* 0x3c09919f000e7802 */ /* 0x000fe40000000f00 */
[----:B0-----:R-:W-:Y:S01]  /*1100*/  MOV R7, 0x3d24d99a ;  /* 0x3d24d99a00077802 */ /* 0x001fe20000000f00 */
[----:B--2---:R-:W-:-:S04]  /*1110*/  FMUL.FTZ R5, R2, 0.70710676908493041992 ;  /* 0x3f3504f302057820 */ /* 0x004fc80000410000 */
        /* <DEDUP_REMOVED lines=10> */
[----:B------:R-:W-:-:S02]  /*11c0*/  MOV R9, 0x3e235519 ;  /* 0x3e23551900097802 */ /* 0x000fc40000000f00 */
[----:B------:R-:W-:Y:S01]  /*11d0*/  MOV R12, 0x3f69b4f9 ;  /* 0x3f69b4f9000c7802 */ /* 0x000fe20000000f00 */
[----:B------:R-:W-:Y:S01]  /*11e0*/  FFMA.FTZ R6, R11, R8, R6 ;  /* 0x000000080b067223 */ /* 0x000fe20000010006 */
[----:B------:R-:W-:Y:S02]  /*11f0*/  FSEL R8, R9, 0.11284004896879196167, P0 ;  /* 0x3de718af09087808 */ /* 0x000fe40000000000 */
[----:B------:R-:W-:Y:S01]  /*1200*/  MOV R9, 0x3f210a14 ;  /* 0x3f210a1400097802 */ /* 0x000fe20000000f00 */
[----:B------:R-:W-:Y:S01]  /*1210*/  FFMA.FTZ R6, R11, R6, R7 ;  /* 0x000000060b067223 */ /* 0x000fe20000010007 */
[----:B------:R-:W-:-:S03]  /*1220*/  FSEL R7, R12, -0.37612664699554443359, P0 ;  /* 0xbec093ac0c077808 */ /* 0x000fc60000000000 */
[----:B------:R-:W-:Y:S01]  /*1230*/  FFMA.FTZ R6, R11, R6, R8 ;  /* 0x000000060b067223 */ /* 0x000fe20000010008 */
[----:B------:R-:W-:Y:S01]  /*1240*/  FSEL R8, R9, 0.12837915122509002686, P0 ;  /* 0x3e0375d309087808 */ /* 0x000fe20000000000 */
[----:B------:R-:W-:Y:S02]  /*1250*/  FMUL.FTZ R9, R2, -0.5 ;  /* 0xbf00000002097820 */ /* 0x000fe40000410000 */
[C---:B------:R-:W-:Y:S01]  /*1260*/  FFMA.FTZ R6, R11.reuse, R6, R7 ;  /* 0x000000060b067223 */ /* 0x040fe20000010007 */
[----:B------:R-:W-:Y:S01]  /*1270*/  FSEL R7, R10, R5, P0 ;  /* 0x000000050a077208 */ /* 0x000fe20000000000 */
[----:B------:R-:W-:Y:S02]  /*1280*/  FMUL.FTZ R9, R2, R9 ;  /* 0x0000000902097220 */ /* 0x000fe40000410000 */
[----:B------:R-:W-:Y:S02]  /*1290*/  FFMA.FTZ R6, R11, R6, R8 ;  /* 0x000000060b067223 */ /* 0x000fe40000010008 */
[----:B------:R-:W-:-:S02]  /*12a0*/  FMUL.FTZ R9, R9, 1.4426950216293334961 ;  /* 0x3fb8aa3b09097820 */ /* 0x000fc40000410000 */
[----:B------:R-:W-:-:S04]  /*12b0*/  FFMA.FTZ R8, R6, R7, R7 ;  /* 0x0000000706087223 */ /* 0x000fc80000010007 */
[----:B------:R-:W0:Y:S08]  /*12c0*/  @P0 MUFU.EX2 R6, R8 ;  /* 0x0000000800060308 */ /* 0x000e300000000800 */
[----:B------:R-:W1:Y:S01]  /*12d0*/  MUFU.EX2 R9, R9 ;  /* 0x0000000900097308 */ /* 0x000e620000000800 */
[----:B0-----:R-:W-:-:S05]  /*12e0*/  @P0 FADD.FTZ R6, -R6, 1 ;  /* 0x3f80000006060421 */ /* 0x001fca0000010100 */
[----:B------:R-:W-:Y:S02]  /*12f0*/  @P0 LOP3.LUT R8, R6, 0x80000000, R5, 0xb8, !PT ;  /* 0x8000000006080812 */ /* 0x000fe400078eb805 */
[----:B------:R-:W-:Y:S01]  /*1300*/  IADD3 R6, P0, R0, c[0x0][0x3c8], RZ ;  /* 0x0000f20000067a10 */ /* 0x000fe20007f1e0ff */
[----:B-1----:R-:W-:Y:S01]  /*1310*/  FMUL.FTZ R7, R9, 0.3989422917366027832 ;  /* 0x3ecc422a09077820 */ /* 0x002fe20000410000 */
[----:B------:R-:W-:-:S03]  /*1320*/  IADD3 R9, R3, 0x80, RZ ;  /* 0x0000008003097810 */ /* 0x000fc60007ffe0ff */
[----:B------:R-:W-:Y:S02]  /*1330*/  FMUL.FTZ R7, R2, R7 ;  /* 0x0000000702077220 */ /* 0x000fe40000410000 */
[----:B------:R-:W-:-:S04]  /*1340*/  FADD.FTZ R2, R8, 1 ;  /* 0x3f80000008027421 */ /* 0x000fc80000010000 */
[----:B------:R-:W-:Y:S01]  /*1350*/  FFMA.FTZ R5, R2, 0.5, R7 ;  /* 0x3f00000002057823 */ /* 0x000fe20000010007 */
[----:B------:R-:W-:-:S03]  /*1360*/  IADD3.X R7, RZ, c[0x0][0x3cc], RZ, P0, !PT ;  /* 0x0000f300ff077a10 */ /* 0x000fc600007fe4ff */
[----:B---3--:R-:W-:-:S05]  /*1370*/  FMUL.FTZ R5, R4, R5 ;  /* 0x0000000504057220 */ /* 0x008fca0000410000 */
[----:B------:R0:W-:Y:S02]  /*1380*/  STG.E [R6.64], R5 ;  /* 0x0000000506007986 */ /* 0x0001e4000c101904 */
.L_x_2468:
[----:B------:R-:W-:Y:S05]  /*1390*/  BSYNC B0 ;  /* 0x0000000000007941 */ /* 0x000fea0003800000 */
.L_x_2467:
[----:B------:R-:W-:-:S13]  /*13a0*/  ISETP.GE.AND P0, PT, R9, c[0x0][0x160], PT ;  /* 0x0000580009007a0c */ /* 0x000fda0003f06270 */
[----:B------:R-:W-:Y:S05]  /*13b0*/  @P0 EXIT ;  /* 0x000000000000094d */ /* 0x000fea0003800000 */
[----:B------:R-:W-:Y:S01]  /*13c0*/  ISETP.NE.AND P0, PT, RZ, c[0x0][0x168], PT ;  /* 0x00005a00ff007a0c */ /* 0x000fe20003f05270 */
[----:B------:R-:W-:Y:S01]  /*13d0*/  HFMA2.MMA R0, -RZ, RZ, 0, 0 ;  /* 0x00000000ff007435 */ /* 0x000fe200000001ff */
[----:B------:R-:W-:-:S11]  /*13e0*/  CS2R R2, SRZ ;  /* 0x0000000000027805 */ /* 0x000fd6000001ff00 */
[----:B------:R-:W-:Y:S05]  /*13f0*/  @!P0 BRA `(.L_x_2470) ;  /* 0x00000f9000008947 */ /* 0x000fea0003800000 */
[----:B------:R-:W-:Y:S02]  /*1400*/  MOV R2, RZ ;  /* 0x000000ff00027202 */ /* 0x000fe40000000f00 */
[----:B------:R-:W-:Y:S02]  /*1410*/  MOV R3, R9 ;  /* 0x0000000900037202 */ /* 0x000fe40000000f00 */
[----:B------:R-:W-:-:S03]  /*1420*/  MOV R8, c[0x0][0x168] ;  /* 0x00005a0000087a02 */ /* 0x000fc60000000f00 */
[----:B------:R-:W-:Y:S01]  /*1430*/  IMAD.HI.U32 R4, R9, c[0x0][0x170], R2 ;  /* 0x00005c0009047a27 */ /* 0x000fe200078e0002 */
[----:B------:R-:W-:-:S04]  /*1440*/  ISETP.NE.AND P0, PT, R8, 0x1, PT ;  /* 0x000000010800780c */ /* 0x000fc80003f05270 */
[----:B0-----:R-:W-:-:S04]  /*1450*/  SHF.R.U32.HI R5, RZ, c[0x0][0x174], R4 ;  /* 0x00005d00ff057a19 */ /* 0x001fc80000011604 */
        /* <DEDUP_REMOVED lines=243> */
.L_x_2470:
[----:B------:R-:W-:-:S04]  /*2390*/  IADD3 R8, P0, R3, c[0x0][0x3d8], RZ ;  /* 0x0000f60003087a10 */ /* 0x000fc80007f1e0ff */
[----:B------:R-:W-:-:S05]  /*23a0*/  IADD3.X R9, RZ, c[0x0][0x3dc], RZ, P0, !PT ;  /* 0x0000f700ff097a10 */ /* 0x000fca00007fe4ff */
[----:B------:R-:W2:Y:S01]  /*23b0*/  LDG.E R3, [R8.64] ;  /* 0x0000000408037981 */ /* 0x000ea2000c1e1900 */
[----:B0-----:R-:W-:-:S04]  /*23c0*/  IADD3 R6, P0, R2, c[0x0][0x3d0], RZ ;  /* 0x0000f40002067a10 */ /* 0x001fc80007f1e0ff */
        /* <DEDUP_REMOVED lines=22> */
[----:B------:R-:W-:Y:S01]  /*2530*/  FSEL R8, R11, -0.37612664699554443359, P0 ;  /* 0xbec093ac0b087808 */ /* 0x000fe20000000000 */
[----:B------:R-:W-:Y:S01]  /*2540*/  FADD.FTZ R9, -R5, -RZ ;  /* 0x800000ff05097221 */ /* 0x000fe20000010100 */
[----:B------:R-:W-:Y:S01]  /*2550*/  FSEL R5, R12, 0.12837915122509002686, P0 ;  /* 0x3e0375d30c057808 */ /* 0x000fe20000000000 */
[----:B------:R-:W-:-:S03]  /*2560*/  FFMA.FTZ R7, R10, R7, R6 ;  /* 0x000000070a077223 */ /* 0x000fc60000010006 */
[----:B------:R-:W-:Y:S01]  /*2570*/  FSEL R6, R9, R4, P0 ;  /* 0x0000000409067208 */ /* 0x000fe20000000000 */
[C---:B------:R-:W-:Y:S02]  /*2580*/  FFMA.FTZ R7, R10.reuse, R7, R8 ;  /* 0x000000070a077223 */ /* 0x040fe40000010008 */
[C---:B------:R-:W-:Y:S02]  /*2590*/  FMUL.FTZ R8, R3.reuse, -0.5 ;  /* 0xbf00000003087820 */ /* 0x040fe40000410000 */
[----:B------:R-:W-:Y:S02]  /*25a0*/  FFMA.FTZ R5, R10, R7, R5 ;  /* 0x000000070a057223 */ /* 0x000fe40000010005 */
[----:B------:R-:W-:Y:S02]  /*25b0*/  FMUL.FTZ R8, R3, R8 ;  /* 0x0000000803087220 */ /* 0x000fe40000410000 */
[----:B------:R-:W-:Y:S02]  /*25c0*/  FFMA.FTZ R6, R5, R6, R6 ;  /* 0x0000000605067223 */ /* 0x000fe40000010006 */
[----:B------:R-:W-:-:S02]  /*25d0*/  FMUL.FTZ R8, R8, 1.4426950216293334961 ;  /* 0x3fb8aa3b08087820 */ /* 0x000fc40000410000 */
[----:B------:R-:W0:Y:S08]  /*25e0*/  @P0 MUFU.EX2 R5, R6 ;  /* 0x0000000600050308 */ /* 0x000e300000000800 */
[----:B------:R-:W1:Y:S01]  /*25f0*/  MUFU.EX2 R8, R8 ;  /* 0x0000000800087308 */ /* 0x000e620000000800 */
[----:B0-----:R-:W-:-:S05]  /*2600*/  @P0 FADD.FTZ R5, -R5, 1 ;  /* 0x3f80000005050421 */ /* 0x001fca0000010100 */
[----:B------:R-:W-:Y:S02]  /*2610*/  @P0 LOP3.LUT R6, R5, 0x80000000, R4, 0xb8, !PT ;  /* 0x8000000005060812 */ /* 0x000fe400078eb804 */
[----:B------:R-:W-:Y:S01]  /*2620*/  IADD3 R4, P0, R0, c[0x0][0x3c8], RZ ;  /* 0x0000f20000047a10 */ /* 0x000fe20007f1e0ff */
[----:B-1----:R-:W-:-:S03]  /*2630*/  FMUL.FTZ R10, R8, 0.3989422917366027832 ;  /* 0x3ecc422a080a7820 */ /* 0x002fc60000410000 */
[----:B------:R-:W-:Y:S01]  /*2640*/  IADD3.X R5, RZ, c[0x0][0x3cc], RZ, P0, !PT ;  /* 0x0000f300ff057a10 */ /* 0x000fe200007fe4ff */
[----:B------:R-:W-:Y:S02]  /*2650*/  FMUL.FTZ R10, R3, R10 ;  /* 0x0000000a030a7220 */ /* 0x000fe40000410000 */
[----:B------:R-:W-:-:S04]  /*2660*/  FADD.FTZ R3, R6, 1 ;  /* 0x3f80000006037421 */ /* 0x000fc80000010000 */
[----:B------:R-:W-:-:S04]  /*2670*/  FFMA.FTZ R3, R3, 0.5, R10 ;  /* 0x3f00000003037823 */ /* 0x000fc8000001000a */
[----:B---3--:R-:W-:-:S05]  /*2680*/  FMUL.FTZ R3, R2, R3 ;  /* 0x0000000302037220 */ /* 0x008fca0000410000 */
[----:B------:R-:W-:Y:S01]  /*2690*/  STG.E [R4.64], R3 ;  /* 0x0000000304007986 */ /* 0x000fe2000c101904 */
[----:B------:R-:W-:Y:S05]  /*26a0*/  EXIT ;  /* 0x000000000000794d */ /* 0x000fea0003800000 */
.L_x_2471:
        /* <DEDUP_REMOVED lines=13> */
.L_x_11990:


//--------------------- .text._ZN2at6native27unrolled_elementwise_kernelIZZZNS0_26GeluBackwardCUDAKernelImplERNS_18TensorIteratorBaseENS0_8GeluTypeEENKUlvE0_clEvENKUlvE0_clEvEUlffE_St5arrayIPcLm3EELi4E23TrivialOffsetCalculatorILi2EjESB_ILi1EjENS0_6memory15LoadWithoutCastENSE_16StoreWithoutCastEEEviT_T0_T2_T3_T4_T5_ --------------------------
	.section	.text._ZN2at6native27unrolled_elementwise_kernelIZZZNS0_26GeluBackwardCUDAKernelImplERNS_18TensorIteratorBaseENS0_8GeluTypeEENKUlvE0_clEvENKUlvE0_clEvEUlffE_St5arrayIPcLm3EELi4E23TrivialOffsetCalculatorILi2EjESB_ILi1EjENS0_6memory15LoadWithoutCastENSE_16StoreWithoutCastEEEviT_T0_T2_T3_T4_T5_,"ax",@progbits
	.sectioninfo	@"SHI_REGISTERS=30"
	.align	128
        .global         _ZN2at6native27unrolled_elementwise_kernelIZZZNS0_26GeluBackwardCUDAKernelImplERNS_18TensorIteratorBaseENS0_8GeluTypeEENKUlvE0_clEvENKUlvE0_clEvEUlffE_St5arrayIPcLm3EELi4E23TrivialOffsetCalculatorILi2EjESB_ILi1EjENS0_6memory15LoadWithoutCastENSE_16StoreWithoutCastEEEviT_T0_T2_T3_T4_T5_
        .type           _ZN2at6native27unrolled_elementwise_kernelIZZZNS0_26GeluBackwardCUDAKernelImplERNS_18TensorIteratorBaseENS0_8GeluTypeEENKUlvE0_clEvENKUlvE0_clEvEUlffE_St5arrayIPcLm3EELi4E23TrivialOffsetCalculatorILi2EjESB_ILi1EjENS0_6memory15LoadWithoutCastENSE_16StoreWithoutCastEEEviT_T0_T2_T3_T4_T5_,@function
        .size           _ZN2at6native27unrolled_elementwise_kernelIZZZNS0_26GeluBackwardCUDAKernelImplERNS_18TensorIteratorBaseENS0_8GeluTypeEENKUlvE0_clEvENKUlvE0_clEvEUlffE_St5arrayIPcLm3EELi4E23TrivialOffsetCalculatorILi2EjESB_ILi1EjENS0_6memory15LoadWithoutCastENSE_16StoreWithoutCastEEEviT_T0_T2_T3_T4_T5_,(.L_x_11991 - _ZN2at6native27unrolled_elementwise_kernelIZZZNS0_26GeluBackwardCUDAKernelImplERNS_18TensorIteratorBaseENS0_8GeluTypeEENKUlvE0_clEvENKUlvE0_clEvEUlffE_St5arrayIPcLm3EELi4E23TrivialOffsetCalculatorILi2EjESB_ILi1EjENS0_6memory15LoadWithoutCastENSE_16StoreWithoutCastEEEviT_T0_T2_T3_T4_T5_)
        .other          _ZN2at6native27unrolled_elementwise_kernelIZZZNS0_26GeluBackwardCUDAKernelImplERNS_18TensorIteratorBaseENS0_8GeluTypeEENKUlvE0_clEvENKUlvE0_clEvEUlffE_St5arrayIPcLm3EELi4E23TrivialOffsetCalculatorILi2EjESB_ILi1EjENS0_6memory15LoadWithoutCastENSE_16StoreWithoutCastEEEviT_T0_T2_T3_T4_T5_,@"STO_CUDA_ENTRY STV_DEFAULT"
_ZN2at6native27unrolled_elementwise_kernelIZZZNS0_26GeluBackwardCUDAKernelImplERNS_18TensorIteratorBaseENS0_8GeluTypeEENKUlvE0_clEvENKUlvE0_clEvEUlffE_St5arrayIPcLm3EELi4E23TrivialOffsetCalculatorILi2EjESB_ILi1EjENS0_6memory15LoadWithoutCastENSE_16StoreWithoutCastEEEviT_T0_T2_T3_T4_T5_:
.text._ZN2at6native27unrolled_elementwise_kernelIZZZNS0_26GeluBackwardCUDAKernelImplERNS_18TensorIteratorBaseENS0_8GeluTypeEENKUlvE0_clEvENKUlvE0_clEvEUlffE_St5arrayIPcLm3EELi4E23TrivialOffsetCalculatorILi2EjESB_ILi1EjENS0_6memory15LoadWithoutCastENSE_16StoreWithoutCastEEEviT_T0_T2_T3_T4_T5_:
[----:B------:R-:W-:Y:S02]  /*0000*/  MOV R1, c[0x0][0x28] ;  /* 0x00000a0000017a02 */ /* 0x000fe40000000f00 */
[----:B------:R-:W0:Y:S01]  /*0010*/  S2R R0, SR_CTAID.X ;  /* 0x0000000000007919 */ /* 0x000e220000002500 */
[----:B------:R-:W-:-:S03]  /*0020*/  MOV R3, 0xfffffe00 ;  /* 0xfffffe0000037802 */ /* 0x000fc60000000f00 */
[----:B------:R-:W1:Y:S01]  /*0030*/  S2R R21, SR_TID.X ;  /* 0x0000000000157919 */ /* 0x000e620000002100 */
[----:B------:R-:W-:Y:S01]  /*0040*/  HFMA2.MMA R20, -RZ, RZ, 0, 0 ;  /* 0x00000000ff147435 */ /* 0x000fe200000001ff */
[----:B------:R-:W-:Y:S01]  /*0050*/  ULDC.64 UR4, c[0x0][0x118] ;  /* 0x0000460000047ab9 */ /* 0x000fe20000000a00 */
[----:B------:R-:W-:Y:S01]  /*0060*/  HFMA2.MMA R10, -RZ, RZ, 0, 0 ;  /* 0x00000000ff0a7435 */ /* 0x000fe200000001ff */
[----:B------:R-:W-:Y:S01]  /*0070*/  CS2R R8, SRZ ;  /* 0x0000000000087805 */ /* 0x000fe2000001ff00 */
[----:B0-----:R-:W-:Y:S01]  /*0080*/  IMAD R4, R0, R3, c[0x0][0x160] ;  /* 0x0000580000047624 */ /* 0x001fe200078e0203 */
[----:B-1----:R-:W-:-:S04]  /*0090*/  MOV R3, R21 ;  /* 0x0000001500037202 */ /* 0x002fc80000000f00 */
[----:B------:R-:W-:Y:S02]  /*00a0*/  ISETP.GE.AND P0, PT, R21, R4, PT ;  /* 0x000000041500720c */ /* 0x000fe40003f06270 */
[----:B------:R-:W-:-:S11]  /*00b0*/  MOV R22, RZ ;  /* 0x000000ff00167202 */ /* 0x000fd60000000f00 */
[----:B------:R-:W-:Y:S01]  /*00c0*/  @!P0 LEA R11, R0, R3, 0x9 ;  /* 0x00000003000b8211 */ /* 0x000fe200078e48ff */
[----:B------:R-:W-:Y:S01]  /*00d0*/  @!P0 IMAD.MOV.U32 R26, RZ, RZ, 0x4 ;  /* 0x00000004ff1a8424 */ /* 0x000fe200078e00ff */
[----:B------:R-:W-:-:S03]  /*00e0*/  @!P0 IADD3 R3, R3, 0x80, RZ ;  /* 0x0000008003038810 */ /* 0x000fc60007ffe0ff */
[----:B------:R-:W-:Y:S01]  /*00f0*/  @!P0 IMAD.WIDE.U32 R24, R11, R26, c[0x0][0x170] ;  /* 0x00005c000b188625 */ /* 0x000fe200078e001a */
[----:B------:R-:W-:-:S03]  /*0100*/  ISETP.GE.AND P1, PT, R3, R4, PT ;  /* 0x000000040300720c */ /* 0x000fc60003f26270 */
[----:B------:R-:W-:Y:S01]  /*0110*/  @!P0 IMAD.WIDE.U32 R26, R11, R26, c[0x0][0x178] ;  /* 0x00005e000b1a8625 */ /* 0x000fe200078e001a */
[----:B------:R0:W5:Y:S04]  /*0120*/  @!P0 LDG.E R20, [R24.64] ;  /* 0x0000000418148981 */ /* 0x000168000c1e1900 */
[----:B------:R0:W5:Y:S05]  /*0130*/  @!P0 LDG.E R22, [R26.64] ;  /* 0x000000041a168981 */ /* 0x00016a000c1e1900 */
[----:B------:R-:W-:Y:S01]  /*0140*/  @!P1 IMAD R2, R0, 0x200, R3 ;  /* 0x0000020000029824 */ /* 0x000fe200078e0203 */
[----:B------:R-:W-:-:S02]  /*0150*/  @!P1 IADD3 R3, R3, 0x80, RZ ;  /* 0x0000008003039810 */ /* 0x000fc40007ffe0ff */
[----:B------:R-:W-:Y:S02]  /*0160*/  @!P1 MOV R13, 0x4 ;  /* 0x00000004000d9802 */ /* 0x000fe40000000f00 */
[----:B------:R-:W-:-:S03]  /*0170*/  ISETP.GE.AND P3, PT, R3, R4, PT ;  /* 0x000000040300720c */ /* 0x000fc60003f66270 */
[----:B------:R-:W-:Y:S01]  /*0180*/  @!P1 IMAD.WIDE.U32 R16, R2, R13, c[0x0][0x170] ;  /* 0x00005c0002109625 */ /* 0x000fe200078e000d */
[----:B------:R-:W-:Y:S01]  /*0190*/  MOV R11, R21 ;  /* 0x00000015000b7202 */ /* 0x000fe20000000f00 */
[----:B------:R-:W-:Y:S02]  /*01a0*/  CS2R R6, SRZ ;  /* 0x0000000000067805 */ /* 0x000fe4000001ff00 */
[----:B------:R-:W-:Y:S01]  /*01b0*/  IMAD.MOV.U32 R5, RZ, RZ, RZ ;  /* 0x000000ffff057224 */ /* 0x000fe200078e00ff */
[----:B------:R1:W5:Y:S05]  /*01c0*/  @!P1 LDG.E R9, [R16.64] ;  /* 0x0000000410099981 */ /* 0x00036a000c1e1900 */
[----:B------:R-:W-:-:S02]  /*01d0*/  @!P3 LEA R14, R0, R3, 0x9 ;  /* 0x00000003000eb211 */ /* 0x000fc400078e48ff */
[----:B------:R-:W-:-:S04]  /*01e0*/  @!P3 IADD3 R3, R3, 0x80, RZ ;  /* 0x000000800303b810 */ /* 0x000fc80007ffe0ff */
[----:B------:R-:W-:Y:S02]  /*01f0*/  ISETP.GE.AND P2, PT, R3, R4, PT ;  /* 0x000000040300720c */ /* 0x000fe40003f46270 */
[----:B------:R-:W-:-:S11]  /*0200*/  @!P3 MOV R15, 0x4 ;  /* 0x00000004000fb802 */ /* 0x000fd60000000f00 */
[----:B------:R-:W-:Y:S01]  /*0210*/  @!P2 LEA R18, R0, R3, 0x9 ;  /* 0x000000030012a211 */ /* 0x000fe200078e48ff */
[----:B------:R-:W-:Y:S01]  /*0220*/  @!P1 IMAD.WIDE.U32 R2, R2, R13, c[0x0][0x178] ;  /* 0x00005e0002029625 */ /* 0x000fe200078e000d */
[----:B------:R-:W-:-:S03]  /*0230*/  @!P2 MOV R19, 0x4 ;  /* 0x000000040013a802 */ /* 0x000fc60000000f00 */
[CC--:B------:R-:W-:Y:S01]  /*0240*/  @!P3 IMAD.WIDE.U32 R12, R14.reuse, R15.reuse, c[0x0][0x170] ;  /* 0x00005c000e0cb625 */ /* 0x0c0fe200078e000f */
[----:B------:R2:W5:Y:S03]  /*0250*/  @!P1 LDG.E R10, [R2.64] ;  /* 0x00000004020a9981 */ /* 0x000566000c1e1900 */
[----:B------:R-:W-:Y:S01]  /*0260*/  @!P3 IMAD.WIDE.U32 R14, R14, R15, c[0x0][0x178] ;  /* 0x00005e000e0eb625 */ /* 0x000fe200078e000f */
[----:B------:R3:W5:Y:S04]  /*0270*/  @!P3 LDG.E R7, [R12.64] ;  /* 0x000000040c07b981 */ /* 0x000768000c1e1900 */
[----:B------:R4:W5:Y:S01]  /*0280*/  @!P3 LDG.E R8, [R14.64] ;  /* 0x000000040e08b981 */ /* 0x000962000c1e1900 */
[----:B--2---:R-:W-:Y:S01]  /*0290*/  IADD3 R3, R11, 0x100, RZ ;  /* 0x000001000b037810 */ /* 0x004fe20007ffe0ff */
[----:B-1----:R-:W-:-:S03]  /*02a0*/  @!P2 IMAD.WIDE.U32 R16, R18, R19, c[0x0][0x170] ;  /* 0x00005c001210a625 */ /* 0x002fc600078e0013 */
[----:B------:R-:W-:Y:S01]  /*02b0*/  ISETP.GE.AND P1, PT, R3, R4, PT ;  /* 0x000000040300720c */ /* 0x000fe20003f26270 */
[----:B------:R-:W-:Y:S01]  /*02c0*/  @!P2 IMAD.WIDE.U32 R18, R18, R19, c[0x0][0x178] ;  /* 0x00005e001212a625 */ /* 0x000fe200078e0013 */
[----:B----4-:R-:W-:-:S03]  /*02d0*/  IADD3 R15, R11, 0x80, RZ ;  /* 0x000000800b0f7810 */ /* 0x010fc60007ffe0ff */
[----:B------:R-:W-:Y:S01]  /*02e0*/  @!P0 IMAD R2, R0, 0x200, R21 ;  /* 0x0000020000028824 */ /* 0x000fe200078e0215 */
[----:B---3--:R-:W-:Y:S01]  /*02f0*/  IADD3 R13, R11, 0x180, RZ ;  /* 0x000001800b0d7810 */ /* 0x008fe20007ffe0ff */
[----:B------:R-:W-:Y:S01]  /*0300*/  BSSY B0, `(.L_x_2472) ;  /* 0x0000032000007945 */ /* 0x000fe20003800000 */
[----:B------:R-:W-:Y:S01]  /*0310*/  @!P0 MOV R3, 0x4 ;  /* 0x0000000400038802 */ /* 0x000fe20000000f00 */
[----:B------:R0:W5:Y:S01]  /*0320*/  @!P2 LDG.E R5, [R16.64] ;  /* 0x000000041005a981 */ /* 0x000162000c1e1900 */
[----:B------:R-:W-:Y:S02]  /*0330*/  @!P0 MOV R11, R15 ;  /* 0x0000000f000b8202 */ /* 0x000fe40000000f00 */
[-C--:B------:R-:W-:Y:S01]  /*0340*/  ISETP.GE.AND P5, PT, R15, R4.reuse, PT ;  /* 0x000000040f00720c */ /* 0x080fe20003fa6270 */
[----:B------:R0:W5:Y:S01]  /*0350*/  @!P2 LDG.E R6, [R18.64] ;  /* 0x000000041206a981 */ /* 0x000162000c1e1900 */
[-C--:B------:R-:W-:Y:S01]  /*0360*/  ISETP.GE.AND P2, PT, R13, R4.reuse, PT ;  /* 0x000000040d00720c */ /* 0x080fe20003f46270 */
[----:B------:R-:W-:Y:S01]  /*0370*/  @!P0 IMAD.WIDE.U32 R2, R2, R3, c[0x0][0x168] ;  /* 0x00005a0002028625 */ /* 0x000fe200078e0003 */
[----:B------:R-:W-:Y:S01]  /*0380*/  ISETP.GE.AND P3, PT, R11, R4, PT ;  /* 0x000000040b00720c */ /* 0x000fe20003f66270 */
[----:B------:R-:W-:Y:S07]  /*0390*/  @P0 BRA `(.L_x_2473) ;  /* 0x0000028000000947 */ /* 0x000fee0003800000 */
[----:B-----5:R-:W-:Y:S01]  /*03a0*/  FMUL.FTZ R12, R22, 0.70710676908493041992 ;  /* 0x3f3504f3160c7820 */ /* 0x020fe20000410000 */
[----:B0-----:R-:W-:Y:S01]  /*03b0*/  MOV R16, 0x38eb4c3a ;  /* 0x38eb4c3a00107802 */ /* 0x001fe20000000f00 */
[----:B------:R-:W-:Y:S01]  /*03c0*/  IMAD.MOV.U32 R18, RZ, RZ, 0x3d24d99a ;  /* 0x3d24d99aff127424 */ /* 0x000fe200078e00ff */
[----:B------:R-:W-:Y:S01]  /*03d0*/  MOV R15, 0x3aae005b ;  /* 0x3aae005b000f7802 */ /* 0x000fe20000000f00 */
[C---:B------:R-:W-:Y:S01]  /*03e0*/  FADD.FTZ R14, |R12|.reuse, -RZ ;  /* 0x800000ff0c0e7221 */ /* 0x040fe20000010200 */
[C---:B------:R-:W-:Y:S01]  /*03f0*/  FSETP.GE.FTZ.AND P4, PT, |R12|.reuse, 1.0029599666595458984, PT ;  /* 0x3f8060fe0c00780b */ /* 0x040fe20003f96200 */
[----:B------:R-:W-:Y:S01]  /*0400*/  FMUL.FTZ R13, R12, R12 ;  /* 0x0000000c0c0d7220 */ /* 0x000fe20000410000 */
[----:B------:R-:W-:-:S02]  /*0410*/  MOV R17, 0x3c09919f ;  /* 0x3c09919f00117802 */ /* 0x000fc40000000f00 */
[----:B------:R-:W-:Y:S02]  /*0420*/  FSEL R16, R16, 8.4834944573231041431e-05, P4 ;  /* 0x38b1e96a10107808 */ /* 0x000fe40002000000 */
[----:B------:R-:W-:Y:S02]  /*0430*/  FSEL R13, R14, R13, P4 ;  /* 0x0000000d0e0d7208 */ /* 0x000fe40002000000 */
[----:B------:R-:W-:Y:S02]  /*0440*/  FSEL R15, -R15, -0.00082130916416645050049, P4 ;  /* 0xba574d200f0f7808 */ /* 0x000fe40002000100 */
[----:B------:R-:W-:Y:S02]  /*0450*/  FSEL R17, R17, 0.0052134888246655464172, P4 ;  /* 0x3baad5ea11117808 */ /* 0x000fe40002000000 */
[----:B------:R-:W-:Y:S01]  /*0460*/  MOV R19, 0x3e235519 ;  /* 0x3e23551900137802 */ /* 0x000fe20000000f00 */
[----:B------:R-:W-:Y:S01]  /*0470*/  FFMA.FTZ R16, R13, R16, R15 ;  /* 0x000000100d107223 */ /* 0x000fe2000001000f */
[----:B------:R-:W-:-:S02]  /*0480*/  FSEL R15, -R18, -0.026868773624300956726, P4 ;  /* 0xbcdc1be7120f7808 */ /* 0x000fc40002000100 */
[----:B------:R-:W-:Y:S01]  /*0490*/  MOV R18, 0x3f69b4f9 ;  /* 0x3f69b4f900127802 */ /* 0x000fe20000000f00 */
        /* <DEDUP_REMOVED lines=23> */
[----:B------:R-:W-:Y:S02]  /*0610*/  FMUL.FTZ R13, R13, R20 ;  /* 0x000000140d0d7220 */ /* 0x000fe40000410000 */
.L_x_2473:
[----:B------:R-:W-:Y:S05]  /*0620*/  BSYNC B0 ;  /* 0x0000000000007941 */ /* 0x000fea0003800000 */
.L_x_2472:
[----:B------:R-:W-:Y:S01]  /*0630*/  BSSY B0, `(.L_x_2474) ;  /* 0x000002a000007945 */ /* 0x000fe20003800000 */
[----:B------:R-:W-:Y:S05]  /*0640*/  @P5 BRA `(.L_x_2475) ;  /* 0x0000028000005947 */ /* 0x000fea0003800000 */
[----:B0-----:R-:W-:Y:S01]  /*0650*/  HFMA2.MMA R17, -RZ, RZ, 0.61474609375, 16.90625 ;  /* 0x38eb4c3aff117435 */ /* 0x001fe200000001ff */
[----:B-----5:R-:W-:Y:S01]  /*0660*/  FMUL.FTZ R12, R10, 0.70710676908493041992 ;  /* 0x3f3504f30a0c7820 */ /* 0x020fe20000410000 */
[----:B------:R-:W-:Y:S01]  /*0670*/  HFMA2.MMA R19, -RZ, RZ, 1.28515625, -179.25 ;  /* 0x3d24d99aff137435 */ /* 0x000fe200000001ff */
[----:B------:R-:W-:Y:S01]  /*0680*/  IMAD.MOV.U32 R16, RZ, RZ, 0x3aae005b ;  /* 0x3aae005bff107424 */ /* 0x000fe200078e00ff */
[----:B------:R-:W-:Y:S01]  /*0690*/  MOV R18, 0x3c09919f ;  /* 0x3c09919f00127802 */ /* 0x000fe20000000f00 */
[C---:B------:R-:W-:Y:S01]  /*06a0*/  FADD.FTZ R15, |R12|.reuse, -RZ ;  /* 0x800000ff0c0f7221 */ /* 0x040fe20000010200 */
[C---:B------:R-:W-:Y:S01]  /*06b0*/  FSETP.GE.FTZ.AND P4, PT, |R12|.reuse, 1.0029599666595458984, PT ;  /* 0x3f8060fe0c00780b */ /* 0x040fe20003f96200 */
[----:B------:R-:W-:Y:S01]  /*06c0*/  FMUL.FTZ R14, R12, R12 ;  /* 0x0000000c0c0e7220 */ /* 0x000fe20000410000 */
[----:B------:R-:W-:Y:S02]  /*06d0*/  MOV R20, 0x3e235519 ;  /* 0x3e23551900147802 */ /* 0x000fe40000000f00 */
[----:B------:R-:W-:-:S02]  /*06e0*/  FSEL R17, R17, 8.4834944573231041431e-05, P4 ;  /* 0x38b1e96a11117808 */ /* 0x000fc40002000000 */
        /* <DEDUP_REMOVED lines=29> */
[----:B------:R-:W-:Y:S02]  /*08c0*/  FMUL.FTZ R9, R10, R9 ;  /* 0x000000090a097220 */ /* 0x000fe40000410000 */
.L_x_2475:
[----:B------:R-:W-:Y:S05]  /*08d0*/  BSYNC B0 ;  /* 0x0000000000007941 */ /* 0x000fea0003800000 */
.L_x_2474:
[----:B------:R-:W-:Y:S01]  /*08e0*/  BSSY B0, `(.L_x_2476) ;  /* 0x000002a000007945 */ /* 0x000fe20003800000 */
[----:B------:R-:W-:Y:S05]  /*08f0*/  @P1 BRA `(.L_x_2477) ;  /* 0x0000028000001947 */ /* 0x000fea0003800000 */
[----:B-----5:R-:W-:Y:S01]  /*0900*/  FMUL.FTZ R10, R8, 0.70710676908493041992 ;  /* 0x3f3504f3080a7820 */ /* 0x020fe20000410000 */
[----:B0-----:R-:W-:Y:S01]  /*0910*/  HFMA2.MMA R17, -RZ, RZ, 0.8349609375, 5.424022674560546875e-06 ;  /* 0x3aae005bff117435 */ /* 0x001fe200000001ff */
[----:B------:R-:W-:Y:S01]  /*0920*/  MOV R16, 0x38eb4c3a ;  /* 0x38eb4c3a00107802 */ /* 0x000fe20000000f00 */
[----:B------:R-:W-:Y:S01]  /*0930*/  HFMA2.MMA R19, -RZ, RZ, 1.28515625, -179.25 ;  /* 0x3d24d99aff137435 */ /* 0x000fe200000001ff */
[C---:B------:R-:W-:Y:S01]  /*0940*/  FADD.FTZ R14, |R10|.reuse, -RZ ;  /* 0x800000ff0a0e7221 */ /* 0x040fe20000010200 */
[C---:B------:R-:W-:Y:S01]  /*0950*/  FSETP.GE.FTZ.AND P1, PT, |R10|.reuse, 1.0029599666595458984, PT ;  /* 0x3f8060fe0a00780b */ /* 0x040fe20003f36200 */
[----:B------:R-:W-:Y:S01]  /*0960*/  FMUL.FTZ R15, R10, R10 ;  /* 0x0000000a0a0f7220 */ /* 0x000fe20000410000 */
[----:B------:R-:W-:-:S04]  /*0970*/  MOV R18, 0x3c09919f ;  /* 0x3c09919f00127802 */ /* 0x000fc80000000f00 */
[----:B------:R-:W-:Y:S02]  /*0980*/  FSEL R12, R14, R15, P1 ;  /* 0x0000000f0e0c7208 */ /* 0x000fe40000800000 */
[----:B------:R-:W-:Y:S02]  /*0990*/  FSEL R15, R16, 8.4834944573231041431e-05, P1 ;  /* 0x38b1e96a100f7808 */ /* 0x000fe40000800000 */
[----:B------:R-:W-:Y:S02]  /*09a0*/  FSEL R16, -R17, -0.00082130916416645050049, P1 ;  /* 0xba574d2011107808 */ /* 0x000fe40000800100 */
[----:B------:R-:W-:Y:S01]  /*09b0*/  FSEL R17, R18, 0.0052134888246655464172, P1 ;  /* 0x3baad5ea12117808 */ /* 0x000fe20000800000 */
[----:B------:R-:W-:Y:S02]  /*09c0*/  IMAD.MOV.U32 R18, RZ, RZ, 0x3e235519 ;  /* 0x3e235519ff127424 */ /* 0x000fe400078e00ff */
[----:B------:R-:W-:Y:S01]  /*09d0*/  FFMA.FTZ R15, R12, R15, R16 ;  /* 0x0000000f0c0f7223 */ /* 0x000fe20000010010 */
[----:B------:R-:W-:-:S02]  /*09e0*/  FSEL R16, -R19, -0.026868773624300956726, P1 ;  /* 0xbcdc1be713107808 */ /* 0x000fc40000800100 */
        /* <DEDUP_REMOVED lines=25> */
.L_x_2477:
[----:B------:R-:W-:Y:S05]  /*0b80*/  BSYNC B0 ;  /* 0x0000000000007941 */ /* 0x000fea0003800000 */
.L_x_2476:
[----:B------:R-:W-:Y:S01]  /*0b90*/  BSSY B0, `(.L_x_2478) ;  /* 0x000002a000007945 */ /* 0x000fe20003800000 */
[----:B------:R-:W-:Y:S05]  /*0ba0*/  @P2 BRA `(.L_x_2479) ;  /* 0x0000028000002947 */ /* 0x000fea0003800000 */
[----:B-----5:R-:W-:Y:S01]  /*0bb0*/  FMUL.FTZ R8, R6, 0.70710676908493041992 ;  /* 0x3f3504f306087820 */ /* 0x020fe20000410000 */
[----:B0-----:R-:W-:Y:S01]  /*0bc0*/  HFMA2.MMA R16, -RZ, RZ, 0.8349609375, 5.424022674560546875e-06 ;  /* 0x3aae005bff107435 */ /* 0x001fe200000001ff */
[----:B------:R-:W-:Y:S01]  /*0bd0*/  MOV R14, 0x38eb4c3a ;  /* 0x38eb4c3a000e7802 */ /* 0x000fe20000000f00 */
[----:B------:R-:W-:Y:S01]  /*0be0*/  IMAD.MOV.U32 R17, RZ, RZ, 0x3c09919f ;  /* 0x3c09919fff117424 */ /* 0x000fe200078e00ff */
[----:B------:R-:W-:Y:S01]  /*0bf0*/  MOV R18, 0x3d24d99a ;  /* 0x3d24d99a00127802 */ /* 0x000fe20000000f00 */
[C---:B------:R-:W-:Y:S01]  /*0c00*/  FADD.FTZ R12, |R8|.reuse, -RZ ;  /* 0x800000ff080c7221 */ /* 0x040fe20000010200 */
[C---:B------:R-:W-:Y:S01]  /*0c10*/  FSETP.GE.FTZ.AND P1, PT, |R8|.reuse, 1.0029599666595458984, PT ;  /* 0x3f8060fe0800780b */ /* 0x040fe20003f36200 */
[----:B------:R-:W-:Y:S01]  /*0c20*/  FMUL.FTZ R15, R8, R8 ;  /* 0x00000008080f7220 */ /* 0x000fe20000410000 */
[----:B------:R-:W-:-:S04]  /*0c30*/  HFMA2.MMA R19, -RZ, RZ, 1.7822265625, 0.000185489654541015625 ;  /* 0x3f210a14ff137435 */ /* 0x000fc800000001ff */
[----:B------:R-:W-:Y:S02]  /*0c40*/  FSEL R10, R12, R15, P1 ;  /* 0x0000000f0c0a7208 */ /* 0x000fe40000800000 */
[----:B------:R-:W-:Y:S02]  /*0c50*/  FSEL R15, R14, 8.4834944573231041431e-05, P1 ;  /* 0x38b1e96a0e0f7808 */ /* 0x000fe40000800000 */
[----:B------:R-:W-:Y:S02]  /*0c60*/  FSEL R14, -R16, -0.00082130916416645050049, P1 ;  /* 0xba574d20100e7808 */ /* 0x000fe40000800100 */
[----:B------:R-:W-:Y:S01]  /*0c70*/  FSEL R16, R17, 0.0052134888246655464172, P1 ;  /* 0x3baad5ea11107808 */ /* 0x000fe20000800000 */
[----:B------:R-:W-:Y:S02]  /*0c80*/  HFMA2.MMA R17, -RZ, RZ, 1.5341796875, 81.5625 ;  /* 0x3e235519ff117435 */ /* 0x000fe400000001ff */
[----:B------:R-:W-:Y:S01]  /*0c90*/  FFMA.FTZ R15, R10, R15, R14 ;  /* 0x0000000f0a0f7223 */ /* 0x000fe2000001000e */
[----:B------:R-:W-:-:S02]  /*0ca0*/  FSEL R14, -R18, -0.026868773624300956726, P1 ;  /* 0xbcdc1be7120e7808 */ /* 0x000fc40000800100 */
[----:B------:R-:W-:Y:S01]  /*0cb0*/  MOV R18, 0x3f69b4f9 ;  /* 0x3f69b4f900127802 */ /* 0x000fe20000000f00 */
[----:B------:R-:W-:-:S04]  /*0cc0*/  FFMA.FTZ R15, R10, R15, R16 ;  /* 0x0000000f0a0f7223 */ /* 0x000fc80000010010 */
[----:B------:R-:W-:Y:S01]  /*0cd0*/  FSEL R16, R17, 0.11284004896879196167, P1 ;  /* 0x3de718af11107808 */ /* 0x000fe20000800000 */
[----:B------:R-:W-:Y:S01]  /*0ce0*/  FFMA.FTZ R15, R10, R15, R14 ;  /* 0x0000000f0a0f7223 */ /* 0x000fe2000001000e */
[----:B------:R-:W-:Y:S01]  /*0cf0*/  FSEL R14, R18, -0.37612664699554443359, P1 ;  /* 0xbec093ac120e7808 */ /* 0x000fe20000800000 */
[----:B------:R-:W-:Y:S01]  /*0d00*/  FADD.FTZ R17, -R12, -RZ ;  /* 0x800000ff0c117221 */ /* 0x000fe20000010100 */
[----:B------:R-:W-:Y:S01]  /*0d10*/  FSEL R12, R19, 0.12837915122509002686, P1 ;  /* 0x3e0375d3130c7808 */ /* 0x000fe20000800000 */
[----:B------:R-:W-:-:S03]  /*0d20*/  FFMA.FTZ R15, R10, R15, R16 ;  /* 0x0000000f0a0f7223 */ /* 0x000fc60000010010 */
        /* <DEDUP_REMOVED lines=16> */
.L_x_2479:
[----:B------:R-:W-:Y:S05]  /*0e30*/  BSYNC B0 ;  /* 0x0000000000007941 */ /* 0x000fea0003800000 */
.L_x_2478:
[----:B------:R1:W-:Y:S01]  /*0e40*/  @!P0 STG.E [R2.64], R13 ;  /* 0x0000000d02008986 */ /* 0x0003e2000c101904 */
[----:B------:R-:W-:Y:S01]  /*0e50*/  BSSY B0, `(.L_x_2480) ;  /* 0x000000c000007945 */ /* 0x000fe20003800000 */
[----:B------:R-:W-:Y:S05]  /*0e60*/  @P3 BRA `(.L_x_2481) ;  /* 0x000000a000003947 */ /* 0x000fea0003800000 */
[----:B-1----:R-:W-:Y:S01]  /*0e70*/  IMAD R2, R0, 0x200, R11 ;  /* 0x0000020000027824 */ /* 0x002fe200078e020b */
[----:B------:R-:W-:Y:S02]  /*0e80*/  IADD3 R11, R11, 0x80, RZ ;  /* 0x000000800b0b7810 */ /* 0x000fe40007ffe0ff */
[----:B------:R-:W-:Y:S02]  /*0e90*/  MOV R13, 0x4 ;  /* 0x00000004000d7802 */ /* 0x000fe40000000f00 */
[----:B------:R-:W-:-:S03]  /*0ea0*/  ISETP.GE.AND P0, PT, R11, R4, PT ;  /* 0x000000040b00720c */ /* 0x000fc60003f06270 */
[----:B------:R-:W-:-:S05]  /*0eb0*/  IMAD.WIDE.U32 R2, R2, R13, c[0x0][0x168] ;  /* 0x00005a0002027625 */ /* 0x000fca00078e000d */
[----:B-----5:R1:W-:Y:S05]  /*0ec0*/  STG.E [R2.64], R9 ;  /* 0x0000000902007986 */ /* 0x0203ea000c101904 */
[----:B------:R-:W-:Y:S02]  /*0ed0*/  @!P0 LEA R12, R0, R11, 0x9 ;  /* 0x0000000b000c8211 */ /* 0x000fe400078e48ff */
[----:B------:R-:W-:-:S03]  /*0ee0*/  @!P0 IADD3 R11, R11, 0x80, RZ ;  /* 0x000000800b0b8810 */ /* 0x000fc60007ffe0ff */
[----:B------:R-:W-:-:S05]  /*0ef0*/  @!P0 IMAD.WIDE.U32 R12, R12, R13, c[0x0][0x168] ;  /* 0x00005a000c0c8625 */ /* 0x000fca00078e000d */
[----:B------:R1:W-:Y:S02]  /*0f00*/  @!P0 STG.E [R12.64], R7 ;  /* 0x000000070c008986 */ /* 0x0003e4000c101904 */
.L_x_2481:
[----:B------:R-:W-:Y:S05]  /*0f10*/  BSYNC B0 ;  /* 0x0000000000007941 */ /* 0x000fea0003800000 */
.L_x_2480:
[----:B------:R-:W-:-:S13]  /*0f20*/  ISETP.GE.AND P0, PT, R11, R4, PT ;  /* 0x000000040b00720c */ /* 0x000fda0003f06270 */
[----:B------:R-:W-:Y:S05]  /*0f30*/  @P0 EXIT ;  /* 0x000000000000094d */ /* 0x000fea0003800000 */
[----:B-1----:R-:W-:Y:S01]  /*0f40*/  HFMA2.MMA R3, -RZ, RZ, 0, 2.384185791015625e-07 ;  /* 0x00000004ff037435 */ /* 0x002fe200000001ff */
[----:B------:R-:W-:-:S09]  /*0f50*/  LEA R2, R0, R11, 0x9 ;  /* 0x0000000b00027211 */ /* 0x000fd200078e48ff */
[----:B------:R-:W-:-:S05]  /*0f60*/  IMAD.WIDE.U32 R2, R2, R3, c[0x0][0x168] ;  /* 0x00005a0002027625 */ /* 0x000fca00078e0003 */
[----:B-----5:R-:W-:Y:S01]  /*0f70*/  STG.E [R2.64], R5 ;  /* 0x0000000502007986 */ /* 0x020fe2000c101904 */
[----:B------:R-:W-:Y:S05]  /*0f80*/  EXIT ;  /* 0x000000000000794d */ /* 0x000fea0003800000 */
.L_x_2482:
        /* <DEDUP_REMOVED lines=15> */
.L_x_11991:


//--------------------- .text._ZN2at6native29vectorized_elementwise_kernelILi2EZZZNS0_26GeluBackwardCUDAKernelImplERNS_18TensorIteratorBaseENS0_8GeluTypeEENKUlvE0_clEvENKUlvE0_clEvEUlffE_St5arrayIPcLm3EEEEviT0_T1_ --------------------------
	.section	.text._ZN2at6native29vectorized_elementwise_kernelILi2EZZZNS0_26GeluBackwardCUDAKernelImplERNS_18TensorIteratorBaseENS0_8GeluTypeEENKUlvE0_clEvENKUlvE0_clEvEUlffE_St5arrayIPcLm3EEEEviT0_T1_,"ax",@progbits
	.sectioninfo	@"SHI_REGISTERS=32"
	.align	128
        .global         _ZN2at6native29vectorized_elementwise_kernelILi2EZZZNS0_26GeluBackwardCUDAKernelImplERNS_18TensorIteratorBaseENS0_8GeluTypeEENKUlvE0_clEvENKUlvE0_clEvEUlffE_St5arrayIPcLm3EEEEviT0_T1_
        .type           _ZN2at6native29vectorized_elementwise_kernelILi2EZZZNS0_26GeluBackwardCUDAKernelImplERNS_18TensorIteratorBaseENS0_8GeluTypeEENKUlvE0_clEvENKUlvE0_clEvEUlffE_St5arrayIPcLm3EEEEviT0_T1_,@function
        .size           _ZN2at6native29vectorized_elementwise_kernelILi2EZZZNS0_26GeluBackwardCUDAKernelImplERNS_18TensorIteratorBaseENS0_8GeluTypeEENKUlvE0_clEvENKUlvE0_clEvEUlffE_St5arrayIPcLm3EEEEviT0_T1_,(.L_x_11992 - _ZN2at6native29vectorized_elementwise_kernelILi2EZZZNS0_26GeluBackwardCUDAKernelImplERNS_18TensorIteratorBaseENS0_8GeluTypeEENKUlvE0_clEvENKUlvE0_clEvEUlffE_St5arrayIPcLm3EEEEviT0_T1_)
        .other          _ZN2at6native29vectorized_elementwise_kernelILi2EZZZNS0_26GeluBackwardCUDAKernelImplERNS_18TensorIteratorBaseENS0_8GeluTypeEENKUlvE0_clEvENKUlvE0_clEvEUlffE_St5arrayIPcLm3EEEEviT0_T1_,@"STO_CUDA_ENTRY STV_DEFAULT"
_ZN2at6native29vectorized_elementwise_kernelILi2EZZZNS0_26GeluBackwardCUDAKernelImplERNS_18TensorIteratorBaseENS0_8GeluTypeEENKUlvE0_clEvENKUlvE0_clEvEUlffE_St5arrayIPcLm3EEEEviT0_T1_:
.text._ZN2at6native29vectorized_elementwise_kernelILi2EZZZNS0_26GeluBackwardCUDAKernelImplERNS_18TensorIteratorBaseENS0_8GeluTypeEENKUlvE0_clEvENKUlvE0_clEvEUlffE_St5arrayIPcLm3EEEEviT0_T1_:
        /* <DEDUP_REMOVED lines=8> */
[----:B------:R-:W-:-:S10]  /*0080*/  HFMA2.MMA R11, -RZ, RZ, 0, 2.384185791015625e-07 ;  /* 0x00000004ff0b7435 */ /* 0x000fd400000001ff */
[----:B------:R-:W-:-:S06]  /*0090*/  IMAD.WIDE R20, R10, R11, c[0x0][0x178] ;  /* 0x00005e000a147625 */ /* 0x000fcc00078e020b */
[----:B0-----:R-:W-:-:S05]  /*00a0*/  IMAD.WIDE.U32 R20, R17, 0x8, R20 ;  /* 0x0000000811147825 */ /* 0x001fca00078e0014 */
[----:B------:R-:W2:Y:S04]  /*00b0*/  LDG.E.64 R12, [R20.64] ;  /* 0x00000004140c7981 */ /* 0x000ea8000c1e1b00 */
[----:B------:R-:W3:Y:S01]  /*00c0*/  LDG.E.64 R8, [R20.64+0x400] ;  /* 0x0004000414087981 */ /* 0x000ee2000c1e1b00 */
[----:B------:R-:W-:Y:S01]  /*00d0*/  HFMA2.MMA R2, -RZ, RZ, 0.8349609375, 5.424022674560546875e-06 ;  /* 0x3aae005bff027435 */ /* 0x000fe200000001ff */
[----:B------:R-:W-:Y:S01]  /*00e0*/  MOV R0, 0x38eb4c3a ;  /* 0x38eb4c3a00007802 */ /* 0x000fe20000000f00 */
[----:B------:R-:W-:Y:S01]  /*00f0*/  HFMA2.MMA R4, -RZ, RZ, 1.28515625, -179.25 ;  /* 0x3d24d99aff047435 */ /* 0x000fe200000001ff */
[----:B------:R-:W-:Y:S01]  /*0100*/  MOV R3, 0x3c09919f ;  /* 0x3c09919f00037802 */ /* 0x000fe20000000f00 */
[----:B------:R-:W-:-:S06]  /*0110*/  IMAD.WIDE R28, R10, R11, c[0x0][0x170] ;  /* 0x00005c000a1c7625 */ /* 0x000fcc00078e020b */
[----:B------:R-:W-:-:S04]  /*0120*/  IMAD.WIDE.U32 R28, R17, 0x8, R28 ;  /* 0x00000008111c7825 */ /* 0x000fc800078e001c */
[----:B------:R-:W-:-:S06]  /*0130*/  IMAD.WIDE.U32 R10, R10, R11, c[0x0][0x168] ;  /* 0x00005a000a0a7625 */ /* 0x000fcc00078e000b */
[----:B------:R-:W-:-:S04]  /*0140*/  IMAD.WIDE R10, R17, 0x8, R10 ;  /* 0x00000008110a7825 */ /* 0x000fc800078e020a */
        /* <DEDUP_REMOVED lines=9> */
[----:B------:R-:W-:Y:S01]  /*01e0*/  FSEL R15, R15, R14, P0 ;  /* 0x0000000e0f0f7208 */ /* 0x000fe20000000000 */
[----:B------:R-:W-:Y:S01]  /*01f0*/  FFMA.FTZ R7, R16, R5, R6 ;  /* 0x0000000510077223 */ /* 0x000fe20000010006 */
[----:B------:R-:W-:-:S02]  /*0200*/  FSEL R6, -R4, -0.026868773624300956726, P0 ;  /* 0xbcdc1be704067808 */ /* 0x000fc40000000100 */
[----:B------:R-:W-:Y:S01]  /*0210*/  MOV R5, 0x3e235519 ;  /* 0x3e23551900057802 */ /* 0x000fe20000000f00 */
[C---:B------:R-:W-:Y:S02]  /*0220*/  FFMA.FTZ R7, R16.reuse, R7, R18 ;  /* 0x0000000710077223 */ /* 0x040fe40000010012 */
[----:B------:R-:W-:Y:S01]  /*0230*/  FMUL.FTZ R18, R13, 0.70710676908493041992 ;  /* 0x3f3504f30d127820 */ /* 0x000fe20000410000 */
[----:B------:R-:W-:Y:S01]  /*0240*/  FSEL R19, R5, 0.11284004896879196167, P0 ;  /* 0x3de718af05137808 */ /* 0x000fe20000000000 */
[----:B------:R-:W-:Y:S01]  /*0250*/  FFMA.FTZ R7, R16, R7, R6 ;  /* 0x0000000710077223 */ /* 0x000fe20000010006 */
[----:B------:R-:W-:Y:S01]  /*0260*/  HFMA2.MMA R6, -RZ, RZ, 1.8525390625, -0.310791015625 ;  /* 0x3f69b4f9ff067435 */ /* 0x000fe200000001ff */
[C---:B------:R-:W-:Y:S01]  /*0270*/  FADD.FTZ R22, |R18|.reuse, -RZ ;  /* 0x800000ff12167221 */ /* 0x040fe20000010200 */
[----:B------:R-:W-:Y:S01]  /*0280*/  FSETP.GE.FTZ.AND P1, PT, |R18|, 1.0029599666595458984, PT ;  /* 0x3f8060fe1200780b */ /* 0x000fe20003f36200 */
[----:B------:R-:W-:Y:S01]  /*0290*/  FFMA.FTZ R19, R16, R7, R19 ;  /* 0x0000000710137223 */ /* 0x000fe20000010013 */
[----:B------:R-:W-:Y:S01]  /*02a0*/  MOV R7, 0x3f210a14 ;  /* 0x3f210a1400077802 */ /* 0x000fe20000000f00 */
[----:B------:R-:W-:-:S03]  /*02b0*/  FMUL.FTZ R25, R18, R18 ;  /* 0x0000001212197220 */ /* 0x000fc60000410000 */
[----:B------:R-:W-:Y:S02]  /*02c0*/  FSEL R24, R7, 0.12837915122509002686, P0 ;  /* 0x3e0375d307187808 */ /* 0x000fe40000000000 */
[----:B------:R-:W-:-:S05]  /*02d0*/  FSEL R23, R6, -0.37612664699554443359, P0 ;  /* 0xbec093ac06177808 */ /* 0x000fca0000000000 */
[----:B------:R-:W-:Y:S01]  /*02e0*/  FFMA.FTZ R23, R16, R19, R23 ;  /* 0x0000001310177223 */ /* 0x000fe20000010017 */
[----:B------:R-:W-:Y:S02]  /*02f0*/  FSEL R19, R22, R25, P1 ;  /* 0x0000001916137208 */ /* 0x000fe40000800000 */
[----:B------:R-:W-:Y:S01]  /*0300*/  FSEL R25, -R4, -0.026868773624300956726, P1 ;  /* 0xbcdc1be704197808 */ /* 0x000fe20000800100 */
[----:B------:R-:W-:Y:S01]  /*0310*/  FFMA.FTZ R16, R16, R23, R24 ;  /* 0x0000001710107223 */ /* 0x000fe20000010018 */
[----:B------:R-:W-:Y:S02]  /*0320*/  FSEL R24, R0, 8.4834944573231041431e-05, P1 ;  /* 0x38b1e96a00187808 */ /* 0x000fe40000800000 */
[----:B------:R-:W-:Y:S01]  /*0330*/  FSEL R23, -R2, -0.00082130916416645050049, P1 ;  /* 0xba574d2002177808 */ /* 0x000fe20000800100 */
[----:B------:R-:W-:Y:S01]  /*0340*/  FFMA.FTZ R15, R16, R15, R15 ;  /* 0x0000000f100f7223 */ /* 0x000fe2000001000f */
[----:B------:R-:W-:-:S03]  /*0350*/  FSEL R16, R5, 0.11284004896879196167, P1 ;  /* 0x3de718af05107808 */ /* 0x000fc60000800000 */
[----:B------:R-:W-:Y:S01]  /*0360*/  FFMA.FTZ R24, R19, R24, R23 ;  /* 0x0000001813187223 */ /* 0x000fe20000010017 */
[----:B------:R-:W-:-:S05]  /*0370*/  FSEL R23, R3, 0.0052134888246655464172, P1 ;  /* 0x3baad5ea03177808 */ /* 0x000fca0000800000 */
[C---:B------:R-:W-:Y:S02]  /*0380*/  FFMA.FTZ R24, R19.reuse, R24, R23 ;  /* 0x0000001813187223 */ /* 0x040fe40000010017 */
[----:B------:R-:W0:Y:S02]  /*0390*/  @P0 MUFU.EX2 R23, R15 ;  /* 0x0000000f00170308 */ /* 0x000e240000000800 */
[----:B------:R-:W-:Y:S01]  /*03a0*/  FFMA.FTZ R24, R19, R24, R25 ;  /* 0x0000001813187223 */ /* 0x000fe20000010019 */
[----:B------:R-:W-:-:S03]  /*03b0*/  FSEL R25, R6, -0.37612664699554443359, P1 ;  /* 0xbec093ac06197808 */ /* 0x000fc60000800000 */
[----:B------:R-:W-:-:S04]  /*03c0*/  FFMA.FTZ R16, R19, R24, R16 ;  /* 0x0000001813107223 */ /* 0x000fc80000010010 */
[----:B------:R-:W-:Y:S01]  /*03d0*/  FFMA.FTZ R24, R19, R16, R25 ;  /* 0x0000001013187223 */ /* 0x000fe20000010019 */
[----:B------:R-:W-:Y:S01]  /*03e0*/  FSEL R25, R7, 0.12837915122509002686, P1 ;  /* 0x3e0375d307197808 */ /* 0x000fe20000800000 */
[----:B---3--:R-:W-:-:S04]  /*03f0*/  FMUL.FTZ R16, R8, 0.70710676908493041992 ;  /* 0x3f3504f308107820 */ /* 0x008fc80000410000 */
[----:B------:R-:W-:Y:S01]  /*0400*/  FFMA.FTZ R24, R19, R24, R25 ;  /* 0x0000001813187223 */ /* 0x000fe20000010019 */
[----:B------:R-:W-:Y:S01]  /*0410*/  FSETP.GE.FTZ.AND P2, PT, |R16|, 1.0029599666595458984, PT ;  /* 0x3f8060fe1000780b */ /* 0x000fe20003f56200 */
[----:B------:R-:W-:Y:S02]  /*0420*/  FADD.FTZ R25, -R22, -RZ ;  /* 0x800000ff16197221 */ /* 0x000fe40000010100 */
[C---:B------:R-:W-:Y:S02]  /*0430*/  FADD.FTZ R19, |R16|.reuse, -RZ ;  /* 0x800000ff10137221 */ /* 0x040fe40000010200 */
[----:B0-----:R-:W-:Y:S01]  /*0440*/  @P0 FADD.FTZ R23, -R23, 1 ;  /* 0x3f80000017170421 */ /* 0x001fe20000010100 */
[----:B------:R-:W-:Y:S01]  /*0450*/  FSEL R25, R25, R18, P1 ;  /* 0x0000001219197208 */ /* 0x000fe20000800000 */
[----:B------:R-:W-:-:S03]  /*0460*/  FMUL.FTZ R26, R16, R16 ;  /* 0x00000010101a7220 */ /* 0x000fc60000410000 */
[----:B------:R-:W-:Y:S01]  /*0470*/  @P0 LOP3.LUT R15, R23, 0x80000000, R14, 0xb8, !PT ;  /* 0x80000000170f0812 */ /* 0x000fe200078eb80e */
[----:B------:R-:W-:Y:S01]  /*0480*/  FFMA.FTZ R14, R24, R25, R25 ;  /* 0x00000019180e7223 */ /* 0x000fe20000010019 */
[C---:B------:R-:W-:Y:S01]  /*0490*/  FSEL R22, R19.reuse, R26, P2 ;  /* 0x0000001a13167208 */ /* 0x040fe20001000000 */
[----:B------:R-:W-:Y:S01]  /*04a0*/  FADD.FTZ R19, -R19, -RZ ;  /* 0x800000ff13137221 */ /* 0x000fe20000010100 */
[----:B------:R-:W-:Y:S02]  /*04b0*/  FSEL R23, R0, 8.4834944573231041431e-05, P2 ;  /* 0x38b1e96a00177808 */ /* 0x000fe40001000000 */
[----:B------:R-:W-:Y:S02]  /*04c0*/  FSEL R26, -R2, -0.00082130916416645050049, P2 ;  /* 0xba574d20021a7808 */ /* 0x000fe40001000100 */
[----:B------:R-:W-:Y:S02]  /*04d0*/  FSEL R24, R3, 0.0052134888246655464172, P2 ;  /* 0x3baad5ea03187808 */ /* 0x000fe40001000000 */
[----:B------:R-:W-:Y:S01]  /*04e0*/  FSEL R19, R19, R16, P2 ;  /* 0x0000001013137208 */ /* 0x000fe20001000000 */
[----:B------:R-:W-:-:S02]  /*04f0*/  FFMA.FTZ R25, R22, R23, R26 ;  /* 0x0000001716197223 */ /* 0x000fc4000001001a */
[----:B------:R-:W0:Y:S02]  /*0500*/  @P1 MUFU.EX2 R23, R14 ;  /* 0x0000000e00171308 */ /* 0x000e240000000800 */
[----:B------:R-:W-:Y:S01]  /*0510*/  FFMA.FTZ R25, R22, R25, R24 ;  /* 0x0000001916197223 */ /* 0x000fe20000010018 */
[----:B------:R-:W-:-:S05]  /*0520*/  FSEL R24, -R4, -0.026868773624300956726, P2 ;  /* 0xbcdc1be704187808 */ /* 0x000fca0001000100 */
[----:B------:R-:W-:Y:S01]  /*0530*/  FFMA.FTZ R25, R22, R25, R24 ;  /* 0x0000001916197223 */ /* 0x000fe20000010018 */
[----:B------:R-:W-:-:S05]  /*0540*/  FSEL R24, R5, 0.11284004896879196167, P2 ;  /* 0x3de718af05187808 */ /* 0x000fca0001000000 */
[----:B------:R-:W-:Y:S01]  /*0550*/  FFMA.FTZ R25, R22, R25, R24 ;  /* 0x0000001916197223 */ /* 0x000fe20000010018 */
[----:B------:R-:W-:Y:S01]  /*0560*/  FSEL R24, R6, -0.37612664699554443359, P2 ;  /* 0xbec093ac06187808 */ /* 0x000fe20001000000 */
[----:B0-----:R-:W-:-:S04]  /*0570*/  @P1 FADD.FTZ R23, -R23, 1 ;  /* 0x3f80000017171421 */ /* 0x001fc80000010100 */
[----:B------:R-:W-:Y:S01]  /*0580*/  FFMA.FTZ R25, R22, R25, R24 ;  /* 0x0000001916197223 */ /* 0x000fe20000010018 */
[----:B------:R-:W-:Y:S01]  /*0590*/  @P1 LOP3.LUT R14, R23, 0x80000000, R18, 0xb8, !PT ;  /* 0x80000000170e1812 */ /* 0x000fe200078eb812 */
[----:B------:R-:W-:Y:S01]  /*05a0*/  FMUL.FTZ R18, R9, 0.70710676908493041992 ;  /* 0x3f3504f309127820 */ /* 0x000fe20000410000 */
[----:B------:R-:W-:-:S04]  /*05b0*/  FSEL R23, R7, 0.12837915122509002686, P2 ;  /* 0x3e0375d307177808 */ /* 0x000fc80001000000 */
[----:B------:R-:W-:Y:S01]  /*05c0*/  FSETP.GE.FTZ.AND P0, PT, |R18|, 1.0029599666595458984, PT ;  /* 0x3f8060fe1200780b */ /* 0x000fe20003f16200 */
[----:B------:R-:W-:Y:S02]  /*05d0*/  FFMA.FTZ R24, R22, R25, R23 ;  /* 0x0000001916187223 */ /* 0x000fe40000010017 */
[----:B------:R-:W-:Y:S01]  /*05e0*/  FADD.FTZ R22, |R18|, -RZ ;  /* 0x800000ff12167221 */ /* 0x000fe20000010200 */
[----:B------:R-:W-:Y:S01]  /*05f0*/  FSEL R26, R0, 8.4834944573231041431e-05, P0 ;  /* 0x38b1e96a001a7808 */ /* 0x000fe20000000000 */
[----:B------:R-:W-:Y:S01]  /*0600*/  FMUL.FTZ R23, R18, R18 ;  /* 0x0000001212177220 */ /* 0x000fe20000410000 */
[----:B------:R-:W-:Y:S01]  /*0610*/  FSEL R25, -R2, -0.00082130916416645050049, P0 ;  /* 0xba574d2002197808 */ /* 0x000fe20000000100 */
[----:B------:R-:W-:-:S03]  /*0620*/  FFMA.FTZ R24, R24, R19, R19 ;  /* 0x0000001318187223 */ /* 0x000fc60000010013 */
[----:B------:R-:W-:Y:S01]  /*0630*/  FSEL R23, R22, R23, P0 ;  /* 0x0000001716177208 */ /* 0x000fe20000000000 */
[----:B------:R-:W0:Y:S04]  /*0640*/  @P2 MUFU.EX2 R19, R24 ;  /* 0x0000001800132308 */ /* 0x000e280000000800 */
[----:B------:R-:W-:Y:S01]  /*0650*/  FFMA.FTZ R26, R23, R26, R25 ;  /* 0x0000001a171a7223 */ /* 0x000fe20000010019 */
[----:B------:R-:W-:-:S05]  /*0660*/  FSEL R25, R3, 0.0052134888246655464172, P0 ;  /* 0x3baad5ea03197808 */ /* 0x000fca0000000000 */
[----:B------:R-:W-:Y:S01]  /*0670*/  FFMA.FTZ R26, R23, R26, R25 ;  /* 0x0000001a171a7223 */ /* 0x000fe20000010019 */
[----:B------:R-:W-:-:S05]  /*0680*/  FSEL R25, -R4, -0.026868773624300956726, P0 ;  /* 0xbcdc1be704197808 */ /* 0x000fca0000000100 */
[----:B------:R-:W-:Y:S01]  /*0690*/  FFMA.FTZ R26, R23, R26, R25 ;  /* 0x0000001a171a7223 */ /* 0x000fe20000010019 */
[----:B------:R-:W-:Y:S01]  /*06a0*/  FSEL R25, R5, 0.11284004896879196167, P0 ;  /* 0x3de718af05197808 */ /* 0x000fe20000000000 */
[----:B0-----:R-:W-:-:S04]  /*06b0*/  @P2 FADD.FTZ R19, -R19, 1 ;  /* 0x3f80000013132421 */ /* 0x001fc80000010100 */
[----:B------:R-:W-:Y:S01]  /*06c0*/  FFMA.FTZ R26, R23, R26, R25 ;  /* 0x0000001a171a7223 */ /* 0x000fe20000010019 */
[----:B------:R-:W-:Y:S02]  /*06d0*/  FSEL R25, R6, -0.37612664699554443359, P0 ;  /* 0xbec093ac06197808 */ /* 0x000fe40000000000 */
[----:B------:R-:W-:-:S03]  /*06e0*/  @P2 LOP3.LUT R24, R19, 0x80000000, R16, 0xb8, !PT ;  /* 0x8000000013182812 */ /* 0x000fc600078eb810 */
[----:B------:R-:W-:Y:S02]  /*06f0*/  FFMA.FTZ R26, R23, R26, R25 ;  /* 0x0000001a171a7223 */ /* 0x000fe40000010019 */
[----:B------:R-:W-:Y:S01]  /*0700*/  FADD.FTZ R25, -R22, -RZ ;  /* 0x800000ff16197221 */ /* 0x000fe20000010100 */
[----:B------:R-:W-:-:S04]  /*0710*/  FSEL R22, R7, 0.12837915122509002686, P0 ;  /* 0x3e0375d307167808 */ /* 0x000fc80000000000 */
[----:B------:R-:W-:Y:S01]  /*0720*/  FSEL R25, R25, R18, P0 ;  /* 0x0000001219197208 */ /* 0x000fe20000000000 */
[----:B------:R-:W-:-:S04]  /*0730*/  FFMA.FTZ R22, R23, R26, R22 ;  /* 0x0000001a17167223 */ /* 0x000fc80000010016 */
[----:B------:R-:W-:Y:S02]  /*0740*/  FFMA.FTZ R25, R22, R25, R25 ;  /* 0x0000001916197223 */ /* 0x000fe40000010019 */
[----:B------:R-:W2:Y:S02]  /*0750*/  LDG.E.64 R22, [R28.64] ;  /* 0x000000041c167981 */ /* 0x000ea4000c1e1b00 */
[----:B------:R-:W0:Y:S02]  /*0760*/  @P0 MUFU.EX2 R16, R25 ;  /* 0x0000001900100308 */ /* 0x000e240000000800 */
[----:B0-----:R-:W-:-:S05]  /*0770*/  @P0 FADD.FTZ R19, -R16, 1 ;  /* 0x3f80000010130421 */ /* 0x001fca0000010100 */
[----:B------:R-:W-:Y:S01]  /*0780*/  @P0 LOP3.LUT R25, R19, 0x80000000, R18, 0xb8, !PT ;  /* 0x8000000013190812 */ /* 0x000fe200078eb812 */
[----:B------:R-:W-:-:S04]  /*0790*/  FMUL.FTZ R19, R12, -0.5 ;  /* 0xbf0000000c137820 */ /* 0x000fc80000410000 */
[----:B------:R-:W-:-:S04]  /*07a0*/  FMUL.FTZ R19, R12, R19 ;  /* 0x000000130c137220 */ /* 0x000fc80000410000 */
[----:B------:R-:W-:Y:S02]  /*07b0*/  FMUL.FTZ R16, R19, 1.4426950216293334961 ;  /* 0x3fb8aa3b13107820 */ /* 0x000fe40000410000 */
[----:B------:R0:W3:Y:S04]  /*07c0*/  LDG.E.64 R18, [R20.64+0x800] ;  /* 0x0008000414127981 */ /* 0x0000e8000c1e1b00 */
[----:B------:R-:W1:Y:S01]  /*07d0*/  MUFU.EX2 R16, R16 ;  /* 0x0000001000107308 */ /* 0x000e620000000800 */
[----:B0-----:R-:W4:Y:S01]  /*07e0*/  LDG.E.64 R20, [R20.64+0xc00] ;  /* 0x000c000414147981 */ /* 0x001f22000c1e1b00 */
[----:B-1----:R-:W-:-:S04]  /*07f0*/  FMUL.FTZ R27, R16, 0.3989422917366027832 ;  /* 0x3ecc422a101b7820 */ /* 0x002fc80000410000 */
[----:B------:R-:W-:Y:S02]  /*0800*/  FMUL.FTZ R27, R12, R27 ;  /* 0x0000001b0c1b7220 */ /* 0x000fe40000410000 */
[----:B------:R-:W-:-:S04]  /*0810*/  FMUL.FTZ R12, R13, -0.5 ;  /* 0xbf0000000d0c7820 */ /* 0x000fc80000410000 */
[----:B------:R-:W-:-:S04]  /*0820*/  FMUL.FTZ R12, R13, R12 ;  /* 0x0000000c0d0c7220 */ /* 0x000fc80000410000 */
[----:B------:R-:W-:-:S06]  /*0830*/  FMUL.FTZ R17, R12, 1.4426950216293334961 ;  /* 0x3fb8aa3b0c117820 */ /* 0x000fcc0000410000 */
[----:B------:R-:W0:Y:S01]  /*0840*/  MUFU.EX2 R17, R17 ;  /* 0x0000001100117308 */ /* 0x000e220000000800 */
[----:B------:R-:W-:-:S04]  /*0850*/  FADD.FTZ R12, R15, 1 ;  /* 0x3f8000000f0c7421 */ /* 0x000fc80000010000 */
[----:B------:R-:W-:Y:S02]  /*0860*/  FFMA.FTZ R27, R12, 0.5, R27 ;  /* 0x3f0000000c1b7823 */ /* 0x000fe4000001001b */
[----:B0-----:R-:W-:Y:S02]  /*0870*/  FMUL.FTZ R26, R17, 0.3989422917366027832 ;  /* 0x3ecc422a111a7820 */ /* 0x001fe40000410000 */
[----:B------:R-:W-:Y:S01]  /*0880*/  FADD.FTZ R14, R14, 1 ;  /* 0x3f8000000e0e7421 */ /* 0x000fe20000010000 */
[----:B------:R0:W5:Y:S01]  /*0890*/  LDG.E.64 R16, [R28.64+0x800] ;  /* 0x000800041c107981 */ /* 0x000162000c1e1b00 */
[----:B------:R-:W-:-:S03]  /*08a0*/  FMUL.FTZ R15, R13, R26 ;  /* 0x0000001a0d0f7220 */ /* 0x000fc60000410000 */
[----:B------:R0:W4:Y:S01]  /*08b0*/  LDG.E.64 R12, [R28.64+0x400] ;  /* 0x000400041c0c7981 */ /* 0x000122000c1e1b00 */
[----:B------:R-:W-:Y:S02]  /*08c0*/  FFMA.FTZ R14, R14, 0.5, R15 ;  /* 0x3f0000000e0e7823 */ /* 0x000fe4000001000f */
[----:B------:R-:W-:-:S04]  /*08d0*/  FMUL.FTZ R15, R8, -0.5 ;  /* 0xbf000000080f7820 */ /* 0x000fc80000410000 */
[----:B------:R-:W-:-:S04]  /*08e0*/  FMUL.FTZ R15, R8, R15 ;  /* 0x0000000f080f7220 */ /* 0x000fc80000410000 */
[----:B------:R-:W-:-:S06]  /*08f0*/  FMUL.FTZ R26, R15, 1.4426950216293334961 ;  /* 0x3fb8aa3b0f1a7820 */ /* 0x000fcc0000410000 */
[----:B------:R-:W1:Y:S02]  /*0900*/  MUFU.EX2 R26, R26 ;  /* 0x0000001a001a7308 */ /* 0x000e640000000800 */
[----:B-1----:R-:W-:-:S04]  /*0910*/  FMUL.FTZ R15, R26, 0.3989422917366027832 ;  /* 0x3ecc422a1a0f7820 */ /* 0x002fc80000410000 */
[----:B------:R-:W-:Y:S02]  /*0920*/  FMUL.FTZ R8, R8, R15 ;  /* 0x0000000f08087220 */ /* 0x000fe40000410000 */
[----:B--2---:R-:W-:Y:S02]  /*0930*/  FMUL.FTZ R23, R23, R14 ;  /* 0x0000000e17177220 */ /* 0x004fe40000410000 */
[----:B------:R0:W2:Y:S01]  /*0940*/  LDG.E.64 R14, [R28.64+0xc00] ;  /* 0x000c00041c0e7981 */ /* 0x0000a2000c1e1b00 */
[----:B------:R-:W-:Y:S02]  /*0950*/  FMUL.FTZ R22, R22, R27 ;  /* 0x0000001b16167220 */ /* 0x000fe40000410000 */
[----:B------:R-:W-:-:S04]  /*0960*/  FMUL.FTZ R27, R9, -0.5 ;  /* 0xbf000000091b7820 */ /* 0x000fc80000410000 */
[----:B------:R-:W-:-:S04]  /*0970*/  FMUL.FTZ R27, R9, R27 ;  /* 0x0000001b091b7220 */ /* 0x000fc80000410000 */
[----:B------:R-:W-:-:S06]  /*0980*/  FMUL.FTZ R27, R27, 1.4426950216293334961 ;  /* 0x3fb8aa3b1b1b7820 */ /* 0x000fcc0000410000 */
[----:B------:R-:W1:Y:S01]  /*0990*/  MUFU.EX2 R27, R27 ;  /* 0x0000001b001b7308 */ /* 0x000e620000000800 */
[----:B------:R0:W-:Y:S01]  /*09a0*/  STG.E.64 [R10.64], R22 ;  /* 0x000000160a007986 */ /* 0x0001e2000c101b04 */
[----:B-1----:R-:W-:Y:S02]  /*09b0*/  FMUL.FTZ R26, R27, 0.3989422917366027832 ;  /* 0x3ecc422a1b1a7820 */ /* 0x002fe40000410000 */
[----:B------:R-:W-:Y:S02]  /*09c0*/  FADD.FTZ R27, R24, 1 ;  /* 0x3f800000181b7421 */ /* 0x000fe40000010000 */
[----:B---3--:R-:W-:Y:S02]  /*09d0*/  FMUL.FTZ R24, R18, 0.70710676908493041992 ;  /* 0x3f3504f312187820 */ /* 0x008fe40000410000 */
[----:B0-----:R-:W-:Y:S02]  /*09e0*/  FMUL.FTZ R29, R9, R26 ;  /* 0x0000001a091d7220 */ /* 0x001fe40000410000 */
[----:B------:R-:W-:Y:S01]  /*09f0*/  FFMA.FTZ R27, R27, 0.5, R8 ;  /* 0x3f0000001b1b7823 */ /* 0x000fe20000010008 */
[C---:B------:R-:W-:Y:S01]  /*0a00*/  FSETP.GE.FTZ.AND P0, PT, |R24|.reuse, 1.0029599666595458984, PT ;  /* 0x3f8060fe1800780b */ /* 0x040fe20003f16200 */
[----:B------:R-:W-:-:S02]  /*0a10*/  FADD.FTZ R9, |R24|, -RZ ;  /* 0x800000ff18097221 */ /* 0x000fc40000010200 */
[----:B------:R-:W-:Y:S01]  /*0a20*/  FMUL.FTZ R8, R24, R24 ;  /* 0x0000001818087220 */ /* 0x000fe20000410000 */
[----:B------:R-:W-:-:S04]  /*0a30*/  FSEL R23, R0, 8.4834944573231041431e-05, P0 ;  /* 0x38b1e96a00177808 */ /* 0x000fc80000000000 */
        /* <DEDUP_REMOVED lines=10> */
[----:B------:R-:W-:-:S04]  /*0ae0*/  FADD.FTZ R26, R25, 1 ;  /* 0x3f800000191a7421 */ /* 0x000fc80000010000 */
[----:B------:R-:W-:Y:S01]  /*0af0*/  FFMA.FTZ R23, R22, R23, R8 ;  /* 0x0000001716177223 */ /* 0x000fe20000010008 */
[----:B------:R-:W-:Y:S01]  /*0b00*/  FSEL R8, R7, 0.12837915122509002686, P0 ;  /* 0x3e0375d307087808 */ /* 0x000fe20000000000 */
[----:B------:R-:W-:-:S04]  /*0b10*/  FFMA.FTZ R26, R26, 0.5, R29 ;  /* 0x3f0000001a1a7823 */ /* 0x000fc8000001001d */
[----:B------:R-:W-:Y:S02]  /*0b20*/  FFMA.FTZ R22, R22, R23, R8 ;  /* 0x0000001716167223 */ /* 0x000fe40000010008 */
[----:B------:R-:W-:-:S04]  /*0b30*/  FMUL.FTZ R8, R19, 0.70710676908493041992 ;  /* 0x3f3504f313087820 */ /* 0x000fc80000410000 */
[C---:B------:R-:W-:Y:S02]  /*0b40*/  FADD.FTZ R23, |R8|.reuse, -RZ ;  /* 0x800000ff08177221 */ /* 0x040fe40000010200 */
[----:B----4-:R-:W-:Y:S01]  /*0b50*/  FMUL.FTZ R13, R13, R26 ;  /* 0x0000001a0d0d7220 */ /* 0x010fe20000410000 */
[C---:B------:R-:W-:Y:S01]  /*0b60*/  FSETP.GE.FTZ.AND P1, PT, |R8|.reuse, 1.0029599666595458984, PT ;  /* 0x3f8060fe0800780b */ /* 0x040fe20003f36200 */
[----:B------:R-:W-:Y:S02]  /*0b70*/  FMUL.FTZ R26, R8, R8 ;  /* 0x00000008081a7220 */ /* 0x000fe40000410000 */
[----:B------:R-:W-:Y:S01]  /*0b80*/  FMUL.FTZ R12, R12, R27 ;  /* 0x0000001b0c0c7220 */ /* 0x000fe20000410000 */
[----:B------:R-:W-:Y:S02]  /*0b90*/  FSEL R27, -R2, -0.00082130916416645050049, P1 ;  /* 0xba574d20021b7808 */ /* 0x000fe40000800100 */
[----:B------:R-:W-:Y:S02]  /*0ba0*/  FSEL R25, R23, R26, P1 ;  /* 0x0000001a17197208 */ /* 0x000fe40000800000 */
[----:B------:R-:W-:-:S05]  /*0bb0*/  FSEL R26, R0, 8.4834944573231041431e-05, P1 ;  /* 0x38b1e96a001a7808 */ /* 0x000fca0000800000 */
[----:B------:R-:W-:Y:S01]  /*0bc0*/  FFMA.FTZ R26, R25, R26, R27 ;  /* 0x0000001a191a7223 */ /* 0x000fe2000001001b */
[----:B------:R-:W-:-:S05]  /*0bd0*/  FSEL R27, R3, 0.0052134888246655464172, P1 ;  /* 0x3baad5ea031b7808 */ /* 0x000fca0000800000 */
[C---:B------:R-:W-:Y:S01]  /*0be0*/  FFMA.FTZ R26, R25.reuse, R26, R27 ;  /* 0x0000001a191a7223 */ /* 0x040fe2000001001b */
[----:B------:R-:W-:Y:S01]  /*0bf0*/  FSEL R27, -R4, -0.026868773624300956726, P1 ;  /* 0xbcdc1be7041b7808 */ /* 0x000fe20000800100 */
[----:B------:R0:W-:Y:S04]  /*0c00*/  STG.E.64 [R10.64+0x400], R12 ;  /* 0x0004000c0a007986 */ /* 0x0001e8000c101b04 */
[----:B------:R-:W-:Y:S01]  /*0c10*/  FFMA.FTZ R26, R25, R26, R27 ;  /* 0x0000001a191a7223 */ /* 0x000fe2000001001b */
[----:B------:R-:W-:Y:S01]  /*0c20*/  FSEL R27, R5, 0.11284004896879196167, P1 ;  /* 0x3de718af051b7808 */ /* 0x000fe20000800000 */
[----:B------:R-:W-:-:S04]  /*0c30*/  FADD.FTZ R9, -R9, -RZ ;  /* 0x800000ff09097221 */ /* 0x000fc80000010100 */
[----:B------:R-:W-:Y:S01]  /*0c40*/  FFMA.FTZ R26, R25, R26, R27 ;  /* 0x0000001a191a7223 */ /* 0x000fe2000001001b */
[----:B0-----:R-:W-:Y:S02]  /*0c50*/  FSEL R12, R6, -0.37612664699554443359, P1 ;  /* 0xbec093ac060c7808 */ /* 0x001fe40000800000 */
[----:B------:R-:W-:-:S03]  /*0c60*/  FSEL R13, R7, 0.12837915122509002686, P1 ;  /* 0x3e0375d3070d7808 */ /* 0x000fc60000800000 */
[----:B------:R-:W-:Y:S02]  /*0c70*/  FFMA.FTZ R12, R25, R26, R12 ;  /* 0x0000001a190c7223 */ /* 0x000fe4000001000c */
[----:B------:R-:W-:Y:S02]  /*0c80*/  FADD.FTZ R23, -R23, -RZ ;  /* 0x800000ff17177221 */ /* 0x000fe40000010100 */
[----:B------:R-:W-:Y:S01]  /*0c90*/  FFMA.FTZ R25, R25, R12, R13 ;  /* 0x0000000c19197223 */ /* 0x000fe2000001000d */
[----:B------:R-:W-:Y:S01]  /*0ca0*/  FSEL R13, R9, R24, P0 ;  /* 0x00000018090d7208 */ /* 0x000fe20000000000 */
[----:B------:R-:W-:-:S04]  /*0cb0*/  FMUL.FTZ R9, R20, 0.70710676908493041992 ;  /* 0x3f3504f314097820 */ /* 0x000fc80000410000 */
[----:B------:R-:W-:Y:S01]  /*0cc0*/  FFMA.FTZ R12, R22, R13, R13 ;  /* 0x0000000d160c7223 */ /* 0x000fe2000001000d */
[----:B------:R-:W-:Y:S01]  /*0cd0*/  FSEL R22, R23, R8, P1 ;  /* 0x0000000817167208 */ /* 0x000fe20000800000 */
[C---:B------:R-:W-:Y:S01]  /*0ce0*/  FADD.FTZ R13, |R9|.reuse, -RZ ;  /* 0x800000ff090d7221 */ /* 0x040fe20000010200 */
[C---:B------:R-:W-:Y:S01]  /*0cf0*/  FSETP.GE.FTZ.AND P2, PT, |R9|.reuse, 1.0029599666595458984, PT ;  /* 0x3f8060fe0900780b */ /* 0x040fe20003f56200 */
[----:B------:R-:W-:Y:S02]  /*0d00*/  FMUL.FTZ R26, R9, R9 ;  /* 0x00000009091a7220 */ /* 0x000fe40000410000 */
[----:B------:R-:W-:Y:S01]  /*0d10*/  FFMA.FTZ R22, R25, R22, R22 ;  /* 0x0000001619167223 */ /* 0x000fe20000010016 */
        /* <DEDUP_REMOVED lines=8> */
[----:B------:R-:W-:Y:S01]  /*0da0*/  FSEL R25, R5, 0.11284004896879196167, P2 ;  /* 0x3de718af05197808 */ /* 0x000fe20001000000 */
[----:B------:R-:W-:-:S04]  /*0db0*/  FADD.FTZ R28, -R13, -RZ ;  /* 0x800000ff0d1c7221 */ /* 0x000fc80000010100 */
[----:B------:R-:W-:Y:S01]  /*0dc0*/  FFMA.FTZ R26, R23, R26, R25 ;  /* 0x0000001a171a7223 */ /* 0x000fe20000010019 */
[----:B------:R-:W-:Y:S02]  /*0dd0*/  FSEL R25, R6, -0.37612664699554443359, P2 ;  /* 0xbec093ac06197808 */ /* 0x000fe40001000000 */
[----:B------:R-:W-:-:S03]  /*0de0*/  FSEL R13, R7, 0.12837915122509002686, P2 ;  /* 0x3e0375d3070d7808 */ /* 0x000fc60001000000 */
[----:B------:R-:W-:-:S04]  /*0df0*/  FFMA.FTZ R26, R23, R26, R25 ;  /* 0x0000001a171a7223 */ /* 0x000fc80000010019 */
        /* <DEDUP_REMOVED lines=12> */
[----:B------:R-:W-:Y:S01]  /*0ec0*/  FMUL.FTZ R3, R18, -0.5 ;  /* 0xbf00000012037820 */ /* 0x000fe20000410000 */
[----:B------:R-:W-:Y:S01]  /*0ed0*/  FSEL R5, R5, 0.11284004896879196167, P3 ;  /* 0x3de718af05057808 */ /* 0x000fe20001800000 */
[----:B------:R-:W-:Y:S02]  /*0ee0*/  FFMA.FTZ R27, R26, R27, R4 ;  /* 0x0000001b1a1b7223 */ /* 0x000fe40000010004 */
[----:B------:R-:W-:Y:S01]  /*0ef0*/  FMUL.FTZ R3, R18, R3 ;  /* 0x0000000312037220 */ /* 0x000fe20000410000 */
[----:B------:R-:W-:Y:S01]  /*0f00*/  FSEL R28, R28, R9, P2 ;  /* 0x000000091c1c7208 */ /* 0x000fe20001000000 */
[----:B------:R-:W-:Y:S01]  /*0f10*/  FMUL.FTZ R0, R19, -0.5 ;  /* 0xbf00000013007820 */ /* 0x000fe20000410000 */
[----:B------:R-:W-:Y:S01]  /*0f20*/  FSEL R6, R6, -0.37612664699554443359, P3 ;  /* 0xbec093ac06067808 */ /* 0x000fe20001800000 */
[----:B------:R-:W-:-:S02]  /*0f30*/  FMUL.FTZ R3, R3, 1.4426950216293334961 ;  /* 0x3fb8aa3b03037820 */ /* 0x000fc40000410000 */
[----:B------:R-:W-:Y:S02]  /*0f40*/  FFMA.FTZ R5, R26, R27, R5 ;  /* 0x0000001b1a057223 */ /* 0x000fe40000010005 */
[----:B------:R-:W-:Y:S02]  /*0f50*/  FFMA.FTZ R13, R13, R28, R28 ;  /* 0x0000001c0d0d7223 */ /* 0x000fe4000001001c */
[----:B------:R-:W-:Y:S02]  /*0f60*/  FMUL.FTZ R0, R19, R0 ;  /* 0x0000000013007220 */ /* 0x000fe40000410000 */
[----:B------:R-:W-:Y:S01]  /*0f70*/  FMUL.FTZ R27, R20, -0.5 ;  /* 0xbf000000141b7820 */ /* 0x000fe20000410000 */
[----:B------:R-:W-:Y:S01]  /*0f80*/  FSEL R7, R7, 0.12837915122509002686, P3 ;  /* 0x3e0375d307077808 */ /* 0x000fe20001800000 */
[----:B------:R-:W-:Y:S01]  /*0f90*/  FADD.FTZ R28, -R25, -RZ ;  /* 0x800000ff191c7221 */ /* 0x000fe20000010100 */
[----:B------:R-:W0:Y:S01]  /*0fa0*/  MUFU.EX2 R3, R3 ;  /* 0x0000000300037308 */ /* 0x000e220000000800 */
[----:B------:R-:W-:-:S02]  /*0fb0*/  FFMA.FTZ R5, R26, R5, R6 ;  /* 0x000000051a057223 */ /* 0x000fc40000010006 */
[----:B------:R-:W-:Y:S02]  /*0fc0*/  FMUL.FTZ R2, R0, 1.4426950216293334961 ;  /* 0x3fb8aa3b00027820 */ /* 0x000fe40000410000 */
[----:B------:R-:W-:Y:S01]  /*0fd0*/  FMUL.FTZ R27, R20, R27 ;  /* 0x0000001b141b7220 */ /* 0x000fe20000410000 */
[----:B------:R-:W-:Y:S01]  /*0fe0*/  FSEL R28, R28, R23, P3 ;  /* 0x000000171c1c7208 */ /* 0x000fe20001800000 */
[----:B------:R-:W-:Y:S02]  /*0ff0*/  FMUL.FTZ R4, R21, -0.5 ;  /* 0xbf00000015047820 */ /* 0x000fe40000410000 */
[----:B------:R-:W-:Y:S02]  /*1000*/  FFMA.FTZ R5, R26, R5, R7 ;  /* 0x000000051a057223 */ /* 0x000fe40000010007 */
[----:B------:R-:W-:Y:S01]  /*1010*/  FMUL.FTZ R0, R27, 1.4426950216293334961 ;  /* 0x3fb8aa3b1b007820 */ /* 0x000fe20000410000 */
[----:B------:R-:W1:Y:S01]  /*1020*/  @P0 MUFU.EX2 R26, R12 ;  /* 0x0000000c001a0308 */ /* 0x000e620000000800 */
[----:B------:R-:W-:-:S02]  /*1030*/  FMUL.FTZ R4, R21, R4 ;  /* 0x0000000415047220 */ /* 0x000fc40000410000 */
[----:B------:R-:W-:-:S05]  /*1040*/  FFMA.FTZ R5, R5, R28, R28 ;  /* 0x0000001c05057223 */ /* 0x000fca000001001c */
[----:B------:R-:W3:Y:S01]  /*1050*/  MUFU.EX2 R2, R2 ;  /* 0x0000000200027308 */ /* 0x000ee20000000800 */
[----:B------:R-:W-:Y:S02]  /*1060*/  FMUL.FTZ R4, R4, 1.4426950216293334961 ;  /* 0x3fb8aa3b04047820 */ /* 0x000fe40000410000 */
[----:B0-----:R-:W-:-:S05]  /*1070*/  FMUL.FTZ R3, R3, 0.3989422917366027832 ;  /* 0x3ecc422a03037820 */ /* 0x001fca0000410000 */
[----:B------:R-:W0:Y:S08]  /*1080*/  MUFU.EX2 R0, R0 ;  /* 0x0000000000007308 */ /* 0x000e300000000800 */
[----:B------:R-:W4:Y:S08]  /*1090*/  @P1 MUFU.EX2 R6, R22 ;  /* 0x0000001600061308 */ /* 0x000f300000000800 */
[----:B------:R-:W0:Y:S08]  /*10a0*/  @P2 MUFU.EX2 R7, R13 ;  /* 0x0000000d00072308 */ /* 0x000e300000000800 */
[----:B------:R-:W2:Y:S01]  /*10b0*/  @P3 MUFU.EX2 R25, R5 ;  /* 0x0000000500193308 */ /* 0x000ea20000000800 */
[----:B------:R-:W-:-:S02]  /*10c0*/  FMUL.FTZ R18, R18, R3 ;  /* 0x0000000312127220 */ /* 0x000fc40000410000 */
[----:B-1----:R-:W-:-:S05]  /*10d0*/  @P0 FADD.FTZ R3, -R26, 1 ;  /* 0x3f8000001a030421 */ /* 0x002fca0000010100 */
[----:B------:R-:W1:Y:S01]  /*10e0*/  MUFU.EX2 R4, R4 ;  /* 0x0000000400047308 */ /* 0x000e620000000800 */
[----:B---3--:R-:W-:Y:S01]  /*10f0*/  FMUL.FTZ R2, R2, 0.3989422917366027832 ;  /* 0x3ecc422a02027820 */ /* 0x008fe20000410000 */
[----:B------:R-:W-:Y:S01]  /*1100*/  @P0 LOP3.LUT R12, R3, 0x80000000, R24, 0xb8, !PT ;  /* 0x80000000030c0812 */ /* 0x000fe200078eb818 */
[----:B0-----:R-:W-:Y:S02]  /*1110*/  FMUL.FTZ R3, R0, 0.3989422917366027832 ;  /* 0x3ecc422a00037820 */ /* 0x001fe40000410000 */
[----:B------:R-:W-:Y:S02]  /*1120*/  FMUL.FTZ R19, R19, R2 ;  /* 0x0000000213137220 */ /* 0x000fe40000410000 */
[----:B----4-:R-:W-:Y:S02]  /*1130*/  @P1 FADD.FTZ R27, -R6, 1 ;  /* 0x3f800000061b1421 */ /* 0x010fe40000010100 */
[----:B------:R-:W-:Y:S02]  /*1140*/  @P2 FADD.FTZ R0, -R7, 1 ;  /* 0x3f80000007002421 */ /* 0x000fe40000010100 */
[----:B--2---:R-:W-:Y:S01]  /*1150*/  @P3 FADD.FTZ R2, -R25, 1 ;  /* 0x3f80000019023421 */ /* 0x004fe20000010100 */
[----:B------:R-:W-:-:S02]  /*1160*/  @P1 LOP3.LUT R22, R27, 0x80000000, R8, 0xb8, !PT ;  /* 0x800000001b161812 */ /* 0x000fc400078eb808 */
[----:B------:R-:W-:Y:S02]  /*1170*/  @P2 LOP3.LUT R13, R0, 0x80000000, R9, 0xb8, !PT ;  /* 0x80000000000d2812 */ /* 0x000fe400078eb809 */
[----:B------:R-:W-:Y:S01]  /*1180*/  @P3 LOP3.LUT R5, R2, 0x80000000, R23, 0xb8, !PT ;  /* 0x8000000002053812 */ /* 0x000fe200078eb817 */
[----:B-1----:R-:W-:Y:S02]  /*1190*/  FMUL.FTZ R4, R4, 0.3989422917366027832 ;  /* 0x3ecc422a04047820 */ /* 0x002fe40000410000 */
[----:B------:R-:W-:Y:S02]  /*11a0*/  FMUL.FTZ R20, R20, R3 ;  /* 0x0000000314147220 */ /* 0x000fe40000410000 */
[----:B------:R-:W-:Y:S02]  /*11b0*/  FMUL.FTZ R4, R21, R4 ;  /* 0x0000000415047220 */ /* 0x000fe40000410000 */
[----:B------:R-:W-:Y:S02]  /*11c0*/  FADD.FTZ R3, R12, 1 ;  /* 0x3f8000000c037421 */ /* 0x000fe40000010000 */
[----:B------:R-:W-:-:S02]  /*11d0*/  FADD.FTZ R22, R22, 1 ;  /* 0x3f80000016167421 */ /* 0x000fc40000010000 */
[----:B------:R-:W-:Y:S02]  /*11e0*/  FADD.FTZ R13, R13, 1 ;  /* 0x3f8000000d0d7421 */ /* 0x000fe40000010000 */
[----:B------:R-:W-:Y:S02]  /*11f0*/  FADD.FTZ R5, R5, 1 ;  /* 0x3f80000005057421 */ /* 0x000fe40000010000 */
[----:B------:R-:W-:Y:S02]  /*1200*/  FFMA.FTZ R3, R3, 0.5, R18 ;  /* 0x3f00000003037823 */ /* 0x000fe40000010012 */
[----:B------:R-:W-:Y:S02]  /*1210*/  FFMA.FTZ R22, R22, 0.5, R19 ;  /* 0x3f00000016167823 */ /* 0x000fe40000010013 */
[----:B------:R-:W-:Y:S02]  /*1220*/  FFMA.FTZ R13, R13, 0.5, R20 ;  /* 0x3f0000000d0d7823 */ /* 0x000fe40000010014 */
[----:B------:R-:W-:-:S02]  /*1230*/  FFMA.FTZ R4, R5, 0.5, R4 ;  /* 0x3f00000005047823 */ /* 0x000fc40000010004 */
[----:B-----5:R-:W-:Y:S02]  /*1240*/  FMUL.FTZ R16, R16, R3 ;  /* 0x0000000310107220 */ /* 0x020fe40000410000 */
[----:B------:R-:W-:Y:S02]  /*1250*/  FMUL.FTZ R17, R17, R22 ;  /* 0x0000001611117220 */ /* 0x000fe40000410000 */
[----:B------:R-:W-:Y:S02]  /*1260*/  FMUL.FTZ R14, R14, R13 ;  /* 0x0000000d0e0e7220 */ /* 0x000fe40000410000 */
[----:B------:R-:W-:Y:S01]  /*1270*/  FMUL.FTZ R15, R15, R4 ;  /* 0x000000040f0f7220 */ /* 0x000fe20000410000 */
[----:B------:R-:W-:Y:S04]  /*1280*/  STG.E.64 [R10.64+0x800], R16 ;  /* 0x000800100a007986 */ /* 0x000fe8000c101b04 */
[----:B------:R-:W-:Y:S01]  /*1290*/  STG.E.64 [R10.64+0xc00], R14 ;  /* 0x000c000e0a007986 */ /* 0x000fe2000c101b04 */
[----:B------:R-:W-:Y:S05]  /*12a0*/  EXIT ;  /* 0x000000000000794d */ /* 0x000fea0003800000 */
.L_x_2483:
[----:B------:R-:W0:Y:S01]  /*12b0*/  S2R R17, SR_TID.X ;  /* 0x0000000000117919 */ /* 0x000e220000002100 */
[----:B------:R-:W-:Y:S01]  /*12c0*/  CS2R R14, SRZ ;  /* 0x00000000000e7805 */ /* 0x000fe2000001ff00 */
[----:B------:R-:W-:Y:S01]  /*12d0*/  CS2R R12, SRZ ;  /* 0x00000000000c7805 */ /* 0x000fe2000001ff00 */
[----:B0-----:R-:W-:-:S02]  /*12e0*/  ISETP.GE.AND P0, PT, R17, R16, PT ;  /* 0x000000101100720c */ /* 0x001fc40003f06270 */
[----:B------:R-:W-:-:S11]  /*12f0*/  MOV R23, R17 ;  /* 0x0000001100177202 */ /* 0x000fd60000000f00 */
[----:B------:R-:W-:Y:S02]  /*1300*/  @!P0 IADD3 R6, R10, R23, RZ ;  /* 0x000000170a068210 */ /* 0x000fe40007ffe0ff */
[----:B------:R-:W-:Y:S02]  /*1310*/  @!P0 IADD3 R23, R23, 0x80, RZ ;  /* 0x0000008017178810 */ /* 0x000fe40007ffe0ff */
[----:B------:R-:W-:Y:S02]  /*1320*/  @!P0 MOV R7, 0x4 ;  /* 0x0000000400078802 */ /* 0x000fe40000000f00 */
[----:B------:R-:W-:Y:S01]  /*1330*/  ISETP.GE.AND P3, PT, R23, R16, PT ;  /* 0x000000101700720c */ /* 0x000fe20003f66270 */
[----:B------:R-:W-:Y:S02]  /*1340*/  HFMA2.MMA R11, -RZ, RZ, 0, 0 ;  /* 0x00000000ff0b7435 */ /* 0x000fe400000001ff */
[----:B------:R-:W-:-:S04]  /*1350*/  @!P0 IMAD.WIDE.U32 R2, R6, R7, c[0x0][0x170] ;  /* 0x00005c0006028625 */ /* 0x000fc800078e0007 */
[----:B------:R-:W-:Y:S01]  /*1360*/  @!P0 IMAD.WIDE.U32 R6, R6, R7, c[0x0][0x178] ;  /* 0x00005e0006068625 */ /* 0x000fe200078e0007 */
[----:B------:R0:W5:Y:S04]  /*1370*/  @!P0 LDG.E R15, [R2.64] ;  /* 0x00000004020f8981 */ /* 0x000168000c1e1900 */
[----:B------:R1:W5:Y:S01]  /*1380*/  @!P0 LDG.E R14, [R6.64] ;  /* 0x00000004060e8981 */ /* 0x000362000c1e1900 */
[----:B------:R-:W-:Y:S02]  /*1390*/  @!P3 IADD3 R24, R10, R23, RZ ;  /* 0x000000170a18b210 */ /* 0x000fe40007ffe0ff */
[----:B------:R-:W-:Y:S02]  /*13a0*/  @!P3 IADD3 R23, R23, 0x80, RZ ;  /* 0x000000801717b810 */ /* 0x000fe40007ffe0ff */
[----:B------:R-:W-:-:S02]  /*13b0*/  @!P3 MOV R25, 0x4 ;  /* 0x000000040019b802 */ /* 0x000fc40000000f00 */
[----:B------:R-:W-:-:S03]  /*13c0*/  ISETP.GE.AND P4, PT, R23, R16, PT ;  /* 0x000000101700720c */ /* 0x000fc60003f86270 */
[----:B------:R-:W-:-:S10]  /*13d0*/  @!P3 IMAD.WIDE.U32 R8, R24, R25, c[0x0][0x170] ;  /* 0x00005c001808b625 */ /* 0x000fd400078e0019 */
[----:B------:R-:W-:Y:S02]  /*13e0*/  @!P4 IADD3 R18, R10, R23, RZ ;  /* 0x000000170a12c210 */ /* 0x000fe40007ffe0ff */
[----:B------:R-:W-:Y:S01]  /*13f0*/  @!P4 MOV R19, 0x4 ;  /* 0x000000040013c802 */ /* 0x000fe20000000f00 */
[----:B------:R-:W-:Y:S01]  /*1400*/  @!P3 IMAD.WIDE.U32 R24, R24, R25, c[0x0][0x178] ;  /* 0x00005e001818b625 */ /* 0x000fe200078e0019 */
[----:B------:R-:W-:Y:S01]  /*1410*/  @!P4 IADD3 R23, R23, 0x80, RZ ;  /* 0x000000801717c810 */ /* 0x000fe20007ffe0ff */
[----:B------:R2:W5:Y:S03]  /*1420*/  @!P3 LDG.E R13, [R8.64] ;  /* 0x00000004080db981 */ /* 0x000566000c1e1900 */
[----:B------:R-:W-:Y:S01]  /*1430*/  ISETP.GE.AND P2, PT, R23, R16, PT ;  /* 0x000000101700720c */ /* 0x000fe20003f46270 */
[----:B------:R-:W-:Y:S01]  /*1440*/  @!P4 IMAD.WIDE.U32 R4, R18, R19, c[0x0][0x170] ;  /* 0x00005c001204c625 */ /* 0x000fe200078e0013 */
[----:B------:R3:W5:Y:S04]  /*1450*/  @!P3 LDG.E R12, [R24.64] ;  /* 0x00000004180cb981 */ /* 0x000768000c1e1900 */
[----:B------:R4:W5:Y:S07]  /*1460*/  @!P4 LDG.E R11, [R4.64] ;  /* 0x00000004040bc981 */ /* 0x00096e000c1e1900 */
[----:B------:R-:W-:-:S02]  /*1470*/  @!P2 IADD3 R0, R10, R23, RZ ;  /* 0x000000170a00a210 */ /* 0x000fc40007ffe0ff */
[----:B------:R-:W-:-:S04]  /*1480*/  @!P2 IADD3 R23, R23, 0x80, RZ ;  /* 0x000000801717a810 */ /* 0x000fc80007ffe0ff */
[----:B------:R-:W-:Y:S02]  /*1490*/  ISETP.GE.AND P1, PT, R23, R16, PT ;  /* 0x000000101700720c */ /* 0x000fe40003f26270 */
[----:B0-----:R-:W-:-:S11]  /*14a0*/  @!P2 MOV R3, 0x4 ;  /* 0x000000040003a802 */ /* 0x001fd60000000f00 */
[----:B-1----:R-:W-:Y:S02]  /*14b0*/  @!P1 IADD3 R6, R10, R23, RZ ;  /* 0x000000170a069210 */ /* 0x002fe40007ffe0ff */
[----:B------:R-:W-:Y:S02]  /*14c0*/  @!P1 IADD3 R23, R23, 0x80, RZ ;  /* 0x0000008017179810 */ /* 0x000fe40007ffe0ff */
[----:B----4-:R-:W-:Y:S02]  /*14d0*/  @!P1 MOV R5, 0x4 ;  /* 0x0000000400059802 */ /* 0x010fe40000000f00 */
[----:B------:R-:W-:Y:S01]  /*14e0*/  ISETP.GE.AND P3, PT, R23, R16, PT ;  /* 0x000000101700720c */ /* 0x000fe20003f66270 */
[----:B------:R-:W-:Y:S01]  /*14f0*/  @!P2 IMAD.WIDE.U32 R20, R0, R3, c[0x0][0x170] ;  /* 0x00005c000014a625 */ /* 0x000fe200078e0003 */
[----:B--2---:R-:W-:-:S03]  /*1500*/  CS2R R8, SRZ ;  /* 0x0000000000087805 */ /* 0x004fc6000001ff00 */
[----:B---3--:R-:W-:-:S03]  /*1510*/  @!P2 IMAD.WIDE.U32 R24, R0, R3, c[0x0][0x178] ;  /* 0x00005e000018a625 */ /* 0x008fc600078e0003 */
[----:B------:R0:W5:Y:S01]  /*1520*/  @!P2 LDG.E R8, [R20.64] ;  /* 0x000000041408a981 */ /* 0x000162000c1e1900 */
[----:B------:R-:W-:-:S04]  /*1530*/  @!P1 IMAD.WIDE.U32 R2, R6, R5, c[0x0][0x170] ;  /* 0x00005c0006029625 */ /* 0x000fc800078e0005 */
[----:B------:R-:W-:Y:S01]  /*1540*/  @!P1 IMAD.WIDE.U32 R4, R6, R5, c[0x0][0x178] ;  /* 0x00005e0006049625 */ /* 0x000fe200078e0005 */
[----:B------:R-:W-:Y:S01]  /*1550*/  HFMA2.MMA R6, -RZ, RZ, 0, 0 ;  /* 0x00000000ff067435 */ /* 0x000fe200000001ff */
[----:B------:R-:W-:Y:S02]  /*1560*/  MOV R0, RZ ;  /* 0x000000ff00007202 */ /* 0x000fe40000000f00 */
[----:B0-----:R-:W-:Y:S02]  /*1570*/  @!P3 IADD3 R20, R10, R23, RZ ;  /* 0x000000170a14b210 */ /* 0x001fe40007ffe0ff */
[----:B------:R-:W-:Y:S02]  /*1580*/  @!P3 IADD3 R23, R23, 0x80, RZ ;  /* 0x000000801717b810 */ /* 0x000fe40007ffe0ff */
[----:B------:R0:W5:Y:S04]  /*1590*/  @!P1 LDG.E R0, [R4.64] ;  /* 0x0000000404009981 */ /* 0x000168000c1e1900 */
[----:B------:R1:W5:Y:S01]  /*15a0*/  @!P1 LDG.E R6, [R2.64] ;  /* 0x0000000402069981 */ /* 0x000362000c1e1900 */
[----:B------:R-:W-:Y:S01]  /*15b0*/  ISETP.GE.AND P1, PT, R23, R16, PT ;  /* 0x000000101700720c */ /* 0x000fe20003f26270 */
[----:B------:R-:W-:-:S02]  /*15c0*/  HFMA2.MMA R7, -RZ, RZ, 0, 0 ;  /* 0x00000000ff077435 */ /* 0x000fc400000001ff */
[----:B------:R-:W-:-:S08]  /*15d0*/  HFMA2.MMA R26, -RZ, RZ, 0, 0 ;  /* 0x00000000ff1a7435 */ /* 0x000fd000000001ff */
[----:B------:R2:W5:Y:S02]  /*15e0*/  @!P2 LDG.E R7, [R24.64] ;  /* 0x000000041807a981 */ /* 0x000564000c1e1900 */
[----:B0-----:R-:W-:Y:S02]  /*15f0*/  @!P1 IADD3 R4, R10, R23, RZ ;  /* 0x000000170a049210 */ /* 0x001fe40007ffe0ff */
[----:B------:R-:W-:Y:S02]  /*1600*/  @!P1 MOV R5, 0x4 ;  /* 0x0000000400059802 */ /* 0x000fe40000000f00 */
[----:B------:R-:W-:-:S03]  /*1610*/  @!P1 IADD3 R23, R23, 0x80, RZ ;  /* 0x0000008017179810 */ /* 0x000fc60007ffe0ff */
[----:B-1----:R-:W-:Y:S01]  /*1620*/  @!P1 IMAD.WIDE.U32 R2, R4, R5, c[0x0][0x170] ;  /* 0x00005c0004029625 */ /* 0x002fe200078e0005 */
[----:B--2---:R-:W-:-:S03]  /*1630*/  CS2R R24, SRZ ;  /* 0x0000000000187805 */ /* 0x004fc6000001ff00 */
[----:B------:R-:W-:Y:S01]  /*1640*/  @!P1 IMAD.WIDE.U32 R4, R4, R5, c[0x0][0x178] ;  /* 0x00005e0004049625 */ /* 0x000fe200078e0005 */
[----:B------:R-:W-:Y:S02]  /*1650*/  @!P3 MOV R21, 0x4 ;  /* 0x000000040015b802 */ /* 0x000fe40000000f00 */
[----:B------:R0:W5:Y:S01]  /*1660*/  @!P1 LDG.E R25, [R2.64] ;  /* 0x0000000402199981 */ /* 0x000162000c1e1900 */
[----:B------:R-:W-:-:S03]  /*1670*/  @!P4 IMAD.WIDE.U32 R18, R18, R19, c[0x0][0x178] ;  /* 0x00005e001212c625 */ /* 0x000fc600078e0013 */
[----:B------:R1:W5:Y:S01]  /*1680*/  @!P1 LDG.E R26, [R4.64] ;  /* 0x00000004041a9981 */ /* 0x000362000c1e1900 */
[----:B------:R-:W-:Y:S01]  /*1690*/  ISETP.GE.AND P1, PT, R23, R16, PT ;  /* 0x000000101700720c */ /* 0x000fe20003f26270 */
[----:B------:R-:W-:Y:S02]  /*16a0*/  HFMA2.MMA R22, -RZ, RZ, 0, 0 ;  /* 0x00000000ff167435 */ /* 0x000fe400000001ff */
[----:B------:R2:W5:Y:S02]  /*16b0*/  @!P4 LDG.E R9, [R18.64] ;  /* 0x000000041209c981 */ /* 0x000564000c1e1900 */
[----:B--2---:R-:W-:-:S04]  /*16c0*/  @!P3 IMAD.WIDE.U32 R18, R20, R21, c[0x0][0x170] ;  /* 0x00005c001412b625 */ /* 0x004fc800078e0015 */
[----:B------:R-:W-:-:S04]  /*16d0*/  @!P3 IMAD.WIDE.U32 R20, R20, R21, c[0x0][0x178] ;  /* 0x00005e001414b625 */ /* 0x000fc800078e0015 */
[----:B------:R-:W-:Y:S01]  /*16e0*/  @!P1 MOV R28, 0x4 ;  /* 0x00000004001c9802 */ /* 0x000fe20000000f00 */
[----:B------:R2:W5:Y:S04]  /*16f0*/  @!P3 LDG.E R22, [R18.64] ;  /* 0x000000041216b981 */ /* 0x000568000c1e1900 */
[----:B------:R3:W5:Y:S02]  /*1700*/  @!P3 LDG.E R24, [R20.64] ;  /* 0x000000041418b981 */ /* 0x000764000c1e1900 */
[----:B---3--:R-:W-:Y:S01]  /*1710*/  @!P1 IADD3 R21, R10, R23, RZ ;  /* 0x000000170a159210 */ /* 0x008fe20007ffe0ff */
[----:B------:R-:W-:-:S04]  /*1720*/  HFMA2.MMA R20, -RZ, RZ, 0, 0 ;  /* 0x00000000ff147435 */ /* 0x000fc800000001ff */
[----:B--2---:R-:W-:-:S04]  /*1730*/  @!P1 IMAD.WIDE.U32 R18, R21, R28, c[0x0][0x170] ;  /* 0x00005c0015129625 */ /* 0x004fc800078e001c */
[----:B0-----:R-:W-:Y:S01]  /*1740*/  @!P1 IMAD.WIDE.U32 R2, R21, R28, c[0x0][0x178] ;  /* 0x00005e0015029625 */ /* 0x001fe200078e001c */
[----:B------:R-:W-:Y:S01]  /*1750*/  MOV R21, RZ ;  /* 0x000000ff00157202 */ /* 0x000fe20000000f00 */
[----:B------:R1:W5:Y:S05]  /*1760*/  @!P1 LDG.E R20, [R18.64] ;  /* 0x0000000412149981 */ /* 0x00036a000c1e1900 */
[----:B------:R1:W5:Y:S01]  /*1770*/  @!P1 LDG.E R21, [R2.64] ;  /* 0x0000000402159981 */ /* 0x000362000c1e1900 */
[----:B------:R-:W-:Y:S01]  /*1780*/  BSSY B0, `(.L_x_2484) ;  /* 0x000002a000007945 */ /* 0x000fe20003800000 */
[----:B------:R-:W-:Y:S05]  /*1790*/  @P0 BRA `(.L_x_2485) ;  /* 0x0000028000000947 */ /* 0x000fea0003800000 */
[----:B-1---5:R-:W-:Y:S01]  /*17a0*/  FMUL.FTZ R2, R14, 0.70710676908493041992 ;  /* 0x3f3504f30e027820 */ /* 0x022fe20000410000 */
[----:B------:R-:W-:-:S02]  /*17b0*/  MOV R5, 0x38eb4c3a ;  /* 0x38eb4c3a00057802 */ /* 0x000fc40000000f00 */
[----:B------:R-:W-:Y:S01]  /*17c0*/  MOV R18, 0x3aae005b ;  /* 0x3aae005b00127802 */ /* 0x000fe20000000f00 */
        /* <DEDUP_REMOVED lines=8> */
[----:B------:R-:W-:-:S04]  /*1850*/  MOV R18, 0x3c09919f ;  /* 0x3c09919f00127802 */ /* 0x000fc80000000f00 */
[----:B------:R-:W-:-:S05]  /*1860*/  FSEL R18, R18, 0.0052134888246655464172, P1 ;  /* 0x3baad5ea12127808 */ /* 0x000fca0000800000 */
[----:B------:R-:W-:Y:S01]  /*1870*/  FFMA.FTZ R5, R4, R5, R18 ;  /* 0x0000000504057223 */ /* 0x000fe20000010012 */
[----:B------:R-:W-:-:S04]  /*1880*/  MOV R18, 0x3d24d99a ;  /* 0x3d24d99a00127802 */ /* 0x000fc80000000f00 */
[----:B------:R-:W-:-:S05]  /*1890*/  FSEL R18, -R18, -0.026868773624300956726, P1 ;  /* 0xbcdc1be712127808 */ /* 0x000fca0000800100 */
[----:B------:R-:W-:Y:S01]  /*18a0*/  FFMA.FTZ R5, R4, R5, R18 ;  /* 0x0000000504057223 */ /* 0x000fe20000010012 */
[----:B------:R-:W-:-:S04]  /*18b0*/  MOV R18, 0x3e235519 ;  /* 0x3e23551900127802 */ /* 0x000fc80000000f00 */
[----:B------:R-:W-:-:S05]  /*18c0*/  FSEL R18, R18, 0.11284004896879196167, P1 ;  /* 0x3de718af12127808 */ /* 0x000fca0000800000 */
[----:B------:R-:W-:Y:S01]  /*18d0*/  FFMA.FTZ R5, R4, R5, R18 ;  /* 0x0000000504057223 */ /* 0x000fe20000010012 */
[----:B------:R-:W-:-:S04]  /*18e0*/  MOV R18, 0x3f69b4f9 ;  /* 0x3f69b4f900127802 */ /* 0x000fc80000000f00 */
        /* <DEDUP_REMOVED lines=9> */
[----:B------:R-:W-:-:S06]  /*1980*/  FMUL.FTZ R5, R3, 1.4426950216293334961 ;  /* 0x3fb8aa3b03057820 */ /* 0x000fcc0000410000 */
[----:B------:R-:W0:Y:S02]  /*1990*/  MUFU.EX2 R5, R5 ;  /* 0x0000000500057308 */ /* 0x000e240000000800 */
[----:B0-----:R-:W-:-:S04]  /*19a0*/  FMUL.FTZ R3, R5, 0.3989422917366027832 ;  /* 0x3ecc422a05037820 */ /* 0x001fc80000410000 */
[----:B------:R-:W-:Y:S02]  /*19b0*/  FMUL.FTZ R19, R3, R14 ;  /* 0x0000000e03137220 */ /* 0x000fe40000410000 */
[----:B------:R-:W0:Y:S02]  /*19c0*/  @P1 MUFU.EX2 R3, R4 ;  /* 0x0000000400031308 */ /* 0x000e240000000800 */
[----:B0-----:R-:W-:-:S05]  /*19d0*/  @P1 FADD.FTZ R3, -R3, 1 ;  /* 0x3f80000003031421 */ /* 0x001fca0000010100 */
[----:B------:R-:W-:-:S05]  /*19e0*/  @P1 LOP3.LUT R4, R3, 0x80000000, R2, 0xb8, !PT ;  /* 0x8000000003041812 */ /* 0x000fca00078eb802 */
[----:B------:R-:W-:-:S04]  /*19f0*/  FADD.FTZ R2, R4, 1 ;  /* 0x3f80000004027421 */ /* 0x000fc80000010000 */
[----:B------:R-:W-:-:S04]  /*1a00*/  FFMA.FTZ R2, R2, 0.5, R19 ;  /* 0x3f00000002027823 */ /* 0x000fc80000010013 */
[----:B------:R-:W-:Y:S02]  /*1a10*/  FMUL.FTZ R15, R2, R15 ;  /* 0x0000000f020f7220 */ /* 0x000fe40000410000 */
.L_x_2485:
[----:B------:R-:W-:Y:S05]  /*1a20*/  BSYNC B0 ;  /* 0x0000000000007941 */ /* 0x000fea0003800000 */
.L_x_2484:
[----:B-1----:R-:W-:Y:S01]  /*1a30*/  IADD3 R5, R17, 0x80, RZ ;  /* 0x0000008011057810 */ /* 0x002fe20007ffe0ff */
[----:B------:R-:W-:Y:S03]  /*1a40*/  BSSY B0, `(.L_x_2486) ;  /* 0x000002b000007945 */ /* 0x000fe60003800000 */
[----:B------:R-:W-:-:S13]  /*1a50*/  ISETP.GE.AND P1, PT, R5, R16, PT ;  /* 0x000000100500720c */ /* 0x000fda0003f26270 */
[----:B------:R-:W-:Y:S05]  /*1a60*/  @P1 BRA `(.L_x_2487) ;  /* 0x0000028000001947 */ /* 0x000fea0003800000 */
[----:B------:R-:W-:Y:S01]  /*1a70*/  HFMA2.MMA R19, -RZ, RZ, 0.61474609375, 16.90625 ;  /* 0x38eb4c3aff137435 */ /* 0x000fe200000001ff */
[----:B-----5:R-:W-:Y:S01]  /*1a80*/  FMUL.FTZ R2, R12, 0.70710676908493041992 ;  /* 0x3f3504f30c027820 */ /* 0x020fe20000410000 */
[----:B------:R-:W-:-:S03]  /*1a90*/  MOV R14, 0x3aae005b ;  /* 0x3aae005b000e7802 */ /* 0x000fc60000000f00 */
[C---:B------:R-:W-:Y:S01]  /*1aa0*/  FADD.FTZ R3, |R2|.reuse, -RZ ;  /* 0x800000ff02037221 */ /* 0x040fe20000010200 */
[C---:B------:R-:W-:Y:S01]  /*1ab0*/  FSETP.GE.FTZ.AND P1, PT, |R2|.reuse, 1.0029599666595458984, PT ;  /* 0x3f8060fe0200780b */ /* 0x040fe20003f36200 */
[----:B------:R-:W-:-:S03]  /*1ac0*/  FMUL.FTZ R4, R2, R2 ;  /* 0x0000000202047220 */ /* 0x000fc60000410000 */
[----:B------:R-:W-:Y:S02]  /*1ad0*/  FSEL R19, R19, 8.4834944573231041431e-05, P1 ;  /* 0x38b1e96a13137808 */ /* 0x000fe40000800000 */
[C---:B------:R-:W-:Y:S01]  /*1ae0*/  FSEL R4, R3.reuse, R4, P1 ;  /* 0x0000000403047208 */ /* 0x040fe20000800000 */
[----:B------:R-:W-:Y:S01]  /*1af0*/  FADD.FTZ R3, -R3, -RZ ;  /* 0x800000ff03037221 */ /* 0x000fe20000010100 */
[----:B------:R-:W-:-:S04]  /*1b00*/  FSEL R14, -R14, -0.00082130916416645050049, P1 ;  /* 0xba574d200e0e7808 */ /* 0x000fc80000800100 */
[----:B------:R-:W-:Y:S01]  /*1b10*/  FSEL R3, R3, R2, P1 ;  /* 0x0000000203037208 */ /* 0x000fe20000800000 */
        /* <DEDUP_REMOVED lines=29> */
.L_x_2487:
[----:B------:R-:W-:Y:S05]  /*1cf0*/  BSYNC B0 ;  /* 0x0000000000007941 */ /* 0x000fea0003800000 */
.L_x_2486:
[----:B------:R-:W-:Y:S01]  /*1d00*/  IADD3 R3, R17, 0x100, RZ ;  /* 0x0000010011037810 */ /* 0x000fe20007ffe0ff */
[----:B------:R-:W-:Y:S03]  /*1d10*/  BSSY B0, `(.L_x_2488) ;  /* 0x000002b000007945 */ /* 0x000fe60003800000 */
[----:B------:R-:W-:-:S13]  /*1d20*/  ISETP.GE.AND P1, PT, R3, R16, PT ;  /* 0x000000100300720c */ /* 0x000fda0003f26270 */
[----:B------:R-:W-:Y:S05]  /*1d30*/  @P1 BRA `(.L_x_2489) ;  /* 0x0000028000001947 */ /* 0x000fea0003800000 */
[----:B-----5:R-:W-:Y:S01]  /*1d40*/  HFMA2.MMA R12, -RZ, RZ, 0.8349609375, 5.424022674560546875e-06 ;  /* 0x3aae005bff0c7435 */ /* 0x020fe200000001ff */
[----:B------:R-:W-:Y:S01]  /*1d50*/  FMUL.FTZ R2, R9, 0.70710676908493041992 ;  /* 0x3f3504f309027820 */ /* 0x000fe20000410000 */
[----:B------:R-:W-:Y:S02]  /*1d60*/  MOV R19, 0x38eb4c3a ;  /* 0x38eb4c3a00137802 */ /* 0x000fe40000000f00 */
[----:B------:R-:W-:Y:S01]  /*1d70*/  MOV R14, 0x3c09919f ;  /* 0x3c09919f000e7802 */ /* 0x000fe20000000f00 */
[C---:B------:R-:W-:Y:S01]  /*1d80*/  FADD.FTZ R3, |R2|.reuse, -RZ ;  /* 0x800000ff02037221 */ /* 0x040fe20000010200 */
[C---:B------:R-:W-:Y:S01]  /*1d90*/  FSETP.GE.FTZ.AND P1, PT, |R2|.reuse, 1.0029599666595458984, PT ;  /* 0x3f8060fe0200780b */ /* 0x040fe20003f36200 */
[----:B------:R-:W-:Y:S02]  /*1da0*/  FMUL.FTZ R4, R2, R2 ;  /* 0x0000000202047220 */ /* 0x000fe40000410000 */
[----:B------:R-:W-:Y:S01]  /*1db0*/  FADD.FTZ R23, -R3, -RZ ;  /* 0x800000ff03177221 */ /* 0x000fe20000010100 */
[----:B------:R-:W-:-:S02]  /*1dc0*/  FSEL R19, R19, 8.4834944573231041431e-05, P1 ;  /* 0x38b1e96a13137808 */ /* 0x000fc40000800000 */
[----:B------:R-:W-:Y:S02]  /*1dd0*/  FSEL R4, R3, R4, P1 ;  /* 0x0000000403047208 */ /* 0x000fe40000800000 */
[----:B------:R-:W-:-:S05]  /*1de0*/  FSEL R12, -R12, -0.00082130916416645050049, P1 ;  /* 0xba574d200c0c7808 */ /* 0x000fca0000800100 */
[----:B------:R-:W-:Y:S01]  /*1df0*/  FFMA.FTZ R19, R4, R19, R12 ;  /* 0x0000001304137223 */ /* 0x000fe2000001000c */
[----:B------:R-:W-:Y:S01]  /*1e00*/  FSEL R12, R14, 0.0052134888246655464172, P1 ;  /* 0x3baad5ea0e0c7808 */ /* 0x000fe20000800000 */
[----:B------:R-:W-:-:S04]  /*1e10*/  HFMA2.MMA R14, -RZ, RZ, 1.28515625, -179.25 ;  /* 0x3d24d99aff0e7435 */ /* 0x000fc800000001ff */
[----:B------:R-:W-:-:S06]  /*1e20*/  FFMA.FTZ R19, R4, R19, R12 ;  /* 0x0000001304137223 */ /* 0x000fcc000001000c */
[----:B------:R-:W-:Y:S02]  /*1e30*/  FSEL R12, -R14, -0.026868773624300956726, P1 ;  /* 0xbcdc1be70e0c7808 */ /* 0x000fe40000800100 */
[----:B------:R-:W-:-:S03]  /*1e40*/  MOV R14, 0x3e235519 ;  /* 0x3e235519000e7802 */ /* 0x000fc60000000f00 */
[----:B------:R-:W-:Y:S01]  /*1e50*/  FFMA.FTZ R19, R4, R19, R12 ;  /* 0x0000001304137223 */ /* 0x000fe2000001000c */
[----:B------:R-:W-:Y:S01]  /*1e60*/  FSEL R12, R14, 0.11284004896879196167, P1 ;  /* 0x3de718af0e0c7808 */ /* 0x000fe20000800000 */
[----:B------:R-:W-:-:S04]  /*1e70*/  HFMA2.MMA R14, -RZ, RZ, 1.8525390625, -0.310791015625 ;  /* 0x3f69b4f9ff0e7435 */ /* 0x000fc800000001ff */
[----:B------:R-:W-:-:S06]  /*1e80*/  FFMA.FTZ R19, R4, R19, R12 ;  /* 0x0000001304137223 */ /* 0x000fcc000001000c */
[----:B------:R-:W-:Y:S02]  /*1e90*/  FSEL R12, R14, -0.37612664699554443359, P1 ;  /* 0xbec093ac0e0c7808 */ /* 0x000fe40000800000 */
[----:B------:R-:W-:-:S03]  /*1ea0*/  MOV R14, 0x3f210a14 ;  /* 0x3f210a14000e7802 */ /* 0x000fc60000000f00 */
[----:B------:R-:W-:Y:S01]  /*1eb0*/  FFMA.FTZ R19, R4, R19, R12 ;  /* 0x0000001304137223 */ /* 0x000fe2000001000c */
[----:B------:R-:W-:Y:S02]  /*1ec0*/  FSEL R3, R14, 0.12837915122509002686, P1 ;  /* 0x3e0375d30e037808 */ /* 0x000fe40000800000 */
[----:B------:R-:W-:-:S03]  /*1ed0*/  FSEL R12, R23, R2, P1 ;  /* 0x00000002170c7208 */ /* 0x000fc60000800000 */
        /* <DEDUP_REMOVED lines=14> */
.L_x_2489:
[----:B------:R-:W-:Y:S05]  /*1fc0*/  BSYNC B0 ;  /* 0x0000000000007941 */ /* 0x000fea0003800000 */
.L_x_2488:
[----:B------:R-:W-:Y:S01]  /*1fd0*/  IADD3 R3, R17, 0x180, RZ ;  /* 0x0000018011037810 */ /* 0x000fe20007ffe0ff */
[----:B------:R-:W-:Y:S03]  /*1fe0*/  BSSY B0, `(.L_x_2490) ;  /* 0x000002b000007945 */ /* 0x000fe60003800000 */
[----:B------:R-:W-:-:S13]  /*1ff0*/  ISETP.GE.AND P1, PT, R3, R16, PT ;  /* 0x000000100300720c */ /* 0x000fda0003f26270 */
[----:B------:R-:W-:Y:S05]  /*2000*/  @P1 BRA `(.L_x_2491) ;  /* 0x0000028000001947 */ /* 0x000fea0003800000 */
[----:B-----5:R-:W-:Y:S01]  /*2010*/  FMUL.FTZ R3, R7, 0.70710676908493041992 ;  /* 0x3f3504f307037820 */ /* 0x020fe20000410000 */
[----:B------:R-:W-:Y:S01]  /*2020*/  HFMA2.MMA R12, -RZ, RZ, 0.61474609375, 16.90625 ;  /* 0x38eb4c3aff0c7435 */ /* 0x000fe200000001ff */
[----:B------:R-:W-:Y:S01]  /*2030*/  MOV R14, 0x3aae005b ;  /* 0x3aae005b000e7802 */ /* 0x000fe20000000f00 */
[----:B------:R-:W-:Y:S01]  /*2040*/  HFMA2.MMA R18, -RZ, RZ, 1.0087890625, -0.000686168670654296875 ;  /* 0x3c09919fff127435 */ /* 0x000fe200000001ff */
[C---:B------:R-:W-:Y:S01]  /*2050*/  FADD.FTZ R2, |R3|.reuse, -RZ ;  /* 0x800000ff03027221 */ /* 0x040fe20000010200 */
[C---:B------:R-:W-:Y:S01]  /*2060*/  FSETP.GE.FTZ.AND P1, PT, |R3|.reuse, 1.0029599666595458984, PT ;  /* 0x3f8060fe0300780b */ /* 0x040fe20003f36200 */
[----:B------:R-:W-:-:S05]  /*2070*/  FMUL.FTZ R9, R3, R3 ;  /* 0x0000000303097220 */ /* 0x000fca0000410000 */
[----:B------:R-:W-:Y:S02]  /*2080*/  FSEL R4, R2, R9, P1 ;  /* 0x0000000902047208 */ /* 0x000fe40000800000 */
[----:B------:R-:W-:Y:S02]  /*2090*/  FSEL R9, R12, 8.4834944573231041431e-05, P1 ;  /* 0x38b1e96a0c097808 */ /* 0x000fe40000800000 */
[----:B------:R-:W-:Y:S02]  /*20a0*/  FSEL R12, -R14, -0.00082130916416645050049, P1 ;  /* 0xba574d200e0c7808 */ /* 0x000fe40000800100 */
[----:B------:R-:W-:Y:S01]  /*20b0*/  FSEL R14, R18, 0.0052134888246655464172, P1 ;  /* 0x3baad5ea120e7808 */ /* 0x000fe20000800000 */
[----:B------:R-:W-:Y:S02]  /*20c0*/  HFMA2.MMA R18, -RZ, RZ, 1.7822265625, 0.000185489654541015625 ;  /* 0x3f210a14ff127435 */ /* 0x000fe400000001ff */
        /* <DEDUP_REMOVED lines=28> */
.L_x_2491:
[----:B------:R-:W-:Y:S05]  /*2290*/  BSYNC B0 ;  /* 0x0000000000007941 */ /* 0x000fea0003800000 */
.L_x_2490:
[----:B------:R-:W-:Y:S01]  /*22a0*/  IADD3 R3, R17, 0x200, RZ ;  /* 0x0000020011037810 */ /* 0x000fe20007ffe0ff */
[----:B------:R-:W-:Y:S01]  /*22b0*/  BSSY B0, `(.L_x_2492) ;  /* 0x0000034000007945 */ /* 0x000fe20003800000 */
[----:B------:R-:W-:Y:S02]  /*22c0*/  @!P0 IADD3 R2, R10, R17, RZ ;  /* 0x000000110a028210 */ /* 0x000fe40007ffe0ff */
[----:B------:R-:W-:Y:S02]  /*22d0*/  ISETP.GE.AND P4, PT, R3, R16, PT ;  /* 0x000000100300720c */ /* 0x000fe40003f86270 */
[----:B------:R-:W-:Y:S02]  /*22e0*/  @!P0 MOV R3, 0x4 ;  /* 0x0000000400038802 */ /* 0x000fe40000000f00 */
[C---:B-----5:R-:W-:Y:S02]  /*22f0*/  IADD3 R7, R17.reuse, 0x280, RZ ;  /* 0x0000028011077810 */ /* 0x060fe40007ffe0ff */
[C---:B------:R-:W-:Y:S01]  /*2300*/  IADD3 R9, R17.reuse, 0x300, RZ ;  /* 0x0000030011097810 */ /* 0x040fe20007ffe0ff */
[----:B------:R-:W-:Y:S01]  /*2310*/  @!P0 IMAD.WIDE.U32 R2, R2, R3, c[0x0][0x168] ;  /* 0x00005a0002028625 */ /* 0x000fe200078e0003 */
[----:B------:R-:W-:-:S02]  /*2320*/  IADD3 R19, R17, 0x380, RZ ;  /* 0x0000038011137810 */ /* 0x000fc40007ffe0ff */
[-C--:B------:R-:W-:Y:S02]  /*2330*/  ISETP.GE.AND P1, PT, R7, R16.reuse, PT ;  /* 0x000000100700720c */ /* 0x080fe40003f26270 */
[-C--:B------:R-:W-:Y:S02]  /*2340*/  ISETP.GE.AND P2, PT, R9, R16.reuse, PT ;  /* 0x000000100900720c */ /* 0x080fe40003f46270 */
[----:B------:R-:W-:Y:S01]  /*2350*/  ISETP.GE.AND P3, PT, R19, R16, PT ;  /* 0x000000101300720c */ /* 0x000fe20003f66270 */
[----:B------:R-:W-:Y:S07]  /*2360*/  @P4 BRA `(.L_x_2493) ;  /* 0x0000028000004947 */ /* 0x000fee0003800000 */
[----:B------:R-:W-:Y:S01]  /*2370*/  HFMA2.MMA R12, -RZ, RZ, 0.61474609375, 16.90625 ;  /* 0x38eb4c3aff0c7435 */ /* 0x000fe200000001ff */
[C---:B------:R-:W-:Y:S01]  /*2380*/  FMUL.FTZ R7, R0.reuse, 0.70710676908493041992 ;  /* 0x3f3504f300077820 */ /* 0x040fe20000410000 */
[----:B------:R-:W-:Y:S01]  /*2390*/  MOV R14, 0x3aae005b ;  /* 0x3aae005b000e7802 */ /* 0x000fe20000000f00 */
        /* <DEDUP_REMOVED lines=11> */
[----:B------:R-:W-:Y:S01]  /*2450*/  HFMA2.MMA R14, -RZ, RZ, 1.0087890625, -0.000686168670654296875 ;  /* 0x3c09919fff0e7435 */ /* 0x000fe200000001ff */
[----:B------:R-:W-:Y:S09]  /*2460*/  MUFU.EX2 R19, R19 ;  /* 0x0000001300137308 */ /* 0x000ff20000000800 */
        /* <DEDUP_REMOVED lines=14> */
[----:B------:R-:W-:-:S05]  /*2550*/  FSEL R9, R4, R7, P4 ;  /* 0x0000000704097208 */ /* 0x000fca0002000000 */
[----:B------:R-:W-:-:S04]  /*2560*/  FFMA.FTZ R9, R12, R9, R9 ;  /* 0x000000090c097223 */ /* 0x000fc80000010009 */
[----:B------:R-:W0:Y:S02]  /*2570*/  @P4 MUFU.EX2 R4, R9 ;  /* 0x0000000900044308 */ /* 0x000e240000000800 */
[----:B0-----:R-:W-:-:S05]  /*2580*/  @P4 FADD.FTZ R4, -R4, 1 ;  /* 0x3f80000004044421 */ /* 0x001fca0000010100 */
[----:B------:R-:W-:Y:S01]  /*2590*/  @P4 LOP3.LUT R9, R4, 0x80000000, R7, 0xb8, !PT ;  /* 0x8000000004094812 */ /* 0x000fe200078eb807 */
[----:B------:R-:W-:-:S04]  /*25a0*/  FMUL.FTZ R7, R19, 0.3989422917366027832 ;  /* 0x3ecc422a13077820 */ /* 0x000fc80000410000 */
[----:B------:R-:W-:Y:S02]  /*25b0*/  FMUL.FTZ R7, R7, R0 ;  /* 0x0000000007077220 */ /* 0x000fe40000410000 */
[----:B------:R-:W-:-:S04]  /*25c0*/  FADD.FTZ R0, R9, 1 ;  /* 0x3f80000009007421 */ /* 0x000fc80000010000 */
[----:B------:R-:W-:-:S04]  /*25d0*/  FFMA.FTZ R7, R0, 0.5, R7 ;  /* 0x3f00000000077823 */ /* 0x000fc80000010007 */
[----:B------:R-:W-:Y:S02]  /*25e0*/  FMUL.FTZ R6, R7, R6 ;  /* 0x0000000607067220 */ /* 0x000fe40000410000 */
.L_x_2493:
[----:B------:R-:W-:Y:S05]  /*25f0*/  BSYNC B0 ;  /* 0x0000000000007941 */ /* 0x000fea0003800000 */
.L_x_2492:
[----:B------:R-:W-:Y:S01]  /*2600*/  BSSY B0, `(.L_x_2494) ;  /* 0x000002a000007945 */ /* 0x000fe20003800000 */
[----:B------:R-:W-:Y:S05]  /*2610*/  @P1 BRA `(.L_x_2495) ;  /* 0x0000028000001947 */ /* 0x000fea0003800000 */
[----:B------:R-:W-:Y:S01]  /*2620*/  HFMA2.MMA R9, -RZ, RZ, 0.8349609375, 5.424022674560546875e-06 ;  /* 0x3aae005bff097435 */ /* 0x000fe200000001ff */
[----:B------:R-:W-:Y:S01]  /*2630*/  FMUL.FTZ R0, R24, 0.70710676908493041992 ;  /* 0x3f3504f318007820 */ /* 0x000fe20000410000 */
[----:B------:R-:W-:Y:S02]  /*2640*/  MOV R12, 0x38eb4c3a ;  /* 0x38eb4c3a000c7802 */ /* 0x000fe40000000f00 */
[----:B------:R-:W-:Y:S01]  /*2650*/  MOV R14, 0x3c09919f ;  /* 0x3c09919f000e7802 */ /* 0x000fe20000000f00 */
[C---:B------:R-:W-:Y:S01]  /*2660*/  FADD.FTZ R4, |R0|.reuse, -RZ ;  /* 0x800000ff00047221 */ /* 0x040fe20000010200 */
[C---:B------:R-:W-:Y:S01]  /*2670*/  FSETP.GE.FTZ.AND P1, PT, |R0|.reuse, 1.0029599666595458984, PT ;  /* 0x3f8060fe0000780b */ /* 0x040fe20003f36200 */
[----:B------:R-:W-:-:S03]  /*2680*/  FMUL.FTZ R7, R0, R0 ;  /* 0x0000000000077220 */ /* 0x000fc60000410000 */
[----:B------:R-:W-:Y:S02]  /*2690*/  FSEL R12, R12, 8.4834944573231041431e-05, P1 ;  /* 0x38b1e96a0c0c7808 */ /* 0x000fe40000800000 */
        /* <DEDUP_REMOVED lines=14> */
[----:B------:R-:W-:Y:S02]  /*2780*/  FFMA.FTZ R12, R7, R12, R9 ;  /* 0x0000000c070c7223 */ /* 0x000fe40000010009 */
[----:B------:R-:W-:Y:S01]  /*2790*/  FADD.FTZ R9, -R4, -RZ ;  /* 0x800000ff04097221 */ /* 0x000fe20000010100 */
[----:B------:R-:W-:-:S04]  /*27a0*/  FSEL R4, R14, 0.12837915122509002686, P1 ;  /* 0x3e0375d30e047808 */ /* 0x000fc80000800000 */
        /* <DEDUP_REMOVED lines=15> */
.L_x_2495:
[----:B------:R-:W-:Y:S05]  /*28a0*/  BSYNC B0 ;  /* 0x0000000000007941 */ /* 0x000fea0003800000 */
.L_x_2494:
[----:B------:R-:W-:Y:S01]  /*28b0*/  BSSY B0, `(.L_x_2496) ;  /* 0x000002a000007945 */ /* 0x000fe20003800000 */
[----:B------:R-:W-:Y:S05]  /*28c0*/  @P2 BRA `(.L_x_2497) ;  /* 0x0000028000002947 */ /* 0x000fea0003800000 */
[----:B------:R-:W-:Y:S01]  /*28d0*/  HFMA2.MMA R12, -RZ, RZ, 0.61474609375, 16.90625 ;  /* 0x38eb4c3aff0c7435 */ /* 0x000fe200000001ff */
[----:B------:R-:W-:Y:S01]  /*28e0*/  FMUL.FTZ R0, R26, 0.70710676908493041992 ;  /* 0x3f3504f31a007820 */ /* 0x000fe20000410000 */
[----:B------:R-:W-:Y:S01]  /*28f0*/  HFMA2.MMA R14, -RZ, RZ, 1.0087890625, -0.000686168670654296875 ;  /* 0x3c09919fff0e7435 */ /* 0x000fe200000001ff */
[----:B------:R-:W-:Y:S01]  /*2900*/  MOV R9, 0x3aae005b ;  /* 0x3aae005b00097802 */ /* 0x000fe20000000f00 */
[----:B------:R-:W-:Y:S01]  /*2910*/  HFMA2.MMA R19, -RZ, RZ, 1.5341796875, 81.5625 ;  /* 0x3e235519ff137435 */ /* 0x000fe200000001ff */
[C---:B------:R-:W-:Y:S01]  /*2920*/  FADD.FTZ R4, |R0|.reuse, -RZ ;  /* 0x800000ff00047221 */ /* 0x040fe20000010200 */
[C---:B------:R-:W-:Y:S01]  /*2930*/  FSETP.GE.FTZ.AND P1, PT, |R0|.reuse, 1.0029599666595458984, PT ;  /* 0x3f8060fe0000780b */ /* 0x040fe20003f36200 */
[----:B------:R-:W-:Y:S01]  /*2940*/  FMUL.FTZ R7, R0, R0 ;  /* 0x0000000000077220 */ /* 0x000fe20000410000 */
[----:B------:R-:W-:Y:S01]  /*2950*/  MOV R18, 0x3d24d99a ;  /* 0x3d24d99a00127802 */ /* 0x000fe20000000f00 */
[----:B------:R-:W-:Y:S01]  /*2960*/  HFMA2.MMA R23, -RZ, RZ, 1.7822265625, 0.000185489654541015625 ;  /* 0x3f210a14ff177435 */ /* 0x000fe200000001ff */
[----:B------:R-:W-:-:S02]  /*2970*/  FSEL R12, R12, 8.4834944573231041431e-05, P1 ;  /* 0x38b1e96a0c0c7808 */ /* 0x000fc40000800000 */
        /* <DEDUP_REMOVED lines=8> */
[----:B------:R-:W-:Y:S01]  /*2a00*/  FADD.FTZ R19, -R4, -RZ ;  /* 0x800000ff04137221 */ /* 0x000fe20000010100 */
[----:B------:R-:W-:Y:S01]  /*2a10*/  FSEL R4, R23, 0.12837915122509002686, P1 ;  /* 0x3e0375d317047808 */ /* 0x000fe20000800000 */
[----:B------:R-:W-:Y:S01]  /*2a20*/  FFMA.FTZ R12, R7, R12, R9 ;  /* 0x0000000c070c7223 */ /* 0x000fe20000010009 */
[----:B------:R-:W-:Y:S02]  /*2a30*/  FSEL R9, R18, -0.37612664699554443359, P1 ;  /* 0xbec093ac12097808 */ /* 0x000fe40000800000 */
[----:B------:R-:W-:Y:S01]  /*2a40*/  FSEL R19, R19, R0, P1 ;  /* 0x0000000013137208 */ /* 0x000fe20000800000 */
[----:B------:R-:W-:-:S04]  /*2a50*/  FFMA.FTZ R12, R7, R12, R14 ;  /* 0x0000000c070c7223 */ /* 0x000fc8000001000e */
        /* <DEDUP_REMOVED lines=15> */
.L_x_2497:
[----:B------:R-:W-:Y:S05]  /*2b50*/  BSYNC B0 ;  /* 0x0000000000007941 */ /* 0x000fea0003800000 */
.L_x_2496:
[----:B------:R-:W-:Y:S01]  /*2b60*/  BSSY B0, `(.L_x_2498) ;  /* 0x000002a000007945 */ /* 0x000fe20003800000 */
[----:B------:R-:W-:Y:S05]  /*2b70*/  @P3 BRA `(.L_x_2499) ;  /* 0x0000028000003947 */ /* 0x000fea0003800000 */
[----:B------:R-:W-:Y:S01]  /*2b80*/  HFMA2.MMA R12, -RZ, RZ, 0.8349609375, 5.424022674560546875e-06 ;  /* 0x3aae005bff0c7435 */ /* 0x000fe200000001ff */
[----:B------:R-:W-:Y:S01]  /*2b90*/  FMUL.FTZ R0, R21, 0.70710676908493041992 ;  /* 0x3f3504f315007820 */ /* 0x000fe20000410000 */
[----:B------:R-:W-:Y:S01]  /*2ba0*/  MOV R9, 0x38eb4c3a ;  /* 0x38eb4c3a00097802 */ /* 0x000fe20000000f00 */
[----:B------:R-:W-:Y:S01]  /*2bb0*/  HFMA2.MMA R18, -RZ, RZ, 1.28515625, -179.25 ;  /* 0x3d24d99aff127435 */ /* 0x000fe200000001ff */
        /* <DEDUP_REMOVED lines=8> */
[----:B------:R-:W-:Y:S02]  /*2c40*/  FSEL R14, R14, 0.0052134888246655464172, P1 ;  /* 0x3baad5ea0e0e7808 */ /* 0x000fe40000800000 */
[----:B------:R-:W-:Y:S01]  /*2c50*/  MOV R23, 0x3f210a14 ;  /* 0x3f210a1400177802 */ /* 0x000fe20000000f00 */
[----:B------:R-:W-:Y:S01]  /*2c60*/  FFMA.FTZ R9, R4, R9, R12 ;  /* 0x0000000904097223 */ /* 0x000fe2000001000c */
[----:B------:R-:W-:Y:S01]  /*2c70*/  FSEL R12, -R18, -0.026868773624300956726, P1 ;  /* 0xbcdc1be7120c7808 */ /* 0x000fe20000800100 */
[----:B------:R-:W-:Y:S02]  /*2c80*/  HFMA2.MMA R18, -RZ, RZ, 1.8525390625, -0.310791015625 ;  /* 0x3f69b4f9ff127435 */ /* 0x000fe400000001ff */
[C---:B------:R-:W-:Y:S01]  /*2c90*/  FFMA.FTZ R9, R4.reuse, R9, R14 ;  /* 0x0000000904097223 */ /* 0x040fe2000001000e */
[----:B------:R-:W-:Y:S01]  /*2ca0*/  FSEL R14, R19, 0.11284004896879196167, P1 ;  /* 0x3de718af130e7808 */ /* 0x000fe20000800000 */
[----:B------:R-:W-:Y:S01]  /*2cb0*/  FADD.FTZ R19, -R7, -RZ ;  /* 0x800000ff07137221 */ /* 0x000fe20000010100 */
[----:B------:R-:W-:Y:S01]  /*2cc0*/  FSEL R7, R23, 0.12837915122509002686, P1 ;  /* 0x3e0375d317077808 */ /* 0x000fe20000800000 */
[----:B------:R-:W-:-:S04]  /*2cd0*/  FFMA.FTZ R9, R4, R9, R12 ;  /* 0x0000000904097223 */ /* 0x000fc8000001000c */
[----:B------:R-:W-:Y:S01]  /*2ce0*/  FSEL R12, R18, -0.37612664699554443359, P1 ;  /* 0xbec093ac120c7808 */ /* 0x000fe20000800000 */
[----:B------:R-:W-:-:S04]  /*2cf0*/  FFMA.FTZ R9, R4, R9, R14 ;  /* 0x0000000904097223 */ /* 0x000fc8000001000e */
[----:B------:R-:W-:Y:S01]  /*2d00*/  FFMA.FTZ R9, R4, R9, R12 ;  /* 0x0000000904097223 */ /* 0x000fe2000001000c */
        /* <DEDUP_REMOVED lines=15> */
.L_x_2499:
[----:B------:R-:W-:Y:S05]  /*2e00*/  BSYNC B0 ;  /* 0x0000000000007941 */ /* 0x000fea0003800000 */
.L_x_2498:
[----:B------:R-:W-:Y:S01]  /*2e10*/  @!P0 MOV R17, R5 ;  /* 0x0000000500118202 */ /* 0x000fe20000000f00 */
[----:B------:R0:W-:Y:S01]  /*2e20*/  @!P0 STG.E [R2.64], R15 ;  /* 0x0000000f02008986 */ /* 0x0001e2000c101904 */
[----:B------:R-:W-:Y:S01]  /*2e30*/  BSSY B0, `(.L_x_2500) ;  /* 0x000002d000007945 */ /* 0x000fe20003800000 */
[----:B------:R-:W-:Y:S01]  /*2e40*/  BSSY B1, `(.L_x_2501) ;  /* 0x0000025000017945 */ /* 0x000fe20003800000 */
[----:B------:R-:W-:-:S13]  /*2e50*/  ISETP.GE.AND P0, PT, R17, R16, PT ;  /* 0x000000101100720c */ /* 0x000fda0003f06270 */
[----:B------:R-:W-:Y:S05]  /*2e60*/  @P0 BRA `(.L_x_2502) ;  /* 0x000000c000000947 */ /* 0x000fea0003800000 */
[----:B0-----:R-:W-:Y:S01]  /*2e70*/  HFMA2.MMA R3, -RZ, RZ, 0, 2.384185791015625e-07 ;  /* 0x00000004ff037435 */ /* 0x001fe200000001ff */
[----:B------:R-:W-:Y:S02]  /*2e80*/  IADD3 R2, R10, R17, RZ ;  /* 0x000000110a027210 */ /* 0x000fe40007ffe0ff */
[----:B------:R-:W-:-:S04]  /*2e90*/  IADD3 R17, R17, 0x80, RZ ;  /* 0x0000008011117810 */ /* 0x000fc80007ffe0ff */
[----:B------:R-:W-:-:S03]  /*2ea0*/  ISETP.GE.AND P0, PT, R17, R16, PT ;  /* 0x000000101100720c */ /* 0x000fc60003f06270 */
[----:B------:R-:W-:-:S05]  /*2eb0*/  IMAD.WIDE.U32 R2, R2, R3, c[0x0][0x168] ;  /* 0x00005a0002027625 */ /* 0x000fca00078e0003 */
[----:B------:R0:W-:Y:S05]  /*2ec0*/  STG.E [R2.64], R13 ;  /* 0x0000000d02007986 */ /* 0x0001ea000c101904 */
[----:B------:R-:W-:Y:S05]  /*2ed0*/  @P0 BRA `(.L_x_2503) ;  /* 0x000000c000000947 */ /* 0x000fea0003800000 */
[----:B0-----:R-:W-:Y:S02]  /*2ee0*/  IADD3 R2, R10, R17, RZ ;  /* 0x000000110a027210 */ /* 0x001fe40007ffe0ff */
[----:B------:R-:W-:Y:S02]  /*2ef0*/  MOV R3, 0x4 ;  /* 0x0000000400037802 */ /* 0x000fe40000000f00 */
[----:B------:R-:W-:-:S03]  /*2f00*/  IADD3 R17, R17, 0x80, RZ ;  /* 0x0000008011117810 */ /* 0x000fc60007ffe0ff */
[----:B------:R-:W-:-:S05]  /*2f10*/  IMAD.WIDE.U32 R2, R2, R3, c[0x0][0x168] ;  /* 0x00005a0002027625 */ /* 0x000fca00078e0003 */
[----:B------:R0:W-:Y:S02]  /*2f20*/  STG.E [R2.64], R11 ;  /* 0x0000000b02007986 */ /* 0x0001e4000c101904 */
.L_x_2502:
[----:B0-----:R-:W-:-:S13]  /*2f30*/  ISETP.GE.AND P0, PT, R17, R16, PT ;  /* 0x000000101100720c */ /* 0x001fda0003f06270 */
[----:B------:R-:W-:Y:S05]  /*2f40*/  @P0 BRA `(.L_x_2504) ;  /* 0x000000c000000947 */ /* 0x000fea0003800000 */
[----:B------:R-:W-:Y:S02]  /*2f50*/  IADD3 R2, R10, R17, RZ ;  /* 0x000000110a027210 */ /* 0x000fe40007ffe0ff */
[----:B------:R-:W-:Y:S02]  /*2f60*/  MOV R3, 0x4 ;  /* 0x0000000400037802 */ /* 0x000fe40000000f00 */
[----:B------:R-:W-:-:S03]  /*2f70*/  IADD3 R17, R17, 0x80, RZ ;  /* 0x0000008011117810 */ /* 0x000fc60007ffe0ff */
[----:B------:R-:W-:-:S05]  /*2f80*/  IMAD.WIDE.U32 R2, R2, R3, c[0x0][0x168] ;  /* 0x00005a0002027625 */ /* 0x000fca00078e0003 */
[----:B------:R0:W-:Y:S02]  /*2f90*/  STG.E [R2.64], R8 ;  /* 0x0000000802007986 */ /* 0x0001e4000c101904 */
.L_x_2503:
[----:B------:R-:W-:-:S13]  /*2fa0*/  ISETP.GE.AND P0, PT, R17, R16, PT ;  /* 0x000000101100720c */ /* 0x000fda0003f06270 */
[----:B------:R-:W-:Y:S05]  /*2fb0*/  @P0 BRA `(.L_x_2505) ;  /* 0x000000d000000947 */ /* 0x000fea0003800000 */
[----:B0-----:R-:W-:Y:S01]  /*2fc0*/  HFMA2.MMA R3, -RZ, RZ, 0, 2.384185791015625e-07 ;  /* 0x00000004ff037435 */ /* 0x001fe200000001ff */
[----:B------:R-:W-:Y:S02]  /*2fd0*/  IADD3 R2, R10, R17, RZ ;  /* 0x000000110a027210 */ /* 0x000fe40007ffe0ff */
[----:B------:R-:W-:-:S07]  /*2fe0*/  IADD3 R17, R17, 0x80, RZ ;  /* 0x0000008011117810 */ /* 0x000fce0007ffe0ff */
[----:B------:R-:W-:-:S05]  /*2ff0*/  IMAD.WIDE.U32 R2, R2, R3, c[0x0][0x168] ;  /* 0x00005a0002027625 */ /* 0x000fca00078e0003 */
[----:B------:R0:W-:Y:S02]  /*3000*/  STG.E [R2.64], R6 ;  /* 0x0000000602007986 */ /* 0x0001e4000c101904 */
.L_x_2504:
[----:B------:R-:W-:-:S13]  /*3010*/  ISETP.GE.AND P0, PT, R17, R16, PT ;  /* 0x000000101100720c */ /* 0x000fda0003f06270 */
[----:B------:R-:W-:Y:S01]  /*3020*/  @P0 BREAK B1 ;  /* 0x0000000000010942 */ /* 0x000fe20003800000 */
[----:B------:R-:W-:Y:S05]  /*3030*/  @P0 BRA `(.L_x_2506) ;  /* 0x000000c000000947 */ /* 0x000fea0003800000 */
[----:B0-----:R-:W-:Y:S02]  /*3040*/  IADD3 R2, R10, R17, RZ ;  /* 0x000000110a027210 */ /* 0x001fe40007ffe0ff */
[----:B------:R-:W-:Y:S02]  /*3050*/  MOV R3, 0x4 ;  /* 0x0000000400037802 */ /* 0x000fe40000000f00 */
[----:B------:R-:W-:-:S03]  /*3060*/  IADD3 R17, R17, 0x80, RZ ;  /* 0x0000008011117810 */ /* 0x000fc60007ffe0ff */
[----:B------:R-:W-:-:S05]  /*3070*/  IMAD.WIDE.U32 R2, R2, R3, c[0x0][0x168] ;  /* 0x00005a0002027625 */ /* 0x000fca00078e0003 */
[----:B------:R0:W-:Y:S02]  /*3080*/  STG.E [R2.64], R22 ;  /* 0x0000001602007986 */ /* 0x0001e4000c101904 */
.L_x_2505:
[----:B------:R-:W-:Y:S05]  /*3090*/  BSYNC B1 ;  /* 0x0000000000017941 */ /* 0x000fea0003800000 */
.L_x_2501:
[----:B------:R-:W-:-:S13]  /*30a0*/  ISETP.GE.AND P0, PT, R17, R16, PT ;  /* 0x000000101100720c */ /* 0x000fda0003f06270 */
[----:B0-----:R-:W-:Y:S02]  /*30b0*/  @!P0 IADD3 R2, R10, R17, RZ ;  /* 0x000000110a028210 */ /* 0x001fe40007ffe0ff */
[----:B------:R-:W-:Y:S02]  /*30c0*/  @!P0 MOV R3, 0x4 ;  /* 0x0000000400038802 */ /* 0x000fe40000000f00 */
[----:B------:R-:W-:-:S03]  /*30d0*/  @!P0 IADD3 R17, R17, 0x80, RZ ;  /* 0x0000008011118810 */ /* 0x000fc60007ffe0ff */
[----:B------:R-:W-:-:S05]  /*30e0*/  @!P0 IMAD.WIDE.U32 R2, R2, R3, c[0x0][0x168] ;  /* 0x00005a0002028625 */ /* 0x000fca00078e0003 */
[----:B------:R0:W-:Y:S02]  /*30f0*/  @!P0 STG.E [R2.64], R25 ;  /* 0x0000001902008986 */ /* 0x0001e4000c101904 */
.L_x_2506:
[----:B------:R-:W-:Y:S05]  /*3100*/  BSYNC B0 ;  /* 0x0000000000007941 */ /* 0x000fea0003800000 */
.L_x_2500:
[----:B------:R-:W-:Y:S01]  /*3110*/  WARPSYNC 0xffffffff ;  /* 0xffffffff00007948 */ /* 0x000fe20003800000 */
[----:B------:R-:W-:-:S13]  /*3120*/  ISETP.GE.AND P0, PT, R17, R16, PT ;  /* 0x000000101100720c */ /* 0x000fda0003f06270 */
[----:B------:R-:W-:Y:S05]  /*3130*/  @P0 EXIT ;  /* 0x000000000000094d */ /* 0x000fea0003800000 */
[----:B0-----:R-:W-:Y:S01]  /*3140*/  HFMA2.MMA R3, -RZ, RZ, 0, 2.384185791015625e-07 ;  /* 0x00000004ff037435 */ /* 0x001fe200000001ff */
[----:B------:R-:W-:-:S09]  /*3150*/  IADD3 R2, R10, R17, RZ ;  /* 0x000000110a027210 */ /* 0x000fd20007ffe0ff */
[----:B------:R-:W-:-:S05]  /*3160*/  IMAD.WIDE.U32 R2, R2, R3, c[0x0][0x168] ;  /* 0x00005a0002027625 */ /* 0x000fca00078e0003 */
[----:B------:R-:W-:Y:S01]  /*3170*/  STG.E [R2.64], R20 ;  /* 0x0000001402007986 */ /* 0x000fe2000c101904 */
[----:B------:R-:W-:Y:S05]  /*3180*/  EXIT ;  /* 0x000000000000794d */ /* 0x000fea0003800000 */
.L_x_2507:
        /* <DEDUP_REMOVED lines=15> */
.L_x_11992:


//--------------------- .text._ZN2at6native29vectorized_elementwise_kernelILi4EZZZNS0_26GeluBackwardCUDAKernelImplERNS_18TensorIteratorBaseENS0_8GeluTypeEENKUlvE0_clEvENKUlvE0_clEvEUlffE_St5arrayIPcLm3EEEEviT0_T1_ --------------------------
	.section	.text._ZN2at6native29vectorized_elementwise_kernelILi4EZZZNS0_26GeluBackwardCUDAKernelImplERNS_18TensorIteratorBaseENS0_8GeluTypeEENKUlvE0_clEvENKUlvE0_clEvEUlffE_St5arrayIPcLm3EEEEviT0_T1_,"ax",@progbits
	.sectioninfo	@"SHI_REGISTERS=32"
	.align	128
        .global         _ZN2at6native29vectorized_elementwise_kernelILi4EZZZNS0_26GeluBackwardCUDAKernelImplERNS_18TensorIteratorBaseENS0_8GeluTypeEENKUlvE0_clEvENKUlvE0_clEvEUlffE_St5arrayIPcLm3EEEEviT0_T1_
        .type           _ZN2at6native29vectorized_elementwise_kernelILi4EZZZNS0_26GeluBackwardCUDAKernelImplERNS_18TensorIteratorBaseENS0_8GeluTypeEENKUlvE0_clEvENKUlvE0_clEvEUlffE_St5arrayIPcLm3EEEEviT0_T1_,@function
        .size           _ZN2at6native29vectorized_elementwise_kernelILi4EZZZNS0_26GeluBackwardCUDAKernelImplERNS_18TensorIteratorBaseENS0_8GeluTypeEENKUlvE0_clEvENKUlvE0_clEvEUlffE_St5arrayIPcLm3EEEEviT0_T1_,(.L_x_11993 - _ZN2at6native29vectorized_elementwise_kernelILi4EZZZNS0_26GeluBackwardCUDAKernelImplERNS_18TensorIteratorBaseENS0_8GeluTypeEENKUlvE0_clEvENKUlvE0_clEvEUlffE_St5arrayIPcLm3EEEEviT0_T1_)
        .other          _ZN2at6native29vectorized_elementwise_kernelILi4EZZZNS0_26GeluBackwardCUDAKernelImplERNS_18TensorIteratorBaseENS0_8GeluTypeEENKUlvE0_clEvENKUlvE0_clEvEUlffE_St5arrayIPcLm3EEEEviT0_T1_,@"STO_CUDA_ENTRY STV_DEFAULT"
_ZN2at6native29vectorized_elementwise_kernelILi4EZZZNS0_26GeluBackwardCUDAKernelImplERNS_18TensorIteratorBaseENS0_8GeluTypeEENKUlvE0_clEvENKUlvE0_clEvEUlffE_St5arrayIPcLm3EEEEviT0_T1_:
.text._ZN2at6native29vectorized_elementwise_kernelILi4EZZZNS0_26GeluBackwardCUDAKernelImplERNS_18TensorIteratorBaseENS0_8GeluTypeEENKUlvE0_clEvENKUlvE0_clEvEUlffE_St5arrayIPcLm3EEEEviT0_T1_:
        /* <DEDUP_REMOVED lines=11> */
[----:B------:R-:W2:Y:S01]  /*00b0*/  LDG.E.128 R12, [R4.64] ;  /* 0x00000004040c7981 */ /* 0x000ea2000c1e1d00 */
[----:B------:R-:W-:Y:S01]  /*00c0*/  HFMA2.MMA R2, -RZ, RZ, 0.8349609375, 5.424022674560546875e-06 ;  /* 0x3aae005bff027435 */ /* 0x000fe200000001ff */
[----:B------:R-:W-:Y:S01]  /*00d0*/  MOV R0, 0x38eb4c3a ;  /* 0x38eb4c3a00007802 */ /* 0x000fe20000000f00 */
[----:B------:R-:W-:Y:S01]  /*00e0*/  HFMA2.MMA R3, -RZ, RZ, 1.28515625, -179.25 ;  /* 0x3d24d99aff037435 */ /* 0x000fe200000001ff */
[----:B------:R-:W-:Y:S01]  /*00f0*/  MOV R18, 0x3c09919f ;  /* 0x3c09919f00127802 */ /* 0x000fe20000000f00 */
[----:B------:R-:W-:Y:S01]  /*0100*/  IMAD.WIDE R28, R16, R17, c[0x0][0x170] ;  /* 0x00005c00101c7625 */ /* 0x000fe200078e0211 */
[----:B------:R-:W-:-:S03]  /*0110*/  MOV R20, 0x3e235519 ;  /* 0x3e23551900147802 */ /* 0x000fc60000000f00 */
[----:B------:R-:W-:-:S04]  /*0120*/  IMAD.WIDE.U32 R16, R16, R17, c[0x0][0x168] ;  /* 0x00005a0010107625 */ /* 0x000fc800078e0011 */
[----:B------:R-:W-:-:S04]  /*0130*/  IMAD.WIDE.U32 R28, R7, 0x10, R28 ;  /* 0x00000010071c7825 */ /* 0x000fc800078e001c */
[----:B------:R-:W-:-:S04]  /*0140*/  IMAD.WIDE R16, R7, 0x10, R16 ;  /* 0x0000001007107825 */ /* 0x000fc800078e0210 */
[----:B--2---:R-:W-:-:S04]  /*0150*/  FMUL.FTZ R10, R12, 0.70710676908493041992 ;  /* 0x3f3504f30c0a7820 */ /* 0x004fc80000410000 */
[C---:B------:R-:W-:Y:S01]  /*0160*/  FADD.FTZ R9, |R10|.reuse, -RZ ;  /* 0x800000ff0a097221 */ /* 0x040fe20000010200 */
[C---:B------:R-:W-:Y:S01]  /*0170*/  FSETP.GE.FTZ.AND P0, PT, |R10|.reuse, 1.0029599666595458984, PT ;  /* 0x3f8060fe0a00780b */ /* 0x040fe20003f16200 */
[----:B------:R-:W-:Y:S02]  /*0180*/  FMUL.FTZ R6, R10, R10 ;  /* 0x0000000a0a067220 */ /* 0x000fe40000410000 */
[C---:B------:R-:W-:Y:S01]  /*0190*/  FADD.FTZ R25, -R9.reuse, -RZ ;  /* 0x800000ff09197221 */ /* 0x040fe20000010100 */
        /* <DEDUP_REMOVED lines=8> */
[----:B------:R-:W-:-:S03]  /*0220*/  HFMA2.MMA R19, -RZ, RZ, 1.8525390625, -0.310791015625 ;  /* 0x3f69b4f9ff137435 */ /* 0x000fc600000001ff */
[C---:B------:R-:W-:Y:S02]  /*0230*/  FFMA.FTZ R11, R6.reuse, R11, R8 ;  /* 0x0000000b060b7223 */ /* 0x040fe40000010008 */
[----:B------:R-:W-:Y:S02]  /*0240*/  FMUL.FTZ R8, R13, 0.70710676908493041992 ;  /* 0x3f3504f30d087820 */ /* 0x000fe40000410000 */
[----:B------:R-:W-:Y:S01]  /*0250*/  FFMA.FTZ R23, R6, R11, R21 ;  /* 0x0000000b06177223 */ /* 0x000fe20000010015 */
[----:B------:R-:W-:Y:S01]  /*0260*/  MOV R21, 0x3f210a14 ;  /* 0x3f210a1400157802 */ /* 0x000fe20000000f00 */
[C---:B------:R-:W-:Y:S01]  /*0270*/  FADD.FTZ R11, |R8|.reuse, -RZ ;  /* 0x800000ff080b7221 */ /* 0x040fe20000010200 */
[----:B------:R-:W-:Y:S01]  /*0280*/  FSEL R22, R19, -0.37612664699554443359, P0 ;  /* 0xbec093ac13167808 */ /* 0x000fe20000000000 */
[C---:B------:R-:W-:Y:S01]  /*0290*/  FMUL.FTZ R26, R8.reuse, R8 ;  /* 0x00000008081a7220 */ /* 0x040fe20000410000 */
[----:B------:R-:W-:Y:S02]  /*02a0*/  FSEL R24, R21, 0.12837915122509002686, P0 ;  /* 0x3e0375d315187808 */ /* 0x000fe40000000000 */
[----:B------:R-:W-:Y:S01]  /*02b0*/  FSETP.GE.FTZ.AND P1, PT, |R8|, 1.0029599666595458984, PT ;  /* 0x3f8060fe0800780b */ /* 0x000fe20003f36200 */
[----:B------:R-:W-:-:S03]  /*02c0*/  FFMA.FTZ R23, R6, R23, R22 ;  /* 0x0000001706177223 */ /* 0x000fc60000010016 */
[C---:B------:R-:W-:Y:S01]  /*02d0*/  FSEL R9, R11.reuse, R26, P1 ;  /* 0x0000001a0b097208 */ /* 0x040fe20000800000 */
[----:B------:R-:W-:Y:S01]  /*02e0*/  FFMA.FTZ R23, R6, R23, R24 ;  /* 0x0000001706177223 */ /* 0x000fe20000010018 */
[----:B------:R-:W-:Y:S01]  /*02f0*/  FSEL R22, R0, 8.4834944573231041431e-05, P1 ;  /* 0x38b1e96a00167808 */ /* 0x000fe20000800000 */
[----:B------:R-:W-:Y:S01]  /*0300*/  FADD.FTZ R11, -R11, -RZ ;  /* 0x800000ff0b0b7221 */ /* 0x000fe20000010100 */
[----:B------:R-:W-:Y:S02]  /*0310*/  FSEL R24, -R2, -0.00082130916416645050049, P1 ;  /* 0xba574d2002187808 */ /* 0x000fe40000800100 */
[----:B------:R-:W-:Y:S02]  /*0320*/  FSEL R6, R25, R10, P0 ;  /* 0x0000000a19067208 */ /* 0x000fe40000000000 */
[----:B------:R-:W-:Y:S01]  /*0330*/  FSEL R26, R18, 0.0052134888246655464172, P1 ;  /* 0x3baad5ea121a7808 */ /* 0x000fe20000800000 */
[----:B------:R-:W-:Y:S01]  /*0340*/  FFMA.FTZ R22, R9, R22, R24 ;  /* 0x0000001609167223 */ /* 0x000fe20000010018 */
[----:B------:R-:W-:Y:S01]  /*0350*/  FSEL R24, R19, -0.37612664699554443359, P1 ;  /* 0xbec093ac13187808 */ /* 0x000fe20000800000 */
[----:B------:R-:W-:Y:S01]  /*0360*/  FFMA.FTZ R25, R23, R6, R6 ;  /* 0x0000000617197223 */ /* 0x000fe20000010006 */
[----:B------:R-:W-:Y:S01]  /*0370*/  FSEL R6, -R3, -0.026868773624300956726, P1 ;  /* 0xbcdc1be703067808 */ /* 0x000fe20000800100 */
[C---:B------:R-:W-:Y:S01]  /*0380*/  FFMA.FTZ R26, R9.reuse, R22, R26 ;  /* 0x00000016091a7223 */ /* 0x040fe2000001001a */
[----:B------:R-:W-:Y:S01]  /*0390*/  FSEL R23, R20, 0.11284004896879196167, P1 ;  /* 0x3de718af14177808 */ /* 0x000fe20000800000 */
[----:B------:R-:W0:Y:S02]  /*03a0*/  @P0 MUFU.EX2 R22, R25 ;  /* 0x0000001900160308 */ /* 0x000e240000000800 */
[----:B------:R-:W-:-:S04]  /*03b0*/  FFMA.FTZ R6, R9, R26, R6 ;  /* 0x0000001a09067223 */ /* 0x000fc80000010006 */
[----:B------:R-:W-:Y:S01]  /*03c0*/  FFMA.FTZ R6, R9, R6, R23 ;  /* 0x0000000609067223 */ /* 0x000fe20000010017 */
[----:B------:R-:W-:-:S03]  /*03d0*/  FSEL R23, R21, 0.12837915122509002686, P1 ;  /* 0x3e0375d315177808 */ /* 0x000fc60000800000 */
[C---:B------:R-:W-:Y:S02]  /*03e0*/  FFMA.FTZ R24, R9.reuse, R6, R24 ;  /* 0x0000000609187223 */ /* 0x040fe40000010018 */
[----:B------:R-:W-:Y:S02]  /*03f0*/  FMUL.FTZ R6, R14, 0.70710676908493041992 ;  /* 0x3f3504f30e067820 */ /* 0x000fe40000410000 */
[----:B------:R-:W-:Y:S02]  /*0400*/  FFMA.FTZ R23, R9, R24, R23 ;  /* 0x0000001809177223 */ /* 0x000fe40000010017 */
[----:B0-----:R-:W-:Y:S01]  /*0410*/  @P0 FADD.FTZ R27, -R22, 1 ;  /* 0x3f800000161b0421 */ /* 0x001fe20000010100 */
[C---:B------:R-:W-:Y:S01]  /*0420*/  FSETP.GE.FTZ.AND P2, PT, |R6|.reuse, 1.0029599666595458984, PT ;  /* 0x3f8060fe0600780b */ /* 0x040fe20003f56200 */
[C---:B------:R-:W-:Y:S02]  /*0430*/  FADD.FTZ R9, |R6|.reuse, -RZ ;  /* 0x800000ff06097221 */ /* 0x040fe40000010200 */
[----:B------:R-:W-:Y:S01]  /*0440*/  FMUL.FTZ R22, R6, R6 ;  /* 0x0000000606167220 */ /* 0x000fe20000410000 */
[----:B------:R-:W-:-:S02]  /*0450*/  @P0 LOP3.LUT R25, R27, 0x80000000, R10, 0xb8, !PT ;  /* 0x800000001b190812 */ /* 0x000fc400078eb80a */
[----:B------:R-:W-:Y:S02]  /*0460*/  FSEL R27, R0, 8.4834944573231041431e-05, P2 ;  /* 0x38b1e96a001b7808 */ /* 0x000fe40001000000 */
[C---:B------:R-:W-:Y:S01]  /*0470*/  FSEL R10, R9.reuse, R22, P2 ;  /* 0x00000016090a7208 */ /* 0x040fe20001000000 */
[----:B------:R-:W-:Y:S01]  /*0480*/  FADD.FTZ R9, -R9, -RZ ;  /* 0x800000ff09097221 */ /* 0x000fe20000010100 */
[----:B------:R-:W-:Y:S02]  /*0490*/  FSEL R22, -R2, -0.00082130916416645050049, P2 ;  /* 0xba574d2002167808 */ /* 0x000fe40001000100 */
[----:B------:R-:W-:Y:S02]  /*04a0*/  FSEL R24, R18, 0.0052134888246655464172, P2 ;  /* 0x3baad5ea12187808 */ /* 0x000fe40001000000 */
[----:B------:R-:W-:Y:S01]  /*04b0*/  FSEL R9, R9, R6, P2 ;  /* 0x0000000609097208 */ /* 0x000fe20001000000 */
[----:B------:R-:W-:Y:S01]  /*04c0*/  FFMA.FTZ R27, R10, R27, R22 ;  /* 0x0000001b0a1b7223 */ /* 0x000fe20000010016 */
[----:B------:R-:W-:-:S02]  /*04d0*/  FSEL R22, R11, R8, P1 ;  /* 0x000000080b167208 */ /* 0x000fc40000800000 */
[----:B------:R-:W-:Y:S01]  /*04e0*/  FSEL R11, -R3, -0.026868773624300956726, P2 ;  /* 0xbcdc1be7030b7808 */ /* 0x000fe20001000100 */
[----:B------:R-:W-:Y:S02]  /*04f0*/  FFMA.FTZ R27, R10, R27, R24 ;  /* 0x0000001b0a1b7223 */ /* 0x000fe40000010018 */
[----:B------:R-:W-:Y:S01]  /*0500*/  FFMA.FTZ R23, R23, R22, R22 ;  /* 0x0000001617177223 */ /* 0x000fe20000010016 */
[----:B------:R-:W-:Y:S01]  /*0510*/  FSEL R22, R20, 0.11284004896879196167, P2 ;  /* 0x3de718af14167808 */ /* 0x000fe20001000000 */
[C---:B------:R-:W-:Y:S02]  /*0520*/  FFMA.FTZ R27, R10.reuse, R27, R11 ;  /* 0x0000001b0a1b7223 */ /* 0x040fe4000001000b */
[----:B------:R-:W0:Y:S01]  /*0530*/  @P1 MUFU.EX2 R11, R23 ;  /* 0x00000017000b1308 */ /* 0x000e220000000800 */
[----:B------:R-:W-:Y:S02]  /*0540*/  FMUL.FTZ R24, R15, 0.70710676908493041992 ;  /* 0x3f3504f30f187820 */ /* 0x000fe40000410000 */
[----:B------:R-:W-:Y:S01]  /*0550*/  FFMA.FTZ R27, R10, R27, R22 ;  /* 0x0000001b0a1b7223 */ /* 0x000fe20000010016 */
[----:B------:R-:W-:-:S02]  /*0560*/  FSEL R22, R19, -0.37612664699554443359, P2 ;  /* 0xbec093ac13167808 */ /* 0x000fc40001000000 */
[----:B------:R-:W-:-:S03]  /*0570*/  FSETP.GE.FTZ.AND P0, PT, |R24|, 1.0029599666595458984, PT ;  /* 0x3f8060fe1800780b */ /* 0x000fc60003f16200 */
[----:B------:R-:W-:Y:S01]  /*0580*/  FFMA.FTZ R27, R10, R27, R22 ;  /* 0x0000001b0a1b7223 */ /* 0x000fe20000010016 */
[----:B------:R-:W-:-:S05]  /*0590*/  FSEL R22, R21, 0.12837915122509002686, P2 ;  /* 0x3e0375d315167808 */ /* 0x000fca0001000000 */
[----:B------:R-:W-:Y:S02]  /*05a0*/  FFMA.FTZ R10, R10, R27, R22 ;  /* 0x0000001b0a0a7223 */ /* 0x000fe40000010016 */
[----:B0-----:R-:W-:Y:S02]  /*05b0*/  @P1 FADD.FTZ R11, -R11, 1 ;  /* 0x3f8000000b0b1421 */ /* 0x001fe40000010100 */
[C---:B------:R-:W-:Y:S02]  /*05c0*/  FADD.FTZ R22, |R24|.reuse, -RZ ;  /* 0x800000ff18167221 */ /* 0x040fe40000010200 */
[----:B------:R-:W-:Y:S01]  /*05d0*/  FMUL.FTZ R27, R24, R24 ;  /* 0x00000018181b7220 */ /* 0x000fe20000410000 */
[----:B------:R-:W-:Y:S01]  /*05e0*/  @P1 LOP3.LUT R23, R11, 0x80000000, R8, 0xb8, !PT ;  /* 0x800000000b171812 */ /* 0x000fe200078eb808 */
[----:B------:R-:W-:Y:S01]  /*05f0*/  FFMA.FTZ R26, R10, R9, R9 ;  /* 0x000000090a1a7223 */ /* 0x000fe20000010009 */
[----:B------:R-:W-:Y:S02]  /*0600*/  FSEL R8, R0, 8.4834944573231041431e-05, P0 ;  /* 0x38b1e96a00087808 */ /* 0x000fe40000000000 */
[----:B------:R-:W-:-:S02]  /*0610*/  FSEL R27, R22, R27, P0 ;  /* 0x0000001b161b7208 */ /* 0x000fc40000000000 */
[----:B------:R-:W-:Y:S02]  /*0620*/  FSEL R11, -R2, -0.00082130916416645050049, P0 ;  /* 0xba574d20020b7808 */ /* 0x000fe40000000100 */
[----:B------:R-:W-:-:S03]  /*0630*/  FSEL R9, -R3, -0.026868773624300956726, P0 ;  /* 0xbcdc1be703097808 */ /* 0x000fc60000000100 */
[----:B------:R-:W-:Y:S01]  /*0640*/  FFMA.FTZ R8, R27, R8, R11 ;  /* 0x000000081b087223 */ /* 0x000fe2000001000b */
[----:B------:R-:W-:-:S05]  /*0650*/  FSEL R11, R18, 0.0052134888246655464172, P0 ;  /* 0x3baad5ea120b7808 */ /* 0x000fca0000000000 */
[C---:B------:R-:W-:Y:S02]  /*0660*/  FFMA.FTZ R10, R27.reuse, R8, R11 ;  /* 0x000000081b0a7223 */ /* 0x040fe4000001000b */
[----:B------:R-:W0:Y:S02]  /*0670*/  @P2 MUFU.EX2 R8, R26 ;  /* 0x0000001a00082308 */ /* 0x000e240000000800 */
[----:B------:R-:W-:Y:S01]  /*0680*/  FFMA.FTZ R10, R27, R10, R9 ;  /* 0x0000000a1b0a7223 */ /* 0x000fe20000010009 */
[----:B------:R-:W-:-:S05]  /*0690*/  FSEL R9, R20, 0.11284004896879196167, P0 ;  /* 0x3de718af14097808 */ /* 0x000fca0000000000 */
[----:B------:R-:W-:Y:S01]  /*06a0*/  FFMA.FTZ R10, R27, R10, R9 ;  /* 0x0000000a1b0a7223 */ /* 0x000fe20000010009 */
[----:B------:R-:W-:-:S05]  /*06b0*/  FSEL R9, R19, -0.37612664699554443359, P0 ;  /* 0xbec093ac13097808 */ /* 0x000fca0000000000 */
[----:B------:R-:W-:Y:S02]  /*06c0*/  FFMA.FTZ R10, R27, R10, R9 ;  /* 0x0000000a1b0a7223 */ /* 0x000fe40000010009 */
[----:B0-----:R-:W-:Y:S01]  /*06d0*/  @P2 FADD.FTZ R9, -R8, 1 ;  /* 0x3f80000008092421 */ /* 0x001fe20000010100 */
[----:B------:R-:W-:-:S04]  /*06e0*/  FSEL R8, R21, 0.12837915122509002686, P0 ;  /* 0x3e0375d315087808 */ /* 0x000fc80000000000 */
[----:B------:R-:W-:Y:S01]  /*06f0*/  @P2 LOP3.LUT R26, R9, 0x80000000, R6, 0xb8, !PT ;  /* 0x80000000091a2812 */ /* 0x000fe200078eb806 */
[----:B------:R-:W-:Y:S01]  /*0700*/  FFMA.FTZ R27, R27, R10, R8 ;  /* 0x0000000a1b1b7223 */ /* 0x000fe20000010008 */
[----:B------:R-:W2:Y:S04]  /*0710*/  LDG.E.128 R4, [R4.64+0x800] ;  /* 0x0008000404047981 */ /* 0x000ea8000c1e1d00 */
[----:B------:R-:W3:Y:S01]  /*0720*/  LDG.E.128 R8, [R28.64] ;  /* 0x000000041c087981 */ /* 0x000ee2000c1e1d00 */
[----:B------:R-:W-:Y:S02]  /*0730*/  FADD.FTZ R22, -R22, -RZ ;  /* 0x800000ff16167221 */ /* 0x000fe40000010100 */
[----:B------:R-:W-:-:S03]  /*0740*/  FADD.FTZ R25, R25, 1 ;  /* 0x3f80000019197421 */ /* 0x000fc60000010000 */
[----:B------:R-:W-:-:S05]  /*0750*/  FSEL R22, R22, R24, P0 ;  /* 0x0000001816167208 */ /* 0x000fca0000000000 */
[----:B------:R-:W-:-:S04]  /*0760*/  FFMA.FTZ R22, R27, R22, R22 ;  /* 0x000000161b167223 */ /* 0x000fc80000010016 */
[----:B------:R-:W0:Y:S02]  /*0770*/  @P0 MUFU.EX2 R27, R22 ;  /* 0x00000016001b0308 */ /* 0x000e240000000800 */
[----:B0-----:R-:W-:-:S05]  /*0780*/  @P0 FADD.FTZ R27, -R27, 1 ;  /* 0x3f8000001b1b0421 */ /* 0x001fca0000010100 */
[----:B------:R-:W-:Y:S01]  /*0790*/  @P0 LOP3.LUT R22, R27, 0x80000000, R24, 0xb8, !PT ;  /* 0x800000001b160812 */ /* 0x000fe200078eb818 */
[----:B------:R-:W-:-:S04]  /*07a0*/  FMUL.FTZ R27, R12, -0.5 ;  /* 0xbf0000000c1b7820 */ /* 0x000fc80000410000 */
[----:B------:R-:W-:-:S04]  /*07b0*/  FMUL.FTZ R27, R12, R27 ;  /* 0x0000001b0c1b7220 */ /* 0x000fc80000410000 */
[----:B------:R-:W-:-:S06]  /*07c0*/  FMUL.FTZ R27, R27, 1.4426950216293334961 ;  /* 0x3fb8aa3b1b1b7820 */ /* 0x000fcc0000410000 */
[----:B------:R-:W0:Y:S02]  /*07d0*/  MUFU.EX2 R27, R27 ;  /* 0x0000001b001b7308 */ /* 0x000e240000000800 */
[----:B0-----:R-:W-:Y:S02]  /*07e0*/  FMUL.FTZ R24, R27, 0.3989422917366027832 ;  /* 0x3ecc422a1b187820 */ /* 0x001fe40000410000 */
[----:B------:R-:W-:Y:S02]  /*07f0*/  FMUL.FTZ R27, R14, -0.5 ;  /* 0xbf0000000e1b7820 */ /* 0x000fe40000410000 */
[----:B------:R-:W-:Y:S02]  /*0800*/  FMUL.FTZ R12, R12, R24 ;  /* 0x000000180c0c7220 */ /* 0x000fe40000410000 */
[----:B------:R-:W-:Y:S02]  /*0810*/  FMUL.FTZ R24, R13, -0.5 ;  /* 0xbf0000000d187820 */ /* 0x000fe40000410000 */
[----:B------:R-:W-:-:S02]  /*0820*/  FMUL.FTZ R27, R14, R27 ;  /* 0x0000001b0e1b7220 */ /* 0x000fc40000410000 */
[----:B------:R-:W-:Y:S02]  /*0830*/  FMUL.FTZ R24, R13, R24 ;  /* 0x000000180d187220 */ /* 0x000fe40000410000 */
[----:B------:R-:W-:Y:S02]  /*0840*/  FMUL.FTZ R27, R27, 1.4426950216293334961 ;  /* 0x3fb8aa3b1b1b7820 */ /* 0x000fe40000410000 */
[----:B------:R-:W-:Y:S02]  /*0850*/  FMUL.FTZ R24, R24, 1.4426950216293334961 ;  /* 0x3fb8aa3b18187820 */ /* 0x000fe40000410000 */
[----:B------:R-:W-:Y:S02]  /*0860*/  FFMA.FTZ R25, R25, 0.5, R12 ;  /* 0x3f00000019197823 */ /* 0x000fe4000001000c */
[----:B------:R-:W0:Y:S01]  /*0870*/  MUFU.EX2 R27, R27 ;  /* 0x0000001b001b7308 */ /* 0x000e220000000800 */
[----:B------:R-:W-:Y:S02]  /*0880*/  FADD.FTZ R12, R23, 1 ;  /* 0x3f800000170c7421 */ /* 0x000fe40000010000 */
[----:B------:R-:W-:-:S05]  /*0890*/  FADD.FTZ R23, R26, 1 ;  /* 0x3f8000001a177421 */ /* 0x000fca0000010000 */
[----:B------:R-:W1:Y:S01]  /*08a0*/  MUFU.EX2 R24, R24 ;  /* 0x0000001800187308 */ /* 0x000e620000000800 */
[----:B0-----:R-:W-:-:S04]  /*08b0*/  FMUL.FTZ R27, R27, 0.3989422917366027832 ;  /* 0x3ecc422a1b1b7820 */ /* 0x001fc80000410000 */
[----:B------:R-:W-:Y:S02]  /*08c0*/  FMUL.FTZ R14, R14, R27 ;  /* 0x0000001b0e0e7220 */ /* 0x000fe40000410000 */
[----:B-1----:R-:W-:Y:S02]  /*08d0*/  FMUL.FTZ R24, R24, 0.3989422917366027832 ;  /* 0x3ecc422a18187820 */ /* 0x002fe40000410000 */
[----:B------:R-:W-:Y:S02]  /*08e0*/  FFMA.FTZ R23, R23, 0.5, R14 ;  /* 0x3f00000017177823 */ /* 0x000fe4000001000e */
[----:B------:R-:W-:Y:S02]  /*08f0*/  FMUL.FTZ R13, R13, R24 ;  /* 0x000000180d0d7220 */ /* 0x000fe40000410000 */
[----:B------:R-:W-:Y:S02]  /*0900*/  FMUL.FTZ R24, R15, -0.5 ;  /* 0xbf0000000f187820 */ /* 0x000fe40000410000 */
[----:B------:R-:W-:-:S02]  /*0910*/  FFMA.FTZ R26, R12, 0.5, R13 ;  /* 0x3f0000000c1a7823 */ /* 0x000fc4000001000d */
[----:B------:R-:W-:-:S04]  /*0920*/  FMUL.FTZ R24, R15, R24 ;  /* 0x000000180f187220 */ /* 0x000fc80000410000 */
[----:B------:R-:W-:-:S06]  /*0930*/  FMUL.FTZ R24, R24, 1.4426950216293334961 ;  /* 0x3fb8aa3b18187820 */ /* 0x000fcc0000410000 */
[----:B------:R-:W0:Y:S02]  /*0940*/  MUFU.EX2 R24, R24 ;  /* 0x0000001800187308 */ /* 0x000e240000000800 */
[----:B0-----:R-:W-:-:S04]  /*0950*/  FMUL.FTZ R24, R24, 0.3989422917366027832 ;  /* 0x3ecc422a18187820 */ /* 0x001fc80000410000 */
[----:B------:R-:W-:Y:S02]  /*0960*/  FMUL.FTZ R24, R15, R24 ;  /* 0x000000180f187220 */ /* 0x000fe40000410000 */
[----:B------:R0:W4:Y:S01]  /*0970*/  LDG.E.128 R12, [R28.64+0x800] ;  /* 0x000800041c0c7981 */ /* 0x000122000c1e1d00 */
[----:B------:R-:W-:-:S04]  /*0980*/  FADD.FTZ R27, R22, 1 ;  /* 0x3f800000161b7421 */ /* 0x000fc80000010000 */
[----:B------:R-:W-:Y:S02]  /*0990*/  FFMA.FTZ R24, R27, 0.5, R24 ;  /* 0x3f0000001b187823 */ /* 0x000fe40000010018 */
[----:B--2---:R-:W-:Y:S02]  /*09a0*/  FMUL.FTZ R22, R4, 0.70710676908493041992 ;  /* 0x3f3504f304167820 */ /* 0x004fe40000410000 */
[----:B---3--:R-:W-:-:S03]  /*09b0*/  FMUL.FTZ R8, R8, R25 ;  /* 0x0000001908087220 */ /* 0x008fc60000410000 */
[C---:B------:R-:W-:Y:S01]  /*09c0*/  FSETP.GE.FTZ.AND P0, PT, |R22|.reuse, 1.0029599666595458984, PT ;  /* 0x3f8060fe1600780b */ /* 0x040fe20003f16200 */
[----:B------:R-:W-:Y:S02]  /*09d0*/  FMUL.FTZ R11, R11, R24 ;  /* 0x000000180b0b7220 */ /* 0x000fe40000410000 */
[----:B------:R-:W-:Y:S01]  /*09e0*/  FADD.FTZ R24, |R22|, -RZ ;  /* 0x800000ff16187221 */ /* 0x000fe20000010200 */
[----:B------:R-:W-:Y:S01]  /*09f0*/  FSEL R27, R18, 0.0052134888246655464172, P0 ;  /* 0x3baad5ea121b7808 */ /* 0x000fe20000000000 */
[----:B------:R-:W-:Y:S01]  /*0a00*/  FMUL.FTZ R25, R22, R22 ;  /* 0x0000001616197220 */ /* 0x000fe20000410000 */
[----:B0-----:R-:W-:Y:S01]  /*0a10*/  FSEL R28, R19, -0.37612664699554443359, P0 ;  /* 0xbec093ac131c7808 */ /* 0x001fe20000000000 */
[----:B------:R-:W-:Y:S01]  /*0a20*/  FMUL.FTZ R9, R9, R26 ;  /* 0x0000001a09097220 */ /* 0x000fe20000410000 */
[----:B------:R-:W-:Y:S01]  /*0a30*/  FSEL R26, R0, 8.4834944573231041431e-05, P0 ;  /* 0x38b1e96a001a7808 */ /* 0x000fe20000000000 */
[----:B------:R-:W-:Y:S01]  /*0a40*/  FMUL.FTZ R10, R10, R23 ;  /* 0x000000170a0a7220 */ /* 0x000fe20000410000 */
[----:B------:R-:W-:-:S02]  /*0a50*/  FSEL R25, R24, R25, P0 ;  /* 0x0000001918197208 */ /* 0x000fc40000000000 */
[----:B------:R-:W-:Y:S02]  /*0a60*/  FSEL R23, -R2, -0.00082130916416645050049, P0 ;  /* 0xba574d2002177808 */ /* 0x000fe40000000100 */
[----:B------:R0:W-:Y:S03]  /*0a70*/  STG.E.128 [R16.64], R8 ;  /* 0x0000000810007986 */ /* 0x0001e6000c101d04 */
[----:B------:R-:W-:Y:S01]  /*0a80*/  FFMA.FTZ R26, R25, R26, R23 ;  /* 0x0000001a191a7223 */ /* 0x000fe20000010017 */
[----:B------:R-:W-:-:S03]  /*0a90*/  FSEL R23, -R3, -0.026868773624300956726, P0 ;  /* 0xbcdc1be703177808 */ /* 0x000fc60000000100 */
[----:B------:R-:W-:Y:S01]  /*0aa0*/  FFMA.FTZ R26, R25, R26, R27 ;  /* 0x0000001a191a7223 */ /* 0x000fe2000001001b */
[----:B------:R-:W-:-:S03]  /*0ab0*/  FSEL R27, R20, 0.11284004896879196167, P0 ;  /* 0x3de718af141b7808 */ /* 0x000fc60000000000 */
[----:B------:R-:W-:Y:S02]  /*0ac0*/  FFMA.FTZ R26, R25, R26, R23 ;  /* 0x0000001a191a7223 */ /* 0x000fe40000010017 */
[----:B------:R-:W-:Y:S02]  /*0ad0*/  FMUL.FTZ R23, R5, 0.70710676908493041992 ;  /* 0x3f3504f305177820 */ /* 0x000fe40000410000 */
[----:B------:R-:W-:Y:S02]  /*0ae0*/  FFMA.FTZ R26, R25, R26, R27 ;  /* 0x0000001a191a7223 */ /* 0x000fe4000001001b */
[----:B------:R-:W-:Y:S01]  /*0af0*/  FADD.FTZ R27, -R24, -RZ ;  /* 0x800000ff181b7221 */ /* 0x000fe20000010100 */
[----:B0-----:R-:W-:Y:S01]  /*0b00*/  FSEL R8, R21, 0.12837915122509002686, P0 ;  /* 0x3e0375d315087808 */ /* 0x001fe20000000000 */
[C---:B------:R-:W-:Y:S01]  /*0b10*/  FADD.FTZ R9, |R23|.reuse, -RZ ;  /* 0x800000ff17097221 */ /* 0x040fe20000010200 */
[----:B------:R-:W-:Y:S01]  /*0b20*/  FSETP.GE.FTZ.AND P1, PT, |R23|, 1.0029599666595458984, PT ;  /* 0x3f8060fe1700780b */ /* 0x000fe20003f36200 */
[----:B------:R-:W-:-:S02]  /*0b30*/  FFMA.FTZ R26, R25, R26, R28 ;  /* 0x0000001a191a7223 */ /* 0x000fc4000001001c */
[-C--:B------:R-:W-:Y:S01]  /*0b40*/  FMUL.FTZ R10, R23, R23.reuse ;  /* 0x00000017170a7220 */ /* 0x080fe20000410000 */
[----:B------:R-:W-:Y:S01]  /*0b50*/  FSEL R11, R0, 8.4834944573231041431e-05, P1 ;  /* 0x38b1e96a000b7808 */ /* 0x000fe20000800000 */
[----:B------:R-:W-:Y:S02]  /*0b60*/  FFMA.FTZ R25, R25, R26, R8 ;  /* 0x0000001a19197223 */ /* 0x000fe40000010008 */
[C---:B------:R-:W-:Y:S01]  /*0b70*/  FADD.FTZ R24, -R9.reuse, -RZ ;  /* 0x800000ff09187221 */ /* 0x040fe20000010100 */
[----:B------:R-:W-:Y:S02]  /*0b80*/  FSEL R8, R9, R10, P1 ;  /* 0x0000000a09087208 */ /* 0x000fe40000800000 */
[----:B------:R-:W-:Y:S02]  /*0b90*/  FSEL R10, -R2, -0.00082130916416645050049, P1 ;  /* 0xba574d20020a7808 */ /* 0x000fe40000800100 */
[----:B------:R-:W-:-:S03]  /*0ba0*/  FSEL R24, R24, R23, P1 ;  /* 0x0000001718187208 */ /* 0x000fc60000800000 */
        /* <DEDUP_REMOVED lines=11> */
[----:B------:R-:W-:Y:S01]  /*0c60*/  FSEL R10, R27, R22, P0 ;  /* 0x000000161b0a7208 */ /* 0x000fe20000000000 */
[----:B------:R-:W-:Y:S02]  /*0c70*/  FMUL.FTZ R8, R6, 0.70710676908493041992 ;  /* 0x3f3504f306087820 */ /* 0x000fe40000410000 */
[----:B------:R-:W-:Y:S02]  /*0c80*/  FFMA.FTZ R11, R11, R24, R24 ;  /* 0x000000180b0b7223 */ /* 0x000fe40000010018 */
[----:B------:R-:W-:Y:S01]  /*0c90*/  FFMA.FTZ R9, R25, R10, R10 ;  /* 0x0000000a19097223 */ /* 0x000fe2000001000a */
[C---:B------:R-:W-:Y:S01]  /*0ca0*/  FSETP.GE.FTZ.AND P2, PT, |R8|.reuse, 1.0029599666595458984, PT ;  /* 0x3f8060fe0800780b */ /* 0x040fe20003f56200 */
[C---:B------:R-:W-:Y:S02]  /*0cb0*/  FADD.FTZ R10, |R8|.reuse, -RZ ;  /* 0x800000ff080a7221 */ /* 0x040fe40000010200 */
[----:B------:R-:W-:Y:S01]  /*0cc0*/  FMUL.FTZ R25, R8, R8 ;  /* 0x0000000808197220 */ /* 0x000fe20000410000 */
[----:B------:R-:W-:Y:S01]  /*0cd0*/  FSEL R26, -R2, -0.00082130916416645050049, P2 ;  /* 0xba574d20021a7808 */ /* 0x000fe20001000100 */
[----:B------:R-:W-:-:S03]  /*0ce0*/  FADD.FTZ R27, -R10, -RZ ;  /* 0x800000ff0a1b7221 */ /* 0x000fc60000010100 */
[----:B------:R-:W-:Y:S02]  /*0cf0*/  FSEL R24, R10, R25, P2 ;  /* 0x000000190a187208 */ /* 0x000fe40001000000 */
[----:B------:R-:W-:Y:S02]  /*0d00*/  FSEL R25, R0, 8.4834944573231041431e-05, P2 ;  /* 0x38b1e96a00197808 */ /* 0x000fe40001000000 */
[----:B------:R-:W-:Y:S02]  /*0d10*/  FSEL R10, R21, 0.12837915122509002686, P2 ;  /* 0x3e0375d3150a7808 */ /* 0x000fe40001000000 */
[----:B------:R-:W-:Y:S01]  /*0d20*/  FSEL R27, R27, R8, P2 ;  /* 0x000000081b1b7208 */ /* 0x000fe20001000000 */
        /* <DEDUP_REMOVED lines=8> */
[----:B------:R-:W-:-:S04]  /*0db0*/  FFMA.FTZ R25, R24, R25, R26 ;  /* 0x0000001918197223 */ /* 0x000fc8000001001a */
[----:B------:R-:W-:Y:S02]  /*0dc0*/  FFMA.FTZ R10, R24, R25, R10 ;  /* 0x00000019180a7223 */ /* 0x000fe4000001000a */
[----:B------:R-:W-:Y:S02]  /*0dd0*/  FMUL.FTZ R24, R7, 0.70710676908493041992 ;  /* 0x3f3504f307187820 */ /* 0x000fe40000410000 */
[----:B------:R-:W-:Y:S02]  /*0de0*/  FFMA.FTZ R10, R10, R27, R27 ;  /* 0x0000001b0a0a7223 */ /* 0x000fe4000001001b */
        /* <DEDUP_REMOVED lines=15> */
[----:B------:R-:W-:-:S02]  /*0ee0*/  FMUL.FTZ R3, R4, R3 ;  /* 0x0000000304037220 */ /* 0x000fc40000410000 */
[C---:B------:R-:W-:Y:S02]  /*0ef0*/  FFMA.FTZ R27, R26.reuse, R27, R0 ;  /* 0x0000001b1a1b7223 */ /* 0x040fe40000010000 */
[----:B------:R-:W-:Y:S02]  /*0f00*/  FMUL.FTZ R0, R5, -0.5 ;  /* 0xbf00000005007820 */ /* 0x000fe40000410000 */
[----:B------:R-:W-:Y:S02]  /*0f10*/  FMUL.FTZ R2, R3, 1.4426950216293334961 ;  /* 0x3fb8aa3b03027820 */ /* 0x000fe40000410000 */
[----:B------:R-:W-:Y:S01]  /*0f20*/  FFMA.FTZ R27, R26, R27, R20 ;  /* 0x0000001b1a1b7223 */ /* 0x000fe20000010014 */
[----:B------:R-:W-:Y:S01]  /*0f30*/  FSEL R20, R25, R24, P3 ;  /* 0x0000001819147208 */ /* 0x000fe20001800000 */
[----:B------:R-:W-:Y:S01]  /*0f40*/  FMUL.FTZ R0, R5, R0 ;  /* 0x0000000005007220 */ /* 0x000fe20000410000 */
[----:B------:R-:W0:Y:S01]  /*0f50*/  @P2 MUFU.EX2 R25, R10 ;  /* 0x0000000a00192308 */ /* 0x000e220000000800 */
[----:B------:R-:W-:-:S02]  /*0f60*/  FMUL.FTZ R3, R6, -0.5 ;  /* 0xbf00000006037820 */ /* 0x000fc40000410000 */
[----:B------:R-:W-:Y:S02]  /*0f70*/  FFMA.FTZ R19, R26, R27, R19 ;  /* 0x0000001b1a137223 */ /* 0x000fe40000010013 */
[----:B------:R-:W-:Y:S02]  /*0f80*/  FMUL.FTZ R0, R0, 1.4426950216293334961 ;  /* 0x3fb8aa3b00007820 */ /* 0x000fe40000410000 */
[----:B------:R-:W-:Y:S01]  /*0f90*/  FMUL.FTZ R3, R6, R3 ;  /* 0x0000000306037220 */ /* 0x000fe20000410000 */
[----:B------:R-:W1:Y:S01]  /*0fa0*/  MUFU.EX2 R2, R2 ;  /* 0x0000000200027308 */ /* 0x000e620000000800 */
[----:B------:R-:W-:Y:S02]  /*0fb0*/  FMUL.FTZ R18, R7, -0.5 ;  /* 0xbf00000007127820 */ /* 0x000fe40000410000 */
[----:B------:R-:W-:Y:S02]  /*0fc0*/  FFMA.FTZ R21, R26, R19, R21 ;  /* 0x000000131a157223 */ /* 0x000fe40000010015 */
[----:B------:R-:W-:-:S02]  /*0fd0*/  FMUL.FTZ R3, R3, 1.4426950216293334961 ;  /* 0x3fb8aa3b03037820 */ /* 0x000fc40000410000 */
[----:B------:R-:W-:Y:S01]  /*0fe0*/  FMUL.FTZ R18, R7, R18 ;  /* 0x0000001207127220 */ /* 0x000fe20000410000 */
[----:B------:R-:W2:Y:S01]  /*0ff0*/  MUFU.EX2 R0, R0 ;  /* 0x0000000000007308 */ /* 0x000ea20000000800 */
[----:B------:R-:W-:Y:S02]  /*1000*/  FFMA.FTZ R20, R21, R20, R20 ;  /* 0x0000001415147223 */ /* 0x000fe40000010014 */
[----:B------:R-:W-:Y:S02]  /*1010*/  FMUL.FTZ R18, R18, 1.4426950216293334961 ;  /* 0x3fb8aa3b12127820 */ /* 0x000fe40000410000 */
[----:B0-----:R-:W-:-:S03]  /*1020*/  @P2 FADD.FTZ R25, -R25, 1 ;  /* 0x3f80000019192421 */ /* 0x001fc60000010100 */
[----:B------:R-:W0:Y:S01]  /*1030*/  MUFU.EX2 R3, R3 ;  /* 0x0000000300037308 */ /* 0x000e220000000800 */
[----:B-1----:R-:W-:Y:S01]  /*1040*/  FMUL.FTZ R27, R2, 0.3989422917366027832 ;  /* 0x3ecc422a021b7820 */ /* 0x002fe20000410000 */
[----:B------:R-:W-:-:S03]  /*1050*/  @P2 LOP3.LUT R10, R25, 0x80000000, R8, 0xb8, !PT ;  /* 0x80000000190a2812 */ /* 0x000fc600078eb808 */
[----:B------:R-:W-:-:S03]  /*1060*/  FMUL.FTZ R4, R4, R27 ;  /* 0x0000001b04047220 */ /* 0x000fc60000410000 */
[----:B------:R-:W1:Y:S01]  /*1070*/  @P0 MUFU.EX2 R26, R9 ;  /* 0x00000009001a0308 */ /* 0x000e620000000800 */
[----:B--2---:R-:W-:-:S04]  /*1080*/  FMUL.FTZ R0, R0, 0.3989422917366027832 ;  /* 0x3ecc422a00007820 */ /* 0x004fc80000410000 */
[----:B------:R-:W-:-:S03]  /*1090*/  FMUL.FTZ R5, R5, R0 ;  /* 0x0000000005057220 */ /* 0x000fc60000410000 */
[----:B------:R-:W2:Y:S01]  /*10a0*/  @P1 MUFU.EX2 R19, R11 ;  /* 0x0000000b00131308 */ /* 0x000ea20000000800 */
[----:B0-----:R-:W-:-:S04]  /*10b0*/  FMUL.FTZ R27, R3, 0.3989422917366027832 ;  /* 0x3ecc422a031b7820 */ /* 0x001fc80000410000 */
[----:B------:R-:W-:-:S03]  /*10c0*/  FMUL.FTZ R6, R6, R27 ;  /* 0x0000001b06067220 */ /* 0x000fc60000410000 */
[----:B------:R-:W0:Y:S01]  /*10d0*/  @P3 MUFU.EX2 R21, R20 ;  /* 0x0000001400153308 */ /* 0x000e220000000800 */
[----:B-1----:R-:W-:-:S05]  /*10e0*/  @P0 FADD.FTZ R3, -R26, 1 ;  /* 0x3f8000001a030421 */ /* 0x002fca0000010100 */
[----:B------:R-:W-:Y:S01]  /*10f0*/  @P0 LOP3.LUT R9, R3, 0x80000000, R22, 0xb8, !PT ;  /* 0x8000000003090812 */ /* 0x000fe200078eb816 */
[----:B------:R-:W-:Y:S01]  /*1100*/  FADD.FTZ R3, R10, 1 ;  /* 0x3f8000000a037421 */ /* 0x000fe20000010000 */
[----:B------:R-:W1:Y:S01]  /*1110*/  MUFU.EX2 R18, R18 ;  /* 0x0000001200127308 */ /* 0x000e620000000800 */
[----:B--2---:R-:W-:Y:S02]  /*1120*/  @P1 FADD.FTZ R0, -R19, 1 ;  /* 0x3f80000013001421 */ /* 0x004fe40000010100 */
[----:B------:R-:W-:Y:S02]  /*1130*/  FADD.FTZ R9, R9, 1 ;  /* 0x3f80000009097421 */ /* 0x000fe40000010000 */
[----:B------:R-:W-:Y:S01]  /*1140*/  FFMA.FTZ R3, R3, 0.5, R6 ;  /* 0x3f00000003037823 */ /* 0x000fe20000010006 */
[----:B------:R-:W-:Y:S01]  /*1150*/  @P1 LOP3.LUT R11, R0, 0x80000000, R23, 0xb8, !PT ;  /* 0x80000000000b1812 */ /* 0x000fe200078eb817 */
[----:B------:R-:W-:Y:S02]  /*1160*/  FFMA.FTZ R9, R9, 0.5, R4 ;  /* 0x3f00000009097823 */ /* 0x000fe40000010004 */
[----:B0-----:R-:W-:-:S02]  /*1170*/  @P3 FADD.FTZ R21, -R21, 1 ;  /* 0x3f80000015153421 */ /* 0x001fc40000010100 */
[----:B------:R-:W-:Y:S02]  /*1180*/  FADD.FTZ R0, R11, 1 ;  /* 0x3f8000000b007421 */ /* 0x000fe40000010000 */
[----:B----4-:R-:W-:Y:S01]  /*1190*/  FMUL.FTZ R12, R12, R9 ;  /* 0x000000090c0c7220 */ /* 0x010fe20000410000 */
[----:B------:R-:W-:Y:S01]  /*11a0*/  @P3 LOP3.LUT R20, R21, 0x80000000, R24, 0xb8, !PT ;  /* 0x8000000015143812 */ /* 0x000fe200078eb818 */
[----:B------:R-:W-:Y:S02]  /*11b0*/  FFMA.FTZ R0, R0, 0.5, R5 ;  /* 0x3f00000000007823 */ /* 0x000fe40000010005 */
[----:B-1----:R-:W-:Y:S02]  /*11c0*/  FMUL.FTZ R18, R18, 0.3989422917366027832 ;  /* 0x3ecc422a12127820 */ /* 0x002fe40000410000 */
[----:B------:R-:W-:Y:S02]  /*11d0*/  FADD.FTZ R20, R20, 1 ;  /* 0x3f80000014147421 */ /* 0x000fe40000010000 */
[----:B------:R-:W-:-:S02]  /*11e0*/  FMUL.FTZ R7, R7, R18 ;  /* 0x0000001207077220 */ /* 0x000fc40000410000 */
[----:B------:R-:W-:Y:S02]  /*11f0*/  FMUL.FTZ R13, R13, R0 ;  /* 0x000000000d0d7220 */ /* 0x000fe40000410000 */
[----:B------:R-:W-:Y:S02]  /*1200*/  FFMA.FTZ R20, R20, 0.5, R7 ;  /* 0x3f00000014147823 */ /* 0x000fe40000010007 */
[----:B------:R-:W-:Y:S02]  /*1210*/  FMUL.FTZ R14, R14, R3 ;  /* 0x000000030e0e7220 */ /* 0x000fe40000410000 */
[----:B------:R-:W-:-:S05]  /*1220*/  FMUL.FTZ R15, R15, R20 ;  /* 0x000000140f0f7220 */ /* 0x000fca0000410000 */
[----:B------:R-:W-:Y:S01]  /*1230*/  STG.E.128 [R16.64+0x800], R12 ;  /* 0x0008000c10007986 */ /* 0x000fe2000c101d04 */
[----:B------:R-:W-:Y:S05]  /*1240*/  EXIT ;  /* 0x000000000000794d */ /* 0x000fea0003800000 */
.L_x_2508:
[----:B------:R-:W0:Y:S01]  /*1250*/  S2R R15, SR_TID.X ;  /* 0x00000000000f7919 */ /* 0x000e220000002100 */
[----:B------:R-:W-:Y:S01]  /*1260*/  HFMA2.MMA R14, -RZ, RZ, 0, 0 ;  /* 0x00000000ff0e7435 */ /* 0x000fe200000001ff */
[----:B------:R-:W-:Y:S01]  /*1270*/  CS2R R12, SRZ ;  /* 0x00000000000c7805 */ /* 0x000fe2000001ff00 */
[----:B0-----:R-:W-:Y:S02]  /*1280*/  ISETP.GE.AND P0, PT, R15, R18, PT ;  /* 0x000000120f00720c */ /* 0x001fe40003f06270 */
[----:B------:R-:W-:-:S11]  /*1290*/  MOV R19, R15 ;  /* 0x0000000f00137202 */ /* 0x000fd60000000f00 */
[----:B------:R-:W-:Y:S02]  /*12a0*/  @!P0 IADD3 R6, R16, R19, RZ ;  /* 0x0000001310068210 */ /* 0x000fe40007ffe0ff */
[----:B------:R-:W-:Y:S02]  /*12b0*/  @!P0 IADD3 R19, R19, 0x80, RZ ;  /* 0x0000008013138810 */ /* 0x000fe40007ffe0ff */
[----:B------:R-:W-:Y:S02]  /*12c0*/  @!P0 MOV R7, 0x4 ;  /* 0x0000000400078802 */ /* 0x000fe40000000f00 */
[----:B------:R-:W-:-:S03]  /*12d0*/  ISETP.GE.AND P3, PT, R19, R18, PT ;  /* 0x000000121300720c */ /* 0x000fc60003f66270 */
[----:B------:R-:W-:-:S04]  /*12e0*/  @!P0 IMAD.WIDE.U32 R2, R6, R7, c[0x0][0x170] ;  /* 0x00005c0006028625 */ /* 0x000fc800078e0007 */
[----:B------:R-:W-:Y:S01]  /*12f0*/  @!P0 IMAD.WIDE.U32 R6, R6, R7, c[0x0][0x178] ;  /* 0x00005e0006068625 */ /* 0x000fe200078e0007 */
[----:B------:R-:W-:Y:S01]  /*1300*/  CS2R R10, SRZ ;  /* 0x00000000000a7805 */ /* 0x000fe2000001ff00 */
[----:B------:R0:W5:Y:S04]  /*1310*/  @!P0 LDG.E R14, [R2.64] ;  /* 0x00000004020e8981 */ /* 0x000168000c1e1900 */
[----:B------:R-:W-:Y:S01]  /*1320*/  @!P3 IADD3 R24, R16, R19, RZ ;  /* 0x000000131018b210 */ /* 0x000fe20007ffe0ff */
[----:B------:R1:W5:Y:S01]  /*1330*/  @!P0 LDG.E R13, [R6.64] ;  /* 0x00000004060d8981 */ /* 0x000362000c1e1900 */
        /* <DEDUP_REMOVED lines=51> */
[----:B------:R-:W-:Y:S02]  /*1670*/  @!P3 IMAD.WIDE.U32 R22, R22, R23, c[0x0][0x178] ;  /* 0x00005e001616b625 */ /* 0x000fe400078e0017 */
[----:B------:R2:W5:Y:S04]  /*1680*/  @!P3 LDG.E R17, [R20.64] ;  /* 0x000000041411b981 */ /* 0x000568000c1e1900 */
[----:B------:R3:W5:Y:S02]  /*1690*/  @!P3 LDG.E R24, [R22.64] ;  /* 0x000000041618b981 */ /* 0x000764000c1e1900 */
[----:B---3--:R-:W-:Y:S02]  /*16a0*/  @!P1 IADD3 R22, R16, R19, RZ ;  /* 0x0000001310169210 */ /* 0x008fe40007ffe0ff */
[----:B------:R-:W-:Y:S01]  /*16b0*/  @!P1 MOV R23, 0x4 ;  /* 0x0000000400179802 */ /* 0x000fe20000000f00 */
        /* <DEDUP_REMOVED lines=48> */
.L_x_2510:
[----:B------:R-:W-:Y:S05]  /*19c0*/  BSYNC B0 ;  /* 0x0000000000007941 */ /* 0x000fea0003800000 */
.L_x_2509:
[----:B-----5:R-:W-:Y:S01]  /*19d0*/  IADD3 R13, R15, 0x80, RZ ;  /* 0x000000800f0d7810 */ /* 0x020fe20007ffe0ff */
[----:B------:R-:W-:Y:S03]  /*19e0*/  BSSY B0, `(.L_x_2511) ;  /* 0x000002b000007945 */ /* 0x000fe60003800000 */
[----:B------:R-:W-:-:S13]  /*19f0*/  ISETP.GE.AND P1, PT, R13, R18, PT ;  /* 0x000000120d00720c */ /* 0x000fda0003f26270 */
[----:B------:R-:W-:Y:S05]  /*1a00*/  @P1 BRA `(.L_x_2512) ;  /* 0x0000028000001947 */ /* 0x000fea0003800000 */
[----:B-1----:R-:W-:Y:S01]  /*1a10*/  HFMA2.MMA R21, -RZ, RZ, 0.61474609375, 16.90625 ;  /* 0x38eb4c3aff157435 */ /* 0x002fe200000001ff */
[----:B------:R-:W-:Y:S01]  /*1a20*/  FMUL.FTZ R2, R11, 0.70710676908493041992 ;  /* 0x3f3504f30b027820 */ /* 0x000fe20000410000 */
        /* <DEDUP_REMOVED lines=38> */
.L_x_2512:
[----:B------:R-:W-:Y:S05]  /*1c90*/  BSYNC B0 ;  /* 0x0000000000007941 */ /* 0x000fea0003800000 */
.L_x_2511:
[----:B-1----:R-:W-:Y:S01]  /*1ca0*/  IADD3 R3, R15, 0x100, RZ ;  /* 0x000001000f037810 */ /* 0x002fe20007ffe0ff */
[----:B------:R-:W-:Y:S03]  /*1cb0*/  BSSY B0, `(.L_x_2513) ;  /* 0x000002b000007945 */ /* 0x000fe60003800000 */
[----:B------:R-:W-:-:S13]  /*1cc0*/  ISETP.GE.AND P1, PT, R3, R18, PT ;  /* 0x000000120300720c */ /* 0x000fda0003f26270 */
[----:B------:R-:W-:Y:S05]  /*1cd0*/  @P1 BRA `(.L_x_2514) ;  /* 0x0000028000001947 */ /* 0x000fea0003800000 */
[----:B------:R-:W-:Y:S01]  /*1ce0*/  HFMA2.MMA R14, -RZ, RZ, 0.8349609375, 5.424022674560546875e-06 ;  /* 0x3aae005bff0e7435 */ /* 0x000fe200000001ff */
        /* <DEDUP_REMOVED lines=39> */
.L_x_2514:
[----:B------:R-:W-:Y:S05]  /*1f60*/  BSYNC B0 ;  /* 0x0000000000007941 */ /* 0x000fea0003800000 */
.L_x_2513:
[----:B------:R-:W-:Y:S01]  /*1f70*/  IADD3 R3, R15, 0x180, RZ ;  /* 0x000001800f037810 */ /* 0x000fe20007ffe0ff */
[----:B------:R-:W-:Y:S03]  /*1f80*/  BSSY B0, `(.L_x_2515) ;  /* 0x000002b000007945 */ /* 0x000fe60003800000 */
[----:B------:R-:W-:-:S13]  /*1f90*/  ISETP.GE.AND P1, PT, R3, R18, PT ;  /* 0x000000120300720c */ /* 0x000fda0003f26270 */
[----:B------:R-:W-:Y:S05]  /*1fa0*/  @P1 BRA `(.L_x_2516) ;  /* 0x0000028000001947 */ /* 0x000fea0003800000 */
[----:B------:R-:W-:Y:S01]  /*1fb0*/  FMUL.FTZ R3, R7, 0.70710676908493041992 ;  /* 0x3f3504f307037820 */ /* 0x000fe20000410000 */
        /* <DEDUP_REMOVED lines=39> */
.L_x_2516:
[----:B------:R-:W-:Y:S05]  /*2230*/  BSYNC B0 ;  /* 0x0000000000007941 */ /* 0x000fea0003800000 */
.L_x_2515:
[----:B------:R-:W-:Y:S01]  /*2240*/  IADD3 R3, R15, 0x200, RZ ;  /* 0x000002000f037810 */ /* 0x000fe20007ffe0ff */
[----:B------:R-:W-:Y:S01]  /*2250*/  BSSY B0, `(.L_x_2517) ;  /* 0x0000034000007945 */ /* 0x000fe20003800000 */
[----:B------:R-:W-:Y:S02]  /*2260*/  @!P0 IADD3 R2, R16, R15, RZ ;  /* 0x0000000f10028210 */ /* 0x000fe40007ffe0ff */
[----:B------:R-:W-:Y:S02]  /*2270*/  ISETP.GE.AND P4, PT, R3, R18, PT ;  /* 0x000000120300720c */ /* 0x000fe40003f86270 */
[----:B------:R-:W-:Y:S02]  /*2280*/  @!P0 MOV R3, 0x4 ;  /* 0x0000000400038802 */ /* 0x000fe40000000f00 */
[C---:B------:R-:W-:Y:S02]  /*2290*/  IADD3 R7, R15.reuse, 0x280, RZ ;  /* 0x000002800f077810 */ /* 0x040fe40007ffe0ff */
        /* <DEDUP_REMOVED lines=47> */
.L_x_2518:
[----:B------:R-:W-:Y:S05]  /*2590*/  BSYNC B0 ;  /* 0x0000000000007941 */ /* 0x000fea0003800000 */
.L_x_2517:
        /* <DEDUP_REMOVED lines=42> */
.L_x_2520:
[----:B------:R-:W-:Y:S05]  /*2840*/  BSYNC B0 ;  /* 0x0000000000007941 */ /* 0x000fea0003800000 */
.L_x_2519:
        /* <DEDUP_REMOVED lines=42> */
.L_x_2522:
[----:B------:R-:W-:Y:S05]  /*2af0*/  BSYNC B0 ;  /* 0x0000000000007941 */ /* 0x000fea0003800000 */
.L_x_2521:
        /* <DEDUP_REMOVED lines=42> */
.L_x_2524:
[----:B------:R-:W-:Y:S05]  /*2da0*/  BSYNC B0 ;  /* 0x0000000000007941 */ /* 0x000fea0003800000 */
.L_x_2523:
        /* <DEDUP_REMOVED lines=18> */
.L_x_2527:
[----:B0-----:R-:W-:-:S13]  /*2ed0*/  ISETP.GE.AND P0, PT, R15, R18, PT ;  /* 0x000000120f00720c */ /* 0x001fda0003f06270 */
[----:B------:R-:W-:Y:S05]  /*2ee0*/  @P0 BRA `(.L_x_2529) ;  /* 0x000000c000000947 */ /* 0x000fea0003800000 */
[----:B------:R-:W-:Y:S02]  /*2ef0*/  IADD3 R2, R16, R15, RZ ;  /* 0x0000000f10027210 */ /* 0x000fe40007ffe0ff */
[----:B------:R-:W-:Y:S02]  /*2f00*/  MOV R3, 0x4 ;  /* 0x0000000400037802 */ /* 0x000fe40000000f00 */
[----:B------:R-:W-:-:S03]  /*2f10*/  IADD3 R15, R15, 0x80, RZ ;  /* 0x000000800f0f7810 */ /* 0x000fc60007ffe0ff */
[----:B------:R-:W-:-:S05]  /*2f20*/  IMAD.WIDE.U32 R2, R2, R3, c[0x0][0x168] ;  /* 0x00005a0002027625 */ /* 0x000fca00078e0003 */
[----:B------:R0:W-:Y:S02]  /*2f30*/  STG.E [R2.64], R8 ;  /* 0x0000000802007986 */ /* 0x0001e4000c101904 */
.L_x_2528:
[----:B------:R-:W-:-:S13]  /*2f40*/  ISETP.GE.AND P0, PT, R15, R18, PT ;  /* 0x000000120f00720c */ /* 0x000fda0003f06270 */
[----:B------:R-:W-:Y:S05]  /*2f50*/  @P0 BRA `(.L_x_2530) ;  /* 0x000000d000000947 */ /* 0x000fea0003800000 */
[----:B0-----:R-:W-:Y:S01]  /*2f60*/  HFMA2.MMA R3, -RZ, RZ, 0, 2.384185791015625e-07 ;  /* 0x00000004ff037435 */ /* 0x001fe200000001ff */
[----:B------:R-:W-:Y:S02]  /*2f70*/  IADD3 R2, R16, R15, RZ ;  /* 0x0000000f10027210 */ /* 0x000fe40007ffe0ff */
[----:B------:R-:W-:-:S07]  /*2f80*/  IADD3 R15, R15, 0x80, RZ ;  /* 0x000000800f0f7810 */ /* 0x000fce0007ffe0ff */
[----:B------:R-:W-:-:S05]  /*2f90*/  IMAD.WIDE.U32 R2, R2, R3, c[0x0][0x168] ;  /* 0x00005a0002027625 */ /* 0x000fca00078e0003 */
[----:B------:R0:W-:Y:S02]  /*2fa0*/  STG.E [R2.64], R6 ;  /* 0x0000000602007986 */ /* 0x0001e4000c101904 */
.L_x_2529:
        /* <DEDUP_REMOVED lines=8> */
.L_x_2530:
[----:B------:R-:W-:Y:S05]  /*3030*/  BSYNC B1 ;  /* 0x0000000000017941 */ /* 0x000fea0003800000 */
.L_x_2526:
[----:B------:R-:W-:-:S13]  /*3040*/  ISETP.GE.AND P0, PT, R15, R18, PT ;  /* 0x000000120f00720c */ /* 0x000fda0003f06270 */
[----:B0-----:R-:W-:Y:S02]  /*3050*/  @!P0 IADD3 R2, R16, R15, RZ ;  /* 0x0000000f10028210 */ /* 0x001fe40007ffe0ff */
[----:B------:R-:W-:Y:S02]  /*3060*/  @!P0 MOV R3, 0x4 ;  /* 0x0000000400038802 */ /* 0x000fe40000000f00 */
[----:B------:R-:W-:-:S03]  /*3070*/  @!P0 IADD3 R15, R15, 0x80, RZ ;  /* 0x000000800f0f8810 */ /* 0x000fc60007ffe0ff */
[----:B------:R-:W-:-:S05]  /*3080*/  @!P0 IMAD.WIDE.U32 R2, R2, R3, c[0x0][0x168] ;  /* 0x00005a0002028625 */ /* 0x000fca00078e0003 */
[----:B------:R0:W-:Y:S02]  /*3090*/  @!P0 STG.E [R2.64], R25 ;  /* 0x0000001902008986 */ /* 0x0001e4000c101904 */
.L_x_2531:
[----:B------:R-:W-:Y:S05]  /*30a0*/  BSYNC B0 ;  /* 0x0000000000007941 */ /* 0x000fea0003800000 */
.L_x_2525:
        /* <DEDUP_REMOVED lines=8> */
.L_x_2532:
        /* <DEDUP_REMOVED lines=13> */
.L_x_11993:


//--------------------- .text._ZN2at6native29vectorized_elementwise_kernelILi8EZZZNS0_26GeluBackwardCUDAKernelImplERNS_18TensorIteratorBaseENS0_8GeluTypeEENKUlvE0_clEvENKUlvE0_clEvEUlffE_St5arrayIPcLm3EEEEviT0_T1_ --------------------------
	.section	.text._ZN2at6native29vectorized_elementwise_kernelILi8EZZZNS0_26GeluBackwardCUDAKernelImplERNS_18TensorIteratorBaseENS0_8GeluTypeEENKUlvE0_clEvENKUlvE0_clEvEUlffE_St5arrayIPcLm3EEEEviT0_T1_,"ax",@progbits
	.sectioninfo	@"SHI_REGISTERS=4"
	.align	128
        .global         _ZN2at6native29vectorized_elementwise_kernelILi8EZZZNS0_26GeluBackwardCUDAKernelImplERNS_18TensorIteratorBaseENS0_8GeluTypeEENKUlvE0_clEvENKUlvE0_clEvEUlffE_St5arrayIPcLm3EEEEviT0_T1_
        .type           _ZN2at6native29vectorized_elementwise_kernelILi8EZZZNS0_26GeluBackwardCUDAKernelImplERNS_18TensorIteratorBaseENS0_8GeluTypeEENKUlvE0_clEvENKUlvE0_clEvEUlffE_St5arrayIPcLm3EEEEviT0_T1_,@function
        .size           _ZN2at6native29vectorized_elementwise_kernelILi8EZZZNS0_26GeluBackwardCUDAKernelImplERNS_18TensorIteratorBaseENS0_8GeluTypeEENKUlvE0_clEvENKUlvE0_clEvEUlffE_St5arrayIPcLm3EEEEviT0_T1_,(.L_x_11994 - _ZN2at6native29vectorized_elementwise_kernelILi8EZZZNS0_26GeluBackwardCUDAKernelImplERNS_18TensorIteratorBaseENS0_8GeluTypeEENKUlvE0_clEvENKUlvE0_clEvEUlffE_St5arrayIPcLm3EEEEviT0_T1_)
        .other          _ZN2at6native29vectorized_elementwise_kernelILi8EZZZNS0_26GeluBackwardCUDAKernelImplERNS_18TensorIteratorBaseENS0_8GeluTypeEENKUlvE0_clEvENKUlvE0_clEvEUlffE_St5arrayIPcLm3EEEEviT0_T1_,@"STO_CUDA_ENTRY STV_DEFAULT"
_ZN2at6native29vectorized_elementwise_kernelILi8EZZZNS0_26GeluBackwardCUDAKernelImplERNS_18TensorIteratorBaseENS0_8GeluTypeEENKUlvE0_clEvENKUlvE0_clEvEUlffE_St5arrayIPcLm3EEEEviT0_T1_:
.text._ZN2at6native29vectorized_elementwise_kernelILi8EZZZNS0_26GeluBackwardCUDAKernelImplERNS_18TensorIteratorBaseENS0_8GeluTypeEENKUlvE0_clEvENKUlvE0_clEvEUlffE_St5arrayIPcLm3EEEEviT0_T1_:
[----:B------:R-:W-:Y:S02]  /*0000*/  MOV R1, c[0x0][0x28] ;  /* 0x00000a0000017a02 */ /* 0x000fe40000000f00 */
[----:B------:R-:W-:Y:S05]  /*0010*/  EXIT ;  /* 0x000000000000794d */ /* 0x000fea0003800000 */
.L_x_2533:
        /* <DEDUP_REMOVED lines=14> */
.L_x_11994:


//--------------------- .text._ZN2at6native18elementwise_kernelILi128ELi4EZNS0_15gpu_kernel_implIZZZNS0_26GeluBackwardCUDAKernelImplERNS_18TensorIteratorBaseENS0_8GeluTypeEENKUlvE0_clEvENKUlvE_clEvEUlddE_EEvS4_RKT_EUliE_EEviT1_ --------------------------
	.section	.text._ZN2at6native18elementwise_kernelILi128ELi4EZNS0_15gpu_kernel_implIZZZNS0_26GeluBackwardCUDAKernelImplERNS_18TensorIteratorBaseENS0_8GeluTypeEENKUlvE0_clEvENKUlvE_clEvEUlddE_EEvS4_RKT_EUliE_EEviT1_,"ax",@progbits
	.sectioninfo	@"SHI_REGISTERS=31"
	.align	128
        .global         _ZN2at6native18elementwise_kernelILi128ELi4EZNS0_15gpu_kernel_implIZZZNS0_26GeluBackwardCUDAKernelImplERNS_18TensorIteratorBaseENS0_8GeluTypeEENKUlvE0_clEvENKUlvE_clEvEUlddE_EEvS4_RKT_EUliE_EEviT1_
        .type           _ZN2at6native18elementwise_kernelILi128ELi4EZNS0_15gpu_kernel_implIZZZNS0_26GeluBackwardCUDAKernelImplERNS_18TensorIteratorBaseENS0_8GeluTypeEENKUlvE0_clEvENKUlvE_clEvEUlddE_EEvS4_RKT_EUliE_EEviT1_,@function
        .size           _ZN2at6native18elementwise_kernelILi128ELi4EZNS0_15gpu_kernel_implIZZZNS0_26GeluBackwardCUDAKernelImplERNS_18TensorIteratorBaseENS0_8GeluTypeEENKUlvE0_clEvENKUlvE_clEvEUlddE_EEvS4_RKT_EUliE_EEviT1_,(.L_x_11995 - _ZN2at6native18elementwise_kernelILi128ELi4EZNS0_15gpu_kernel_implIZZZNS0_26GeluBackwardCUDAKernelImplERNS_18TensorIteratorBaseENS0_8GeluTypeEENKUlvE0_clEvENKUlvE_clEvEUlddE_EEvS4_RKT_EUliE_EEviT1_)
        .other          _ZN2at6native18elementwise_kernelILi128ELi4EZNS0_15gpu_kernel_implIZZZNS0_26GeluBackwardCUDAKernelImplERNS_18TensorIteratorBaseENS0_8GeluTypeEENKUlvE0_clEvENKUlvE_clEvEUlddE_EEvS4_RKT_EUliE_EEviT1_,@"STO_CUDA_ENTRY STV_DEFAULT"
_ZN2at6native18elementwise_kernelILi128ELi4EZNS0_15gpu_kernel_implIZZZNS0_26GeluBackwardCUDAKernelImplERNS_18TensorIteratorBaseENS0_8GeluTypeEENKUlvE0_clEvENKUlvE_clEvEUlddE_EEvS4_RKT_EUliE_EEviT1_:
.text._ZN2at6native18elementwise_kernelILi128ELi4EZNS0_15gpu_kernel_implIZZZNS0_26GeluBackwardCUDAKernelImplERNS_18TensorIteratorBaseENS0_8GeluTypeEENKUlvE0_clEvENKUlvE_clEvEUlddE_EEvS4_RKT_EUliE_EEviT1_:
        /* <DEDUP_REMOVED lines=262> */
.L_x_2536:
        /* <DEDUP_REMOVED lines=17> */
[----:B--2---:R0:W1:Y:S01]  /*1170*/  I2F.F64.S16 R18, R2 ;  /* 0x0000000200127312 */ /* 0x0040620000101c00 */
[----:B------:R-:W-:Y:S05]  /*1180*/  BRA `(.L_x_2542) ;  /* 0x00000e2000007947 */ /* 0x000fea0003800000 */
.L_x_2540:
[----:B------:R-:W2:Y:S02]  /*1190*/  LDG.E.U8 R2, [R2.64] ;  /* 0x0000002402027981 */ /* 0x000ea4000c1e1100 */
[----:B--2---:R0:W1:Y:S01]  /*11a0*/  I2F.F64.U16 R18, R2 ;  /* 0x0000000200127312 */ /* 0x0040620000101800 */
[----:B------:R-:W-:Y:S05]  /*11b0*/  BRA `(.L_x_2542) ;  /* 0x00000df000007947 */ /* 0x000fea0003800000 */
.L_x_2539:
[----:B------:R-:W-:-:S13]  /*11c0*/  ISETP.NE.AND P0, PT, R4, 0x2, PT ;  /* 0x000000020400780c */ /* 0x000fda0003f05270 */
[----:B------:R-:W-:Y:S05]  /*11d0*/  @!P0 BRA `(.L_x_2543) ;  /* 0x000000a000008947 */ /* 0x000fea0003800000 */
[----:B------:R-:W-:-:S13]  /*11e0*/  ISETP.NE.AND P0, PT, R4, 0x3, PT ;  /* 0x000000030400780c */ /* 0x000fda0003f05270 */
[----:B------:R-:W-:Y:S05]  /*11f0*/  @!P0 BRA `(.L_x_2544) ;  /* 0x0000005000008947 */ /* 0x000fea0003800000 */
[----:B------:R-:W-:-:S13]  /*1200*/  ISETP.NE.AND P0, PT, R4, 0x4, PT ;  /* 0x000000040400780c */ /* 0x000fda0003f05270 */
[----:B------:R-:W-:Y:S05]  /*1210*/  @P0 BRA `(.L_x_2541) ;  /* 0x00000bf000000947 */ /* 0x000fea0003800000 */
[----:B------:R-:W2:Y:S02]  /*1220*/  LDG.E.64 R18, [R2.64] ;  /* 0x0000002402127981 */ /* 0x000ea4000c1e1b00 */
[----:B--2---:R-:W0:Y:S01]  /*1230*/  I2F.F64.S64 R18, R18 ;  /* 0x0000001200127312 */ /* 0x004e220000301c00 */
[----:B------:R-:W-:Y:S05]  /*1240*/  BRA `(.L_x_2542) ;  /* 0x00000d6000007947 */ /* 0x000fea0003800000 */
.L_x_2544:
[----:B------:R-:W2:Y:S02]  /*1250*/  LDG.E R2, [R2.64] ;  /* 0x0000002402027981 */ /* 0x000ea4000c1e1900 */
[----:B--2---:R0:W1:Y:S01]  /*1260*/  I2F.F64 R18, R2 ;  /* 0x0000000200127312 */ /* 0x0040620000201c00 */
[----:B------:R-:W-:Y:S05]  /*1270*/  BRA `(.L_x_2542) ;  /* 0x00000d3000007947 */ /* 0x000fea0003800000 */
.L_x_2543:
[----:B------:R-:W2:Y:S02]  /*1280*/  LDG.E.U16 R2, [R2.64] ;  /* 0x0000002402027981 */ /* 0x000ea4000c1e1500 */
[----:B--2---:R0:W1:Y:S01]  /*1290*/  I2F.F64.S16 R18, R2 ;  /* 0x0000000200127312 */ /* 0x0040620000101c00 */
[----:B------:R-:W-:Y:S05]  /*12a0*/  BRA `(.L_x_2542) ;  /* 0x00000d0000007947 */ /* 0x000fea0003800000 */
.L_x_2538:
[----:B------:R-:W-:-:S13]  /*12b0*/  ISETP.GT.AND P0, PT, R4, 0x6, PT ;  /* 0x000000060400780c */ /* 0x000fda0003f04270 */
[----:B------:R-:W-:Y:S05]  /*12c0*/  @P0 BRA `(.L_x_2545) ;  /* 0x000000d000000947 */ /* 0x000fea0003800000 */
[----:B------:R-:W-:-:S13]  /*12d0*/  ISETP.NE.AND P0, PT, R4, 0x5, PT ;  /* 0x000000050400780c */ /* 0x000fda0003f05270 */
[----:B------:R-:W-:Y:S05]  /*12e0*/  @!P0 BRA `(.L_x_2546) ;  /* 0x0000006000008947 */ /* 0x000fea0003800000 */
[----:B------:R-:W-:-:S13]  /*12f0*/  ISETP.NE.AND P0, PT, R4, 0x6, PT ;  /* 0x000000060400780c */ /* 0x000fda0003f05270 */
[----:B------:R-:W-:Y:S05]  /*1300*/  @P0 BRA `(.L_x_2541) ;  /* 0x00000b0000000947 */ /* 0x000fea0003800000 */
[----:B------:R-:W2:Y:S02]  /*1310*/  LDG.E R18, [R2.64] ;  /* 0x0000002402127981 */ /* 0x000ea4000c1e1900 */
[----:B--2---:R-:W-:-:S06]  /*1320*/  FMUL.FTZ R18, R18, 1 ;  /* 0x3f80000012127820 */ /* 0x004fcc0000410000 */
[----:B------:R-:W0:Y:S01]  /*1330*/  F2F.F64.F32 R18, R18 ;  /* 0x0000001200127310 */ /* 0x000e220000201800 */
[----:B------:R-:W-:Y:S05]  /*1340*/  BRA `(.L_x_2542) ;  /* 0x00000c6000007947 */ /* 0x000fea0003800000 */
.L_x_2546:
[----:B------:R-:W2:Y:S02]  /*1350*/  LDG.E.U16 R0, [R2.64] ;  /* 0x0000002402007981 */ /* 0x000ea4000c1e1500 */
[----:B--2---:R-:W-:-:S05]  /*1360*/  HADD2.F32 R0, -RZ, R0.H0_H0 ;  /* 0x20000000ff007230 */ /* 0x004fca0000004100 */
[----:B------:R-:W-:-:S04]  /*1370*/  FMUL.FTZ R0, R0, 1 ;  /* 0x3f80000000007820 */ /* 0x000fc80000410000 */
[----:B------:R0:W1:Y:S01]  /*1380*/  F2F.F64.F32 R18, R0 ;  /* 0x0000000000127310 */ /* 0x0000620000201800 */
[----:B------:R-:W-:Y:S05]  /*1390*/  BRA `(.L_x_2542) ;  /* 0x00000c1000007947 */ /* 0x000fea0003800000 */
.L_x_2545:
[----:B------:R-:W-:-:S13]  /*13a0*/  ISETP.NE.AND P0, PT, R4, 0x7, PT ;  /* 0x000000070400780c */ /* 0x000fda0003f05270 */
[----:B------:R-:W-:Y:S05]  /*13b0*/  @!P0 BRA `(.L_x_2547) ;  /* 0x000000d000008947 */ /* 0x000fea0003800000 */
        /* <DEDUP_REMOVED lines=8> */
.L_x_2548:
[----:B------:R-:W2:Y:S02]  /*1440*/  LDG.E.U16 R2, [R2.64] ;  /* 0x0000002402027981 */ /* 0x000ea4000c1e1500 */
[----:B--2---:R-:W-:-:S05]  /*1450*/  HADD2.F32 R0, -RZ, R2.H0_H0 ;  /* 0x20000002ff007230 */ /* 0x004fca0000004100 */
[----:B------:R-:W-:-:S04]  /*1460*/  FMUL.FTZ R0, R0, 1 ;  /* 0x3f80000000007820 */ /* 0x000fc80000410000 */
[----:B------:R0:W1:Y:S01]  /*1470*/  F2F.F64.F32 R18, R0 ;  /* 0x0000000000127310 */ /* 0x0000620000201800 */
[----:B------:R-:W-:Y:S05]  /*1480*/  BRA `(.L_x_2542) ;  /* 0x00000b2000007947 */ /* 0x000fea0003800000 */
.L_x_2547:
[----:B------:R0:W5:Y:S01]  /*1490*/  LDG.E.64 R18, [R2.64] ;  /* 0x0000002402127981 */ /* 0x000162000c1e1b00 */
[----:B------:R-:W-:Y:S05]  /*14a0*/  BRA `(.L_x_2542) ;  /* 0x00000b0000007947 */ /* 0x000fea0003800000 */
.L_x_2537:
        /* <DEDUP_REMOVED lines=8> */
[----:B------:R-:W2:Y:S01]  /*1530*/  LDG.E.U8 R2, [R2.64] ;  /* 0x0000002402027981 */ /* 0x000ea2000c1e1100 */
[----:B------:R-:W-:Y:S01]  /*1540*/  IMAD.MOV.U32 R18, RZ, RZ, RZ ;  /* 0x000000ffff127224 */ /* 0x000fe200078e00ff */
[----:B--2---:R-:W-:-:S04]  /*1550*/  ISETP.NE.AND P0, PT, R2, RZ, PT ;  /* 0x000000ff0200720c */ /* 0x004fc80003f05270 */
[----:B------:R-:W-:Y:S01]  /*1560*/  FSEL R19, RZ, 1.875, !P0 ;  /* 0x3ff00000ff137808 */ /* 0x000fe20004000000 */
[----:B------:R-:W-:Y:S05]  /*1570*/  BRA `(.L_x_2542) ;  /* 0x00000a3000007947 */ /* 0x000fea0003800000 */
.L_x_2551:
[----:B------:R0:W5:Y:S01]  /*1580*/  LDG.E.64 R18, [R2.64] ;  /* 0x0000002402127981 */ /* 0x000162000c1e1b00 */
[----:B------:R-:W-:Y:S05]  /*1590*/  BRA `(.L_x_2542) ;  /* 0x00000a1000007947 */ /* 0x000fea0003800000 */
.L_x_2550:
        /* <DEDUP_REMOVED lines=24> */
[----:B------:R-:W-:-:S05]  /*1720*/  LOP3.LUT R5, R5, 0x80000000, R0, 0xf8, !PT ;  /* 0x8000000005057812 */ /* 0x000fca00078ef800 */
[----:B------:R-:W-:-:S04]  /*1730*/  FMUL.FTZ R5, R5, 1 ;  /* 0x3f80000005057820 */ /* 0x000fc80000410000 */
[----:B------:R0:W1:Y:S01]  /*1740*/  F2F.F64.F32 R18, R5 ;  /* 0x0000000500127310 */ /* 0x0000620000201800 */
[----:B------:R-:W-:Y:S05]  /*1750*/  BRA `(.L_x_2542) ;  /* 0x0000085000007947 */ /* 0x000fea0003800000 */
.L_x_2553:
        /* <DEDUP_REMOVED lines=11> */
[----:B------:R-:W-:-:S05]  /*1810*/  LOP3.LUT R4, R4, 0x80000000, R5, 0xf8, !PT ;  /* 0x8000000004047812 */ /* 0x000fca00078ef805 */
[----:B------:R-:W-:-:S04]  /*1820*/  FMUL.FTZ R4, R4, 1 ;  /* 0x3f80000004047820 */ /* 0x000fc80000410000 */
[----:B------:R0:W1:Y:S01]  /*1830*/  F2F.F64.F32 R18, R4 ;  /* 0x0000000400127310 */ /* 0x0000620000201800 */
[----:B------:R-:W-:Y:S05]  /*1840*/  BRA `(.L_x_2542) ;  /* 0x0000076000007947 */ /* 0x000fea0003800000 */
.L_x_2552:
[----:B------:R-:W2:Y:S02]  /*1850*/  LDG.E.U16 R0, [R2.64] ;  /* 0x0000002402007981 */ /* 0x000ea4000c1e1500 */
[----:B--2---:R-:W-:-:S05]  /*1860*/  PRMT R0, RZ, 0x5410, R0 ;  /* 0x00005410ff007816 */ /* 0x004fca0000000000 */
[----:B------:R-:W-:-:S04]  /*1870*/  FMUL.FTZ R0, R0, 1 ;  /* 0x3f80000000007820 */ /* 0x000fc80000410000 */
[----:B------:R0:W1:Y:S01]  /*1880*/  F2F.F64.F32 R18, R0 ;  /* 0x0000000000127310 */ /* 0x0000620000201800 */
[----:B------:R-:W-:Y:S05]  /*1890*/  BRA `(.L_x_2542) ;  /* 0x0000071000007947 */ /* 0x000fea0003800000 */
.L_x_2549:
        /* <DEDUP_REMOVED lines=9> */
[----:B--2---:R0:W1:Y:S01]  /*1930*/  I2F.F64.U16 R18, R2 ;  /* 0x0000000200127312 */ /* 0x0040620000101800 */
[----:B------:R-:W-:Y:S05]  /*1940*/  BRA `(.L_x_2542) ;  /* 0x0000066000007947 */ /* 0x000fea0003800000 */
.L_x_2556:
        /* <DEDUP_REMOVED lines=21> */
.L_x_2560:
[----:B------:R-:W-:Y:S05]  /*1aa0*/  BSYNC B1 ;  /* 0x0000000000017941 */ /* 0x000fea0003800000 */
.L_x_2559:
[----:B------:R-:W-:Y:S01]  /*1ab0*/  LEA R3, R0, 0x3b800000, 0x17 ;  /* 0x3b80000000037811 */ /* 0x000fe200078eb8ff */
[----:B------:R-:W-:-:S05]  /*1ac0*/  IMAD.SHL.U32 R0, R2, 0x100000, RZ ;  /* 0x0010000002007824 */ /* 0x000fca00078e00ff */
[----:B------:R-:W-:Y:S02]  /*1ad0*/  LOP3.LUT R0, R3, R0, R4, 0xfe, !PT ;  /* 0x0000000003007212 */ /* 0x000fe400078efe04 */
.L_x_2558:
[----:B------:R-:W-:Y:S05]  /*1ae0*/  BSYNC B0 ;  /* 0x0000000000007941 */ /* 0x000fea0003800000 */
.L_x_2557:
[----:B------:R-:W-:-:S04]  /*1af0*/  FMUL.FTZ R0, R0, 1 ;  /* 0x3f80000000007820 */ /* 0x000fc80000410000 */
[----:B------:R0:W1:Y:S01]  /*1b00*/  F2F.F64.F32 R18, R0 ;  /* 0x0000000000127310 */ /* 0x0000620000201800 */
[----:B------:R-:W-:Y:S05]  /*1b10*/  BRA `(.L_x_2542) ;  /* 0x0000049000007947 */ /* 0x000fea0003800000 */
.L_x_2555:
        /* <DEDUP_REMOVED lines=21> */
.L_x_2564:
[----:B------:R-:W-:Y:S05]  /*1c70*/  BSYNC B1 ;  /* 0x0000000000017941 */ /* 0x000fea0003800000 */
.L_x_2563:
[----:B------:R-:W-:Y:S01]  /*1c80*/  LEA R3, R0, 0x37800000, 0x17 ;  /* 0x3780000000037811 */ /* 0x000fe200078eb8ff */
[----:B------:R-:W-:-:S05]  /*1c90*/  IMAD.SHL.U32 R0, R2, 0x200000, RZ ;  /* 0x0020000002007824 */ /* 0x000fca00078e00ff */
[----:B------:R-:W-:Y:S02]  /*1ca0*/  LOP3.LUT R0, R3, R0, R4, 0xfe, !PT ;  /* 0x0000000003007212 */ /* 0x000fe400078efe04 */
.L_x_2562:
[----:B------:R-:W-:Y:S05]  /*1cb0*/  BSYNC B0 ;  /* 0x0000000000007941 */ /* 0x000fea0003800000 */
.L_x_2561:
[----:B------:R-:W-:-:S04]  /*1cc0*/  FMUL.FTZ R0, R0, 1 ;  /* 0x3f80000000007820 */ /* 0x000fc80000410000 */
[----:B------:R0:W1:Y:S01]  /*1cd0*/  F2F.F64.F32 R18, R0 ;  /* 0x0000000000127310 */ /* 0x0000620000201800 */
[----:B------:R-:W-:Y:S05]  /*1ce0*/  BRA `(.L_x_2542) ;  /* 0x000002c000007947 */ /* 0x000fea0003800000 */
.L_x_2554:
        /* <DEDUP_REMOVED lines=14> */
.L_x_2568:
[----:B------:R-:W-:Y:S05]  /*1dd0*/  BSYNC B0 ;  /* 0x0000000000007941 */ /* 0x000fea0003800000 */
.L_x_2567:
[----:B------:R-:W-:-:S04]  /*1de0*/  FMUL.FTZ R0, R0, 1 ;  /* 0x3f80000000007820 */ /* 0x000fc80000410000 */
[----:B------:R0:W1:Y:S01]  /*1df0*/  F2F.F64.F32 R18, R0 ;  /* 0x0000000000127310 */ /* 0x0000620000201800 */
[----:B------:R-:W-:Y:S05]  /*1e00*/  BRA `(.L_x_2542) ;  /* 0x000001a000007947 */ /* 0x000fea0003800000 */
.L_x_2541:
        /* <DEDUP_REMOVED lines=19> */
[----:B------:R-:W-:Y:S01]  /*1f40*/  CS2R R18, SRZ ;  /* 0x0000000000127805 */ /* 0x000fe2000001ff00 */
[----:B------:R-:W-:Y:S05]  /*1f50*/  BRA `(.L_x_2542) ;  /* 0x0000005000007947 */ /* 0x000fea0003800000 */
.L_x_2566:
[----:B------:R-:W2:Y:S02]  /*1f60*/  LDG.E.64 R18, [R2.64] ;  /* 0x0000002402127981 */ /* 0x000ea4000c1e1b00 */
[----:B--2---:R-:W0:Y:S01]  /*1f70*/  I2F.F64.U64 R18, R18 ;  /* 0x0000001200127312 */ /* 0x004e220000301800 */
[----:B------:R-:W-:Y:S05]  /*1f80*/  BRA `(.L_x_2542) ;  /* 0x0000002000007947 */ /* 0x000fea0003800000 */
.L_x_2565:
[----:B------:R-:W2:Y:S02]  /*1f90*/  LDG.E R2, [R2.64] ;  /* 0x0000002402027981 */ /* 0x000ea4000c1e1900 */
[----:B--2---:R0:W1:Y:S02]  /*1fa0*/  I2F.F64.U32 R18, R2 ;  /* 0x0000000200127312 */ /* 0x0040640000201800 */
.L_x_2542:
[----:B0-----:R-:W0:Y:S01]  /*1fb0*/  LDC.U8 R2, c[0x0][0x3e3] ;  /* 0x0000f8c0ff027b82 */ /* 0x001e220000000000 */
[----:B------:R-:W-:-:S05]  /*1fc0*/  IADD3 R22, P1, R22, c[0x0][0x3d8], RZ ;  /* 0x0000f60016167a10 */ /* 0x000fca0007f3e0ff */
        /* <DEDUP_REMOVED lines=13> */
[----:B--2---:R-:W0:Y:S01]  /*20a0*/  I2F.F64.S16 R6, R6 ;  /* 0x0000000600067312 */ /* 0x004e220000101c00 */
[----:B------:R-:W-:Y:S05]  /*20b0*/  BRA `(.L_x_2574) ;  /* 0x00000e2000007947 */ /* 0x000fea0003800000 */
.L_x_2572:
[----:B------:R-:W2:Y:S02]  /*20c0*/  LDG.E.U8 R6, [R22.64] ;  /* 0x0000002416067981 */ /* 0x000ea4000c1e1100 */
[----:B--2---:R-:W0:Y:S01]  /*20d0*/  I2F.F64.U16 R6, R6 ;  /* 0x0000000600067312 */ /* 0x004e220000101800 */
[----:B------:R-:W-:Y:S05]  /*20e0*/  BRA `(.L_x_2574) ;  /* 0x00000df000007947 */ /* 0x000fea0003800000 */
.L_x_2571:
        /* <DEDUP_REMOVED lines=9> */
.L_x_2576:
[----:B------:R-:W2:Y:S02]  /*2180*/  LDG.E R6, [R22.64] ;  /* 0x0000002416067981 */ /* 0x000ea4000c1e1900 */
[----:B--2---:R-:W0:Y:S01]  /*2190*/  I2F.F64 R6, R6 ;  /* 0x0000000600067312 */ /* 0x004e220000201c00 */
[----:B------:R-:W-:Y:S05]  /*21a0*/  BRA `(.L_x_2574) ;  /* 0x00000d3000007947 */ /* 0x000fea0003800000 */
.L_x_2575:
[----:B------:R-:W2:Y:S02]  /*21b0*/  LDG.E.U16 R6, [R22.64] ;  /* 0x0000002416067981 */ /* 0x000ea4000c1e1500 */
[----:B--2---:R-:W0:Y:S01]  /*21c0*/  I2F.F64.S16 R6, R6 ;  /* 0x0000000600067312 */ /* 0x004e220000101c00 */
[----:B------:R-:W-:Y:S05]  /*21d0*/  BRA `(.L_x_2574) ;  /* 0x00000d0000007947 */ /* 0x000fea0003800000 */
.L_x_2570:
        /* <DEDUP_REMOVED lines=10> */
.L_x_2578:
[----:B------:R-:W2:Y:S02]  /*2280*/  LDG.E.U16 R0, [R22.64] ;  /* 0x0000002416007981 */ /* 0x000ea4000c1e1500 */
[----:B--2---:R-:W-:-:S05]  /*2290*/  HADD2.F32 R0, -RZ, R0.H0_H0 ;  /* 0x20000000ff007230 */ /* 0x004fca0000004100 */
[----:B------:R-:W-:-:S04]  /*22a0*/  FMUL.FTZ R0, R0, 1 ;  /* 0x3f80000000007820 */ /* 0x000fc80000410000 */
[----:B------:R0:W2:Y:S01]  /*22b0*/  F2F.F64.F32 R6, R0 ;  /* 0x0000000000067310 */ /* 0x0000a20000201800 */
[----:B------:R-:W-:Y:S05]  /*22c0*/  BRA `(.L_x_2574) ;  /* 0x00000c1000007947 */ /* 0x000fea0003800000 */
.L_x_2577:
        /* <DEDUP_REMOVED lines=10> */
.L_x_2580:
[----:B------:R-:W2:Y:S02]  /*2370*/  LDG.E.U16 R22, [R22.64] ;  /* 0x0000002416167981 */ /* 0x000ea4000c1e1500 */
[----:B--2---:R-:W-:-:S05]  /*2380*/  HADD2.F32 R0, -RZ, R22.H0_H0 ;  /* 0x20000016ff007230 */ /* 0x004fca0000004100 */
[----:B------:R-:W-:-:S04]  /*2390*/  FMUL.FTZ R0, R0, 1 ;  /* 0x3f80000000007820 */ /* 0x000fc80000410000 */
[----:B------:R0:W2:Y:S01]  /*23a0*/  F2F.F64.F32 R6, R0 ;  /* 0x0000000000067310 */ /* 0x0000a20000201800 */
[----:B------:R-:W-:Y:S05]  /*23b0*/  BRA `(.L_x_2574) ;  /* 0x00000b2000007947 */ /* 0x000fea0003800000 */
.L_x_2579:
[----:B------:R0:W5:Y:S01]  /*23c0*/  LDG.E.64 R6, [R22.64] ;  /* 0x0000002416067981 */ /* 0x000162000c1e1b00 */
[----:B------:R-:W-:Y:S05]  /*23d0*/  BRA `(.L_x_2574) ;  /* 0x00000b0000007947 */ /* 0x000fea0003800000 */
.L_x_2569:
        /* <DEDUP_REMOVED lines=13> */
.L_x_2583:
[----:B------:R0:W5:Y:S01]  /*24b0*/  LDG.E.64 R6, [R22.64] ;  /* 0x0000002416067981 */ /* 0x000162000c1e1b00 */
[----:B------:R-:W-:Y:S05]  /*24c0*/  BRA `(.L_x_2574) ;  /* 0x00000a1000007947 */ /* 0x000fea0003800000 */
.L_x_2582:
        /* <DEDUP_REMOVED lines=24> */
[----:B------:R-:W-:-:S05]  /*2650*/  LOP3.LUT R3, R3, 0x80000000, R0, 0xf8, !PT ;  /* 0x8000000003037812 */ /* 0x000fca00078ef800 */
[----:B------:R-:W-:-:S04]  /*2660*/  FMUL.FTZ R3, R3, 1 ;  /* 0x3f80000003037820 */ /* 0x000fc80000410000 */
[----:B------:R0:W2:Y:S01]  /*2670*/  F2F.F64.F32 R6, R3 ;  /* 0x0000000300067310 */ /* 0x0000a20000201800 */
[----:B------:R-:W-:Y:S05]  /*2680*/  BRA `(.L_x_2574) ;  /* 0x0000085000007947 */ /* 0x000fea0003800000 */
.L_x_2585:
        /* <DEDUP_REMOVED lines=11> */
[----:B------:R-:W-:-:S05]  /*2740*/  LOP3.LUT R2, R2, 0x80000000, R3, 0xf8, !PT ;  /* 0x8000000002027812 */ /* 0x000fca00078ef803 */
[----:B------:R-:W-:-:S04]  /*2750*/  FMUL.FTZ R2, R2, 1 ;  /* 0x3f80000002027820 */ /* 0x000fc80000410000 */
[----:B------:R0:W2:Y:S01]  /*2760*/  F2F.F64.F32 R6, R2 ;  /* 0x0000000200067310 */ /* 0x0000a20000201800 */
[----:B------:R-:W-:Y:S05]  /*2770*/  BRA `(.L_x_2574) ;  /* 0x0000076000007947 */ /* 0x000fea0003800000 */
.L_x_2584:
[----:B------:R-:W2:Y:S02]  /*2780*/  LDG.E.U16 R0, [R22.64] ;  /* 0x0000002416007981 */ /* 0x000ea4000c1e1500 */
[----:B--2---:R-:W-:-:S05]  /*2790*/  PRMT R0, RZ, 0x5410, R0 ;  /* 0x00005410ff007816 */ /* 0x004fca0000000000 */
[----:B------:R-:W-:-:S04]  /*27a0*/  FMUL.FTZ R0, R0, 1 ;  /* 0x3f80000000007820 */ /* 0x000fc80000410000 */
[----:B------:R0:W2:Y:S01]  /*27b0*/  F2F.F64.F32 R6, R0 ;  /* 0x0000000000067310 */ /* 0x0000a20000201800 */
[----:B------:R-:W-:Y:S05]  /*27c0*/  BRA `(.L_x_2574) ;  /* 0x0000071000007947 */ /* 0x000fea0003800000 */
.L_x_2581:
        /* <DEDUP_REMOVED lines=9> */
[----:B--2---:R-:W0:Y:S01]  /*2860*/  I2F.F64.U16 R6, R6 ;  /* 0x0000000600067312 */ /* 0x004e220000101800 */
[----:B------:R-:W-:Y:S05]  /*2870*/  BRA `(.L_x_2574) ;  /* 0x0000066000007947 */ /* 0x000fea0003800000 */
.L_x_2588:
        /* <DEDUP_REMOVED lines=21> */
.L_x_2592:
[----:B------:R-:W-:Y:S05]  /*29d0*/  BSYNC B1 ;  /* 0x0000000000017941 */ /* 0x000fea0003800000 */
.L_x_2591:
[----:B------:R-:W-:Y:S01]  /*29e0*/  LEA R3, R0, 0x3b800000, 0x17 ;  /* 0x3b80000000037811 */ /* 0x000fe200078eb8ff */
[----:B------:R-:W-:-:S05]  /*29f0*/  IMAD.SHL.U32 R0, R2, 0x100000, RZ ;  /* 0x0010000002007824 */ /* 0x000fca00078e00ff */
[----:B------:R-:W-:Y:S02]  /*2a00*/  LOP3.LUT R0, R3, R0, R4, 0xfe, !PT ;  /* 0x0000000003007212 */ /* 0x000fe400078efe04 */
.L_x_2590:
[----:B------:R-:W-:Y:S05]  /*2a10*/  BSYNC B0 ;  /* 0x0000000000007941 */ /* 0x000fea0003800000 */
.L_x_2589:
[----:B------:R-:W-:-:S04]  /*2a20*/  FMUL.FTZ R0, R0, 1 ;  /* 0x3f80000000007820 */ /* 0x000fc80000410000 */
[----:B------:R0:W2:Y:S01]  /*2a30*/  F2F.F64.F32 R6, R0 ;  /* 0x0000000000067310 */ /* 0x0000a20000201800 */
[----:B------:R-:W-:Y:S05]  /*2a40*/  BRA `(.L_x_2574) ;  /* 0x0000049000007947 */ /* 0x000fea0003800000 */
.L_x_2587:
        /* <DEDUP_REMOVED lines=21> */
.L_x_2596:
[----:B------:R-:W-:Y:S05]  /*2ba0*/  BSYNC B1 ;  /* 0x0000000000017941 */ /* 0x000fea0003800000 */
.L_x_2595:
[----:B------:R-:W-:Y:S01]  /*2bb0*/  LEA R3, R0, 0x37800000, 0x17 ;  /* 0x3780000000037811 */ /* 0x000fe200078eb8ff */
[----:B------:R-:W-:-:S05]  /*2bc0*/  IMAD.SHL.U32 R0, R2, 0x200000, RZ ;  /* 0x0020000002007824 */ /* 0x000fca00078e00ff */
[----:B------:R-:W-:Y:S02]  /*2bd0*/  LOP3.LUT R0, R3, R0, R4, 0xfe, !PT ;  /* 0x0000000003007212 */ /* 0x000fe400078efe04 */
.L_x_2594:
[----:B------:R-:W-:Y:S05]  /*2be0*/  BSYNC B0 ;  /* 0x0000000000007941 */ /* 0x000fea0003800000 */
.L_x_2593:
[----:B------:R-:W-:-:S04]  /*2bf0*/  FMUL.FTZ R0, R0, 1 ;  /* 0x3f80000000007820 */ /* 0x000fc80000410000 */
[----:B------:R0:W2:Y:S01]  /*2c00*/  F2F.F64.F32 R6, R0 ;  /* 0x0000000000067310 */ /* 0x0000a20000201800 */
[----:B------:R-:W-:Y:S05]  /*2c10*/  BRA `(.L_x_2574) ;  /* 0x000002c000007947 */ /* 0x000fea0003800000 */
.L_x_2586:
        /* <DEDUP_REMOVED lines=14> */
.L_x_2600:
[----:B------:R-:W-:Y:S05]  /*2d00*/  BSYNC B0 ;  /* 0x0000000000007941 */ /* 0x000fea0003800000 */
.L_x_2599:
[----:B------:R-:W-:-:S04]  /*2d10*/  FMUL.FTZ R0, R0, 1 ;  /* 0x3f80000000007820 */ /* 0x000fc80000410000 */
[----:B------:R0:W2:Y:S01]  /*2d20*/  F2F.F64.F32 R6, R0 ;  /* 0x0000000000067310 */ /* 0x0000a20000201800 */
[----:B------:R-:W-:Y:S05]  /*2d30*/  BRA `(.L_x_2574) ;  /* 0x000001a000007947 */ /* 0x000fea0003800000 */
.L_x_2573:
        /* <DEDUP_REMOVED lines=18> */
[----:B01---5:R-:W-:Y:S05]  /*2e60*/  CALL.ABS.NOINC R2 ;  /* 0x0000000002007343 */ /* 0x023fea0003c00000 */
[----:B------:R-:W-:Y:S01]  /*2e70*/  CS2R R6, SRZ ;  /* 0x0000000000067805 */ /* 0x000fe2000001ff00 */
[----:B------:R-:W-:Y:S05]  /*2e80*/  BRA `(.L_x_2574) ;  /* 0x0000005000007947 */ /* 0x000fea0003800000 */
.L_x_2598:
[----:B------:R-:W2:Y:S02]  /*2e90*/  LDG.E.64 R6, [R22.64] ;  /* 0x0000002416067981 */ /* 0x000ea4000c1e1b00 */
[----:B--2---:R-:W0:Y:S01]  /*2ea0*/  I2F.F64.U64 R6, R6 ;  /* 0x0000000600067312 */ /* 0x004e220000301800 */
[----:B------:R-:W-:Y:S05]  /*2eb0*/  BRA `(.L_x_2574) ;  /* 0x0000002000007947 */ /* 0x000fea0003800000 */
.L_x_2597:
[----:B------:R-:W2:Y:S02]  /*2ec0*/  LDG.E R6, [R22.64] ;  /* 0x0000002416067981 */ /* 0x000ea4000c1e1900 */
[----:B--2---:R-:W0:Y:S02]  /*2ed0*/  I2F.F64.U32 R6, R6 ;  /* 0x0000000600067312 */ /* 0x004e240000201800 */
.L_x_2574:
[C---:B0-2--5:R-:W0:Y:S01]  /*2ee0*/  DMUL R8, R6.reuse, c[0x2][0x58] ;  /* 0x0080160006087a28 */ /* 0x065e220000000000 */
[----:B------:R-:W-:Y:S01]  /*2ef0*/  IMAD.MOV.U32 R2, RZ, RZ, -0x4590d87 ;  /* 0xfba6f279ff027424 */ /* 0x000fe200078e00ff */
[----:B------:R-:W-:Y:S01]  /*2f00*/  BSSY B0, `(.L_x_2601) ;  /* 0x000005f000007945 */ /* 0x000fe20003800000 */
[----:B------:R-:W-:Y:S01]  /*2f10*/  IMAD.MOV.U32 R3, RZ, RZ, 0x3cf0679a ;  /* 0x3cf0679aff037424 */ /* 0x000fe200078e00ff */
[----:B------:R-:W2:Y:S01]  /*2f20*/  DMUL R4, R6, -0.5 ;  /* 0xbfe0000006047828 */ /* 0x000ea20000000000 */
[----:B------:R-:W-:-:S02]  /*2f30*/  IMAD.MOV.U32 R20, RZ, RZ, -0x5b8be47f ;  /* 0xa4741b81ff147424 */ /* 0x000fc400078e00ff */
[----:B------:R-:W-:Y:S02]  /*2f40*/  IMAD.MOV.U32 R21, RZ, RZ, 0x3e5ae904 ;  /* 0x3e5ae904ff157424 */ /* 0x000fe400078e00ff */
[----:B0-----:R-:W0:Y:S01]  /*2f50*/  DFMA R2, |R8|, -R2, c[0x2][0x60] ;  /* 0x008018000802762b */ /* 0x001e220000000a02 */
[----:B------:R-:W-:Y:S02]  /*2f60*/  IMAD.MOV.U32 R26, RZ, RZ, 0x69ce2bdf ;  /* 0x69ce2bdfff1a7424 */ /* 0x000fe400078e00ff */
[----:B------:R-:W-:Y:S01]  /*2f70*/  IMAD.MOV.U32 R27, RZ, RZ, 0x3e5ade15 ;  /* 0x3e5ade15ff1b7424 */ /* 0x000fe200078e00ff */
[----:B--2---:R-:W-:-:S04]  /*2f80*/  DMUL R4, R4, R6 ;  /* 0x0000000604047228 */ /* 0x004fc80000000000 */
[----:B0-----:R-:W0:-:S06]  /*2f90*/  DFMA R2, |R8|, R2, c[0x2][0x68] ;  /* 0x00801a000802762b */ /* 0x001e0c0000000202 */
[----:B0-----:R-:W0:Y:S01]  /*2fa0*/  DFMA R2, |R8|, R2, c[0x2][0x70] ;  /* 0x00801c000802762b */ /* 0x001e220000000202 */
[----:B------:R-:W-:-:S05]  /*2fb0*/  FSETP.GEU.FTZ.AND P1, PT, |R5|, 4.1917929649353027344, PT ;  /* 0x4086232b0500780b */ /* 0x000fca0003f3e200 */
[----:B0-----:R-:W0:-:S06]  /*2fc0*/  DFMA R2, |R8|, R2, c[0x2][0x78] ;  /* 0x00801e000802762b */ /* 0x001e0c0000000202 */
        /* <DEDUP_REMOVED lines=18> */
[C---:B0-----:R0:W2:Y:S02]  /*30f0*/  DFMA R10, |R8|.reuse, R2, c[0x2][0x110] ;  /* 0x00804400080a762b */ /* 0x0410a40000000202 */
[----:B0-----:R-:W-:Y:S02]  /*3100*/  IMAD.MOV.U32 R2, RZ, RZ, 0x652b82fe ;  /* 0x652b82feff027424 */ /* 0x001fe400078e00ff */
[----:B------:R-:W-:Y:S02]  /*3110*/  IMAD.MOV.U32 R3, RZ, RZ, 0x3ff71547 ;  /* 0x3ff71547ff037424 */ /* 0x000fe400078e00ff */
[----:B--2---:R-:W0:-:S04]  /*3120*/  DFMA R24, |R8|, R10, |R8| ;  /* 0x0000000a0818722b */ /* 0x004e080000000608 */
[----:B------:R-:W2:Y:S02]  /*3130*/  DFMA R2, R4, R2, 6.75539944105574400000e+15 ;  /* 0x433800000402742b */ /* 0x000ea40000000002 */
[----:B0-----:R-:W0:Y:S02]  /*3140*/  F2F.F32.F64 R0, R24 ;  /* 0x0000001800007310 */ /* 0x001e240000301000 */
[----:B------:R-:W-:-:S04]  /*3150*/  DSETP.GEU.AND P0, PT, |R24|, c[0x2][0x118], PT ;  /* 0x008046001800762a */ /* 0x000fc80003f0e200 */
[----:B--2---:R-:W2:-:S06]  /*3160*/  DADD R14, R2, -6.75539944105574400000e+15 ;  /* 0xc3380000020e7429 */ /* 0x004e8c0000000000 */
[----:B--2---:R-:W2:-:S04]  /*3170*/  DFMA R22, R14, c[0x2][0x0], R4 ;  /* 0x008000000e167a2b */ /* 0x004e880000000004 */
[----:B0-----:R-:W-:Y:S01]  /*3180*/  @!P0 FMUL R0, R0, 1.175494350822287508e-38 ;  /* 0x0080000000008820 */ /* 0x001fe20000400000 */
[----:B------:R-:W-:-:S03]  /*3190*/  DSETP.GE.AND P0, PT, |R8|, c[0x2][0x130], PT ;  /* 0x00804c000800762a */ /* 0x000fc60003f06200 */
[----:B------:R-:W-:Y:S01]  /*31a0*/  FMUL.FTZ R0, R0, -1.4426950216293334961 ;  /* 0xbfb8aa3b00007820 */ /* 0x000fe20000410000 */
[----:B--2---:R-:W-:-:S05]  /*31b0*/  DFMA R14, R14, c[0x2][0x8], R22 ;  /* 0x008002000e0e7a2b */ /* 0x004fca0000000016 */
[----:B------:R-:W0:Y:S02]  /*31c0*/  FRND R0, R0 ;  /* 0x0000000000007307 */ /* 0x000e240000201000 */
[----:B0-----:R-:W-:-:S06]  /*31d0*/  FMUL.FTZ R28, R0, 1 ;  /* 0x3f800000001c7820 */ /* 0x001fcc0000410000 */
[----:B------:R-:W0:Y:S08]  /*31e0*/  MUFU.EX2 R0, R0 ;  /* 0x0000000000007308 */ /* 0x000e300000000800 */
[----:B------:R-:W2:Y:S02]  /*31f0*/  F2F.F64.F32 R12, R28 ;  /* 0x0000001c000c7310 */ /* 0x000ea40000201800 */
[----:B--2---:R-:W2:-:S04]  /*3200*/  DFMA R12, -R12, c[0x2][0x120], -R24 ;  /* 0x008048000c0c7a2b */ /* 0x004e880000000918 */
[----:B------:R-:W3:-:S04]  /*3210*/  DADD R24, |R8|, -R24 ;  /* 0x0000000008187229 */ /* 0x000ec80000000a18 */
[----:B--2---:R-:W2:-:S04]  /*3220*/  DFMA R20, R12, R20, c[0x2][0x138] ;  /* 0x00804e000c14762b */ /* 0x004e880000000014 */
[----:B---3--:R-:W-:-:S04]  /*3230*/  DFMA R24, |R8|, R10, R24 ;  /* 0x0000000a0818722b */ /* 0x008fc80000000218 */
[----:B--2---:R-:W2:-:S04]  /*3240*/  DFMA R22, R12, R20, c[0x2][0x140] ;  /* 0x008050000c16762b */ /* 0x004e880000000014 */
[----:B------:R-:W3:-:S04]  /*3250*/  DFMA R20, R14, R26, c[0x2][0x10] ;  /* 0x008004000e14762b */ /* 0x000ec8000000001a */
[----:B--2---:R-:W2:-:S04]  /*3260*/  DFMA R26, R12, R22, c[0x2][0x148] ;  /* 0x008052000c1a762b */ /* 0x004e880000000016 */
[----:B---3--:R-:W3:-:S04]  /*3270*/  DFMA R22, R14, R20, c[0x2][0x18] ;  /* 0x008006000e16762b */ /* 0x008ec80000000014 */
[----:B--2---:R0:W2:Y:S02]  /*3280*/  DFMA R20, R12, R26, c[0x2][0x150] ;  /* 0x008054000c14762b */ /* 0x0040a4000000001a */
[----:B0-----:R-:W-:Y:S02]  /*3290*/  FMUL.FTZ R26, R0, 1 ;  /* 0x3f800000001a7820 */ /* 0x001fe40000410000 */
[----:B---3--:R-:W0:Y:S01]  /*32a0*/  DFMA R22, R14, R22, c[0x2][0x20] ;  /* 0x008008000e16762b */ /* 0x008e220000000016 */
[----:B------:R-:W3:Y:S03]  /*32b0*/  LDC.U8 R0, c[0x0][0x3e1] ;  /* 0x0000f840ff007b82 */ /* 0x000ee60000000000 */
[----:B--2---:R-:W2:-:S04]  /*32c0*/  DFMA R20, R12, R20, c[0x2][0x158] ;  /* 0x008056000c14762b */ /* 0x004e880000000014 */
[----:B0-----:R-:W0:-:S04]  /*32d0*/  DFMA R22, R14, R22, c[0x2][0x28] ;  /* 0x00800a000e16762b */ /* 0x001e080000000016 */
[----:B--2---:R-:W2:-:S04]  /*32e0*/  DFMA R20, R12, R20, c[0x2][0x160] ;  /* 0x008058000c14762b */ /* 0x004e880000000014 */
[----:B0-----:R-:W0:-:S04]  /*32f0*/  DFMA R22, R14, R22, c[0x2][0x30] ;  /* 0x00800c000e16762b */ /* 0x001e080000000016 */
[----:B--2---:R-:W2:-:S04]  /*3300*/  DFMA R10, R12, R20, c[0x2][0x168] ;  /* 0x00805a000c0a762b */ /* 0x004e880000000014 */
[----:B0-----:R-:W0:-:S04]  /*3310*/  DFMA R20, R14, R22, c[0x2][0x38] ;  /* 0x00800e000e14762b */ /* 0x001e080000000016 */
[----:B--2---:R-:W2:-:S04]  /*3320*/  DFMA R10, R12, R10, c[0x2][0x170] ;  /* 0x00805c000c0a762b */ /* 0x004e88000000000a */
[----:B0-----:R-:W0:-:S04]  /*3330*/  DFMA R20, R14, R20, c[0x2][0x40] ;  /* 0x008010000e14762b */ /* 0x001e080000000014 */
[----:B--2---:R2:W4:Y:S02]  /*3340*/  DFMA R22, R12, R10, c[0x2][0x178] ;  /* 0x00805e000c16762b */ /* 0x004524000000000a */
[----:B--2---:R-:W2:Y:S02]  /*3350*/  F2F.F64.F32 R10, R26 ;  /* 0x0000001a000a7310 */ /* 0x004ea40000201800 */
[----:B0-----:R-:W0:-:S04]  /*3360*/  DFMA R20, R14, R20, c[0x2][0x48] ;  /* 0x008012000e14762b */ /* 0x001e080000000014 */
[----:B----4-:R-:W4:-:S04]  /*3370*/  DMUL R22, R12, R22 ;  /* 0x000000160c167228 */ /* 0x010f080000000000 */
[----:B0-----:R-:W0:-:S04]  /*3380*/  DFMA R20, R14, R20, c[0x2][0x50] ;  /* 0x008014000e14762b */ /* 0x001e080000000014 */
[----:B----4-:R-:W4:-:S04]  /*3390*/  DFMA R24, R12, R22, -R24 ;  /* 0x000000160c18722b */ /* 0x010f080000000818 */
[----:B0-----:R-:W0:-:S04]  /*33a0*/  DFMA R22, R14, R20, 1 ;  /* 0x3ff000000e16742b */ /* 0x001e080000000014 */
[----:B--2---:R-:W-:-:S04]  /*33b0*/  DADD R20, -R10, 1 ;  /* 0x3ff000000a147429 */ /* 0x004fc80000000100 */
[----:B----4-:R-:W2:-:S04]  /*33c0*/  DADD R24, R12, R24 ;  /* 0x000000000c187229 */ /* 0x010e880000000018 */
[----:B0-----:R-:W0:-:S04]  /*33d0*/  DFMA R14, R14, R22, 1 ;  /* 0x3ff000000e0e742b */ /* 0x001e080000000016 */
[----:B--2---:R-:W2:-:S06]  /*33e0*/  DFMA R20, R10, -R24, R20 ;  /* 0x800000180a14722b */ /* 0x004e8c0000000014 */
[----:B0-----:R-:W-:Y:S02]  /*33f0*/  IMAD R13, R2, 0x100000, R15 ;  /* 0x00100000020d7824 */ /* 0x001fe400078e020f */
[----:B------:R-:W-:Y:S02]  /*3400*/  IMAD.MOV.U32 R12, RZ, RZ, R14 ;  /* 0x000000ffff0c7224 */ /* 0x000fe400078e000e */
[----:B--2---:R-:W-:Y:S01]  /*3410*/  FSEL R11, R21, 1.875, !P0 ;  /* 0x3ff00000150b7808 */ /* 0x004fe20004000000 */
[----:B------:R-:W-:Y:S05]  /*3420*/  @!P1 BRA `(.L_x_2602) ;  /* 0x000000c000009947 */ /* 0x000fea0003800000 */
[----:B---3--:R-:W-:Y:S01]  /*3430*/  FSETP.GEU.FTZ.AND P1, PT, |R5|, 4.2275390625, PT ;  /* 0x408748000500780b */ /* 0x008fe20003f3e200 */
[----:B------:R-:W-:-:S04]  /*3440*/  DADD R12, R4, +INF ;  /* 0x7ff00000040c7429 */ /* 0x000fc80000000000 */
[----:B------:R-:W0:-:S06]  /*3450*/  DSETP.GEU.AND P2, PT, R4, RZ, PT ;  /* 0x000000ff0400722a */ /* 0x000e0c0003f4e000 */
[----:B0-----:R-:W-:Y:S02]  /*3460*/  FSEL R12, R12, RZ, P2 ;  /* 0x000000ff0c0c7208 */ /* 0x001fe40001000000 */
[----:B------:R-:W-:Y:S02]  /*3470*/  @!P1 LEA.HI R3, R2, R2, RZ, 0x1 ;  /* 0x0000000202039211 */ /* 0x000fe400078f08ff */
[----:B------:R-:W-:Y:S02]  /*3480*/  FSEL R13, R13, RZ, P2 ;  /* 0x000000ff0d0d7208 */ /* 0x000fe40001000000 */
[----:B------:R-:W-:-:S05]  /*3490*/  @!P1 SHF.R.S32.HI R3, RZ, 0x1, R3 ;  /* 0x00000001ff039819 */ /* 0x000fca0000011403 */
[----:B------:R-:W-:Y:S02]  /*34a0*/  @!P1 IMAD.IADD R2, R2, 0x1, -R3 ;  /* 0x0000000102029824 */ /* 0x000fe400078e0a03 */
[----:B------:R-:W-:-:S03]  /*34b0*/  @!P1 IMAD R15, R3, 0x100000, R15 ;  /* 0x00100000030f9824 */ /* 0x000fc600078e020f */
[----:B------:R-:W-:Y:S01]  /*34c0*/  @!P1 LEA R3, R2, 0x3ff00000, 0x14 ;  /* 0x3ff0000002039811 */ /* 0x000fe200078ea0ff */
[----:B------:R-:W-:-:S06]  /*34d0*/  @!P1 IMAD.MOV.U32 R2, RZ, RZ, RZ ;  /* 0x000000ffff029224 */ /* 0x000fcc00078e00ff */
[----:B------:R0:W2:-:S06]  /*34e0*/  @!P1 DMUL R12, R14, R2 ;  /* 0x000000020e0c9228 */ /* 0x00008c0000000000 */
.L_x_2602:
[----:B---3--:R-:W-:Y:S05]  /*34f0*/  BSYNC B0 ;  /* 0x0000000000007941 */ /* 0x008fea0003800000 */
.L_x_2601:
[----:B--2---:R-:W2:Y:S01]  /*3500*/  DMUL R12, R12, c[0x2][0x128] ;  /* 0x00804a000c0c7a28 */ /* 0x004ea20000000000 */
[----:B------:R-:W-:Y:S02]  /*3510*/  FSEL R20, R20, RZ, !P0 ;  /* 0x000000ff14147208 */ /* 0x000fe40004000000 */
[----:B------:R-:W-:Y:S02]  /*3520*/  LOP3.LUT R21, R11, 0x80000000, R9, 0xb8, !PT ;  /* 0x800000000b157812 */ /* 0x000fe400078eb809 */
[----:B0-----:R-:W-:Y:S01]  /*3530*/  PRMT R2, R0, 0x9910, RZ ;  /* 0x0000991000027816 */ /* 0x001fe200000000ff */
[----:B--2---:R-:W-:-:S03]  /*3540*/  DMUL R12, R12, R6 ;  /* 0x000000060c0c7228 */ /* 0x004fc60000000000 */
[----:B------:R-:W-:Y:S01]  /*3550*/  ISETP.GT.AND P0, PT, R2, 0x9, PT ;  /* 0x000000090200780c */ /* 0x000fe20003f04270 */
[----:B------:R-:W0:-:S06]  /*3560*/  DADD R20, R20, 1 ;  /* 0x3ff0000014147429 */ /* 0x000e0c0000000000 */
[----:B0-----:R-:W0:-:S06]  /*3570*/  DFMA R4, R20, 0.5, R12 ;  /* 0x3fe000001404782b */ /* 0x001e0c000000000c */
[----:B01----:R0:W1:Y:S01]  /*3580*/  DMUL R4, R4, R18 ;  /* 0x0000001204047228 */ /* 0x0030620000000000 */
        /* <DEDUP_REMOVED lines=9> */
[----:B-1----:R-:W1:Y:S02]  /*3620*/  F2I.F64.TRUNC R5, R4 ;  /* 0x0000000400057311 */ /* 0x002e64000030d100 */
[----:B-1----:R1:W-:Y:S01]  /*3630*/  STG.E.U8 [R16.64], R5 ;  /* 0x0000000510007986 */ /* 0x0023e2000c101124 */
[----:B------:R-:W-:Y:S05]  /*3640*/  BRA `(.L_x_2608) ;  /* 0x00000f1000007947 */ /* 0x000fea0003800000 */
.L_x_2606:
[----:B-1----:R-:W1:Y:S02]  /*3650*/  F2I.S64.F64.TRUNC R4, R4 ;  /* 0x0000000400047311 */ /* 0x002e64000030d900 */
[----:B-1----:R-:W-:-:S05]  /*3660*/  IMAD.MOV.U32 R3, RZ, RZ, R4 ;  /* 0x000000ffff037224 */ /* 0x002fca00078e0004 */
[----:B------:R1:W-:Y:S01]  /*3670*/  STG.E.U8 [R16.64], R3 ;  /* 0x0000000310007986 */ /* 0x0003e2000c101124 */
[----:B------:R-:W-:Y:S05]  /*3680*/  BRA `(.L_x_2608) ;  /* 0x00000ed000007947 */ /* 0x000fea0003800000 */
.L_x_2605:
[----:B------:R-:W-:-:S13]  /*3690*/  ISETP.NE.AND P0, PT, R2, 0x2, PT ;  /* 0x000000020200780c */ /* 0x000fda0003f05270 */
[----:B------:R-:W-:Y:S05]  /*36a0*/  @!P0 BRA `(.L_x_2609) ;  /* 0x000000a000008947 */ /* 0x000fea0003800000 */
[----:B------:R-:W-:-:S13]  /*36b0*/  ISETP.NE.AND P0, PT, R2, 0x3, PT ;  /* 0x000000030200780c */ /* 0x000fda0003f05270 */
[----:B------:R-:W-:Y:S05]  /*36c0*/  @!P0 BRA `(.L_x_2610) ;  /* 0x0000005000008947 */ /* 0x000fea0003800000 */
[----:B------:R-:W-:-:S13]  /*36d0*/  ISETP.NE.AND P0, PT, R2, 0x4, PT ;  /* 0x000000040200780c */ /* 0x000fda0003f05270 */
[----:B------:R-:W-:Y:S05]  /*36e0*/  @P0 BRA `(.L_x_2607) ;  /* 0x00000ce000000947 */ /* 0x000fea0003800000 */
[----:B-1----:R-:W1:Y:S02]  /*36f0*/  F2I.S64.F64.TRUNC R4, R4 ;  /* 0x0000000400047311 */ /* 0x002e64000030d900 */
[----:B-1----:R1:W-:Y:S01]  /*3700*/  STG.E.64 [R16.64], R4 ;  /* 0x0000000410007986 */ /* 0x0023e2000c101b24 */
[----:B------:R-:W-:Y:S05]  /*3710*/  BRA `(.L_x_2608) ;  /* 0x00000e4000007947 */ /* 0x000fea0003800000 */
.L_x_2610:
[----:B-1----:R-:W1:Y:S02]  /*3720*/  F2I.F64.TRUNC R5, R4 ;  /* 0x0000000400057311 */ /* 0x002e64000030d100 */
[----:B-1----:R1:W-:Y:S01]  /*3730*/  STG.E [R16.64], R5 ;  /* 0x0000000510007986 */ /* 0x0023e2000c101924 */
[----:B------:R-:W-:Y:S05]  /*3740*/  BRA `(.L_x_2608) ;  /* 0x00000e1000007947 */ /* 0x000fea0003800000 */
.L_x_2609:
[----:B-1----:R-:W1:Y:S02]  /*3750*/  F2I.F64.TRUNC R5, R4 ;  /* 0x0000000400057311 */ /* 0x002e64000030d100 */
[----:B-1----:R1:W-:Y:S01]  /*3760*/  STG.E.U16 [R16.64], R5 ;  /* 0x0000000510007986 */ /* 0x0023e2000c101524 */
[----:B------:R-:W-:Y:S05]  /*3770*/  BRA `(.L_x_2608) ;  /* 0x00000de000007947 */ /* 0x000fea0003800000 */
.L_x_2604:
[----:B------:R-:W-:-:S13]  /*3780*/  ISETP.GT.AND P0, PT, R2, 0x6, PT ;  /* 0x000000060200780c */ /* 0x000fda0003f04270 */
[----:B------:R-:W-:Y:S05]  /*3790*/  @P0 BRA `(.L_x_2611) ;  /* 0x000000f000000947 */ /* 0x000fea0003800000 */
[----:B------:R-:W-:-:S13]  /*37a0*/  ISETP.NE.AND P0, PT, R2, 0x5, PT ;  /* 0x000000050200780c */ /* 0x000fda0003f05270 */
[----:B------:R-:W-:Y:S05]  /*37b0*/  @!P0 BRA `(.L_x_2612) ;  /* 0x0000007000008947 */ /* 0x000fea0003800000 */
[----:B------:R-:W-:-:S13]  /*37c0*/  ISETP.NE.AND P0, PT, R2, 0x6, PT ;  /* 0x000000060200780c */ /* 0x000fda0003f05270 */
[----:B------:R-:W-:Y:S05]  /*37d0*/  @P0 BRA `(.L_x_2607) ;  /* 0x00000bf000000947 */ /* 0x000fea0003800000 */
[----:B-1----:R-:W1:Y:S01]  /*37e0*/  F2F.F32.F64 R3, R4 ;  /* 0x0000000400037310 */ /* 0x002e620000301000 */
[----:B------:R-:W1:-:S14]  /*37f0*/  DSETP.GEU.AND P0, PT, |R4|, c[0x2][0x118], PT ;  /* 0x008046000400762a */ /* 0x000e5c0003f0e200 */
[----:B-1----:R-:W-:-:S05]  /*3800*/  @!P0 FMUL R3, R3, 1.175494350822287508e-38 ;  /* 0x0080000003038820 */ /* 0x002fca0000400000 */
[----:B------:R1:W-:Y:S01]  /*3810*/  STG.E [R16.64], R3 ;  /* 0x0000000310007986 */ /* 0x0003e2000c101924 */
[----:B------:R-:W-:Y:S05]  /*3820*/  BRA `(.L_x_2608) ;  /* 0x00000d3000007947 */ /* 0x000fea0003800000 */
.L_x_2612:
[----:B-1----:R-:W1:Y:S01]  /*3830*/  F2F.F32.F64 R0, R4 ;  /* 0x0000000400007310 */ /* 0x002e620000301000 */
[----:B------:R-:W1:-:S14]  /*3840*/  DSETP.GEU.AND P0, PT, |R4|, c[0x2][0x118], PT ;  /* 0x008046000400762a */ /* 0x000e5c0003f0e200 */
[----:B-1----:R-:W-:-:S05]  /*3850*/  @!P0 FMUL R0, R0, 1.175494350822287508e-38 ;  /* 0x0080000000008820 */ /* 0x002fca0000400000 */
[----:B------:R-:W-:-:S05]  /*3860*/  F2FP.PACK_AB R0, RZ, R0 ;  /* 0x00000000ff00723e */ /* 0x000fca00000000ff */
[----:B------:R1:W-:Y:S01]  /*3870*/  STG.E.U16 [R16.64], R0 ;  /* 0x0000000010007986 */ /* 0x0003e2000c101524 */
[----:B------:R-:W-:Y:S05]  /*3880*/  BRA `(.L_x_2608) ;  /* 0x00000cd000007947 */ /* 0x000fea0003800000 */
.L_x_2611:
[----:B------:R-:W-:-:S13]  /*3890*/  ISETP.NE.AND P0, PT, R2, 0x7, PT ;  /* 0x000000070200780c */ /* 0x000fda0003f05270 */
[----:B------:R-:W-:Y:S05]  /*38a0*/  @!P0 BRA `(.L_x_2613) ;  /* 0x0000011000008947 */ /* 0x000fea0003800000 */
[----:B------:R-:W-:-:S13]  /*38b0*/  ISETP.NE.AND P0, PT, R2, 0x8, PT ;  /* 0x000000080200780c */ /* 0x000fda0003f05270 */
[----:B------:R-:W-:Y:S05]  /*38c0*/  @!P0 BRA `(.L_x_2614) ;  /* 0x0000008000008947 */ /* 0x000fea0003800000 */
[----:B------:R-:W-:-:S13]  /*38d0*/  ISETP.NE.AND P0, PT, R2, 0x9, PT ;  /* 0x000000090200780c */ /* 0x000fda0003f05270 */
[----:B------:R-:W-:Y:S05]  /*38e0*/  @P0 BRA `(.L_x_2607) ;  /* 0x00000ae000000947 */ /* 0x000fea0003800000 */
[----:B-1----:R-:W1:Y:S01]  /*38f0*/  F2F.F32.F64 R2, R4 ;  /* 0x0000000400027310 */ /* 0x002e620000301000 */
[----:B------:R-:W1:Y:S01]  /*3900*/  DSETP.GEU.AND P0, PT, |R4|, c[0x2][0x118], PT ;  /* 0x008046000400762a */ /* 0x000e620003f0e200 */
[----:B------:R-:W-:-:S13]  /*3910*/  IMAD.MOV.U32 R3, RZ, RZ, RZ ;  /* 0x000000ffff037224 */ /* 0x000fda00078e00ff */
[----:B-1----:R-:W-:-:S05]  /*3920*/  @!P0 FMUL R2, R2, 1.175494350822287508e-38 ;  /* 0x0080000002028820 */ /* 0x002fca0000400000 */
[----:B------:R1:W-:Y:S01]  /*3930*/  STG.E.64 [R16.64], R2 ;  /* 0x0000000210007986 */ /* 0x0003e2000c101b24 */
[----:B------:R-:W-:Y:S05]  /*3940*/  BRA `(.L_x_2608) ;  /* 0x00000c1000007947 */ /* 0x000fea0003800000 */
.L_x_2614:
[----:B-1----:R-:W1:Y:S01]  /*3950*/  F2F.F32.F64 R0, R4 ;  /* 0x0000000400007310 */ /* 0x002e620000301000 */
[----:B------:R-:W1:-:S14]  /*3960*/  DSETP.GEU.AND P0, PT, |R4|, c[0x2][0x118], PT ;  /* 0x008046000400762a */ /* 0x000e5c0003f0e200 */
[----:B-1----:R-:W-:-:S05]  /*3970*/  @!P0 FMUL R0, R0, 1.175494350822287508e-38 ;  /* 0x0080000000008820 */ /* 0x002fca0000400000 */
[----:B------:R-:W-:-:S04]  /*3980*/  F2FP.PACK_AB R3, RZ, R0 ;  /* 0x00000000ff03723e */ /* 0x000fc800000000ff */
[----:B------:R-:W-:-:S05]  /*3990*/  PRMT R3, R3, 0x5410, RZ ;  /* 0x0000541003037816 */ /* 0x000fca00000000ff */
[----:B------:R1:W-:Y:S01]  /*39a0*/  STG.E [R16.64], R3 ;  /* 0x0000000310007986 */ /* 0x0003e2000c101924 */
[----:B------:R-:W-:Y:S05]  /*39b0*/  BRA `(.L_x_2608) ;  /* 0x00000ba000007947 */ /* 0x000fea0003800000 */
.L_x_2613:
[----:B-1----:R1:W-:Y:S01]  /*39c0*/  STG.E.64 [R16.64], R4 ;  /* 0x0000000410007986 */ /* 0x0023e2000c101b24 */
[----:B------:R-:W-:Y:S05]  /*39d0*/  BRA `(.L_x_2608) ;  /* 0x00000b8000007947 */ /* 0x000fea0003800000 */
.L_x_2603:
        /* <DEDUP_REMOVED lines=8> */
[----:B-1----:R-:W1:-:S06]  /*3a60*/  DSETP.NEU.AND P0, PT, R4, RZ, PT ;  /* 0x000000ff0400722a */ /* 0x002e4c0003f0d000 */
[----:B-1----:R-:W-:-:S05]  /*3a70*/  SEL R3, RZ, 0x1, !P0 ;  /* 0x00000001ff037807 */ /* 0x002fca0004000000 */
[----:B------:R1:W-:Y:S01]  /*3a80*/  STG.E.U8 [R16.64], R3 ;  /* 0x0000000310007986 */ /* 0x0003e2000c101124 */
[----:B------:R-:W-:Y:S05]  /*3a90*/  BRA `(.L_x_2608) ;  /* 0x00000ac000007947 */ /* 0x000fea0003800000 */
.L_x_2617:
[----:B------:R-:W-:-:S05]  /*3aa0*/  CS2R R6, SRZ ;  /* 0x0000000000067805 */ /* 0x000fca000001ff00 */
[----:B-1----:R1:W-:Y:S01]  /*3ab0*/  STG.E.128 [R16.64], R4 ;  /* 0x0000000410007986 */ /* 0x0023e2000c101d24 */
[----:B------:R-:W-:Y:S05]  /*3ac0*/  BRA `(.L_x_2608) ;  /* 0x00000a9000007947 */ /* 0x000fea0003800000 */
.L_x_2616:
        /* <DEDUP_REMOVED lines=8> */
[----:B------:R-:W-:-:S13]  /*3b50*/  BSSY B0, `(.L_x_2620) ;  /* 0x000000f000007945 */ /* 0x000fda0003800000 */
[----:B-1----:R-:W-:-:S05]  /*3b60*/  @!P0 FMUL R7, R7, 1.175494350822287508e-38 ;  /* 0x0080000007078820 */ /* 0x002fca0000400000 */
        /* <DEDUP_REMOVED lines=13> */
.L_x_2621:
[----:B------:R-:W-:Y:S05]  /*3c40*/  BSYNC B0 ;  /* 0x0000000000007941 */ /* 0x000fea0003800000 */
.L_x_2620:
[----:B------:R-:W-:-:S05]  /*3c50*/  LOP3.LUT R3, R0, R3, RZ, 0xfc, !PT ;  /* 0x0000000300037212 */ /* 0x000fca00078efcff */
[----:B------:R1:W-:Y:S01]  /*3c60*/  STG.E.U8 [R16.64], R3 ;  /* 0x0000000310007986 */ /* 0x0003e2000c101124 */
[----:B------:R-:W-:Y:S05]  /*3c70*/  BRA `(.L_x_2608) ;  /* 0x000008e000007947 */ /* 0x000fea0003800000 */
.L_x_2619:
[----:B-1----:R-:W1:Y:S01]  /*3c80*/  F2F.F32.F64 R3, R4 ;  /* 0x0000000400037310 */ /* 0x002e620000301000 */
[----:B------:R-:W1:Y:S01]  /*3c90*/  DSETP.GEU.AND P0, PT, |R4|, c[0x2][0x118], PT ;  /* 0x008046000400762a */ /* 0x000e620003f0e200 */
[----:B------:R-:W-:-:S13]  /*3ca0*/  BSSY B0, `(.L_x_2622) ;  /* 0x0000010000007945 */ /* 0x000fda0003800000 */
[----:B-1----:R-:W-:-:S05]  /*3cb0*/  @!P0 FMUL R3, R3, 1.175494350822287508e-38 ;  /* 0x0080000003038820 */ /* 0x002fca0000400000 */
        /* <DEDUP_REMOVED lines=11> */
.L_x_2623:
[----:B------:R-:W-:Y:S01]  /*3d70*/  IMAD.MOV.U32 R0, RZ, RZ, 0x7f ;  /* 0x0000007fff007424 */ /* 0x000fe200078e00ff */
[----:B------:R-:W-:-:S04]  /*3d80*/  ISETP.GT.U32.AND P0, PT, R2, 0x7f800000, PT ;  /* 0x7f8000000200780c */ /* 0x000fc80003f04070 */
[----:B------:R-:W-:-:S04]  /*3d90*/  SEL R0, R0, 0x7c, P0 ;  /* 0x0000007c00007807 */ /* 0x000fc80000000000 */
.L_x_2624:
[----:B------:R-:W-:Y:S05]  /*3da0*/  BSYNC B0 ;  /* 0x0000000000007941 */ /* 0x000fea0003800000 */
.L_x_2622:
[----:B------:R-:W-:-:S04]  /*3db0*/  LOP3.LUT R2, R3, 0x80000000, RZ, 0xc0, !PT ;  /* 0x8000000003027812 */ /* 0x000fc800078ec0ff */
[----:B------:R-:W-:-:S04]  /*3dc0*/  SHF.R.U32.HI R3, RZ, 0x18, R2 ;  /* 0x00000018ff037819 */ /* 0x000fc80000011602 */
[----:B------:R-:W-:-:S05]  /*3dd0*/  LOP3.LUT R3, R0, R3, RZ, 0xfc, !PT ;  /* 0x0000000300037212 */ /* 0x000fca00078efcff */
[----:B------:R1:W-:Y:S01]  /*3de0*/  STG.E.U8 [R16.64], R3 ;  /* 0x0000000310007986 */ /* 0x0003e2000c101124 */
[----:B------:R-:W-:Y:S05]  /*3df0*/  BRA `(.L_x_2608) ;  /* 0x0000076000007947 */ /* 0x000fea0003800000 */
.L_x_2618:
[----:B-1----:R-:W1:Y:S01]  /*3e00*/  F2F.F32.F64 R0, R4 ;  /* 0x0000000400007310 */ /* 0x002e620000301000 */
[----:B------:R-:W1:-:S14]  /*3e10*/  DSETP.GEU.AND P0, PT, |R4|, c[0x2][0x118], PT ;  /* 0x008046000400762a */ /* 0x000e5c0003f0e200 */
[----:B-1----:R-:W-:-:S05]  /*3e20*/  @!P0 FMUL R0, R0, 1.175494350822287508e-38 ;  /* 0x0080000000008820 */ /* 0x002fca0000400000 */
[----:B------:R-:W-:-:S05]  /*3e30*/  F2FP.BF16.PACK_AB R0, RZ, R0 ;  /* 0x00000000ff00723e */ /* 0x000fca00000010ff */
[----:B------:R1:W-:Y:S01]  /*3e40*/  STG.E.U16 [R16.64], R0 ;  /* 0x0000000010007986 */ /* 0x0003e2000c101524 */
[----:B------:R-:W-:Y:S05]  /*3e50*/  BRA `(.L_x_2608) ;  /* 0x0000070000007947 */ /* 0x000fea0003800000 */
.L_x_2615:
        /* <DEDUP_REMOVED lines=8> */
[----:B-1----:R-:W1:Y:S02]  /*3ee0*/  F2I.U32.F64.TRUNC R5, R4 ;  /* 0x0000000400057311 */ /* 0x002e64000030d000 */
[----:B-1----:R1:W-:Y:S01]  /*3ef0*/  STG.E.U16 [R16.64], R5 ;  /* 0x0000000510007986 */ /* 0x0023e2000c101524 */
[----:B------:R-:W-:Y:S05]  /*3f00*/  BRA `(.L_x_2608) ;  /* 0x0000065000007947 */ /* 0x000fea0003800000 */
.L_x_2627:
[----:B-1----:R-:W1:Y:S01]  /*3f10*/  F2F.F32.F64 R3, R4 ;  /* 0x0000000400037310 */ /* 0x002e620000301000 */
[----:B------:R-:W1:Y:S01]  /*3f20*/  DSETP.GEU.AND P0, PT, |R4|, c[0x2][0x118], PT ;  /* 0x008046000400762a */ /* 0x000e620003f0e200 */
[----:B------:R-:W-:Y:S01]  /*3f30*/  BSSY B0, `(.L_x_2628) ;  /* 0x0000015000007945 */ /* 0x000fe20003800000 */
[----:B------:R-:W-:-:S12]  /*3f40*/  IMAD.MOV.U32 R8, RZ, RZ, 0x80 ;  /* 0x00000080ff087424 */ /* 0x000fd800078e00ff */
[----:B-1----:R-:W-:-:S05]  /*3f50*/  @!P0 FMUL R3, R3, 1.175494350822287508e-38 ;  /* 0x0080000003038820 */ /* 0x002fca0000400000 */
        /* <DEDUP_REMOVED lines=14> */
.L_x_2630:
[----:B------:R-:W-:-:S04]  /*4040*/  LOP3.LUT R2, R3, 0x80000000, RZ, 0xc0, !PT ;  /* 0x8000000003027812 */ /* 0x000fc800078ec0ff */
[----:B------:R-:W-:-:S04]  /*4050*/  SHF.R.U32.HI R3, RZ, 0x18, R2 ;  /* 0x00000018ff037819 */ /* 0x000fc80000011602 */
[----:B------:R-:W-:-:S04]  /*4060*/  LOP3.LUT R0, R0, R3, RZ, 0xfc, !PT ;  /* 0x0000000300007212 */ /* 0x000fc800078efcff */
[----:B------:R-:W-:Y:S02]  /*4070*/  PRMT R8, R0, 0x7610, R8 ;  /* 0x0000761000087816 */ /* 0x000fe40000000008 */
.L_x_2629:
[----:B------:R-:W-:Y:S05]  /*4080*/  BSYNC B0 ;  /* 0x0000000000007941 */ /* 0x000fea0003800000 */
.L_x_2628:
[----:B------:R1:W-:Y:S01]  /*4090*/  STG.E.U8 [R16.64], R8 ;  /* 0x0000000810007986 */ /* 0x0003e2000c101124 */
[----:B------:R-:W-:Y:S05]  /*40a0*/  BRA `(.L_x_2608) ;  /* 0x000004b000007947 */ /* 0x000fea0003800000 */
.L_x_2626:
        /* <DEDUP_REMOVED lines=19> */
.L_x_2633:
[----:B------:R-:W-:-:S04]  /*41e0*/  LOP3.LUT R2, R3, 0x80000000, RZ, 0xc0, !PT ;  /* 0x8000000003027812 */ /* 0x000fc800078ec0ff */
[----:B------:R-:W-:-:S04]  /*41f0*/  SHF.R.U32.HI R3, RZ, 0x18, R2 ;  /* 0x00000018ff037819 */ /* 0x000fc80000011602 */
[----:B------:R-:W-:-:S04]  /*4200*/  LOP3.LUT R0, R0, R3, RZ, 0xfc, !PT ;  /* 0x0000000300007212 */ /* 0x000fc800078efcff */
[----:B------:R-:W-:Y:S02]  /*4210*/  PRMT R8, R0, 0x7610, R8 ;  /* 0x0000761000087816 */ /* 0x000fe40000000008 */
.L_x_2632:
[----:B------:R-:W-:Y:S05]  /*4220*/  BSYNC B0 ;  /* 0x0000000000007941 */ /* 0x000fea0003800000 */
.L_x_2631:
[----:B------:R1:W-:Y:S01]  /*4230*/  STG.E.U8 [R16.64], R8 ;  /* 0x0000000810007986 */ /* 0x0003e2000c101124 */
[----:B------:R-:W-:Y:S05]  /*4240*/  BRA `(.L_x_2608) ;  /* 0x0000031000007947 */ /* 0x000fea0003800000 */
.L_x_2625:
[----:B------:R-:W-:-:S13]  /*4250*/  ISETP.NE.AND P0, PT, R2, 0x1c, PT ;  /* 0x0000001c0200780c */ /* 0x000fda0003f05270 */
[----:B------:R-:W-:Y:S05]  /*4260*/  @!P0 BRA `(.L_x_2634) ;  /* 0x000002d000008947 */ /* 0x000fea0003800000 */
[----:B------:R-:W-:-:S13]  /*4270*/  ISETP.NE.AND P0, PT, R2, 0x1d, PT ;  /* 0x0000001d0200780c */ /* 0x000fda0003f05270 */
[----:B------:R-:W-:Y:S05]  /*4280*/  @!P0 BRA `(.L_x_2635) ;  /* 0x0000028000008947 */ /* 0x000fea0003800000 */
[----:B------:R-:W-:-:S13]  /*4290*/  ISETP.NE.AND P0, PT, R2, 0x2c, PT ;  /* 0x0000002c0200780c */ /* 0x000fda0003f05270 */
[----:B------:R-:W-:Y:S05]  /*42a0*/  @P0 BRA `(.L_x_2607) ;  /* 0x0000012000000947 */ /* 0x000fea0003800000 */
[----:B-1----:R-:W1:Y:S01]  /*42b0*/  F2F.F32.F64 R6, R4 ;  /* 0x0000000400067310 */ /* 0x002e620000301000 */
[----:B------:R-:W1:-:S14]  /*42c0*/  DSETP.GEU.AND P0, PT, |R4|, c[0x2][0x118], PT ;  /* 0x008046000400762a */ /* 0x000e5c0003f0e200 */
[----:B-1----:R-:W-:Y:S01]  /*42d0*/  @!P0 FMUL R6, R6, 1.175494350822287508e-38 ;  /* 0x0080000006068820 */ /* 0x002fe20000400000 */
        /* <DEDUP_REMOVED lines=15> */
.L_x_2607:
[----:B------:R-:W-:Y:S01]  /*43d0*/  MOV R2, 0x0 ;  /* 0x0000000000027802 */ /* 0x000fe20000000f00 */
[----:B-1----:R-:W-:Y:S02]  /*43e0*/  IMAD.MOV.U32 R4, RZ, RZ, c[0x4][0x128] ;  /* 0x01004a00ff047624 */ /* 0x002fe400078e00ff */
[----:B------:R-:W-:Y:S02]  /*43f0*/  IMAD.MOV.U32 R5, RZ, RZ, c[0x4][0x12c] ;  /* 0x01004b00ff057624 */ /* 0x000fe400078e00ff */
[----:B------:R-:W-:Y:S01]  /*4400*/  IMAD.MOV.U32 R6, RZ, RZ, c[0x4][0x130] ;  /* 0x01004c00ff067624 */ /* 0x000fe200078e00ff */
[----:B------:R-:W1:Y:S01]  /*4410*/  LDC.64 R2, c[0x4][R2] ;  /* 0x0100000002027b82 */ /* 0x000e620000000a00 */
        /* <DEDUP_REMOVED lines=13> */
[----:B01----:R-:W-:Y:S05]  /*44f0*/  CALL.ABS.NOINC R2 ;  /* 0x0000000002007343 */ /* 0x003fea0003c00000 */
[----:B------:R-:W-:Y:S05]  /*4500*/  BRA `(.L_x_2608) ;  /* 0x0000005000007947 */ /* 0x000fea0003800000 */
.L_x_2635:
[----:B-1----:R-:W1:Y:S02]  /*4510*/  F2I.U64.F64.TRUNC R4, R4 ;  /* 0x0000000400047311 */ /* 0x002e64000030d800 */
[----:B-1----:R1:W-:Y:S01]  /*4520*/  STG.E.64 [R16.64], R4 ;  /* 0x0000000410007986 */ /* 0x0023e2000c101b24 */
[----:B------:R-:W-:Y:S05]  /*4530*/  BRA `(.L_x_2608) ;  /* 0x0000002000007947 */ /* 0x000fea0003800000 */
.L_x_2634:
[----:B-1----:R-:W1:Y:S02]  /*4540*/  F2I.U32.F64.TRUNC R5, R4 ;  /* 0x0000000400057311 */ /* 0x002e64000030d000 */
[----:B-1----:R1:W-:Y:S02]  /*4550*/  STG.E [R16.64], R5 ;  /* 0x0000000510007986 */ /* 0x0023e4000c101924 */
.L_x_2608:
[----:B-1----:R-:W1:Y:S04]  /*4560*/  S2R R0, SR_TID.X ;  /* 0x0000000000007919 */ /* 0x002e680000002100 */
[----:B------:R-:W1:Y:S02]  /*4570*/  S2R R3, SR_CTAID.X ;  /* 0x0000000000037919 */ /* 0x000e640000002500 */
[----:B-1----:R-:W-:-:S05]  /*4580*/  IMAD R0, R3, 0x200, R0 ;  /* 0x0000020003007824 */ /* 0x002fca00078e0200 */
[----:B------:R-:W-:Y:S02]  /*4590*/  IADD3 R23, R0, 0x80, RZ ;  /* 0x0000008000177810 */ /* 0x000fe40007ffe0ff */
.L_x_2535:
[----:B------:R-:W-:Y:S05]  /*45a0*/  BSYNC B6 ;  /* 0x0000000000067941 */ /* 0x000fea0003800000 */
.L_x_2534:
[----:B------:R-:W-:Y:S01]  /*45b0*/  ISETP.GE.AND P0, PT, R23, c[0x0][0x160], PT ;  /* 0x0000580017007a0c */ /* 0x000fe20003f06270 */
[----:B------:R-:W-:-:S12]  /*45c0*/  BSSY B6, `(.L_x_2636) ;  /* 0x00008a4000067945 */ /* 0x000fd80003800000 */
[----:B------:R-:W-:Y:S05]  /*45d0*/  @P0 BRA `(.L_x_2637) ;  /* 0x00008a2000000947 */ /* 0x000fea0003800000 */
[----:B------:R-:W-:Y:S01]  /*45e0*/  ISETP.NE.AND P0, PT, RZ, c[0x0][0x168], PT ;  /* 0x00005a00ff007a0c */ /* 0x000fe20003f05270 */
[----:B------:R-:W-:Y:S02]  /*45f0*/  IMAD.MOV.U32 R22, RZ, RZ, RZ ;  /* 0x000000ffff167224 */ /* 0x000fe400078e00ff */
[----:B------:R-:W-:Y:S02]  /*4600*/  IMAD.MOV.U32 R0, RZ, RZ, RZ ;  /* 0x000000ffff007224 */ /* 0x000fe400078e00ff */
        /* <DEDUP_REMOVED lines=252> */
.L_x_2638:
[----:B------:R-:W1:Y:S01]  /*55d0*/  LDC.U8 R5, c[0x0][0x3e2] ;  /* 0x0000f880ff057b82 */ /* 0x000e620000000000 */
[----:B------:R-:W-:Y:S02]  /*55e0*/  IADD3 R16, P0, R16, c[0x0][0x3c8], RZ ;  /* 0x0000f20010107a10 */ /* 0x000fe40007f1e0ff */
[----:B------:R-:W-:-:S03]  /*55f0*/  IADD3 R2, P1, R0, c[0x0][0x3d0], RZ ;  /* 0x0000f40000027a10 */ /* 0x000fc60007f3e0ff */
[----:B------:R-:W-:Y:S02]  /*5600*/  IMAD.X R17, RZ, RZ, c[0x0][0x3cc], P0 ;  /* 0x0000f300ff117624 */ /* 0x000fe400000e06ff */
        /* <DEDUP_REMOVED lines=13> */
[----:B0-2---:R0:W1:Y:S01]  /*56e0*/  I2F.F64.S16 R18, R2 ;  /* 0x0000000200127312 */ /* 0x0050620000101c00 */
[----:B------:R-:W-:Y:S05]  /*56f0*/  BRA `(.L_x_2644) ;  /* 0x00000e2000007947 */ /* 0x000fea0003800000 */
.L_x_2642:
[----:B------:R-:W2:Y:S02]  /*5700*/  LDG.E.U8 R2, [R2.64] ;  /* 0x0000002402027981 */ /* 0x000ea4000c1e1100 */
[----:B0-2---:R0:W1:Y:S01]  /*5710*/  I2F.F64.U16 R18, R2 ;  /* 0x0000000200127312 */ /* 0x0050620000101800 */
[----:B------:R-:W-:Y:S05]  /*5720*/  BRA `(.L_x_2644) ;  /* 0x00000df000007947 */ /* 0x000fea0003800000 */
.L_x_2641:
[----:B------:R-:W-:-:S13]  /*5730*/  ISETP.NE.AND P0, PT, R4, 0x2, PT ;  /* 0x000000020400780c */ /* 0x000fda0003f05270 */
[----:B------:R-:W-:Y:S05]  /*5740*/  @!P0 BRA `(.L_x_2645) ;  /* 0x000000a000008947 */ /* 0x000fea0003800000 */
[----:B------:R-:W-:-:S13]  /*5750*/  ISETP.NE.AND P0, PT, R4, 0x3, PT ;  /* 0x000000030400780c */ /* 0x000fda0003f05270 */
[----:B------:R-:W-:Y:S05]  /*5760*/  @!P0 BRA `(.L_x_2646) ;  /* 0x0000005000008947 */ /* 0x000fea0003800000 */
[----:B------:R-:W-:-:S13]  /*5770*/  ISETP.NE.AND P0, PT, R4, 0x4, PT ;  /* 0x000000040400780c */ /* 0x000fda0003f05270 */
[----:B------:R-:W-:Y:S05]  /*5780*/  @P0 BRA `(.L_x_2643) ;  /* 0x00000bf000000947 */ /* 0x000fea0003800000 */
[----:B0-----:R-:W2:Y:S02]  /*5790*/  LDG.E.64 R18, [R2.64] ;  /* 0x0000002402127981 */ /* 0x001ea4000c1e1b00 */
[----:B--2---:R-:W0:Y:S01]  /*57a0*/  I2F.F64.S64 R18, R18 ;  /* 0x0000001200127312 */ /* 0x004e220000301c00 */
[----:B------:R-:W-:Y:S05]  /*57b0*/  BRA `(.L_x_2644) ;  /* 0x00000d6000007947 */ /* 0x000fea0003800000 */
.L_x_2646:
[----:B------:R-:W2:Y:S02]  /*57c0*/  LDG.E R2, [R2.64] ;  /* 0x0000002402027981 */ /* 0x000ea4000c1e1900 */
[----:B0-2---:R0:W1:Y:S01]  /*57d0*/  I2F.F64 R18, R2 ;  /* 0x0000000200127312 */ /* 0x0050620000201c00 */
[----:B------:R-:W-:Y:S05]  /*57e0*/  BRA `(.L_x_2644) ;  /* 0x00000d3000007947 */ /* 0x000fea0003800000 */
.L_x_2645:
[----:B------:R-:W2:Y:S02]  /*57f0*/  LDG.E.U16 R2, [R2.64] ;  /* 0x0000002402027981 */ /* 0x000ea4000c1e1500 */
[----:B0-2---:R0:W1:Y:S01]  /*5800*/  I2F.F64.S16 R18, R2 ;  /* 0x0000000200127312 */ /* 0x0050620000101c00 */
[----:B------:R-:W-:Y:S05]  /*5810*/  BRA `(.L_x_2644) ;  /* 0x00000d0000007947 */ /* 0x000fea0003800000 */
.L_x_2640:
[----:B------:R-:W-:-:S13]  /*5820*/  ISETP.GT.AND P0, PT, R4, 0x6, PT ;  /* 0x000000060400780c */ /* 0x000fda0003f04270 */
[----:B------:R-:W-:Y:S05]  /*5830*/  @P0 BRA `(.L_x_2647) ;  /* 0x000000d000000947 */ /* 0x000fea0003800000 */
[----:B------:R-:W-:-:S13]  /*5840*/  ISETP.NE.AND P0, PT, R4, 0x5, PT ;  /* 0x000000050400780c */ /* 0x000fda0003f05270 */
[----:B------:R-:W-:Y:S05]  /*5850*/  @!P0 BRA `(.L_x_2648) ;  /* 0x0000006000008947 */ /* 0x000fea0003800000 */
[----:B------:R-:W-:-:S13]  /*5860*/  ISETP.NE.AND P0, PT, R4, 0x6, PT ;  /* 0x000000060400780c */ /* 0x000fda0003f05270 */
[----:B------:R-:W-:Y:S05]  /*5870*/  @P0 BRA `(.L_x_2643) ;  /* 0x00000b0000000947 */ /* 0x000fea0003800000 */
[----:B0-----:R-:W2:Y:S02]  /*5880*/  LDG.E R18, [R2.64] ;  /* 0x0000002402127981 */ /* 0x001ea4000c1e1900 */
[----:B--2---:R-:W-:-:S06]  /*5890*/  FMUL.FTZ R18, R18, 1 ;  /* 0x3f80000012127820 */ /* 0x004fcc0000410000 */
[----:B------:R-:W0:Y:S01]  /*58a0*/  F2F.F64.F32 R18, R18 ;  /* 0x0000001200127310 */ /* 0x000e220000201800 */
[----:B------:R-:W-:Y:S05]  /*58b0*/  BRA `(.L_x_2644) ;  /* 0x00000c6000007947 */ /* 0x000fea0003800000 */
.L_x_2648:
[----:B------:R-:W2:Y:S02]  /*58c0*/  LDG.E.U16 R0, [R2.64] ;  /* 0x0000002402007981 */ /* 0x000ea4000c1e1500 */
[----:B--2---:R-:W-:-:S05]  /*58d0*/  HADD2.F32 R0, -RZ, R0.H0_H0 ;  /* 0x20000000ff007230 */ /* 0x004fca0000004100 */
[----:B------:R-:W-:-:S04]  /*58e0*/  FMUL.FTZ R0, R0, 1 ;  /* 0x3f80000000007820 */ /* 0x000fc80000410000 */
[----:B0-----:R0:W1:Y:S01]  /*58f0*/  F2F.F64.F32 R18, R0 ;  /* 0x0000000000127310 */ /* 0x0010620000201800 */
[----:B------:R-:W-:Y:S05]  /*5900*/  BRA `(.L_x_2644) ;  /* 0x00000c1000007947 */ /* 0x000fea0003800000 */
.L_x_2647:
[----:B------:R-:W-:-:S13]  /*5910*/  ISETP.NE.AND P0, PT, R4, 0x7, PT ;  /* 0x000000070400780c */ /* 0x000fda0003f05270 */
[----:B------:R-:W-:Y:S05]  /*5920*/  @!P0 BRA `(.L_x_2649) ;  /* 0x000000d000008947 */ /* 0x000fea0003800000 */
[----:B------:R-:W-:-:S13]  /*5930*/  ISETP.NE.AND P0, PT, R4, 0x8, PT ;  /* 0x000000080400780c */ /* 0x000fda0003f05270 */
[----:B------:R-:W-:Y:S05]  /*5940*/  @!P0 BRA `(.L_x_2650) ;  /* 0x0000006000008947 */ /* 0x000fea0003800000 */
[----:B------:R-:W-:-:S13]  /*5950*/  ISETP.NE.AND P0, PT, R4, 0x9, PT ;  /* 0x000000090400780c */ /* 0x000fda0003f05270 */
[----:B------:R-:W-:Y:S05]  /*5960*/  @P0 BRA `(.L_x_2643) ;  /* 0x00000a1000000947 */ /* 0x000fea0003800000 */
[----:B------:R-:W2:Y:S02]  /*5970*/  LDG.E R2, [R2.64] ;  /* 0x0000002402027981 */ /* 0x000ea4000c1e1900 */
[----:B0-2---:R-:W-:-:S06]  /*5980*/  FMUL.FTZ R18, R2, 1 ;  /* 0x3f80000002127820 */ /* 0x005fcc0000410000 */
[----:B------:R-:W0:Y:S01]  /*5990*/  F2F.F64.F32 R18, R18 ;  /* 0x0000001200127310 */ /* 0x000e220000201800 */
[----:B------:R-:W-:Y:S05]  /*59a0*/  BRA `(.L_x_2644) ;  /* 0x00000b7000007947 */ /* 0x000fea0003800000 */
.L_x_2650:
[----:B------:R-:W2:Y:S02]  /*59b0*/  LDG.E.U16 R2, [R2.64] ;  /* 0x0000002402027981 */ /* 0x000ea4000c1e1500 */
[----:B--2---:R-:W-:-:S05]  /*59c0*/  HADD2.F32 R0, -RZ, R2.H0_H0 ;  /* 0x20000002ff007230 */ /* 0x004fca0000004100 */
[----:B------:R-:W-:-:S04]  /*59d0*/  FMUL.FTZ R0, R0, 1 ;  /* 0x3f80000000007820 */ /* 0x000fc80000410000 */
[----:B0-----:R0:W1:Y:S01]  /*59e0*/  F2F.F64.F32 R18, R0 ;  /* 0x0000000000127310 */ /* 0x0010620000201800 */
[----:B------:R-:W-:Y:S05]  /*59f0*/  BRA `(.L_x_2644) ;  /* 0x00000b2000007947 */ /* 0x000fea0003800000 */
.L_x_2649:
[----:B0-----:R0:W5:Y:S01]  /*5a00*/  LDG.E.64 R18, [R2.64] ;  /* 0x0000002402127981 */ /* 0x001162000c1e1b00 */
[----:B------:R-:W-:Y:S05]  /*5a10*/  BRA `(.L_x_2644) ;  /* 0x00000b0000007947 */ /* 0x000fea0003800000 */
.L_x_2639:
        /* <DEDUP_REMOVED lines=9> */
[----:B0-----:R-:W-:Y:S01]  /*5ab0*/  IMAD.MOV.U32 R18, RZ, RZ, RZ ;  /* 0x000000ffff127224 */ /* 0x001fe200078e00ff */
[----:B--2---:R-:W-:-:S04]  /*5ac0*/  ISETP.NE.AND P0, PT, R2, RZ, PT ;  /* 0x000000ff0200720c */ /* 0x004fc80003f05270 */
[----:B------:R-:W-:Y:S01]  /*5ad0*/  FSEL R19, RZ, 1.875, !P0 ;  /* 0x3ff00000ff137808 */ /* 0x000fe20004000000 */
[----:B------:R-:W-:Y:S05]  /*5ae0*/  BRA `(.L_x_2644) ;  /* 0x00000a3000007947 */ /* 0x000fea0003800000 */
.L_x_2653:
[----:B0-----:R0:W5:Y:S01]  /*5af0*/  LDG.E.64 R18, [R2.64] ;  /* 0x0000002402127981 */ /* 0x001162000c1e1b00 */
[----:B------:R-:W-:Y:S05]  /*5b00*/  BRA `(.L_x_2644) ;  /* 0x00000a1000007947 */ /* 0x000fea0003800000 */
.L_x_2652:
        /* <DEDUP_REMOVED lines=10> */
[----:B------:R-:W1:Y:S01]  /*5bb0*/  FLO.U32 R5, R4 ;  /* 0x0000000400057300 */ /* 0x000e6200000e0000 */
[C---:B------:R-:W-:Y:S02]  /*5bc0*/  IADD3 R6, R4.reuse, 0x1000000, RZ ;  /* 0x0100000004067810 */ /* 0x040fe40007ffe0ff */
[----:B------:R-:W-:Y:S02]  /*5bd0*/  IADD3 R2, R4, -0x1, RZ ;  /* 0xffffffff04027810 */ /* 0x000fe40007ffe0ff */
[----:B------:R-:W-:Y:S02]  /*5be0*/  SHF.R.S32.HI R6, RZ, 0x8, R6 ;  /* 0x00000008ff067819 */ /* 0x000fe40000011406 */
[----:B------:R-:W-:Y:S02]  /*5bf0*/  SHF.R.S32.HI R2, RZ, 0x1f, R2 ;  /* 0x0000001fff027819 */ /* 0x000fe40000011402 */
[----:B-1----:R-:W-:-:S04]  /*5c00*/  IADD3 R5, -R5, 0x1f, RZ ;  /* 0x0000001f05057810 */ /* 0x002fc80007ffe1ff */
        /* <DEDUP_REMOVED lines=10> */
[----:B0-----:R0:W1:Y:S01]  /*5cb0*/  F2F.F64.F32 R18, R5 ;  /* 0x0000000500127310 */ /* 0x0010620000201800 */
[----:B------:R-:W-:Y:S05]  /*5cc0*/  BRA `(.L_x_2644) ;  /* 0x0000085000007947 */ /* 0x000fea0003800000 */
.L_x_2655:
        /* <DEDUP_REMOVED lines=13> */
[----:B0-----:R0:W1:Y:S01]  /*5da0*/  F2F.F64.F32 R18, R4 ;  /* 0x0000000400127310 */ /* 0x0010620000201800 */
[----:B------:R-:W-:Y:S05]  /*5db0*/  BRA `(.L_x_2644) ;  /* 0x0000076000007947 */ /* 0x000fea0003800000 */
.L_x_2654:
[----:B------:R-:W2:Y:S02]  /*5dc0*/  LDG.E.U16 R0, [R2.64] ;  /* 0x0000002402007981 */ /* 0x000ea4000c1e1500 */
[----:B--2---:R-:W-:-:S05]  /*5dd0*/  PRMT R0, RZ, 0x5410, R0 ;  /* 0x00005410ff007816 */ /* 0x004fca0000000000 */
[----:B------:R-:W-:-:S04]  /*5de0*/  FMUL.FTZ R0, R0, 1 ;  /* 0x3f80000000007820 */ /* 0x000fc80000410000 */
[----:B0-----:R0:W1:Y:S01]  /*5df0*/  F2F.F64.F32 R18, R0 ;  /* 0x0000000000127310 */ /* 0x0010620000201800 */
[----:B------:R-:W-:Y:S05]  /*5e00*/  BRA `(.L_x_2644) ;  /* 0x0000071000007947 */ /* 0x000fea0003800000 */
.L_x_2651:
        /* <DEDUP_REMOVED lines=9> */
[----:B0-2---:R0:W1:Y:S01]  /*5ea0*/  I2F.F64.U16 R18, R2 ;  /* 0x0000000200127312 */ /* 0x0050620000101800 */
[----:B------:R-:W-:Y:S05]  /*5eb0*/  BRA `(.L_x_2644) ;  /* 0x0000066000007947 */ /* 0x000fea0003800000 */
.L_x_2658:
        /* <DEDUP_REMOVED lines=15> */
[----:B------:R-:W1:Y:S02]  /*5fb0*/  FLO.U32 R3, R2 ;  /* 0x0000000200037300 */ /* 0x000e6400000e0000 */
[----:B-1----:R-:W-:-:S04]  /*5fc0*/  IADD3 R3, -R3, 0x1f, RZ ;  /* 0x0000001f03037810 */ /* 0x002fc80007ffe1ff */
[----:B------:R-:W-:Y:S02]  /*5fd0*/  IADD3 R5, R3, -0x1c, RZ ;  /* 0xffffffe403057810 */ /* 0x000fe40007ffe0ff */
[----:B------:R-:W-:Y:S02]  /*5fe0*/  IADD3 R0, R0, 0x1d, -R3 ;  /* 0x0000001d00007810 */ /* 0x000fe40007ffe803 */
[----:B------:R-:W-:-:S04]  /*5ff0*/  SHF.L.U32 R5, R2, R5, RZ ;  /* 0x0000000502057219 */ /* 0x000fc800000006ff */
[----:B------:R-:W-:Y:S02]  /*6000*/  LOP3.LUT R2, R5, 0x7, RZ, 0xc0, !PT ;  /* 0x0000000705027812 */ /* 0x000fe400078ec0ff */
.L_x_2662:
[----:B------:R-:W-:Y:S05]  /*6010*/  BSYNC B1 ;  /* 0x0000000000017941 */ /* 0x000fea0003800000 */
.L_x_2661:
[----:B------:R-:W-:Y:S01]  /*6020*/  LEA R3, R0, 0x3b800000, 0x17 ;  /* 0x3b80000000037811 */ /* 0x000fe200078eb8ff */
[----:B------:R-:W-:-:S05]  /*6030*/  IMAD.SHL.U32 R0, R2, 0x100000, RZ ;  /* 0x0010000002007824 */ /* 0x000fca00078e00ff */
[----:B------:R-:W-:Y:S02]  /*6040*/  LOP3.LUT R0, R3, R0, R4, 0xfe, !PT ;  /* 0x0000000003007212 */ /* 0x000fe400078efe04 */
.L_x_2660:
[----:B------:R-:W-:Y:S05]  /*6050*/  BSYNC B0 ;  /* 0x0000000000007941 */ /* 0x000fea0003800000 */
.L_x_2659:
[----:B------:R-:W-:-:S04]  /*6060*/  FMUL.FTZ R0, R0, 1 ;  /* 0x3f80000000007820 */ /* 0x000fc80000410000 */
[----:B0-----:R0:W1:Y:S01]  /*6070*/  F2F.F64.F32 R18, R0 ;  /* 0x0000000000127310 */ /* 0x0010620000201800 */
[----:B------:R-:W-:Y:S05]  /*6080*/  BRA `(.L_x_2644) ;  /* 0x0000049000007947 */ /* 0x000fea0003800000 */
.L_x_2657:
        /* <DEDUP_REMOVED lines=21> */
.L_x_2666:
[----:B------:R-:W-:Y:S05]  /*61e0*/  BSYNC B1 ;  /* 0x0000000000017941 */ /* 0x000fea0003800000 */
.L_x_2665:
[----:B------:R-:W-:Y:S01]  /*61f0*/  LEA R3, R0, 0x37800000, 0x17 ;  /* 0x3780000000037811 */ /* 0x000fe200078eb8ff */
[----:B------:R-:W-:-:S05]  /*6200*/  IMAD.SHL.U32 R0, R2, 0x200000, RZ ;  /* 0x0020000002007824 */ /* 0x000fca00078e00ff */
[----:B------:R-:W-:Y:S02]  /*6210*/  LOP3.LUT R0, R3, R0, R4, 0xfe, !PT ;  /* 0x0000000003007212 */ /* 0x000fe400078efe04 */
.L_x_2664:
[----:B------:R-:W-:Y:S05]  /*6220*/  BSYNC B0 ;  /* 0x0000000000007941 */ /* 0x000fea0003800000 */
.L_x_2663:
[----:B------:R-:W-:-:S04]  /*6230*/  FMUL.FTZ R0, R0, 1 ;  /* 0x3f80000000007820 */ /* 0x000fc80000410000 */
[----:B0-----:R0:W1:Y:S01]  /*6240*/  F2F.F64.F32 R18, R0 ;  /* 0x0000000000127310 */ /* 0x0010620000201800 */
[----:B------:R-:W-:Y:S05]  /*6250*/  BRA `(.L_x_2644) ;  /* 0x000002c000007947 */ /* 0x000fea0003800000 */
.L_x_2656:
        /* <DEDUP_REMOVED lines=14> */
.L_x_2670:
[----:B------:R-:W-:Y:S05]  /*6340*/  BSYNC B0 ;  /* 0x0000000000007941 */ /* 0x000fea0003800000 */
.L_x_2669:
[----:B------:R-:W-:-:S04]  /*6350*/  FMUL.FTZ R0, R0, 1 ;  /* 0x3f80000000007820 */ /* 0x000fc80000410000 */
[----:B0-----:R0:W1:Y:S01]  /*6360*/  F2F.F64.F32 R18, R0 ;  /* 0x0000000000127310 */ /* 0x0010620000201800 */
[----:B------:R-:W-:Y:S05]  /*6370*/  BRA `(.L_x_2644) ;  /* 0x000001a000007947 */ /* 0x000fea0003800000 */
.L_x_2643:
[----:B------:R-:W-:Y:S01]  /*6380*/  MOV R2, 0x0 ;  /* 0x0000000000027802 */ /* 0x000fe20000000f00 */
[----:B------:R-:W-:Y:S02]  /*6390*/  IMAD.MOV.U32 R4, RZ, RZ, c[0x4][0x128] ;  /* 0x01004a00ff047624 */ /* 0x000fe400078e00ff */
        /* <DEDUP_REMOVED lines=17> */
[----:B------:R-:W-:Y:S01]  /*64b0*/  CS2R R18, SRZ ;  /* 0x0000000000127805 */ /* 0x000fe2000001ff00 */
[----:B------:R-:W-:Y:S05]  /*64c0*/  BRA `(.L_x_2644) ;  /* 0x0000005000007947 */ /* 0x000fea0003800000 */
.L_x_2668:
[----:B0-----:R-:W2:Y:S02]  /*64d0*/  LDG.E.64 R18, [R2.64] ;  /* 0x0000002402127981 */ /* 0x001ea4000c1e1b00 */
[----:B--2---:R-:W0:Y:S01]  /*64e0*/  I2F.F64.U64 R18, R18 ;  /* 0x0000001200127312 */ /* 0x004e220000301800 */
[----:B------:R-:W-:Y:S05]  /*64f0*/  BRA `(.L_x_2644) ;  /* 0x0000002000007947 */ /* 0x000fea0003800000 */
.L_x_2667:
[----:B------:R-:W2:Y:S02]  /*6500*/  LDG.E R2, [R2.64] ;  /* 0x0000002402027981 */ /* 0x000ea4000c1e1900 */
[----:B0-2---:R0:W1:Y:S02]  /*6510*/  I2F.F64.U32 R18, R2 ;  /* 0x0000000200127312 */ /* 0x0050640000201800 */
.L_x_2644:
        /* <DEDUP_REMOVED lines=17> */
.L_x_2674:
[----:B------:R-:W2:Y:S02]  /*6630*/  LDG.E.U8 R2, [R4.64] ;  /* 0x0000002404027981 */ /* 0x000ea4000c1e1100 */
[----:B--2---:R-:W0:Y:S01]  /*6640*/  I2F.F64.U16 R2, R2 ;  /* 0x0000000200027312 */ /* 0x004e220000101800 */
[----:B------:R-:W-:Y:S05]  /*6650*/  BRA `(.L_x_2676) ;  /* 0x00000df000007947 */ /* 0x000fea0003800000 */
.L_x_2673:
        /* <DEDUP_REMOVED lines=9> */
.L_x_2678:
[----:B------:R-:W2:Y:S02]  /*66f0*/  LDG.E R2, [R4.64] ;  /* 0x0000002404027981 */ /* 0x000ea4000c1e1900 */
[----:B--2---:R-:W0:Y:S01]  /*6700*/  I2F.F64 R2, R2 ;  /* 0x0000000200027312 */ /* 0x004e220000201c00 */
[----:B------:R-:W-:Y:S05]  /*6710*/  BRA `(.L_x_2676) ;  /* 0x00000d3000007947 */ /* 0x000fea0003800000 */
.L_x_2677:
[----:B------:R-:W2:Y:S02]  /*6720*/  LDG.E.U16 R2, [R4.64] ;  /* 0x0000002404027981 */ /* 0x000ea4000c1e1500 */
[----:B--2---:R-:W0:Y:S01]  /*6730*/  I2F.F64.S16 R2, R2 ;  /* 0x0000000200027312 */ /* 0x004e220000101c00 */
[----:B------:R-:W-:Y:S05]  /*6740*/  BRA `(.L_x_2676) ;  /* 0x00000d0000007947 */ /* 0x000fea0003800000 */
.L_x_2672:
        /* <DEDUP_REMOVED lines=10> */
.L_x_2680:
[----:B------:R-:W2:Y:S02]  /*67f0*/  LDG.E.U16 R0, [R4.64] ;  /* 0x0000002404007981 */ /* 0x000ea4000c1e1500 */
[----:B--2---:R-:W-:-:S05]  /*6800*/  HADD2.F32 R0, -RZ, R0.H0_H0 ;  /* 0x20000000ff007230 */ /* 0x004fca0000004100 */
[----:B------:R-:W-:-:S04]  /*6810*/  FMUL.FTZ R0, R0, 1 ;  /* 0x3f80000000007820 */ /* 0x000fc80000410000 */
[----:B------:R0:W2:Y:S01]  /*6820*/  F2F.F64.F32 R2, R0 ;  /* 0x0000000000027310 */ /* 0x0000a20000201800 */
[----:B------:R-:W-:Y:S05]  /*6830*/  BRA `(.L_x_2676) ;  /* 0x00000c1000007947 */ /* 0x000fea0003800000 */
.L_x_2679:
        /* <DEDUP_REMOVED lines=10> */
.L_x_2682:
[----:B------:R-:W2:Y:S02]  /*68e0*/  LDG.E.U16 R4, [R4.64] ;  /* 0x0000002404047981 */ /* 0x000ea4000c1e1500 */
[----:B--2---:R-:W-:-:S05]  /*68f0*/  HADD2.F32 R0, -RZ, R4.H0_H0 ;  /* 0x20000004ff007230 */ /* 0x004fca0000004100 */
[----:B------:R-:W-:-:S04]  /*6900*/  FMUL.FTZ R0, R0, 1 ;  /* 0x3f80000000007820 */ /* 0x000fc80000410000 */
[----:B------:R0:W2:Y:S01]  /*6910*/  F2F.F64.F32 R2, R0 ;  /* 0x0000000000027310 */ /* 0x0000a20000201800 */
[----:B------:R-:W-:Y:S05]  /*6920*/  BRA `(.L_x_2676) ;  /* 0x00000b2000007947 */ /* 0x000fea0003800000 */
.L_x_2681:
[----:B------:R0:W5:Y:S01]  /*6930*/  LDG.E.64 R2, [R4.64] ;  /* 0x0000002404027981 */ /* 0x000162000c1e1b00 */
[----:B------:R-:W-:Y:S05]  /*6940*/  BRA `(.L_x_2676) ;  /* 0x00000b0000007947 */ /* 0x000fea0003800000 */
.L_x_2671:
        /* <DEDUP_REMOVED lines=13> */
.L_x_2685:
[----:B------:R0:W5:Y:S01]  /*6a20*/  LDG.E.64 R2, [R4.64] ;  /* 0x0000002404027981 */ /* 0x000162000c1e1b00 */
[----:B------:R-:W-:Y:S05]  /*6a30*/  BRA `(.L_x_2676) ;  /* 0x00000a1000007947 */ /* 0x000fea0003800000 */
.L_x_2684:
        /* <DEDUP_REMOVED lines=25> */
[----:B------:R-:W-:-:S06]  /*6bd0*/  FMUL.FTZ R3, R3, 1 ;  /* 0x3f80000003037820 */ /* 0x000fcc0000410000 */
[----:B------:R-:W0:Y:S01]  /*6be0*/  F2F.F64.F32 R2, R3 ;  /* 0x0000000300027310 */ /* 0x000e220000201800 */
[----:B------:R-:W-:Y:S05]  /*6bf0*/  BRA `(.L_x_2676) ;  /* 0x0000085000007947 */ /* 0x000fea0003800000 */
.L_x_2687:
        /* <DEDUP_REMOVED lines=12> */
[----:B------:R-:W-:-:S06]  /*6cc0*/  FMUL.FTZ R2, R2, 1 ;  /* 0x3f80000002027820 */ /* 0x000fcc0000410000 */
[----:B------:R-:W0:Y:S01]  /*6cd0*/  F2F.F64.F32 R2, R2 ;  /* 0x0000000200027310 */ /* 0x000e220000201800 */
[----:B------:R-:W-:Y:S05]  /*6ce0*/  BRA `(.L_x_2676) ;  /* 0x0000076000007947 */ /* 0x000fea0003800000 */
.L_x_2686:
[----:B------:R-:W2:Y:S02]  /*6cf0*/  LDG.E.U16 R0, [R4.64] ;  /* 0x0000002404007981 */ /* 0x000ea4000c1e1500 */
[----:B--2---:R-:W-:-:S05]  /*6d00*/  PRMT R0, RZ, 0x5410, R0 ;  /* 0x00005410ff007816 */ /* 0x004fca0000000000 */
[----:B------:R-:W-:-:S04]  /*6d10*/  FMUL.FTZ R0, R0, 1 ;  /* 0x3f80000000007820 */ /* 0x000fc80000410000 */
[----:B------:R0:W2:Y:S01]  /*6d20*/  F2F.F64.F32 R2, R0 ;  /* 0x0000000000027310 */ /* 0x0000a20000201800 */
[----:B------:R-:W-:Y:S05]  /*6d30*/  BRA `(.L_x_2676) ;  /* 0x0000071000007947 */ /* 0x000fea0003800000 */
.L_x_2683:
        /* <DEDUP_REMOVED lines=11> */
.L_x_2690:
        /* <DEDUP_REMOVED lines=21> */
.L_x_2694:
[----:B------:R-:W-:Y:S05]  /*6f40*/  BSYNC B1 ;  /* 0x0000000000017941 */ /* 0x000fea0003800000 */
.L_x_2693:
[----:B------:R-:W-:Y:S01]  /*6f50*/  LEA R3, R0, 0x3b800000, 0x17 ;  /* 0x3b80000000037811 */ /* 0x000fe200078eb8ff */
[----:B------:R-:W-:-:S05]  /*6f60*/  IMAD.SHL.U32 R0, R2, 0x100000, RZ ;  /* 0x0010000002007824 */ /* 0x000fca00078e00ff */
[----:B------:R-:W-:Y:S02]  /*6f70*/  LOP3.LUT R0, R3, R0, R4, 0xfe, !PT ;  /* 0x0000000003007212 */ /* 0x000fe400078efe04 */
.L_x_2692:
[----:B------:R-:W-:Y:S05]  /*6f80*/  BSYNC B0 ;  /* 0x0000000000007941 */ /* 0x000fea0003800000 */
.L_x_2691:
[----:B------:R-:W-:-:S04]  /*6f90*/  FMUL.FTZ R0, R0, 1 ;  /* 0x3f80000000007820 */ /* 0x000fc80000410000 */
[----:B------:R0:W2:Y:S01]  /*6fa0*/  F2F.F64.F32 R2, R0 ;  /* 0x0000000000027310 */ /* 0x0000a20000201800 */
[----:B------:R-:W-:Y:S05]  /*6fb0*/  BRA `(.L_x_2676) ;  /* 0x0000049000007947 */ /* 0x000fea0003800000 */
.L_x_2689:
        /* <DEDUP_REMOVED lines=21> */
.L_x_2698:
[----:B------:R-:W-:Y:S05]  /*7110*/  BSYNC B1 ;  /* 0x0000000000017941 */ /* 0x000fea0003800000 */
.L_x_2697:
[----:B------:R-:W-:Y:S01]  /*7120*/  LEA R3, R0, 0x37800000, 0x17 ;  /* 0x3780000000037811 */ /* 0x000fe200078eb8ff */
[----:B------:R-:W-:-:S05]  /*7130*/  IMAD.SHL.U32 R0, R2, 0x200000, RZ ;  /* 0x0020000002007824 */ /* 0x000fca00078e00ff */
[----:B------:R-:W-:Y:S02]  /*7140*/  LOP3.LUT R0, R3, R0, R4, 0xfe, !PT ;  /* 0x0000000003007212 */ /* 0x000fe400078efe04 */
.L_x_2696:
[----:B------:R-:W-:Y:S05]  /*7150*/  BSYNC B0 ;  /* 0x0000000000007941 */ /* 0x000fea0003800000 */
.L_x_2695:
[----:B------:R-:W-:-:S04]  /*7160*/  FMUL.FTZ R0, R0, 1 ;  /* 0x3f80000000007820 */ /* 0x000fc80000410000 */
[----:B------:R0:W2:Y:S01]  /*7170*/  F2F.F64.F32 R2, R0 ;  /* 0x0000000000027310 */ /* 0x0000a20000201800 */
[----:B------:R-:W-:Y:S05]  /*7180*/  BRA `(.L_x_2676) ;  /* 0x000002c000007947 */ /* 0x000fea0003800000 */
.L_x_2688:
        /* <DEDUP_REMOVED lines=14> */
.L_x_2702:
[----:B------:R-:W-:Y:S05]  /*7270*/  BSYNC B0 ;  /* 0x0000000000007941 */ /* 0x000fea0003800000 */
.L_x_2701:
[----:B------:R-:W-:-:S04]  /*7280*/  FMUL.FTZ R0, R0, 1 ;  /* 0x3f80000000007820 */ /* 0x000fc80000410000 */
[----:B------:R0:W2:Y:S01]  /*7290*/  F2F.F64.F32 R2, R0 ;  /* 0x0000000000027310 */ /* 0x0000a20000201800 */
[----:B------:R-:W-:Y:S05]  /*72a0*/  BRA `(.L_x_2676) ;  /* 0x000001a000007947 */ /* 0x000fea0003800000 */
.L_x_2675:
        /* <DEDUP_REMOVED lines=21> */
.L_x_2700:
[----:B------:R-:W2:Y:S02]  /*7400*/  LDG.E.64 R2, [R4.64] ;  /* 0x0000002404027981 */ /* 0x000ea4000c1e1b00 */
[----:B--2---:R-:W0:Y:S01]  /*7410*/  I2F.F64.U64 R2, R2 ;  /* 0x0000000200027312 */ /* 0x004e220000301800 */
[----:B------:R-:W-:Y:S05]  /*7420*/  BRA `(.L_x_2676) ;  /* 0x0000002000007947 */ /* 0x000fea0003800000 */
.L_x_2699:
[----:B------:R-:W2:Y:S02]  /*7430*/  LDG.E R2, [R4.64] ;  /* 0x0000002404027981 */ /* 0x000ea4000c1e1900 */
[----:B--2---:R-:W0:Y:S02]  /*7440*/  I2F.F64.U32 R2, R2 ;  /* 0x0000000200027312 */ /* 0x004e240000201800 */
.L_x_2676:
[----:B0-2--5:R-:W0:Y:S01]  /*7450*/  DMUL R4, R2, c[0x2][0x58] ;  /* 0x0080160002047a28 */ /* 0x025e220000000000 */
[----:B------:R-:W-:Y:S01]  /*7460*/  IMAD.MOV.U32 R6, RZ, RZ, -0x4590d87 ;  /* 0xfba6f279ff067424 */ /* 0x000fe200078e00ff */
[----:B------:R-:W-:Y:S01]  /*7470*/  BSSY B0, `(.L_x_2703) ;  /* 0x000005f000007945 */ /* 0x000fe20003800000 */
[----:B------:R-:W-:Y:S02]  /*7480*/  IMAD.MOV.U32 R7, RZ, RZ, 0x3cf0679a ;  /* 0x3cf0679aff077424 */ /* 0x000fe400078e00ff */
[----:B------:R-:W-:-:S02]  /*7490*/  IMAD.MOV.U32 R8, RZ, RZ, 0x652b82fe ;  /* 0x652b82feff087424 */ /* 0x000fc400078e00ff */
[----:B------:R-:W-:Y:S02]  /*74a0*/  IMAD.MOV.U32 R9, RZ, RZ, 0x3ff71547 ;  /* 0x3ff71547ff097424 */ /* 0x000fe400078e00ff */
[----:B0-----:R-:W0:Y:S01]  /*74b0*/  DFMA R6, |R4|, -R6, c[0x2][0x60] ;  /* 0x008018000406762b */ /* 0x001e220000000a06 */
[----:B------:R-:W-:Y:S02]  /*74c0*/  IMAD.MOV.U32 R12, RZ, RZ, -0x5b8be47f ;  /* 0xa4741b81ff0c7424 */ /* 0x000fe400078e00ff */
[----:B------:R-:W-:-:S03]  /*74d0*/  IMAD.MOV.U32 R13, RZ, RZ, 0x3e5ae904 ;  /* 0x3e5ae904ff0d7424 */ /* 0x000fc600078e00ff */
        /* <DEDUP_REMOVED lines=21> */
[----:B0-----:R-:W0:-:S04]  /*7630*/  DFMA R20, |R4|, R6, c[0x2][0x110] ;  /* 0x008044000414762b */ /* 0x001e080000000206 */
[----:B------:R-:W2:-:S04]  /*7640*/  DMUL R6, R2, -0.5 ;  /* 0xbfe0000002067828 */ /* 0x000e880000000000 */
[----:B0-----:R-:W0:-:S04]  /*7650*/  DFMA R24, |R4|, R20, |R4| ;  /* 0x000000140418722b */ /* 0x001e080000000604 */
[----:B--2---:R-:W2:Y:S02]  /*7660*/  DMUL R6, R6, R2 ;  /* 0x0000000206067228 */ /* 0x004ea40000000000 */
[----:B0-----:R-:W0:Y:S02]  /*7670*/  F2F.F32.F64 R0, R24 ;  /* 0x0000001800007310 */ /* 0x001e240000301000 */
[----:B------:R-:W-:-:S04]  /*7680*/  DSETP.GEU.AND P0, PT, |R24|, c[0x2][0x118], PT ;  /* 0x008046001800762a */ /* 0x000fc80003f0e200 */
[----:B--2---:R-:W2:Y:S02]  /*7690*/  DFMA R8, R6, R8, 6.75539944105574400000e+15 ;  /* 0x433800000608742b */ /* 0x004ea40000000008 */
[----:B------:R-:W-:-:S04]  /*76a0*/  FSETP.GEU.FTZ.AND P1, PT, |R7|, 4.1917929649353027344, PT ;  /* 0x4086232b0700780b */ /* 0x000fc80003f3e200 */
[----:B--2---:R-:W2:-:S04]  /*76b0*/  DADD R14, R8, -6.75539944105574400000e+15 ;  /* 0xc3380000080e7429 */ /* 0x004e880000000000 */
[----:B0-----:R-:W-:Y:S01]  /*76c0*/  @!P0 FMUL R0, R0, 1.175494350822287508e-38 ;  /* 0x0080000000008820 */ /* 0x001fe20000400000 */
[----:B------:R-:W-:-:S03]  /*76d0*/  DSETP.GE.AND P0, PT, |R4|, c[0x2][0x130], PT ;  /* 0x00804c000400762a */ /* 0x000fc60003f06200 */
[----:B------:R-:W-:Y:S01]  /*76e0*/  FMUL.FTZ R0, R0, -1.4426950216293334961 ;  /* 0xbfb8aa3b00007820 */ /* 0x000fe20000410000 */
[----:B--2---:R-:W0:-:S05]  /*76f0*/  DFMA R26, R14, c[0x2][0x0], R6 ;  /* 0x008000000e1a7a2b */ /* 0x004e0a0000000006 */
[----:B------:R-:W2:Y:S01]  /*7700*/  FRND R0, R0 ;  /* 0x0000000000007307 */ /* 0x000ea20000201000 */
[----:B0-----:R0:W3:Y:S02]  /*7710*/  DFMA R14, R14, c[0x2][0x8], R26 ;  /* 0x008002000e0e7a2b */ /* 0x0010e4000000001a */
[----:B0-----:R-:W-:Y:S02]  /*7720*/  IMAD.MOV.U32 R26, RZ, RZ, 0x69ce2bdf ;  /* 0x69ce2bdfff1a7424 */ /* 0x001fe400078e00ff */
[----:B------:R-:W-:-:S06]  /*7730*/  IMAD.MOV.U32 R27, RZ, RZ, 0x3e5ade15 ;  /* 0x3e5ade15ff1b7424 */ /* 0x000fcc00078e00ff */
[----:B---3--:R-:W0:Y:S01]  /*7740*/  DFMA R26, R14, R26, c[0x2][0x10] ;  /* 0x008004000e1a762b */ /* 0x008e22000000001a */
[----:B--2---:R-:W-:-:S05]  /*7750*/  FMUL.FTZ R22, R0, 1 ;  /* 0x3f80000000167820 */ /* 0x004fca0000410000 */
[C---:B0-----:R-:W0:Y:S01]  /*7760*/  DFMA R26, R14.reuse, R26, c[0x2][0x18] ;  /* 0x008006000e1a762b */ /* 0x041e22000000001a */
[----:B------:R-:W2:Y:S05]  /*7770*/  MUFU.EX2 R0, R0 ;  /* 0x0000000000007308 */ /* 0x000eaa0000000800 */
[----:B0-----:R-:W0:-:S03]  /*7780*/  DFMA R26, R14, R26, c[0x2][0x20] ;  /* 0x008008000e1a762b */ /* 0x001e06000000001a */
[----:B------:R2:W3:Y:S03]  /*7790*/  F2F.F64.F32 R10, R22 ;  /* 0x00000016000a7310 */ /* 0x0004e60000201800 */
[----:B0-----:R-:W0:Y:S01]  /*77a0*/  DFMA R26, R14, R26, c[0x2][0x28] ;  /* 0x00800a000e1a762b */ /* 0x001e22000000001a */
[----:B--2---:R-:W-:-:S05]  /*77b0*/  FMUL.FTZ R22, R0, 1 ;  /* 0x3f80000000167820 */ /* 0x004fca0000410000 */
[----:B0-----:R-:W-:Y:S01]  /*77c0*/  DFMA R26, R14, R26, c[0x2][0x30] ;  /* 0x00800c000e1a762b */ /* 0x001fe2000000001a */
[----:B------:R-:W0:Y:S03]  /*77d0*/  LDC.U8 R0, c[0x0][0x3e1] ;  /* 0x0000f840ff007b82 */ /* 0x000e260000000000 */
[----:B---3--:R-:W2:-:S04]  /*77e0*/  DFMA R10, -R10, c[0x2][0x120], -R24 ;  /* 0x008048000a0a7a2b */ /* 0x008e880000000918 */
[----:B------:R-:W3:-:S04]  /*77f0*/  DADD R24, |R4|, -R24 ;  /* 0x0000000004187229 */ /* 0x000ec80000000a18 */
[----:B--2---:R-:W2:-:S04]  /*7800*/  DFMA R12, R10, R12, c[0x2][0x138] ;  /* 0x00804e000a0c762b */ /* 0x004e88000000000c */
[----:B---3--:R-:W-:-:S04]  /*7810*/  DFMA R24, |R4|, R20, R24 ;  /* 0x000000140418722b */ /* 0x008fc80000000218 */
[----:B--2---:R-:W2:-:S04]  /*7820*/  DFMA R12, R10, R12, c[0x2][0x140] ;  /* 0x008050000a0c762b */ /* 0x004e88000000000c */
[----:B------:R-:W3:-:S04]  /*7830*/  DFMA R20, R14, R26, c[0x2][0x38] ;  /* 0x00800e000e14762b */ /* 0x000ec8000000001a */
[----:B--2---:R-:W2:-:S04]  /*7840*/  DFMA R12, R10, R12, c[0x2][0x148] ;  /* 0x008052000a0c762b */ /* 0x004e88000000000c */
[----:B---3--:R-:W3:-:S04]  /*7850*/  DFMA R20, R14, R20, c[0x2][0x40] ;  /* 0x008010000e14762b */ /* 0x008ec80000000014 */
[----:B--2---:R-:W2:-:S04]  /*7860*/  DFMA R12, R10, R12, c[0x2][0x150] ;  /* 0x008054000a0c762b */ /* 0x004e88000000000c */
[----:B---3--:R-:W3:-:S04]  /*7870*/  DFMA R20, R14, R20, c[0x2][0x48] ;  /* 0x008012000e14762b */ /* 0x008ec80000000014 */
[----:B--2---:R-:W2:-:S04]  /*7880*/  DFMA R12, R10, R12, c[0x2][0x158] ;  /* 0x008056000a0c762b */ /* 0x004e88000000000c */
[----:B---3--:R-:W-:-:S04]  /*7890*/  DFMA R20, R14, R20, c[0x2][0x50] ;  /* 0x008014000e14762b */ /* 0x008fc80000000014 */
[----:B--2---:R-:W2:-:S06]  /*78a0*/  DFMA R12, R10, R12, c[0x2][0x160] ;  /* 0x008058000a0c762b */ /* 0x004e8c000000000c */
[----:B--2---:R-:W2:-:S06]  /*78b0*/  DFMA R12, R10, R12, c[0x2][0x168] ;  /* 0x00805a000a0c762b */ /* 0x004e8c000000000c */
[----:B--2---:R-:W2:-:S06]  /*78c0*/  DFMA R12, R10, R12, c[0x2][0x170] ;  /* 0x00805c000a0c762b */ /* 0x004e8c000000000c */
[----:B--2---:R2:W3:-:S04]  /*78d0*/  DFMA R26, R10, R12, c[0x2][0x178] ;  /* 0x00805e000a1a762b */ /* 0x0044c8000000000c */
[----:B--2---:R-:W2:Y:S02]  /*78e0*/  F2F.F64.F32 R12, R22 ;  /* 0x00000016000c7310 */ /* 0x004ea40000201800 */
[----:B---3--:R-:W3:-:S06]  /*78f0*/  DMUL R26, R10, R26 ;  /* 0x0000001a0a1a7228 */ /* 0x008ecc0000000000 */
[----:B---3--:R-:W3:-:S04]  /*7900*/  DFMA R26, R10, R26, -R24 ;  /* 0x0000001a0a1a722b */ /* 0x008ec80000000818 */
[----:B------:R-:W4:-:S04]  /*7910*/  DFMA R24, R14, R20, 1 ;  /* 0x3ff000000e18742b */ /* 0x000f080000000014 */
[----:B--2---:R-:W-:-:S04]  /*7920*/  DADD R20, -R12, 1 ;  /* 0x3ff000000c147429 */ /* 0x004fc80000000100 */
[----:B---3--:R-:W2:-:S04]  /*7930*/  DADD R26, R10, R26 ;  /* 0x000000000a1a7229 */ /* 0x008e88000000001a */
[----:B----4-:R-:W3:-:S04]  /*7940*/  DFMA R14, R14, R24, 1 ;  /* 0x3ff000000e0e742b */ /* 0x010ec80000000018 */
[----:B--2---:R3:W2:-:S06]  /*7950*/  DFMA R12, R12, -R26, R20 ;  /* 0x8000001a0c0c722b */ /* 0x00468c0000000014 */
[----:B---3--:R-:W-:Y:S02]  /*7960*/  IMAD R21, R8, 0x100000, R15 ;  /* 0x0010000008157824 */ /* 0x008fe400078e020f */
[----:B------:R-:W-:Y:S02]  /*7970*/  IMAD.MOV.U32 R20, RZ, RZ, R14 ;  /* 0x000000ffff147224 */ /* 0x000fe400078e000e */
[----:B--2---:R-:W-:Y:S01]  /*7980*/  FSEL R11, R13, 1.875, !P0 ;  /* 0x3ff000000d0b7808 */ /* 0x004fe20004000000 */
[----:B------:R-:W-:Y:S05]  /*7990*/  @!P1 BRA `(.L_x_2704) ;  /* 0x000000c000009947 */ /* 0x000fea0003800000 */
[----:B0-----:R-:W-:Y:S01]  /*79a0*/  FSETP.GEU.FTZ.AND P1, PT, |R7|, 4.2275390625, PT ;  /* 0x408748000700780b */ /* 0x001fe20003f3e200 */
        /* <DEDUP_REMOVED lines=11> */
.L_x_2704:
[----:B0-----:R-:W-:Y:S05]  /*7a60*/  BSYNC B0 ;  /* 0x0000000000007941 */ /* 0x001fea0003800000 */
.L_x_2703:
[----:B--2---:R-:W0:Y:S01]  /*7a70*/  DMUL R20, R20, c[0x2][0x128] ;  /* 0x00804a0014147a28 */ /* 0x004e220000000000 */
[----:B------:R-:W-:Y:S02]  /*7a80*/  FSEL R12, R12, RZ, !P0 ;  /* 0x000000ff0c0c7208 */ /* 0x000fe40004000000 */
[----:B------:R-:W-:-:S03]  /*7a90*/  LOP3.LUT R13, R11, 0x80000000, R5, 0xb8, !PT ;  /* 0x800000000b0d7812 */ /* 0x000fc600078eb805 */
[----:B0-----:R0:W-:Y:S02]  /*7aa0*/  DMUL R20, R20, R2 ;  /* 0x0000000214147228 */ /* 0x0011e40000000000 */
[----:B0-----:R-:W-:Y:S02]  /*7ab0*/  PRMT R2, R0, 0x9910, RZ ;  /* 0x0000991000027816 */ /* 0x001fe400000000ff */
[----:B------:R-:W0:Y:S02]  /*7ac0*/  DADD R12, R12, 1 ;  /* 0x3ff000000c0c7429 */ /* 0x000e240000000000 */
[----:B------:R-:W-:-:S04]  /*7ad0*/  ISETP.GT.AND P0, PT, R2, 0x9, PT ;  /* 0x000000090200780c */ /* 0x000fc80003f04270 */
[----:B0-----:R-:W0:-:S06]  /*7ae0*/  DFMA R4, R12, 0.5, R20 ;  /* 0x3fe000000c04782b */ /* 0x001e0c0000000014 */
[----:B01----:R0:W1:-:S03]  /*7af0*/  DMUL R4, R4, R18 ;  /* 0x0000001204047228 */ /* 0x0030460000000000 */
[----:B------:R-:W-:Y:S05]  /*7b00*/  @P0 BRA `(.L_x_2705) ;  /* 0x0000044000000947 */ /* 0x000fea0003800000 */
[----:B01----:R-:W-:-:S13]  /*7b10*/  ISETP.GT.AND P0, PT, R2, 0x4, PT ;  /* 0x000000040200780c */ /* 0x003fda0003f04270 */
[----:B------:R-:W-:Y:S05]  /*7b20*/  @P0 BRA `(.L_x_2706) ;  /* 0x000001c000000947 */ /* 0x000fea0003800000 */
[----:B------:R-:W-:-:S13]  /*7b30*/  ISETP.GT.AND P0, PT, R2, 0x1, PT ;  /* 0x000000010200780c */ /* 0x000fda0003f04270 */
[----:B------:R-:W-:Y:S05]  /*7b40*/  @P0 BRA `(.L_x_2707) ;  /* 0x000000b000000947 */ /* 0x000fea0003800000 */
[----:B------:R-:W-:-:S13]  /*7b50*/  ISETP.NE.AND P0, PT, R0, RZ, PT ;  /* 0x000000ff0000720c */ /* 0x000fda0003f05270 */
[----:B------:R-:W-:Y:S05]  /*7b60*/  @!P0 BRA `(.L_x_2708) ;  /* 0x0000005000008947 */ /* 0x000fea0003800000 */
[----:B------:R-:W-:-:S13]  /*7b70*/  ISETP.NE.AND P0, PT, R2, 0x1, PT ;  /* 0x000000010200780c */ /* 0x000fda0003f05270 */
[----:B------:R-:W-:Y:S05]  /*7b80*/  @P0 BRA `(.L_x_2709) ;  /* 0x00000db000000947 */ /* 0x000fea0003800000 */
[----:B------:R-:W0:Y:S02]  /*7b90*/  F2I.F64.TRUNC R5, R4 ;  /* 0x0000000400057311 */ /* 0x000e24000030d100 */
[----:B0-----:R0:W-:Y:S01]  /*7ba0*/  STG.E.U8 [R16.64], R5 ;  /* 0x0000000510007986 */ /* 0x0011e2000c101124 */
[----:B------:R-:W-:Y:S05]  /*7bb0*/  BRA `(.L_x_2710) ;  /* 0x00000f1000007947 */ /* 0x000fea0003800000 */
.L_x_2708:
[----:B------:R-:W0:Y:S02]  /*7bc0*/  F2I.S64.F64.TRUNC R4, R4 ;  /* 0x0000000400047311 */ /* 0x000e24000030d900 */
[----:B0-----:R-:W-:-:S05]  /*7bd0*/  IMAD.MOV.U32 R3, RZ, RZ, R4 ;  /* 0x000000ffff037224 */ /* 0x001fca00078e0004 */
[----:B------:R0:W-:Y:S01]  /*7be0*/  STG.E.U8 [R16.64], R3 ;  /* 0x0000000310007986 */ /* 0x0001e2000c101124 */
[----:B------:R-:W-:Y:S05]  /*7bf0*/  BRA `(.L_x_2710) ;  /* 0x00000ed000007947 */ /* 0x000fea0003800000 */
.L_x_2707:
[----:B------:R-:W-:-:S13]  /*7c00*/  ISETP.NE.AND P0, PT, R2, 0x2, PT ;  /* 0x000000020200780c */ /* 0x000fda0003f05270 */
[----:B------:R-:W-:Y:S05]  /*7c10*/  @!P0 BRA `(.L_x_2711) ;  /* 0x000000a000008947 */ /* 0x000fea0003800000 */
[----:B------:R-:W-:-:S13]  /*7c20*/  ISETP.NE.AND P0, PT, R2, 0x3, PT ;  /* 0x000000030200780c */ /* 0x000fda0003f05270 */
[----:B------:R-:W-:Y:S05]  /*7c30*/  @!P0 BRA `(.L_x_2712) ;  /* 0x0000005000008947 */ /* 0x000fea0003800000 */
[----:B------:R-:W-:-:S13]  /*7c40*/  ISETP.NE.AND P0, PT, R2, 0x4, PT ;  /* 0x000000040200780c */ /* 0x000fda0003f05270 */
[----:B------:R-:W-:Y:S05]  /*7c50*/  @P0 BRA `(.L_x_2709) ;  /* 0x00000ce000000947 */ /* 0x000fea0003800000 */
[----:B------:R-:W0:Y:S02]  /*7c60*/  F2I.S64.F64.TRUNC R4, R4 ;  /* 0x0000000400047311 */ /* 0x000e24000030d900 */
[----:B0-----:R0:W-:Y:S01]  /*7c70*/  STG.E.64 [R16.64], R4 ;  /* 0x0000000410007986 */ /* 0x0011e2000c101b24 */
[----:B------:R-:W-:Y:S05]  /*7c80*/  BRA `(.L_x_2710) ;  /* 0x00000e4000007947 */ /* 0x000fea0003800000 */
.L_x_2712:
[----:B------:R-:W0:Y:S02]  /*7c90*/  F2I.F64.TRUNC R5, R4 ;  /* 0x0000000400057311 */ /* 0x000e24000030d100 */
[----:B0-----:R0:W-:Y:S01]  /*7ca0*/  STG.E [R16.64], R5 ;  /* 0x0000000510007986 */ /* 0x0011e2000c101924 */
[----:B------:R-:W-:Y:S05]  /*7cb0*/  BRA `(.L_x_2710) ;  /* 0x00000e1000007947 */ /* 0x000fea0003800000 */
.L_x_2711:
[----:B------:R-:W0:Y:S02]  /*7cc0*/  F2I.F64.TRUNC R5, R4 ;  /* 0x0000000400057311 */ /* 0x000e24000030d100 */
[----:B0-----:R0:W-:Y:S01]  /*7cd0*/  STG.E.U16 [R16.64], R5 ;  /* 0x0000000510007986 */ /* 0x0011e2000c101524 */
[----:B------:R-:W-:Y:S05]  /*7ce0*/  BRA `(.L_x_2710) ;  /* 0x00000de000007947 */ /* 0x000fea0003800000 */
.L_x_2706:
[----:B------:R-:W-:-:S13]  /*7cf0*/  ISETP.GT.AND P0, PT, R2, 0x6, PT ;  /* 0x000000060200780c */ /* 0x000fda0003f04270 */
[----:B------:R-:W-:Y:S05]  /*7d00*/  @P0 BRA `(.L_x_2713) ;  /* 0x000000f000000947 */ /* 0x000fea0003800000 */
[----:B------:R-:W-:-:S13]  /*7d10*/  ISETP.NE.AND P0, PT, R2, 0x5, PT ;  /* 0x000000050200780c */ /* 0x000fda0003f05270 */
[----:B------:R-:W-:Y:S05]  /*7d20*/  @!P0 BRA `(.L_x_2714) ;  /* 0x0000007000008947 */ /* 0x000fea0003800000 */
[----:B------:R-:W-:-:S13]  /*7d30*/  ISETP.NE.AND P0, PT, R2, 0x6, PT ;  /* 0x000000060200780c */ /* 0x000fda0003f05270 */
[----:B------:R-:W-:Y:S05]  /*7d40*/  @P0 BRA `(.L_x_2709) ;  /* 0x00000bf000000947 */ /* 0x000fea0003800000 */
[----:B------:R-:W0:Y:S01]  /*7d50*/  F2F.F32.F64 R3, R4 ;  /* 0x0000000400037310 */ /* 0x000e220000301000 */
[----:B------:R-:W0:-:S14]  /*7d60*/  DSETP.GEU.AND P0, PT, |R4|, c[0x2][0x118], PT ;  /* 0x008046000400762a */ /* 0x000e1c0003f0e200 */
[----:B0-----:R-:W-:-:S05]  /*7d70*/  @!P0 FMUL R3, R3, 1.175494350822287508e-38 ;  /* 0x0080000003038820 */ /* 0x001fca0000400000 */
[----:B------:R0:W-:Y:S01]  /*7d80*/  STG.E [R16.64], R3 ;  /* 0x0000000310007986 */ /* 0x0001e2000c101924 */
[----:B------:R-:W-:Y:S05]  /*7d90*/  BRA `(.L_x_2710) ;  /* 0x00000d3000007947 */ /* 0x000fea0003800000 */
.L_x_2714:
[----:B------:R-:W0:Y:S01]  /*7da0*/  F2F.F32.F64 R0, R4 ;  /* 0x0000000400007310 */ /* 0x000e220000301000 */
[----:B------:R-:W0:-:S14]  /*7db0*/  DSETP.GEU.AND P0, PT, |R4|, c[0x2][0x118], PT ;  /* 0x008046000400762a */ /* 0x000e1c0003f0e200 */
[----:B0-----:R-:W-:-:S05]  /*7dc0*/  @!P0 FMUL R0, R0, 1.175494350822287508e-38 ;  /* 0x0080000000008820 */ /* 0x001fca0000400000 */
[----:B------:R-:W-:-:S05]  /*7dd0*/  F2FP.PACK_AB R0, RZ, R0 ;  /* 0x00000000ff00723e */ /* 0x000fca00000000ff */
[----:B------:R0:W-:Y:S01]  /*7de0*/  STG.E.U16 [R16.64], R0 ;  /* 0x0000000010007986 */ /* 0x0001e2000c101524 */
[----:B------:R-:W-:Y:S05]  /*7df0*/  BRA `(.L_x_2710) ;  /* 0x00000cd000007947 */ /* 0x000fea0003800000 */
.L_x_2713:
[----:B------:R-:W-:-:S13]  /*7e00*/  ISETP.NE.AND P0, PT, R2, 0x7, PT ;  /* 0x000000070200780c */ /* 0x000fda0003f05270 */
[----:B------:R-:W-:Y:S05]  /*7e10*/  @!P0 BRA `(.L_x_2715) ;  /* 0x0000011000008947 */ /* 0x000fea0003800000 */
[----:B------:R-:W-:-:S13]  /*7e20*/  ISETP.NE.AND P0, PT, R2, 0x8, PT ;  /* 0x000000080200780c */ /* 0x000fda0003f05270 */
[----:B------:R-:W-:Y:S05]  /*7e30*/  @!P0 BRA `(.L_x_2716) ;  /* 0x0000008000008947 */ /* 0x000fea0003800000 */
[----:B------:R-:W-:-:S13]  /*7e40*/  ISETP.NE.AND P0, PT, R2, 0x9, PT ;  /* 0x000000090200780c */ /* 0x000fda0003f05270 */
[----:B------:R-:W-:Y:S05]  /*7e50*/  @P0 BRA `(.L_x_2709) ;  /* 0x00000ae000000947 */ /* 0x000fea0003800000 */
[----:B------:R-:W0:Y:S01]  /*7e60*/  F2F.F32.F64 R2, R4 ;  /* 0x0000000400027310 */ /* 0x000e220000301000 */
[----:B------:R-:W0:Y:S01]  /*7e70*/  DSETP.GEU.AND P0, PT, |R4|, c[0x2][0x118], PT ;  /* 0x008046000400762a */ /* 0x000e220003f0e200 */
[----:B------:R-:W-:-:S13]  /*7e80*/  IMAD.MOV.U32 R3, RZ, RZ, RZ ;  /* 0x000000ffff037224 */ /* 0x000fda00078e00ff */
[----:B0-----:R-:W-:-:S05]  /*7e90*/  @!P0 FMUL R2, R2, 1.175494350822287508e-38 ;  /* 0x0080000002028820 */ /* 0x001fca0000400000 */
[----:B------:R0:W-:Y:S01]  /*7ea0*/  STG.E.64 [R16.64], R2 ;  /* 0x0000000210007986 */ /* 0x0001e2000c101b24 */
[----:B------:R-:W-:Y:S05]  /*7eb0*/  BRA `(.L_x_2710) ;  /* 0x00000c1000007947 */ /* 0x000fea0003800000 */
.L_x_2716:
[----:B------:R-:W0:Y:S01]  /*7ec0*/  F2F.F32.F64 R0, R4 ;  /* 0x0000000400007310 */ /* 0x000e220000301000 */
[----:B------:R-:W0:-:S14]  /*7ed0*/  DSETP.GEU.AND P0, PT, |R4|, c[0x2][0x118], PT ;  /* 0x008046000400762a */ /* 0x000e1c0003f0e200 */
[----:B0-----:R-:W-:-:S05]  /*7ee0*/  @!P0 FMUL R0, R0, 1.175494350822287508e-38 ;  /* 0x0080000000008820 */ /* 0x001fca0000400000 */
[----:B------:R-:W-:-:S04]  /*7ef0*/  F2FP.PACK_AB R3, RZ, R0 ;  /* 0x00000000ff03723e */ /* 0x000fc800000000ff */
[----:B------:R-:W-:-:S05]  /*7f00*/  PRMT R3, R3, 0x5410, RZ ;  /* 0x0000541003037816 */ /* 0x000fca00000000ff */
[----:B------:R0:W-:Y:S01]  /*7f10*/  STG.E [R16.64], R3 ;  /* 0x0000000310007986 */ /* 0x0001e2000c101924 */
[----:B------:R-:W-:Y:S05]  /*7f20*/  BRA `(.L_x_2710) ;  /* 0x00000ba000007947 */ /* 0x000fea0003800000 */
.L_x_2715:
[----:B------:R0:W-:Y:S01]  /*7f30*/  STG.E.64 [R16.64], R4 ;  /* 0x0000000410007986 */ /* 0x0001e2000c101b24 */
[----:B------:R-:W-:Y:S05]  /*7f40*/  BRA `(.L_x_2710) ;  /* 0x00000b8000007947 */ /* 0x000fea0003800000 */
.L_x_2705:
[----:B01----:R-:W-:-:S13]  /*7f50*/  ISETP.GT.AND P0, PT, R2, 0x18, PT ;  /* 0x000000180200780c */ /* 0x003fda0003f04270 */
[----:B------:R-:W-:Y:S05]  /*7f60*/  @P0 BRA `(.L_x_2717) ;  /* 0x0000046000000947 */ /* 0x000fea0003800000 */
[----:B------:R-:W-:-:S13]  /*7f70*/  ISETP.GT.AND P0, PT, R2, 0xe, PT ;  /* 0x0000000e0200780c */ /* 0x000fda0003f04270 */
[----:B------:R-:W-:Y:S05]  /*7f80*/  @P0 BRA `(.L_x_2718) ;  /* 0x000000b000000947 */ /* 0x000fea0003800000 */
[----:B------:R-:W-:-:S13]  /*7f90*/  ISETP.NE.AND P0, PT, R2, 0xa, PT ;  /* 0x0000000a0200780c */ /* 0x000fda0003f05270 */
[----:B------:R-:W-:Y:S05]  /*7fa0*/  @!P0 BRA `(.L_x_2719) ;  /* 0x0000006000008947 */ /* 0x000fea0003800000 */
[----:B------:R-:W-:-:S13]  /*7fb0*/  ISETP.NE.AND P0, PT, R2, 0xb, PT ;  /* 0x0000000b0200780c */ /* 0x000fda0003f05270 */
[----:B------:R-:W-:Y:S05]  /*7fc0*/  @P0 BRA `(.L_x_2709) ;  /* 0x0000097000000947 */ /* 0x000fea0003800000 */
[----:B------:R-:W0:-:S06]  /*7fd0*/  DSETP.NEU.AND P0, PT, R4, RZ, PT ;  /* 0x000000ff0400722a */ /* 0x000e0c0003f0d000 */
[----:B0-----:R-:W-:-:S05]  /*7fe0*/  SEL R3, RZ, 0x1, !P0 ;  /* 0x00000001ff037807 */ /* 0x001fca0004000000 */
[----:B------:R0:W-:Y:S01]  /*7ff0*/  STG.E.U8 [R16.64], R3 ;  /* 0x0000000310007986 */ /* 0x0001e2000c101124 */
[----:B------:R-:W-:Y:S05]  /*8000*/  BRA `(.L_x_2710) ;  /* 0x00000ac000007947 */ /* 0x000fea0003800000 */
.L_x_2719:
[----:B------:R-:W-:-:S05]  /*8010*/  CS2R R6, SRZ ;  /* 0x0000000000067805 */ /* 0x000fca000001ff00 */
[----:B------:R0:W-:Y:S01]  /*8020*/  STG.E.128 [R16.64], R4 ;  /* 0x0000000410007986 */ /* 0x0001e2000c101d24 */
[----:B------:R-:W-:Y:S05]  /*8030*/  BRA `(.L_x_2710) ;  /* 0x00000a9000007947 */ /* 0x000fea0003800000 */
.L_x_2718:
        /* <DEDUP_REMOVED lines=8> */
[----:B------:R-:W-:-:S13]  /*80c0*/  BSSY B0, `(.L_x_2722) ;  /* 0x000000f000007945 */ /* 0x000fda0003800000 */
[----:B0-----:R-:W-:-:S05]  /*80d0*/  @!P0 FMUL R7, R7, 1.175494350822287508e-38 ;  /* 0x0080000007078820 */ /* 0x001fca0000400000 */
        /* <DEDUP_REMOVED lines=13> */
.L_x_2723:
[----:B------:R-:W-:Y:S05]  /*81b0*/  BSYNC B0 ;  /* 0x0000000000007941 */ /* 0x000fea0003800000 */
.L_x_2722:
[----:B------:R-:W-:-:S05]  /*81c0*/  LOP3.LUT R3, R0, R3, RZ, 0xfc, !PT ;  /* 0x0000000300037212 */ /* 0x000fca00078efcff */
[----:B------:R0:W-:Y:S01]  /*81d0*/  STG.E.U8 [R16.64], R3 ;  /* 0x0000000310007986 */ /* 0x0001e2000c101124 */
[----:B------:R-:W-:Y:S05]  /*81e0*/  BRA `(.L_x_2710) ;  /* 0x000008e000007947 */ /* 0x000fea0003800000 */
.L_x_2721:
[----:B------:R-:W0:Y:S01]  /*81f0*/  F2F.F32.F64 R3, R4 ;  /* 0x0000000400037310 */ /* 0x000e220000301000 */
[----:B------:R-:W0:Y:S01]  /*8200*/  DSETP.GEU.AND P0, PT, |R4|, c[0x2][0x118], PT ;  /* 0x008046000400762a */ /* 0x000e220003f0e200 */
[----:B------:R-:W-:-:S13]  /*8210*/  BSSY B0, `(.L_x_2724) ;  /* 0x0000010000007945 */ /* 0x000fda0003800000 */
[----:B0-----:R-:W-:-:S05]  /*8220*/  @!P0 FMUL R3, R3, 1.175494350822287508e-38 ;  /* 0x0080000003038820 */ /* 0x001fca0000400000 */
        /* <DEDUP_REMOVED lines=11> */
.L_x_2725:
[----:B------:R-:W-:Y:S01]  /*82e0*/  IMAD.MOV.U32 R0, RZ, RZ, 0x7f ;  /* 0x0000007fff007424 */ /* 0x000fe200078e00ff */
[----:B------:R-:W-:-:S04]  /*82f0*/  ISETP.GT.U32.AND P0, PT, R2, 0x7f800000, PT ;  /* 0x7f8000000200780c */ /* 0x000fc80003f04070 */
[----:B------:R-:W-:-:S04]  /*8300*/  SEL R0, R0, 0x7c, P0 ;  /* 0x0000007c00007807 */ /* 0x000fc80000000000 */
.L_x_2726:
[----:B------:R-:W-:Y:S05]  /*8310*/  BSYNC B0 ;  /* 0x0000000000007941 */ /* 0x000fea0003800000 */
.L_x_2724:
[----:B------:R-:W-:-:S04]  /*8320*/  LOP3.LUT R2, R3, 0x80000000, RZ, 0xc0, !PT ;  /* 0x8000000003027812 */ /* 0x000fc800078ec0ff */
[----:B------:R-:W-:-:S04]  /*8330*/  SHF.R.U32.HI R3, RZ, 0x18, R2 ;  /* 0x00000018ff037819 */ /* 0x000fc80000011602 */
[----:B------:R-:W-:-:S05]  /*8340*/  LOP3.LUT R3, R0, R3, RZ, 0xfc, !PT ;  /* 0x0000000300037212 */ /* 0x000fca00078efcff */
[----:B------:R0:W-:Y:S01]  /*8350*/  STG.E.U8 [R16.64], R3 ;  /* 0x0000000310007986 */ /* 0x0001e2000c101124 */
[----:B------:R-:W-:Y:S05]  /*8360*/  BRA `(.L_x_2710) ;  /* 0x0000076000007947 */ /* 0x000fea0003800000 */
.L_x_2720:
[----:B------:R-:W0:Y:S01]  /*8370*/  F2F.F32.F64 R0, R4 ;  /* 0x0000000400007310 */ /* 0x000e220000301000 */
[----:B------:R-:W0:-:S14]  /*8380*/  DSETP.GEU.AND P0, PT, |R4|, c[0x2][0x118], PT ;  /* 0x008046000400762a */ /* 0x000e1c0003f0e200 */
[----:B0-----:R-:W-:-:S05]  /*8390*/  @!P0 FMUL R0, R0, 1.175494350822287508e-38 ;  /* 0x0080000000008820 */ /* 0x001fca0000400000 */
[----:B------:R-:W-:-:S05]  /*83a0*/  F2FP.BF16.PACK_AB R0, RZ, R0 ;  /* 0x00000000ff00723e */ /* 0x000fca00000010ff */
[----:B------:R0:W-:Y:S01]  /*83b0*/  STG.E.U16 [R16.64], R0 ;  /* 0x0000000010007986 */ /* 0x0001e2000c101524 */
[----:B------:R-:W-:Y:S05]  /*83c0*/  BRA `(.L_x_2710) ;  /* 0x0000070000007947 */ /* 0x000fea0003800000 */
.L_x_2717:
        /* <DEDUP_REMOVED lines=8> */
[----:B------:R-:W0:Y:S02]  /*8450*/  F2I.U32.F64.TRUNC R5, R4 ;  /* 0x0000000400057311 */ /* 0x000e24000030d000 */
[----:B0-----:R0:W-:Y:S01]  /*8460*/  STG.E.U16 [R16.64], R5 ;  /* 0x0000000510007986 */ /* 0x0011e2000c101524 */
[----:B------:R-:W-:Y:S05]  /*8470*/  BRA `(.L_x_2710) ;  /* 0x0000065000007947 */ /* 0x000fea0003800000 */
.L_x_2729:
[----:B------:R-:W0:Y:S01]  /*8480*/  F2F.F32.F64 R3, R4 ;  /* 0x0000000400037310 */ /* 0x000e220000301000 */
[----:B------:R-:W0:Y:S01]  /*8490*/  DSETP.GEU.AND P0, PT, |R4|, c[0x2][0x118], PT ;  /* 0x008046000400762a */ /* 0x000e220003f0e200 */
[----:B------:R-:W-:Y:S01]  /*84a0*/  BSSY B0, `(.L_x_2730) ;  /* 0x0000015000007945 */ /* 0x000fe20003800000 */
[----:B------:R-:W-:-:S12]  /*84b0*/  IMAD.MOV.U32 R8, RZ, RZ, 0x80 ;  /* 0x00000080ff087424 */ /* 0x000fd800078e00ff */
[----:B0-----:R-:W-:-:S05]  /*84c0*/  @!P0 FMUL R3, R3, 1.175494350822287508e-38 ;  /* 0x0080000003038820 */ /* 0x001fca0000400000 */
        /* <DEDUP_REMOVED lines=14> */
.L_x_2732:
[----:B------:R-:W-:-:S04]  /*85b0*/  LOP3.LUT R2, R3, 0x80000000, RZ, 0xc0, !PT ;  /* 0x8000000003027812 */ /* 0x000fc800078ec0ff */
[----:B------:R-:W-:-:S04]  /*85c0*/  SHF.R.U32.HI R3, RZ, 0x18, R2 ;  /* 0x00000018ff037819 */ /* 0x000fc80000011602 */
[----:B------:R-:W-:-:S04]  /*85d0*/  LOP3.LUT R0, R0, R3, RZ, 0xfc, !PT ;  /* 0x0000000300007212 */ /* 0x000fc800078efcff */
[----:B------:R-:W-:Y:S02]  /*85e0*/  PRMT R8, R0, 0x7610, R8 ;  /* 0x0000761000087816 */ /* 0x000fe40000000008 */
.L_x_2731:
[----:B------:R-:W-:Y:S05]  /*85f0*/  BSYNC B0 ;  /* 0x0000000000007941 */ /* 0x000fea0003800000 */
.L_x_2730:
[----:B------:R0:W-:Y:S01]  /*8600*/  STG.E.U8 [R16.64], R8 ;  /* 0x0000000810007986 */ /* 0x0001e2000c101124 */
[----:B------:R-:W-:Y:S05]  /*8610*/  BRA `(.L_x_2710) ;  /* 0x000004b000007947 */ /* 0x000fea0003800000 */
.L_x_2728:
        /* <DEDUP_REMOVED lines=19> */
.L_x_2735:
[----:B------:R-:W-:-:S04]  /*8750*/  LOP3.LUT R2, R3, 0x80000000, RZ, 0xc0, !PT ;  /* 0x8000000003027812 */ /* 0x000fc800078ec0ff */
[----:B------:R-:W-:-:S04]  /*8760*/  SHF.R.U32.HI R3, RZ, 0x18, R2 ;  /* 0x00000018ff037819 */ /* 0x000fc80000011602 */
[----:B------:R-:W-:-:S04]  /*8770*/  LOP3.LUT R0, R0, R3, RZ, 0xfc, !PT ;  /* 0x0000000300007212 */ /* 0x000fc800078efcff */
[----:B------:R-:W-:Y:S02]  /*8780*/  PRMT R8, R0, 0x7610, R8 ;  /* 0x0000761000087816 */ /* 0x000fe40000000008 */
.L_x_2734:
[----:B------:R-:W-:Y:S05]  /*8790*/  BSYNC B0 ;  /* 0x0000000000007941 */ /* 0x000fea0003800000 */
.L_x_2733:
[----:B------:R0:W-:Y:S01]  /*87a0*/  STG.E.U8 [R16.64], R8 ;  /* 0x0000000810007986 */ /* 0x0001e2000c101124 */
[----:B------:R-:W-:Y:S05]  /*87b0*/  BRA `(.L_x_2710) ;  /* 0x0000031000007947 */ /* 0x000fea0003800000 */
.L_x_2727:
[----:B------:R-:W-:-:S13]  /*87c0*/  ISETP.NE.AND P0, PT, R2, 0x1c, PT ;  /* 0x0000001c0200780c */ /* 0x000fda0003f05270 */
[----:B------:R-:W-:Y:S05]  /*87d0*/  @!P0 BRA `(.L_x_2736) ;  /* 0x000002d000008947 */ /* 0x000fea0003800000 */
[----:B------:R-:W-:-:S13]  /*87e0*/  ISETP.NE.AND P0, PT, R2, 0x1d, PT ;  /* 0x0000001d0200780c */ /* 0x000fda0003f05270 */
[----:B------:R-:W-:Y:S05]  /*87f0*/  @!P0 BRA `(.L_x_2737) ;  /* 0x0000028000008947 */ /* 0x000fea0003800000 */
[----:B------:R-:W-:-:S13]  /*8800*/  ISETP.NE.AND P0, PT, R2, 0x2c, PT ;  /* 0x0000002c0200780c */ /* 0x000fda0003f05270 */
[----:B------:R-:W-:Y:S05]  /*8810*/  @P0 BRA `(.L_x_2709) ;  /* 0x0000012000000947 */ /* 0x000fea0003800000 */
[----:B------:R-:W0:Y:S01]  /*8820*/  F2F.F32.F64 R6, R4 ;  /* 0x0000000400067310 */ /* 0x000e220000301000 */
[----:B------:R-:W0:-:S14]  /*8830*/  DSETP.GEU.AND P0, PT, |R4|, c[0x2][0x118], PT ;  /* 0x008046000400762a */ /* 0x000e1c0003f0e200 */
[----:B0-----:R-:W-:Y:S01]  /*8840*/  @!P0 FMUL R6, R6, 1.175494350822287508e-38 ;  /* 0x0080000006068820 */ /* 0x001fe20000400000 */
        /* <DEDUP_REMOVED lines=15> */
.L_x_2709:
        /* <DEDUP_REMOVED lines=20> */
.L_x_2737:
[----:B------:R-:W0:Y:S02]  /*8a80*/  F2I.U64.F64.TRUNC R4, R4 ;  /* 0x0000000400047311 */ /* 0x000e24000030d800 */
[----:B0-----:R0:W-:Y:S01]  /*8a90*/  STG.E.64 [R16.64], R4 ;  /* 0x0000000410007986 */ /* 0x0011e2000c101b24 */
[----:B------:R-:W-:Y:S05]  /*8aa0*/  BRA `(.L_x_2710) ;  /* 0x0000002000007947 */ /* 0x000fea0003800000 */
.L_x_2736:
[----:B------:R-:W0:Y:S02]  /*8ab0*/  F2I.U32.F64.TRUNC R5, R4 ;  /* 0x0000000400057311 */ /* 0x000e24000030d000 */
[----:B0-----:R0:W-:Y:S02]  /*8ac0*/  STG.E [R16.64], R5 ;  /* 0x0000000510007986 */ /* 0x0011e4000c101924 */
.L_x_2710:
        /* <DEDUP_REMOVED lines=258> */
.L_x_2738:
        /* <DEDUP_REMOVED lines=19> */
.L_x_2742:
[----:B------:R-:W2:Y:S02]  /*9c20*/  LDG.E.U8 R2, [R2.64] ;  /* 0x0000002402027981 */ /* 0x000ea4000c1e1100 */
[----:B--2---:R0:W1:Y:S01]  /*9c30*/  I2F.F64.U16 R18, R2 ;  /* 0x0000000200127312 */ /* 0x0040620000101800 */
[----:B------:R-:W-:Y:S05]  /*9c40*/  BRA `(.L_x_2744) ;  /* 0x00000df000007947 */ /* 0x000fea0003800000 */
.L_x_2741:
        /* <DEDUP_REMOVED lines=9> */
.L_x_2746:
[----:B------:R-:W2:Y:S02]  /*9ce0*/  LDG.E R2, [R2.64] ;  /* 0x0000002402027981 */ /* 0x000ea4000c1e1900 */
[----:B--2---:R0:W1:Y:S01]  /*9cf0*/  I2F.F64 R18, R2 ;  /* 0x0000000200127312 */ /* 0x0040620000201c00 */
[----:B------:R-:W-:Y:S05]  /*9d00*/  BRA `(.L_x_2744) ;  /* 0x00000d3000007947 */ /* 0x000fea0003800000 */
.L_x_2745:
[----:B------:R-:W2:Y:S02]  /*9d10*/  LDG.E.U16 R2, [R2.64] ;  /* 0x0000002402027981 */ /* 0x000ea4000c1e1500 */
[----:B--2---:R0:W1:Y:S01]  /*9d20*/  I2F.F64.S16 R18, R2 ;  /* 0x0000000200127312 */ /* 0x0040620000101c00 */
[----:B------:R-:W-:Y:S05]  /*9d30*/  BRA `(.L_x_2744) ;  /* 0x00000d0000007947 */ /* 0x000fea0003800000 */
.L_x_2740:
        /* <DEDUP_REMOVED lines=10> */
.L_x_2748:
[----:B------:R-:W2:Y:S02]  /*9de0*/  LDG.E.U16 R0, [R2.64] ;  /* 0x0000002402007981 */ /* 0x000ea4000c1e1500 */
[----:B--2---:R-:W-:-:S05]  /*9df0*/  HADD2.F32 R0, -RZ, R0.H0_H0 ;  /* 0x20000000ff007230 */ /* 0x004fca0000004100 */
[----:B------:R-:W-:-:S04]  /*9e00*/  FMUL.FTZ R0, R0, 1 ;  /* 0x3f80000000007820 */ /* 0x000fc80000410000 */
[----:B------:R0:W1:Y:S01]  /*9e10*/  F2F.F64.F32 R18, R0 ;  /* 0x0000000000127310 */ /* 0x0000620000201800 */
[----:B------:R-:W-:Y:S05]  /*9e20*/  BRA `(.L_x_2744) ;  /* 0x00000c1000007947 */ /* 0x000fea0003800000 */
.L_x_2747:
        /* <DEDUP_REMOVED lines=10> */
.L_x_2750:
[----:B------:R-:W2:Y:S02]  /*9ed0*/  LDG.E.U16 R2, [R2.64] ;  /* 0x0000002402027981 */ /* 0x000ea4000c1e1500 */
[----:B--2---:R-:W-:-:S05]  /*9ee0*/  HADD2.F32 R0, -RZ, R2.H0_H0 ;  /* 0x20000002ff007230 */ /* 0x004fca0000004100 */
[----:B------:R-:W-:-:S04]  /*9ef0*/  FMUL.FTZ R0, R0, 1 ;  /* 0x3f80000000007820 */ /* 0x000fc80000410000 */
[----:B------:R0:W1:Y:S01]  /*9f00*/  F2F.F64.F32 R18, R0 ;  /* 0x0000000000127310 */ /* 0x0000620000201800 */
[----:B------:R-:W-:Y:S05]  /*9f10*/  BRA `(.L_x_2744) ;  /* 0x00000b2000007947 */ /* 0x000fea0003800000 */
.L_x_2749:
[----:B------:R0:W5:Y:S01]  /*9f20*/  LDG.E.64 R18, [R2.64] ;  /* 0x0000002402127981 */ /* 0x000162000c1e1b00 */
[----:B------:R-:W-:Y:S05]  /*9f30*/  BRA `(.L_x_2744) ;  /* 0x00000b0000007947 */ /* 0x000fea0003800000 */
.L_x_2739:
        /* <DEDUP_REMOVED lines=13> */
.L_x_2753:
[----:B------:R0:W5:Y:S01]  /*a010*/  LDG.E.64 R18, [R2.64] ;  /* 0x0000002402127981 */ /* 0x000162000c1e1b00 */
[----:B------:R-:W-:Y:S05]  /*a020*/  BRA `(.L_x_2744) ;  /* 0x00000a1000007947 */ /* 0x000fea0003800000 */
.L_x_2752:
        /* <DEDUP_REMOVED lines=28> */
.L_x_2755:
        /* <DEDUP_REMOVED lines=15> */
.L_x_2754:
[----:B------:R-:W2:Y:S02]  /*a2e0*/  LDG.E.U16 R0, [R2.64] ;  /* 0x0000002402007981 */ /* 0x000ea4000c1e1500 */
[----:B--2---:R-:W-:-:S05]  /*a2f0*/  PRMT R0, RZ, 0x5410, R0 ;  /* 0x00005410ff007816 */ /* 0x004fca0000000000 */
[----:B------:R-:W-:-:S04]  /*a300*/  FMUL.FTZ R0, R0, 1 ;  /* 0x3f80000000007820 */ /* 0x000fc80000410000 */
[----:B------:R0:W1:Y:S01]  /*a310*/  F2F.F64.F32 R18, R0 ;  /* 0x0000000000127310 */ /* 0x0000620000201800 */
[----:B------:R-:W-:Y:S05]  /*a320*/  BRA `(.L_x_2744) ;  /* 0x0000071000007947 */ /* 0x000fea0003800000 */
.L_x_2751:
        /* <DEDUP_REMOVED lines=11> */
.L_x_2758:
        /* <DEDUP_REMOVED lines=21> */
.L_x_2762:
[----:B------:R-:W-:Y:S05]  /*a530*/  BSYNC B1 ;  /* 0x0000000000017941 */ /* 0x000fea0003800000 */
.L_x_2761:
[----:B------:R-:W-:Y:S01]  /*a540*/  LEA R3, R0, 0x3b800000, 0x17 ;  /* 0x3b80000000037811 */ /* 0x000fe200078eb8ff */
[----:B------:R-:W-:-:S05]  /*a550*/  IMAD.SHL.U32 R0, R2, 0x100000, RZ ;  /* 0x0010000002007824 */ /* 0x000fca00078e00ff */
[----:B------:R-:W-:Y:S02]  /*a560*/  LOP3.LUT R0, R3, R0, R4, 0xfe, !PT ;  /* 0x0000000003007212 */ /* 0x000fe400078efe04 */
.L_x_2760:
[----:B------:R-:W-:Y:S05]  /*a570*/  BSYNC B0 ;  /* 0x0000000000007941 */ /* 0x000fea0003800000 */
.L_x_2759:
[----:B------:R-:W-:-:S04]  /*a580*/  FMUL.FTZ R0, R0, 1 ;  /* 0x3f80000000007820 */ /* 0x000fc80000410000 */
[----:B------:R0:W1:Y:S01]  /*a590*/  F2F.F64.F32 R18, R0 ;  /* 0x0000000000127310 */ /* 0x0000620000201800 */
[----:B------:R-:W-:Y:S05]  /*a5a0*/  BRA `(.L_x_2744) ;  /* 0x0000049000007947 */ /* 0x000fea0003800000 */
.L_x_2757:
        /* <DEDUP_REMOVED lines=21> */
.L_x_2766:
[----:B------:R-:W-:Y:S05]  /*a700*/  BSYNC B1 ;  /* 0x0000000000017941 */ /* 0x000fea0003800000 */
.L_x_2765:
[----:B------:R-:W-:Y:S01]  /*a710*/  LEA R3, R0, 0x37800000, 0x17 ;  /* 0x3780000000037811 */ /* 0x000fe200078eb8ff */
[----:B------:R-:W-:-:S05]  /*a720*/  IMAD.SHL.U32 R0, R2, 0x200000, RZ ;  /* 0x0020000002007824 */ /* 0x000fca00078e00ff */
[----:B------:R-:W-:Y:S02]  /*a730*/  LOP3.LUT R0, R3, R0, R4, 0xfe, !PT ;  /* 0x0000000003007212 */ /* 0x000fe400078efe04 */
.L_x_2764:
[----:B------:R-:W-:Y:S05]  /*a740*/  BSYNC B0 ;  /* 0x0000000000007941 */ /* 0x000fea0003800000 */
.L_x_2763:
[----:B------:R-:W-:-:S04]  /*a750*/  FMUL.FTZ R0, R0, 1 ;  /* 0x3f80000000007820 */ /* 0x000fc80000410000 */
[----:B------:R0:W1:Y:S01]  /*a760*/  F2F.F64.F32 R18, R0 ;  /* 0x0000000000127310 */ /* 0x0000620000201800 */
[----:B------:R-:W-:Y:S05]  /*a770*/  BRA `(.L_x_2744) ;  /* 0x000002c000007947 */ /* 0x000fea0003800000 */
.L_x_2756:
        /* <DEDUP_REMOVED lines=14> */
.L_x_2770:
[----:B------:R-:W-:Y:S05]  /*a860*/  BSYNC B0 ;  /* 0x0000000000007941 */ /* 0x000fea0003800000 */
.L_x_2769:
[----:B------:R-:W-:-:S04]  /*a870*/  FMUL.FTZ R0, R0, 1 ;  /* 0x3f80000000007820 */ /* 0x000fc80000410000 */
[----:B------:R0:W1:Y:S01]  /*a880*/  F2F.F64.F32 R18, R0 ;  /* 0x0000000000127310 */ /* 0x0000620000201800 */
[----:B------:R-:W-:Y:S05]  /*a890*/  BRA `(.L_x_2744) ;  /* 0x000001a000007947 */ /* 0x000fea0003800000 */
.L_x_2743:
        /* <DEDUP_REMOVED lines=21> */
.L_x_2768:
[----:B------:R-:W2:Y:S02]  /*a9f0*/  LDG.E.64 R18, [R2.64] ;  /* 0x0000002402127981 */ /* 0x000ea4000c1e1b00 */
[----:B--2---:R-:W0:Y:S01]  /*aa00*/  I2F.F64.U64 R18, R18 ;  /* 0x0000001200127312 */ /* 0x004e220000301800 */
[----:B------:R-:W-:Y:S05]  /*aa10*/  BRA `(.L_x_2744) ;  /* 0x0000002000007947 */ /* 0x000fea0003800000 */
.L_x_2767:
[----:B------:R-:W2:Y:S02]  /*aa20*/  LDG.E R2, [R2.64] ;  /* 0x0000002402027981 */ /* 0x000ea4000c1e1900 */
[----:B--2---:R0:W1:Y:S02]  /*aa30*/  I2F.F64.U32 R18, R2 ;  /* 0x0000000200127312 */ /* 0x0040640000201800 */
.L_x_2744:
        /* <DEDUP_REMOVED lines=17> */
.L_x_2774:
[----:B------:R-:W2:Y:S02]  /*ab50*/  LDG.E.U8 R2, [R4.64] ;  /* 0x0000002404027981 */ /* 0x000ea4000c1e1100 */
[----:B--2---:R-:W0:Y:S01]  /*ab60*/  I2F.F64.U16 R2, R2 ;  /* 0x0000000200027312 */ /* 0x004e220000101800 */
[----:B------:R-:W-:Y:S05]  /*ab70*/  BRA `(.L_x_2776) ;  /* 0x00000df000007947 */ /* 0x000fea0003800000 */
.L_x_2773:
        /* <DEDUP_REMOVED lines=9> */
.L_x_2778:
[----:B------:R-:W2:Y:S02]  /*ac10*/  LDG.E R2, [R4.64] ;  /* 0x0000002404027981 */ /* 0x000ea4000c1e1900 */
[----:B--2---:R-:W0:Y:S01]  /*ac20*/  I2F.F64 R2, R2 ;  /* 0x0000000200027312 */ /* 0x004e220000201c00 */
[----:B------:R-:W-:Y:S05]  /*ac30*/  BRA `(.L_x_2776) ;  /* 0x00000d3000007947 */ /* 0x000fea0003800000 */
.L_x_2777:
[----:B------:R-:W2:Y:S02]  /*ac40*/  LDG.E.U16 R2, [R4.64] ;  /* 0x0000002404027981 */ /* 0x000ea4000c1e1500 */
[----:B--2---:R-:W0:Y:S01]  /*ac50*/  I2F.F64.S16 R2, R2 ;  /* 0x0000000200027312 */ /* 0x004e220000101c00 */
[----:B------:R-:W-:Y:S05]  /*ac60*/  BRA `(.L_x_2776) ;  /* 0x00000d0000007947 */ /* 0x000fea0003800000 */
.L_x_2772:
        /* <DEDUP_REMOVED lines=10> */
.L_x_2780:
[----:B------:R-:W2:Y:S02]  /*ad10*/  LDG.E.U16 R0, [R4.64] ;  /* 0x0000002404007981 */ /* 0x000ea4000c1e1500 */
[----:B--2---:R-:W-:-:S05]  /*ad20*/  HADD2.F32 R0, -RZ, R0.H0_H0 ;  /* 0x20000000ff007230 */ /* 0x004fca0000004100 */
[----:B------:R-:W-:-:S04]  /*ad30*/  FMUL.FTZ R0, R0, 1 ;  /* 0x3f80000000007820 */ /* 0x000fc80000410000 */
[----:B------:R0:W2:Y:S01]  /*ad40*/  F2F.F64.F32 R2, R0 ;  /* 0x0000000000027310 */ /* 0x0000a20000201800 */
[----:B------:R-:W-:Y:S05]  /*ad50*/  BRA `(.L_x_2776) ;  /* 0x00000c1000007947 */ /* 0x000fea0003800000 */
.L_x_2779:
        /* <DEDUP_REMOVED lines=10> */
.L_x_2782:
[----:B------:R-:W2:Y:S02]  /*ae00*/  LDG.E.U16 R4, [R4.64] ;  /* 0x0000002404047981 */ /* 0x000ea4000c1e1500 */
[----:B--2---:R-:W-:-:S05]  /*ae10*/  HADD2.F32 R0, -RZ, R4.H0_H0 ;  /* 0x20000004ff007230 */ /* 0x004fca0000004100 */
[----:B------:R-:W-:-:S04]  /*ae20*/  FMUL.FTZ R0, R0, 1 ;  /* 0x3f80000000007820 */ /* 0x000fc80000410000 */
[----:B------:R0:W2:Y:S01]  /*ae30*/  F2F.F64.F32 R2, R0 ;  /* 0x0000000000027310 */ /* 0x0000a20000201800 */
[----:B------:R-:W-:Y:S05]  /*ae40*/  BRA `(.L_x_2776) ;  /* 0x00000b2000007947 */ /* 0x000fea0003800000 */
.L_x_2781:
[----:B------:R0:W5:Y:S01]  /*ae50*/  LDG.E.64 R2, [R4.64] ;  /* 0x0000002404027981 */ /* 0x000162000c1e1b00 */
[----:B------:R-:W-:Y:S05]  /*ae60*/  BRA `(.L_x_2776) ;  /* 0x00000b0000007947 */ /* 0x000fea0003800000 */
.L_x_2771:
        /* <DEDUP_REMOVED lines=13> */
.L_x_2785:
[----:B------:R0:W5:Y:S01]  /*af40*/  LDG.E.64 R2, [R4.64] ;  /* 0x0000002404027981 */ /* 0x000162000c1e1b00 */
[----:B------:R-:W-:Y:S05]  /*af50*/  BRA `(.L_x_2776) ;  /* 0x00000a1000007947 */ /* 0x000fea0003800000 */
.L_x_2784:
        /* <DEDUP_REMOVED lines=28> */
.L_x_2787:
        /* <DEDUP_REMOVED lines=15> */
.L_x_2786:
[----:B------:R-:W2:Y:S02]  /*b210*/  LDG.E.U16 R0, [R4.64] ;  /* 0x0000002404007981 */ /* 0x000ea4000c1e1500 */
[----:B--2---:R-:W-:-:S05]  /*b220*/  PRMT R0, RZ, 0x5410, R0 ;  /* 0x00005410ff007816 */ /* 0x004fca0000000000 */
[----:B------:R-:W-:-:S04]  /*b230*/  FMUL.FTZ R0, R0, 1 ;  /* 0x3f80000000007820 */ /* 0x000fc80000410000 */
[----:B------:R0:W2:Y:S01]  /*b240*/  F2F.F64.F32 R2, R0 ;  /* 0x0000000000027310 */ /* 0x0000a20000201800 */
[----:B------:R-:W-:Y:S05]  /*b250*/  BRA `(.L_x_2776) ;  /* 0x0000071000007947 */ /* 0x000fea0003800000 */
.L_x_2783:
        /* <DEDUP_REMOVED lines=11> */
.L_x_2790:
        /* <DEDUP_REMOVED lines=21> */
.L_x_2794:
[----:B------:R-:W-:Y:S05]  /*b460*/  BSYNC B1 ;  /* 0x0000000000017941 */ /* 0x000fea0003800000 */
.L_x_2793:
[----:B------:R-:W-:Y:S01]  /*b470*/  LEA R3, R0, 0x3b800000, 0x17 ;  /* 0x3b80000000037811 */ /* 0x000fe200078eb8ff */
[----:B------:R-:W-:-:S05]  /*b480*/  IMAD.SHL.U32 R0, R2, 0x100000, RZ ;  /* 0x0010000002007824 */ /* 0x000fca00078e00ff */
[----:B------:R-:W-:Y:S02]  /*b490*/  LOP3.LUT R0, R3, R0, R4, 0xfe, !PT ;  /* 0x0000000003007212 */ /* 0x000fe400078efe04 */
.L_x_2792:
[----:B------:R-:W-:Y:S05]  /*b4a0*/  BSYNC B0 ;  /* 0x0000000000007941 */ /* 0x000fea0003800000 */
.L_x_2791:
[----:B------:R-:W-:-:S04]  /*b4b0*/  FMUL.FTZ R0, R0, 1 ;  /* 0x3f80000000007820 */ /* 0x000fc80000410000 */
[----:B------:R0:W2:Y:S01]  /*b4c0*/  F2F.F64.F32 R2, R0 ;  /* 0x0000000000027310 */ /* 0x0000a20000201800 */
[----:B------:R-:W-:Y:S05]  /*b4d0*/  BRA `(.L_x_2776) ;  /* 0x0000049000007947 */ /* 0x000fea0003800000 */
.L_x_2789:
        /* <DEDUP_REMOVED lines=21> */
.L_x_2798:
[----:B------:R-:W-:Y:S05]  /*b630*/  BSYNC B1 ;  /* 0x0000000000017941 */ /* 0x000fea0003800000 */
.L_x_2797:
[----:B------:R-:W-:Y:S01]  /*b640*/  LEA R3, R0, 0x37800000, 0x17 ;  /* 0x3780000000037811 */ /* 0x000fe200078eb8ff */
[----:B------:R-:W-:-:S05]  /*b650*/  IMAD.SHL.U32 R0, R2, 0x200000, RZ ;  /* 0x0020000002007824 */ /* 0x000fca00078e00ff */
[----:B------:R-:W-:Y:S02]  /*b660*/  LOP3.LUT R0, R3, R0, R4, 0xfe, !PT ;  /* 0x0000000003007212 */ /* 0x000fe400078efe04 */
.L_x_2796:
[----:B------:R-:W-:Y:S05]  /*b670*/  BSYNC B0 ;  /* 0x0000000000007941 */ /* 0x000fea0003800000 */
.L_x_2795:
[----:B------:R-:W-:-:S04]  /*b680*/  FMUL.FTZ R0, R0, 1 ;  /* 0x3f80000000007820 */ /* 0x000fc80000410000 */
[----:B------:R0:W2:Y:S01]  /*b690*/  F2F.F64.F32 R2, R0 ;  /* 0x0000000000027310 */ /* 0x0000a20000201800 */
[----:B------:R-:W-:Y:S05]  /*b6a0*/  BRA `(.L_x_2776) ;  /* 0x000002c000007947 */ /* 0x000fea0003800000 */
.L_x_2788:
        /* <DEDUP_REMOVED lines=14> */
.L_x_2802:
[----:B------:R-:W-:Y:S05]  /*b790*/  BSYNC B0 ;  /* 0x0000000000007941 */ /* 0x000fea0003800000 */
.L_x_2801:
[----:B------:R-:W-:-:S04]  /*b7a0*/  FMUL.FTZ R0, R0, 1 ;  /* 0x3f80000000007820 */ /* 0x000fc80000410000 */
[----:B------:R0:W2:Y:S01]  /*b7b0*/  F2F.F64.F32 R2, R0 ;  /* 0x0000000000027310 */ /* 0x0000a20000201800 */
[----:B------:R-:W-:Y:S05]  /*b7c0*/  BRA `(.L_x_2776) ;  /* 0x000001a000007947 */ /* 0x000fea0003800000 */
.L_x_2775:
        /* <DEDUP_REMOVED lines=21> */
.L_x_2800:
[----:B------:R-:W2:Y:S02]  /*b920*/  LDG.E.64 R2, [R4.64] ;  /* 0x0000002404027981 */ /* 0x000ea4000c1e1b00 */
[----:B--2---:R-:W0:Y:S01]  /*b930*/  I2F.F64.U64 R2, R2 ;  /* 0x0000000200027312 */ /* 0x004e220000301800 */
[----:B------:R-:W-:Y:S05]  /*b940*/  BRA `(.L_x_2776) ;  /* 0x0000002000007947 */ /* 0x000fea0003800000 */
.L_x_2799:
[----:B------:R-:W2:Y:S02]  /*b950*/  LDG.E R2, [R4.64] ;  /* 0x0000002404027981 */ /* 0x000ea4000c1e1900 */
[----:B--2---:R-:W0:Y:S02]  /*b960*/  I2F.F64.U32 R2, R2 ;  /* 0x0000000200027312 */ /* 0x004e240000201800 */
.L_x_2776:
        /* <DEDUP_REMOVED lines=97> */
.L_x_2804:
[----:B0-----:R-:W-:Y:S05]  /*bf80*/  BSYNC B0 ;  /* 0x0000000000007941 */ /* 0x001fea0003800000 */
.L_x_2803:
        /* <DEDUP_REMOVED lines=21> */
.L_x_2808:
[----:B------:R-:W0:Y:S02]  /*c0e0*/  F2I.S64.F64.TRUNC R4, R4 ;  /* 0x0000000400047311 */ /* 0x000e24000030d900 */
[----:B0-----:R-:W-:-:S05]  /*c0f0*/  IMAD.MOV.U32 R3, RZ, RZ, R4 ;  /* 0x000000ffff037224 */ /* 0x001fca00078e0004 */
[----:B------:R0:W-:Y:S01]  /*c100*/  STG.E.U8 [R16.64], R3 ;  /* 0x0000000310007986 */ /* 0x0001e2000c101124 */
[----:B------:R-:W-:Y:S05]  /*c110*/  BRA `(.L_x_2810) ;  /* 0x00000ed000007947 */ /* 0x000fea0003800000 */
.L_x_2807:
        /* <DEDUP_REMOVED lines=9> */
.L_x_2812:
[----:B------:R-:W0:Y:S02]  /*c1b0*/  F2I.F64.TRUNC R5, R4 ;  /* 0x0000000400057311 */ /* 0x000e24000030d100 */
[----:B0-----:R0:W-:Y:S01]  /*c1c0*/  STG.E [R16.64], R5 ;  /* 0x0000000510007986 */ /* 0x0011e2000c101924 */
[----:B------:R-:W-:Y:S05]  /*c1d0*/  BRA `(.L_x_2810) ;  /* 0x00000e1000007947 */ /* 0x000fea0003800000 */
.L_x_2811:
[----:B------:R-:W0:Y:S02]  /*c1e0*/  F2I.F64.TRUNC R5, R4 ;  /* 0x0000000400057311 */ /* 0x000e24000030d100 */
[----:B0-----:R0:W-:Y:S01]  /*c1f0*/  STG.E.U16 [R16.64], R5 ;  /* 0x0000000510007986 */ /* 0x0011e2000c101524 */
[----:B------:R-:W-:Y:S05]  /*c200*/  BRA `(.L_x_2810) ;  /* 0x00000de000007947 */ /* 0x000fea0003800000 */
.L_x_2806:
        /* <DEDUP_REMOVED lines=11> */
.L_x_2814:
[----:B------:R-:W0:Y:S01]  /*c2c0*/  F2F.F32.F64 R0, R4 ;  /* 0x0000000400007310 */ /* 0x000e220000301000 */
[----:B------:R-:W0:-:S14]  /*c2d0*/  DSETP.GEU.AND P0, PT, |R4|, c[0x2][0x118], PT ;  /* 0x008046000400762a */ /* 0x000e1c0003f0e200 */
[----:B0-----:R-:W-:-:S05]  /*c2e0*/  @!P0 FMUL R0, R0, 1.175494350822287508e-38 ;  /* 0x0080000000008820 */ /* 0x001fca0000400000 */
[----:B------:R-:W-:-:S05]  /*c2f0*/  F2FP.PACK_AB R0, RZ, R0 ;  /* 0x00000000ff00723e */ /* 0x000fca00000000ff */
[----:B------:R0:W-:Y:S01]  /*c300*/  STG.E.U16 [R16.64], R0 ;  /* 0x0000000010007986 */ /* 0x0001e2000c101524 */
[----:B------:R-:W-:Y:S05]  /*c310*/  BRA `(.L_x_2810) ;  /* 0x00000cd000007947 */ /* 0x000fea0003800000 */
.L_x_2813:
        /* <DEDUP_REMOVED lines=12> */
.L_x_2816:
[----:B------:R-:W0:Y:S01]  /*c3e0*/  F2F.F32.F64 R0, R4 ;  /* 0x0000000400007310 */ /* 0x000e220000301000 */
[----:B------:R-:W0:-:S14]  /*c3f0*/  DSETP.GEU.AND P0, PT, |R4|, c[0x2][0x118], PT ;  /* 0x008046000400762a */ /* 0x000e1c0003f0e200 */
[----:B0-----:R-:W-:-:S05]  /*c400*/  @!P0 FMUL R0, R0, 1.175494350822287508e-38 ;  /* 0x0080000000008820 */ /* 0x001fca0000400000 */
[----:B------:R-:W-:-:S04]  /*c410*/  F2FP.PACK_AB R3, RZ, R0 ;  /* 0x00000000ff03723e */ /* 0x000fc800000000ff */
[----:B------:R-:W-:-:S05]  /*c420*/  PRMT R3, R3, 0x5410, RZ ;  /* 0x0000541003037816 */ /* 0x000fca00000000ff */
[----:B------:R0:W-:Y:S01]  /*c430*/  STG.E [R16.64], R3 ;  /* 0x0000000310007986 */ /* 0x0001e2000c101924 */
[----:B------:R-:W-:Y:S05]  /*c440*/  BRA `(.L_x_2810) ;  /* 0x00000ba000007947 */ /* 0x000fea0003800000 */
.L_x_2815:
[----:B------:R0:W-:Y:S01]  /*c450*/  STG.E.64 [R16.64], R4 ;  /* 0x0000000410007986 */ /* 0x0001e2000c101b24 */
[----:B------:R-:W-:Y:S05]  /*c460*/  BRA `(.L_x_2810) ;  /* 0x00000b8000007947 */ /* 0x000fea0003800000 */
.L_x_2805:
        /* <DEDUP_REMOVED lines=12> */
.L_x_2819:
[----:B------:R-:W-:-:S05]  /*c530*/  CS2R R6, SRZ ;  /* 0x0000000000067805 */ /* 0x000fca000001ff00 */
[----:B------:R0:W-:Y:S01]  /*c540*/  STG.E.128 [R16.64], R4 ;  /* 0x0000000410007986 */ /* 0x0001e2000c101d24 */
[----:B------:R-:W-:Y:S05]  /*c550*/  BRA `(.L_x_2810) ;  /* 0x00000a9000007947 */ /* 0x000fea0003800000 */
.L_x_2818:
        /* <DEDUP_REMOVED lines=23> */
.L_x_2823:
[----:B------:R-:W-:Y:S05]  /*c6d0*/  BSYNC B0 ;  /* 0x0000000000007941 */ /* 0x000fea0003800000 */
.L_x_2822:
[----:B------:R-:W-:-:S05]  /*c6e0*/  LOP3.LUT R3, R0, R3, RZ, 0xfc, !PT ;  /* 0x0000000300037212 */ /* 0x000fca00078efcff */
[----:B------:R0:W-:Y:S01]  /*c6f0*/  STG.E.U8 [R16.64], R3 ;  /* 0x0000000310007986 */ /* 0x0001e2000c101124 */
[----:B------:R-:W-:Y:S05]  /*c700*/  BRA `(.L_x_2810) ;  /* 0x000008e000007947 */ /* 0x000fea0003800000 */
.L_x_2821:
        /* <DEDUP_REMOVED lines=15> */
.L_x_2825:
[----:B------:R-:W-:Y:S01]  /*c800*/  IMAD.MOV.U32 R0, RZ, RZ, 0x7f ;  /* 0x0000007fff007424 */ /* 0x000fe200078e00ff */
[----:B------:R-:W-:-:S04]  /*c810*/  ISETP.GT.U32.AND P0, PT, R2, 0x7f800000, PT ;  /* 0x7f8000000200780c */ /* 0x000fc80003f04070 */
[----:B------:R-:W-:-:S04]  /*c820*/  SEL R0, R0, 0x7c, P0 ;  /* 0x0000007c00007807 */ /* 0x000fc80000000000 */
.L_x_2826:
[----:B------:R-:W-:Y:S05]  /*c830*/  BSYNC B0 ;  /* 0x0000000000007941 */ /* 0x000fea0003800000 */
.L_x_2824:
[----:B------:R-:W-:-:S04]  /*c840*/  LOP3.LUT R2, R3, 0x80000000, RZ, 0xc0, !PT ;  /* 0x8000000003027812 */ /* 0x000fc800078ec0ff */
[----:B------:R-:W-:-:S04]  /*c850*/  SHF.R.U32.HI R3, RZ, 0x18, R2 ;  /* 0x00000018ff037819 */ /* 0x000fc80000011602 */
[----:B------:R-:W-:-:S05]  /*c860*/  LOP3.LUT R3, R0, R3, RZ, 0xfc, !PT ;  /* 0x0000000300037212 */ /* 0x000fca00078efcff */
[----:B------:R0:W-:Y:S01]  /*c870*/  STG.E.U8 [R16.64], R3 ;  /* 0x0000000310007986 */ /* 0x0001e2000c101124 */
[----:B------:R-:W-:Y:S05]  /*c880*/  BRA `(.L_x_2810) ;  /* 0x0000076000007947 */ /* 0x000fea0003800000 */
.L_x_2820:
[----:B------:R-:W0:Y:S01]  /*c890*/  F2F.F32.F64 R0, R4 ;  /* 0x0000000400007310 */ /* 0x000e220000301000 */
[----:B------:R-:W0:-:S14]  /*c8a0*/  DSETP.GEU.AND P0, PT, |R4|, c[0x2][0x118], PT ;  /* 0x008046000400762a */ /* 0x000e1c0003f0e200 */
[----:B0-----:R-:W-:-:S05]  /*c8b0*/  @!P0 FMUL R0, R0, 1.175494350822287508e-38 ;  /* 0x0080000000008820 */ /* 0x001fca0000400000 */
[----:B------:R-:W-:-:S05]  /*c8c0*/  F2FP.BF16.PACK_AB R0, RZ, R0 ;  /* 0x00000000ff00723e */ /* 0x000fca00000010ff */
[----:B------:R0:W-:Y:S01]  /*c8d0*/  STG.E.U16 [R16.64], R0 ;  /* 0x0000000010007986 */ /* 0x0001e2000c101524 */
[----:B------:R-:W-:Y:S05]  /*c8e0*/  BRA `(.L_x_2810) ;  /* 0x0000070000007947 */ /* 0x000fea0003800000 */
.L_x_2817:
        /* <DEDUP_REMOVED lines=11> */
.L_x_2829:
        /* <DEDUP_REMOVED lines=19> */
.L_x_2832:
[----:B------:R-:W-:-:S04]  /*cad0*/  LOP3.LUT R2, R3, 0x80000000, RZ, 0xc0, !PT ;  /* 0x8000000003027812 */ /* 0x000fc800078ec0ff */
[----:B------:R-:W-:-:S04]  /*cae0*/  SHF.R.U32.HI R3, RZ, 0x18, R2 ;  /* 0x00000018ff037819 */ /* 0x000fc80000011602 */
[----:B------:R-:W-:-:S04]  /*caf0*/  LOP3.LUT R0, R0, R3, RZ, 0xfc, !PT ;  /* 0x0000000300007212 */ /* 0x000fc800078efcff */
[----:B------:R-:W-:Y:S02]  /*cb00*/  PRMT R8, R0, 0x7610, R8 ;  /* 0x0000761000087816 */ /* 0x000fe40000000008 */
.L_x_2831:
[----:B------:R-:W-:Y:S05]  /*cb10*/  BSYNC B0 ;  /* 0x0000000000007941 */ /* 0x000fea0003800000 */
.L_x_2830:
[----:B------:R0:W-:Y:S01]  /*cb20*/  STG.E.U8 [R16.64], R8 ;  /* 0x0000000810007986 */ /* 0x0001e2000c101124 */
[----:B------:R-:W-:Y:S05]  /*cb30*/  BRA `(.L_x_2810) ;  /* 0x000004b000007947 */ /* 0x000fea0003800000 */
.L_x_2828:
        /* <DEDUP_REMOVED lines=19> */
.L_x_2835:
[----:B------:R-:W-:-:S04]  /*cc70*/  LOP3.LUT R2, R3, 0x80000000, RZ, 0xc0, !PT ;  /* 0x8000000003027812 */ /* 0x000fc800078ec0ff */
[----:B------:R-:W-:-:S04]  /*cc80*/  SHF.R.U32.HI R3, RZ, 0x18, R2 ;  /* 0x00000018ff037819 */ /* 0x000fc80000011602 */
[----:B------:R-:W-:-:S04]  /*cc90*/  LOP3.LUT R0, R0, R3, RZ, 0xfc, !PT ;  /* 0x0000000300007212 */ /* 0x000fc800078efcff */
[----:B------:R-:W-:Y:S02]  /*cca0*/  PRMT R8, R0, 0x7610, R8 ;  /* 0x0000761000087816 */ /* 0x000fe40000000008 */
.L_x_2834:
[----:B------:R-:W-:Y:S05]  /*ccb0*/  BSYNC B0 ;  /* 0x0000000000007941 */ /* 0x000fea0003800000 */
.L_x_2833:
[----:B------:R0:W-:Y:S01]  /*ccc0*/  STG.E.U8 [R16.64], R8 ;  /* 0x0000000810007986 */ /* 0x0001e2000c101124 */
[----:B------:R-:W-:Y:S05]  /*ccd0*/  BRA `(.L_x_2810) ;  /* 0x0000031000007947 */ /* 0x000fea0003800000 */
.L_x_2827:
        /* <DEDUP_REMOVED lines=24> */
.L_x_2809:
        /* <DEDUP_REMOVED lines=20> */
.L_x_2837:
[----:B------:R-:W0:Y:S02]  /*cfa0*/  F2I.U64.F64.TRUNC R4, R4 ;  /* 0x0000000400047311 */ /* 0x000e24000030d800 */
[----:B0-----:R0:W-:Y:S01]  /*cfb0*/  STG.E.64 [R16.64], R4 ;  /* 0x0000000410007986 */ /* 0x0011e2000c101b24 */
[----:B------:R-:W-:Y:S05]  /*cfc0*/  BRA `(.L_x_2810) ;  /* 0x0000002000007947 */ /* 0x000fea0003800000 */
.L_x_2836:
[----:B------:R-:W0:Y:S02]  /*cfd0*/  F2I.U32.F64.TRUNC R5, R4 ;  /* 0x0000000400057311 */ /* 0x000e24000030d000 */
[----:B0-----:R0:W-:Y:S02]  /*cfe0*/  STG.E [R16.64], R5 ;  /* 0x0000000510007986 */ /* 0x0011e4000c101924 */
.L_x_2810:
[----:B------:R-:W-:Y:S02]  /*cff0*/  IADD3 R23, R23, 0x80, RZ ;  /* 0x0000008017177810 */ /* 0x000fe40007ffe0ff */
.L_x_2637:
[----:B------:R-:W-:Y:S05]  /*d000*/  BSYNC B6 ;  /* 0x0000000000067941 */ /* 0x000fea0003800000 */
.L_x_2636:
        /* <DEDUP_REMOVED lines=257> */
.L_x_2838:
        /* <DEDUP_REMOVED lines=19> */
.L_x_2842:
[----:B------:R-:W2:Y:S02]  /*e150*/  LDG.E.U8 R2, [R2.64] ;  /* 0x0000002402027981 */ /* 0x000ea4000c1e1100 */
[----:B--2---:R0:W1:Y:S01]  /*e160*/  I2F.F64.U16 R18, R2 ;  /* 0x0000000200127312 */ /* 0x0040620000101800 */
[----:B------:R-:W-:Y:S05]  /*e170*/  BRA `(.L_x_2844) ;  /* 0x00000df000007947 */ /* 0x000fea0003800000 */
.L_x_2841:
        /* <DEDUP_REMOVED lines=9> */
.L_x_2846:
[----:B------:R-:W2:Y:S02]  /*e210*/  LDG.E R2, [R2.64] ;  /* 0x0000002402027981 */ /* 0x000ea4000c1e1900 */
[----:B--2---:R0:W1:Y:S01]  /*e220*/  I2F.F64 R18, R2 ;  /* 0x0000000200127312 */ /* 0x0040620000201c00 */
[----:B------:R-:W-:Y:S05]  /*e230*/  BRA `(.L_x_2844) ;  /* 0x00000d3000007947 */ /* 0x000fea0003800000 */
.L_x_2845:
[----:B------:R-:W2:Y:S02]  /*e240*/  LDG.E.U16 R2, [R2.64] ;  /* 0x0000002402027981 */ /* 0x000ea4000c1e1500 */
[----:B--2---:R0:W1:Y:S01]  /*e250*/  I2F.F64.S16 R18, R2 ;  /* 0x0000000200127312 */ /* 0x0040620000101c00 */
[----:B------:R-:W-:Y:S05]  /*e260*/  BRA `(.L_x_2844) ;  /* 0x00000d0000007947 */ /* 0x000fea0003800000 */
.L_x_2840:
        /* <DEDUP_REMOVED lines=10> */
.L_x_2848:
[----:B------:R-:W2:Y:S02]  /*e310*/  LDG.E.U16 R0, [R2.64] ;  /* 0x0000002402007981 */ /* 0x000ea4000c1e1500 */
[----:B--2---:R-:W-:-:S05]  /*e320*/  HADD2.F32 R0, -RZ, R0.H0_H0 ;  /* 0x20000000ff007230 */ /* 0x004fca0000004100 */
[----:B------:R-:W-:-:S04]  /*e330*/  FMUL.FTZ R0, R0, 1 ;  /* 0x3f80000000007820 */ /* 0x000fc80000410000 */
[----:B------:R0:W1:Y:S01]  /*e340*/  F2F.F64.F32 R18, R0 ;  /* 0x0000000000127310 */ /* 0x0000620000201800 */
[----:B------:R-:W-:Y:S05]  /*e350*/  BRA `(.L_x_2844) ;  /* 0x00000c1000007947 */ /* 0x000fea0003800000 */
.L_x_2847:
        /* <DEDUP_REMOVED lines=10> */
.L_x_2850:
[----:B------:R-:W2:Y:S02]  /*e400*/  LDG.E.U16 R2, [R2.64] ;  /* 0x0000002402027981 */ /* 0x000ea4000c1e1500 */
[----:B--2---:R-:W-:-:S05]  /*e410*/  HADD2.F32 R0, -RZ, R2.H0_H0 ;  /* 0x20000002ff007230 */ /* 0x004fca0000004100 */
[----:B------:R-:W-:-:S04]  /*e420*/  FMUL.FTZ R0, R0, 1 ;  /* 0x3f80000000007820 */ /* 0x000fc80000410000 */
[----:B------:R0:W1:Y:S01]  /*e430*/  F2F.F64.F32 R18, R0 ;  /* 0x0000000000127310 */ /* 0x0000620000201800 */
[----:B------:R-:W-:Y:S05]  /*e440*/  BRA `(.L_x_2844) ;  /* 0x00000b2000007947 */ /* 0x000fea0003800000 */
.L_x_2849:
[----:B------:R0:W5:Y:S01]  /*e450*/  LDG.E.64 R18, [R2.64] ;  /* 0x0000002402127981 */ /* 0x000162000c1e1b00 */
[----:B------:R-:W-:Y:S05]  /*e460*/  BRA `(.L_x_2844) ;  /* 0x00000b0000007947 */ /* 0x000fea0003800000 */
.L_x_2839:
        /* <DEDUP_REMOVED lines=13> */
.L_x_2853:
[----:B------:R0:W5:Y:S01]  /*e540*/  LDG.E.64 R18, [R2.64] ;  /* 0x0000002402127981 */ /* 0x000162000c1e1b00 */
[----:B------:R-:W-:Y:S05]  /*e550*/  BRA `(.L_x_2844) ;  /* 0x00000a1000007947 */ /* 0x000fea0003800000 */
.L_x_2852:
        /* <DEDUP_REMOVED lines=28> */
.L_x_2855:
        /* <DEDUP_REMOVED lines=15> */
.L_x_2854:
[----:B------:R-:W2:Y:S02]  /*e810*/  LDG.E.U16 R0, [R2.64] ;  /* 0x0000002402007981 */ /* 0x000ea4000c1e1500 */
[----:B--2---:R-:W-:-:S05]  /*e820*/  PRMT R0, RZ, 0x5410, R0 ;  /* 0x00005410ff007816 */ /* 0x004fca0000000000 */
[----:B------:R-:W-:-:S04]  /*e830*/  FMUL.FTZ R0, R0, 1 ;  /* 0x3f80000000007820 */ /* 0x000fc80000410000 */
[----:B------:R0:W1:Y:S01]  /*e840*/  F2F.F64.F32 R18, R0 ;  /* 0x0000000000127310 */ /* 0x0000620000201800 */
[----:B------:R-:W-:Y:S05]  /*e850*/  BRA `(.L_x_2844) ;  /* 0x0000071000007947 */ /* 0x000fea0003800000 */
.L_x_2851:
        /* <DEDUP_REMOVED lines=11> */
.L_x_2858:
        /* <DEDUP_REMOVED lines=21> */
.L_x_2862:
[----:B------:R-:W-:Y:S05]  /*ea60*/  BSYNC B1 ;  /* 0x0000000000017941 */ /* 0x000fea0003800000 */
.L_x_2861:
[----:B------:R-:W-:Y:S01]  /*ea70*/  LEA R3, R0, 0x3b800000, 0x17 ;  /* 0x3b80000000037811 */ /* 0x000fe200078eb8ff */
[----:B------:R-:W-:-:S05]  /*ea80*/  IMAD.SHL.U32 R0, R2, 0x100000, RZ ;  /* 0x0010000002007824 */ /* 0x000fca00078e00ff */
[----:B------:R-:W-:Y:S02]  /*ea90*/  LOP3.LUT R0, R3, R0, R4, 0xfe, !PT ;  /* 0x0000000003007212 */ /* 0x000fe400078efe04 */
.L_x_2860:
[----:B------:R-:W-:Y:S05]  /*eaa0*/  BSYNC B0 ;  /* 0x0000000000007941 */ /* 0x000fea0003800000 */
.L_x_2859:
[----:B------:R-:W-:-:S04]  /*eab0*/  FMUL.FTZ R0, R0, 1 ;  /* 0x3f80000000007820 */ /* 0x000fc80000410000 */
[----:B------:R0:W1:Y:S01]  /*eac0*/  F2F.F64.F32 R18, R0 ;  /* 0x0000000000127310 */ /* 0x0000620000201800 */
[----:B------:R-:W-:Y:S05]  /*ead0*/  BRA `(.L_x_2844) ;  /* 0x0000049000007947 */ /* 0x000fea0003800000 */
.L_x_2857:
        /* <DEDUP_REMOVED lines=21> */
.L_x_2866:
[----:B------:R-:W-:Y:S05]  /*ec30*/  BSYNC B1 ;  /* 0x0000000000017941 */ /* 0x000fea0003800000 */
.L_x_2865:
[----:B------:R-:W-:Y:S01]  /*ec40*/  LEA R3, R0, 0x37800000, 0x17 ;  /* 0x3780000000037811 */ /* 0x000fe200078eb8ff */
[----:B------:R-:W-:-:S05]  /*ec50*/  IMAD.SHL.U32 R0, R2, 0x200000, RZ ;  /* 0x0020000002007824 */ /* 0x000fca00078e00ff */
[----:B------:R-:W-:Y:S02]  /*ec60*/  LOP3.LUT R0, R3, R0, R4, 0xfe, !PT ;  /* 0x0000000003007212 */ /* 0x000fe400078efe04 */
.L_x_2864:
[----:B------:R-:W-:Y:S05]  /*ec70*/  BSYNC B0 ;  /* 0x0000000000007941 */ /* 0x000fea0003800000 */
.L_x_2863:
[----:B------:R-:W-:-:S04]  /*ec80*/  FMUL.FTZ R0, R0, 1 ;  /* 0x3f80000000007820 */ /* 0x000fc80000410000 */
[----:B------:R0:W1:Y:S01]  /*ec90*/  F2F.F64.F32 R18, R0 ;  /* 0x0000000000127310 */ /* 0x0000620000201800 */
[----:B------:R-:W-:Y:S05]  /*eca0*/  BRA `(.L_x_2844) ;  /* 0x000002c000007947 */ /* 0x000fea0003800000 */
.L_x_2856:
        /* <DEDUP_REMOVED lines=14> */
.L_x_2870:
[----:B------:R-:W-:Y:S05]  /*ed90*/  BSYNC B0 ;  /* 0x0000000000007941 */ /* 0x000fea0003800000 */
.L_x_2869:
[----:B------:R-:W-:-:S04]  /*eda0*/  FMUL.FTZ R0, R0, 1 ;  /* 0x3f80000000007820 */ /* 0x000fc80000410000 */
[----:B------:R0:W1:Y:S01]  /*edb0*/  F2F.F64.F32 R18, R0 ;  /* 0x0000000000127310 */ /* 0x0000620000201800 */
[----:B------:R-:W-:Y:S05]  /*edc0*/  BRA `(.L_x_2844) ;  /* 0x000001a000007947 */ /* 0x000fea0003800000 */
.L_x_2843:
        /* <DEDUP_REMOVED lines=21> */
.L_x_2868:
[----:B------:R-:W2:Y:S02]  /*ef20*/  LDG.E.64 R18, [R2.64] ;  /* 0x0000002402127981 */ /* 0x000ea4000c1e1b00 */
[----:B--2---:R-:W0:Y:S01]  /*ef30*/  I2F.F64.U64 R18, R18 ;  /* 0x0000001200127312 */ /* 0x004e220000301800 */
[----:B------:R-:W-:Y:S05]  /*ef40*/  BRA `(.L_x_2844) ;  /* 0x0000002000007947 */ /* 0x000fea0003800000 */
.L_x_2867:
[----:B------:R-:W2:Y:S02]  /*ef50*/  LDG.E R2, [R2.64] ;  /* 0x0000002402027981 */ /* 0x000ea4000c1e1900 */
[----:B--2---:R0:W1:Y:S02]  /*ef60*/  I2F.F64.U32 R18, R2 ;  /* 0x0000000200127312 */ /* 0x0040640000201800 */
.L_x_2844:
        /* <DEDUP_REMOVED lines=17> */
.L_x_2874:
[----:B------:R-:W2:Y:S02]  /*f080*/  LDG.E.U8 R6, [R22.64] ;  /* 0x0000002416067981 */ /* 0x000ea4000c1e1100 */
[----:B--2---:R-:W0:Y:S01]  /*f090*/  I2F.F64.U16 R6, R6 ;  /* 0x0000000600067312 */ /* 0x004e220000101800 */
[----:B------:R-:W-:Y:S05]  /*f0a0*/  BRA `(.L_x_2876) ;  /* 0x00000df000007947 */ /* 0x000fea0003800000 */
.L_x_2873:
        /* <DEDUP_REMOVED lines=9> */
.L_x_2878:
[----:B------:R-:W2:Y:S02]  /*f140*/  LDG.E R6, [R22.64] ;  /* 0x0000002416067981 */ /* 0x000ea4000c1e1900 */
[----:B--2---:R-:W0:Y:S01]  /*f150*/  I2F.F64 R6, R6 ;  /* 0x0000000600067312 */ /* 0x004e220000201c00 */
[----:B------:R-:W-:Y:S05]  /*f160*/  BRA `(.L_x_2876) ;  /* 0x00000d3000007947 */ /* 0x000fea0003800000 */
.L_x_2877:
[----:B------:R-:W2:Y:S02]  /*f170*/  LDG.E.U16 R6, [R22.64] ;  /* 0x0000002416067981 */ /* 0x000ea4000c1e1500 */
[----:B--2---:R-:W0:Y:S01]  /*f180*/  I2F.F64.S16 R6, R6 ;  /* 0x0000000600067312 */ /* 0x004e220000101c00 */
[----:B------:R-:W-:Y:S05]  /*f190*/  BRA `(.L_x_2876) ;  /* 0x00000d0000007947 */ /* 0x000fea0003800000 */
.L_x_2872:
        /* <DEDUP_REMOVED lines=10> */
.L_x_2880:
[----:B------:R-:W2:Y:S02]  /*f240*/  LDG.E.U16 R0, [R22.64] ;  /* 0x0000002416007981 */ /* 0x000ea4000c1e1500 */
[----:B--2---:R-:W-:-:S05]  /*f250*/  HADD2.F32 R0, -RZ, R0.H0_H0 ;  /* 0x20000000ff007230 */ /* 0x004fca0000004100 */
[----:B------:R-:W-:-:S04]  /*f260*/  FMUL.FTZ R0, R0, 1 ;  /* 0x3f80000000007820 */ /* 0x000fc80000410000 */
[----:B------:R0:W2:Y:S01]  /*f270*/  F2F.F64.F32 R6, R0 ;  /* 0x0000000000067310 */ /* 0x0000a20000201800 */
[----:B------:R-:W-:Y:S05]  /*f280*/  BRA `(.L_x_2876) ;  /* 0x00000c1000007947 */ /* 0x000fea0003800000 */
.L_x_2879:
        /* <DEDUP_REMOVED lines=10> */
.L_x_2882:
[----:B------:R-:W2:Y:S02]  /*f330*/  LDG.E.U16 R22, [R22.64] ;  /* 0x0000002416167981 */ /* 0x000ea4000c1e1500 */
[----:B--2---:R-:W-:-:S05]  /*f340*/  HADD2.F32 R0, -RZ, R22.H0_H0 ;  /* 0x20000016ff007230 */ /* 0x004fca0000004100 */
[----:B------:R-:W-:-:S04]  /*f350*/  FMUL.FTZ R0, R0, 1 ;  /* 0x3f80000000007820 */ /* 0x000fc80000410000 */
[----:B------:R0:W2:Y:S01]  /*f360*/  F2F.F64.F32 R6, R0 ;  /* 0x0000000000067310 */ /* 0x0000a20000201800 */
[----:B------:R-:W-:Y:S05]  /*f370*/  BRA `(.L_x_2876) ;  /* 0x00000b2000007947 */ /* 0x000fea0003800000 */
.L_x_2881:
[----:B------:R0:W5:Y:S01]  /*f380*/  LDG.E.64 R6, [R22.64] ;  /* 0x0000002416067981 */ /* 0x000162000c1e1b00 */
[----:B------:R-:W-:Y:S05]  /*f390*/  BRA `(.L_x_2876) ;  /* 0x00000b0000007947 */ /* 0x000fea0003800000 */
.L_x_2871:
        /* <DEDUP_REMOVED lines=13> */
.L_x_2885:
[----:B------:R0:W5:Y:S01]  /*f470*/  LDG.E.64 R6, [R22.64] ;  /* 0x0000002416067981 */ /* 0x000162000c1e1b00 */
[----:B------:R-:W-:Y:S05]  /*f480*/  BRA `(.L_x_2876) ;  /* 0x00000a1000007947 */ /* 0x000fea0003800000 */
.L_x_2884:
        /* <DEDUP_REMOVED lines=28> */
.L_x_2887:
        /* <DEDUP_REMOVED lines=15> */
.L_x_2886:
[----:B------:R-:W2:Y:S02]  /*f740*/  LDG.E.U16 R0, [R22.64] ;  /* 0x0000002416007981 */ /* 0x000ea4000c1e1500 */
[----:B--2---:R-:W-:-:S05]  /*f750*/  PRMT R0, RZ, 0x5410, R0 ;  /* 0x00005410ff007816 */ /* 0x004fca0000000000 */
[----:B------:R-:W-:-:S04]  /*f760*/  FMUL.FTZ R0, R0, 1 ;  /* 0x3f80000000007820 */ /* 0x000fc80000410000 */
[----:B------:R0:W2:Y:S01]  /*f770*/  F2F.F64.F32 R6, R0 ;  /* 0x0000000000067310 */ /* 0x0000a20000201800 */
[----:B------:R-:W-:Y:S05]  /*f780*/  BRA `(.L_x_2876) ;  /* 0x0000071000007947 */ /* 0x000fea0003800000 */
.L_x_2883:
        /* <DEDUP_REMOVED lines=11> */
.L_x_2890:
        /* <DEDUP_REMOVED lines=21> */
.L_x_2894:
[----:B------:R-:W-:Y:S05]  /*f990*/  BSYNC B1 ;  /* 0x0000000000017941 */ /* 0x000fea0003800000 */
.L_x_2893:
[----:B------:R-:W-:Y:S01]  /*f9a0*/  LEA R3, R0, 0x3b800000, 0x17 ;  /* 0x3b80000000037811 */ /* 0x000fe200078eb8ff */
[----:B------:R-:W-:-:S05]  /*f9b0*/  IMAD.SHL.U32 R0, R2, 0x100000, RZ ;  /* 0x0010000002007824 */ /* 0x000fca00078e00ff */
[----:B------:R-:W-:Y:S02]  /*f9c0*/  LOP3.LUT R0, R3, R0, R4, 0xfe, !PT ;  /* 0x0000000003007212 */ /* 0x000fe400078efe04 */
.L_x_2892:
[----:B------:R-:W-:Y:S05]  /*f9d0*/  BSYNC B0 ;  /* 0x0000000000007941 */ /* 0x000fea0003800000 */
.L_x_2891:
[----:B------:R-:W-:-:S04]  /*f9e0*/  FMUL.FTZ R0, R0, 1 ;  /* 0x3f80000000007820 */ /* 0x000fc80000410000 */
[----:B------:R0:W2:Y:S01]  /*f9f0*/  F2F.F64.F32 R6, R0 ;  /* 0x0000000000067310 */ /* 0x0000a20000201800 */
[----:B------:R-:W-:Y:S05]  /*fa00*/  BRA `(.L_x_2876) ;  /* 0x0000049000007947 */ /* 0x000fea0003800000 */
.L_x_2889:
        /* <DEDUP_REMOVED lines=21> */
.L_x_2898:
[----:B------:R-:W-:Y:S05]  /*fb60*/  BSYNC B1 ;  /* 0x0000000000017941 */ /* 0x000fea0003800000 */
.L_x_2897:
[----:B------:R-:W-:Y:S01]  /*fb70*/  LEA R3, R0, 0x37800000, 0x17 ;  /* 0x3780000000037811 */ /* 0x000fe200078eb8ff */
[----:B------:R-:W-:-:S05]  /*fb80*/  IMAD.SHL.U32 R0, R2, 0x200000, RZ ;  /* 0x0020000002007824 */ /* 0x000fca00078e00ff */
[----:B------:R-:W-:Y:S02]  /*fb90*/  LOP3.LUT R0, R3, R0, R4, 0xfe, !PT ;  /* 0x0000000003007212 */ /* 0x000fe400078efe04 */
.L_x_2896:
[----:B------:R-:W-:Y:S05]  /*fba0*/  BSYNC B0 ;  /* 0x0000000000007941 */ /* 0x000fea0003800000 */
.L_x_2895:
[----:B------:R-:W-:-:S04]  /*fbb0*/  FMUL.FTZ R0, R0, 1 ;  /* 0x3f80000000007820 */ /* 0x000fc80000410000 */
[----:B------:R0:W2:Y:S01]  /*fbc0*/  F2F.F64.F32 R6, R0 ;  /* 0x0000000000067310 */ /* 0x0000a20000201800 */
[----:B------:R-:W-:Y:S05]  /*fbd0*/  BRA `(.L_x_2876) ;  /* 0x000002c000007947 */ /* 0x000fea0003800000 */
.L_x_2888:
        /* <DEDUP_REMOVED lines=14> */
.L_x_2902:
[----:B------:R-:W-:Y:S05]  /*fcc0*/  BSYNC B0 ;  /* 0x0000000000007941 */ /* 0x000fea0003800000 */
.L_x_2901:
[----:B------:R-:W-:-:S04]  /*fcd0*/  FMUL.FTZ R0, R0, 1 ;  /* 0x3f80000000007820 */ /* 0x000fc80000410000 */
[----:B------:R0:W2:Y:S01]  /*fce0*/  F2F.F64.F32 R6, R0 ;  /* 0x0000000000067310 */ /* 0x0000a20000201800 */
[----:B------:R-:W-:Y:S05]  /*fcf0*/  BRA `(.L_x_2876) ;  /* 0x000001a000007947 */ /* 0x000fea0003800000 */
.L_x_2875:
        /* <DEDUP_REMOVED lines=21> */
.L_x_2900:
[----:B------:R-:W2:Y:S02]  /*fe50*/  LDG.E.64 R6, [R22.64] ;  /* 0x0000002416067981 */ /* 0x000ea4000c1e1b00 */
[----:B--2---:R-:W0:Y:S01]  /*fe60*/  I2F.F64.U64 R6, R6 ;  /* 0x0000000600067312 */ /* 0x004e220000301800 */
[----:B------:R-:W-:Y:S05]  /*fe70*/  BRA `(.L_x_2876) ;  /* 0x0000002000007947 */ /* 0x000fea0003800000 */
.L_x_2899:
[----:B------:R-:W2:Y:S02]  /*fe80*/  LDG.E R6, [R22.64] ;  /* 0x0000002416067981 */ /* 0x000ea4000c1e1900 */
[----:B--2---:R-:W0:Y:S02]  /*fe90*/  I2F.F64.U32 R6, R6 ;  /* 0x0000000600067312 */ /* 0x004e240000201800 */
.L_x_2876:
        /* <DEDUP_REMOVED lines=97> */
.L_x_2904:
[----:B---3--:R-:W-:Y:S05]  /*104b0*/  BSYNC B0 ;  /* 0x0000000000007941 */ /* 0x008fea0003800000 */
.L_x_2903:
        /* <DEDUP_REMOVED lines=19> */
[----:B-1----:R-:W-:Y:S01]  /*105f0*/  STG.E.U8 [R16.64], R5 ;  /* 0x0000000510007986 */ /* 0x002fe2000c101124 */
[----:B------:R-:W-:Y:S05]  /*10600*/  EXIT ;  /* 0x000000000000794d */ /* 0x000fea0003800000 */
.L_x_2908:
[----:B-1----:R-:W1:Y:S02]  /*10610*/  F2I.S64.F64.TRUNC R4, R4 ;  /* 0x0000000400047311 */ /* 0x002e64000030d900 */
[----:B-1----:R-:W-:-:S05]  /*10620*/  IMAD.MOV.U32 R3, RZ, RZ, R4 ;  /* 0x000000ffff037224 */ /* 0x002fca00078e0004 */
[----:B------:R-:W-:Y:S01]  /*10630*/  STG.E.U8 [R16.64], R3 ;  /* 0x0000000310007986 */ /* 0x000fe2000c101124 */
[----:B------:R-:W-:Y:S05]  /*10640*/  EXIT ;  /* 0x000000000000794d */ /* 0x000fea0003800000 */
.L_x_2907:
[----:B------:R-:W-:-:S13]  /*10650*/  ISETP.NE.AND P0, PT, R2, 0x2, PT ;  /* 0x000000020200780c */ /* 0x000fda0003f05270 */
[----:B------:R-:W-:Y:S05]  /*10660*/  @!P0 BRA `(.L_x_2910) ;  /* 0x000000a000008947 */ /* 0x000fea0003800000 */
[----:B------:R-:W-:-:S13]  /*10670*/  ISETP.NE.AND P0, PT, R2, 0x3, PT ;  /* 0x000000030200780c */ /* 0x000fda0003f05270 */
[----:B------:R-:W-:Y:S05]  /*10680*/  @!P0 BRA `(.L_x_2911) ;  /* 0x0000005000008947 */ /* 0x000fea0003800000 */
[----:B------:R-:W-:-:S13]  /*10690*/  ISETP.NE.AND P0, PT, R2, 0x4, PT ;  /* 0x000000040200780c */ /* 0x000fda0003f05270 */
[----:B------:R-:W-:Y:S05]  /*106a0*/  @P0 BRA `(.L_x_2909) ;  /* 0x00000ce000000947 */ /* 0x000fea0003800000 */
[----:B-1----:R-:W1:Y:S02]  /*106b0*/  F2I.S64.F64.TRUNC R4, R4 ;  /* 0x0000000400047311 */ /* 0x002e64000030d900 */
[----:B-1----:R-:W-:Y:S01]  /*106c0*/  STG.E.64 [R16.64], R4 ;  /* 0x0000000410007986 */ /* 0x002fe2000c101b24 */
[----:B------:R-:W-:Y:S05]  /*106d0*/  EXIT ;  /* 0x000000000000794d */ /* 0x000fea0003800000 */
.L_x_2911:
[----:B-1----:R-:W1:Y:S02]  /*106e0*/  F2I.F64.TRUNC R5, R4 ;  /* 0x0000000400057311 */ /* 0x002e64000030d100 */
[----:B-1----:R-:W-:Y:S01]  /*106f0*/  STG.E [R16.64], R5 ;  /* 0x0000000510007986 */ /* 0x002fe2000c101924 */
[----:B------:R-:W-:Y:S05]  /*10700*/  EXIT ;  /* 0x000000000000794d */ /* 0x000fea0003800000 */
.L_x_2910:
[----:B-1----:R-:W1:Y:S02]  /*10710*/  F2I.F64.TRUNC R5, R4 ;  /* 0x0000000400057311 */ /* 0x002e64000030d100 */
[----:B-1----:R-:W-:Y:S01]  /*10720*/  STG.E.U16 [R16.64], R5 ;  /* 0x0000000510007986 */ /* 0x002fe2000c101524 */
[----:B------:R-:W-:Y:S05]  /*10730*/  EXIT ;  /* 0x000000000000794d */ /* 0x000fea0003800000 */
.L_x_2906:
        /* <DEDUP_REMOVED lines=9> */
[----:B------:R-:W-:Y:S01]  /*107d0*/  STG.E [R16.64], R3 ;  /* 0x0000000310007986 */ /* 0x000fe2000c101924 */
[----:B------:R-:W-:Y:S05]  /*107e0*/  EXIT ;  /* 0x000000000000794d */ /* 0x000fea0003800000 */
.L_x_2913:
[----:B-1----:R-:W1:Y:S01]  /*107f0*/  F2F.F32.F64 R0, R4 ;  /* 0x0000000400007310 */ /* 0x002e620000301000 */
[----:B------:R-:W1:-:S14]  /*10800*/  DSETP.GEU.AND P0, PT, |R4|, c[0x2][0x118], PT ;  /* 0x008046000400762a */ /* 0x000e5c0003f0e200 */
[----:B-1----:R-:W-:-:S05]  /*10810*/  @!P0 FMUL R0, R0, 1.175494350822287508e-38 ;  /* 0x0080000000008820 */ /* 0x002fca0000400000 */
[----:B------:R-:W-:-:S05]  /*10820*/  F2FP.PACK_AB R0, RZ, R0 ;  /* 0x00000000ff00723e */ /* 0x000fca00000000ff */
[----:B------:R-:W-:Y:S01]  /*10830*/  STG.E.U16 [R16.64], R0 ;  /* 0x0000000010007986 */ /* 0x000fe2000c101524 */
[----:B------:R-:W-:Y:S05]  /*10840*/  EXIT ;  /* 0x000000000000794d */ /* 0x000fea0003800000 */
.L_x_2912:
        /* <DEDUP_REMOVED lines=10> */
[----:B------:R-:W-:Y:S01]  /*108f0*/  STG.E.64 [R16.64], R2 ;  /* 0x0000000210007986 */ /* 0x000fe2000c101b24 */
[----:B------:R-:W-:Y:S05]  /*10900*/  EXIT ;  /* 0x000000000000794d */ /* 0x000fea0003800000 */
.L_x_2915:
[----:B-1----:R-:W1:Y:S01]  /*10910*/  F2F.F32.F64 R0, R4 ;  /* 0x0000000400007310 */ /* 0x002e620000301000 */
[----:B------:R-:W1:-:S14]  /*10920*/  DSETP.GEU.AND P0, PT, |R4|, c[0x2][0x118], PT ;  /* 0x008046000400762a */ /* 0x000e5c0003f0e200 */
[----:B-1----:R-:W-:-:S05]  /*10930*/  @!P0 FMUL R0, R0, 1.175494350822287508e-38 ;  /* 0x0080000000008820 */ /* 0x002fca0000400000 */
[----:B------:R-:W-:-:S04]  /*10940*/  F2FP.PACK_AB R3, RZ, R0 ;  /* 0x00000000ff03723e */ /* 0x000fc800000000ff */
[----:B------:R-:W-:-:S05]  /*10950*/  PRMT R3, R3, 0x5410, RZ ;  /* 0x0000541003037816 */ /* 0x000fca00000000ff */
[----:B------:R-:W-:Y:S01]  /*10960*/  STG.E [R16.64], R3 ;  /* 0x0000000310007986 */ /* 0x000fe2000c101924 */
[----:B------:R-:W-:Y:S05]  /*10970*/  EXIT ;  /* 0x000000000000794d */ /* 0x000fea0003800000 */
.L_x_2914:
[----:B-1----:R-:W-:Y:S01]  /*10980*/  STG.E.64 [R16.64], R4 ;  /* 0x0000000410007986 */ /* 0x002fe2000c101b24 */
[----:B------:R-:W-:Y:S05]  /*10990*/  EXIT ;  /* 0x000000000000794d */ /* 0x000fea0003800000 */
.L_x_2905:
        /* <DEDUP_REMOVED lines=10> */
[----:B------:R-:W-:Y:S01]  /*10a40*/  STG.E.U8 [R16.64], R3 ;  /* 0x0000000310007986 */ /* 0x000fe2000c101124 */
[----:B------:R-:W-:Y:S05]  /*10a50*/  EXIT ;  /* 0x000000000000794d */ /* 0x000fea0003800000 */
.L_x_2918:
[----:B------:R-:W-:-:S05]  /*10a60*/  CS2R R6, SRZ ;  /* 0x0000000000067805 */ /* 0x000fca000001ff00 */
[----:B-1----:R-:W-:Y:S01]  /*10a70*/  STG.E.128 [R16.64], R4 ;  /* 0x0000000410007986 */ /* 0x002fe2000c101d24 */
[----:B------:R-:W-:Y:S05]  /*10a80*/  EXIT ;  /* 0x000000000000794d */ /* 0x000fea0003800000 */
.L_x_2917:
        /* <DEDUP_REMOVED lines=23> */
.L_x_2922:
[----:B------:R-:W-:Y:S05]  /*10c00*/  BSYNC B0 ;  /* 0x0000000000007941 */ /* 0x000fea0003800000 */
.L_x_2921:
[----:B------:R-:W-:-:S05]  /*10c10*/  LOP3.LUT R3, R0, R3, RZ, 0xfc, !PT ;  /* 0x0000000300037212 */ /* 0x000fca00078efcff */
[----:B------:R-:W-:Y:S01]  /*10c20*/  STG.E.U8 [R16.64], R3 ;  /* 0x0000000310007986 */ /* 0x000fe2000c101124 */
[----:B------:R-:W-:Y:S05]  /*10c30*/  EXIT ;  /* 0x000000000000794d */ /* 0x000fea0003800000 */
.L_x_2920:
        /* <DEDUP_REMOVED lines=15> */
.L_x_2924:
[----:B------:R-:W-:Y:S01]  /*10d30*/  IMAD.MOV.U32 R0, RZ, RZ, 0x7f ;  /* 0x0000007fff007424 */ /* 0x000fe200078e00ff */
[----:B------:R-:W-:-:S04]  /*10d40*/  ISETP.GT.U32.AND P0, PT, R2, 0x7f800000, PT ;  /* 0x7f8000000200780c */ /* 0x000fc80003f04070 */
[----:B------:R-:W-:-:S04]  /*10d50*/  SEL R0, R0, 0x7c, P0 ;  /* 0x0000007c00007807 */ /* 0x000fc80000000000 */
.L_x_2925:
[----:B------:R-:W-:Y:S05]  /*10d60*/  BSYNC B0 ;  /* 0x0000000000007941 */ /* 0x000fea0003800000 */
.L_x_2923:
[----:B------:R-:W-:-:S04]  /*10d70*/  LOP3.LUT R2, R3, 0x80000000, RZ, 0xc0, !PT ;  /* 0x8000000003027812 */ /* 0x000fc800078ec0ff */
[----:B------:R-:W-:-:S04]  /*10d80*/  SHF.R.U32.HI R3, RZ, 0x18, R2 ;  /* 0x00000018ff037819 */ /* 0x000fc80000011602 */
[----:B------:R-:W-:-:S05]  /*10d90*/  LOP3.LUT R3, R0, R3, RZ, 0xfc, !PT ;  /* 0x0000000300037212 */ /* 0x000fca00078efcff */
[----:B------:R-:W-:Y:S01]  /*10da0*/  STG.E.U8 [R16.64], R3 ;  /* 0x0000000310007986 */ /* 0x000fe2000c101124 */
[----:B------:R-:W-:Y:S05]  /*10db0*/  EXIT ;  /* 0x000000000000794d */ /* 0x000fea0003800000 */
.L_x_2919:
[----:B-1----:R-:W1:Y:S01]  /*10dc0*/  F2F.F32.F64 R0, R4 ;  /* 0x0000000400007310 */ /* 0x002e620000301000 */
[----:B------:R-:W1:-:S14]  /*10dd0*/  DSETP.GEU.AND P0, PT, |R4|, c[0x2][0x118], PT ;  /* 0x008046000400762a */ /* 0x000e5c0003f0e200 */
[----:B-1----:R-:W-:-:S05]  /*10de0*/  @!P0 FMUL R0, R0, 1.175494350822287508e-38 ;  /* 0x0080000000008820 */ /* 0x002fca0000400000 */
[----:B------:R-:W-:-:S05]  /*10df0*/  F2FP.BF16.PACK_AB R0, RZ, R0 ;  /* 0x00000000ff00723e */ /* 0x000fca00000010ff */
[----:B------:R-:W-:Y:S01]  /*10e00*/  STG.E.U16 [R16.64], R0 ;  /* 0x0000000010007986 */ /* 0x000fe2000c101524 */
[----:B------:R-:W-:Y:S05]  /*10e10*/  EXIT ;  /* 0x000000000000794d */ /* 0x000fea0003800000 */
.L_x_2916:
        /* <DEDUP_REMOVED lines=9> */
[----:B-1----:R-:W-:Y:S01]  /*10eb0*/  STG.E.U16 [R16.64], R5 ;  /* 0x0000000510007986 */ /* 0x002fe2000c101524 */
[----:B------:R-:W-:Y:S05]  /*10ec0*/  EXIT ;  /* 0x000000000000794d */ /* 0x000fea0003800000 */
.L_x_2928:
        /* <DEDUP_REMOVED lines=19> */
.L_x_2931:
[----:B------:R-:W-:-:S04]  /*11000*/  LOP3.LUT R2, R3, 0x80000000, RZ, 0xc0, !PT ;  /* 0x8000000003027812 */ /* 0x000fc800078ec0ff */
[----:B------:R-:W-:-:S04]  /*11010*/  SHF.R.U32.HI R3, RZ, 0x18, R2 ;  /* 0x00000018ff037819 */ /* 0x000fc80000011602 */
[----:B------:R-:W-:-:S04]  /*11020*/  LOP3.LUT R0, R0, R3, RZ, 0xfc, !PT ;  /* 0x0000000300007212 */ /* 0x000fc800078efcff */
[----:B------:R-:W-:Y:S02]  /*11030*/  PRMT R8, R0, 0x7610, R8 ;  /* 0x0000761000087816 */ /* 0x000fe40000000008 */
.L_x_2930:
[----:B------:R-:W-:Y:S05]  /*11040*/  BSYNC B0 ;  /* 0x0000000000007941 */ /* 0x000fea0003800000 */
.L_x_2929:
[----:B------:R-:W-:Y:S01]  /*11050*/  STG.E.U8 [R16.64], R8 ;  /* 0x0000000810007986 */ /* 0x000fe2000c101124 */
[----:B------:R-:W-:Y:S05]  /*11060*/  EXIT ;  /* 0x000000000000794d */ /* 0x000fea0003800000 */
.L_x_2927:
        /* <DEDUP_REMOVED lines=19> */
.L_x_2934:
[----:B------:R-:W-:-:S04]  /*111a0*/  LOP3.LUT R2, R3, 0x80000000, RZ, 0xc0, !PT ;  /* 0x8000000003027812 */ /* 0x000fc800078ec0ff */
[----:B------:R-:W-:-:S04]  /*111b0*/  SHF.R.U32.HI R3, RZ, 0x18, R2 ;  /* 0x00000018ff037819 */ /* 0x000fc80000011602 */
[----:B------:R-:W-:-:S04]  /*111c0*/  LOP3.LUT R0, R0, R3, RZ, 0xfc, !PT ;  /* 0x0000000300007212 */ /* 0x000fc800078efcff */
[----:B------:R-:W-:Y:S02]  /*111d0*/  PRMT R8, R0, 0x7610, R8 ;  /* 0x0000761000087816 */ /* 0x000fe40000000008 */
.L_x_2933:
[----:B------:R-:W-:Y:S05]  /*111e0*/  BSYNC B0 ;  /* 0x0000000000007941 */ /* 0x000fea0003800000 */
.L_x_2932:
[----:B------:R-:W-:Y:S01]  /*111f0*/  STG.E.U8 [R16.64], R8 ;  /* 0x0000000810007986 */ /* 0x000fe2000c101124 */
[----:B------:R-:W-:Y:S05]  /*11200*/  EXIT ;  /* 0x000000000000794d */ /* 0x000fea0003800000 */
.L_x_2926:
        /* <DEDUP_REMOVED lines=24> */
.L_x_2909:
        /* <DEDUP_REMOVED lines=19> */
[----:B------:R-:W-:Y:S05]  /*114c0*/  EXIT ;  /* 0x000000000000794d */ /* 0x000fea0003800000 */
.L_x_2936:
[----:B-1----:R-:W1:Y:S02]  /*114d0*/  F2I.U64.F64.TRUNC R4, R4 ;  /* 0x0000000400047311 */ /* 0x002e64000030d800 */
[----:B-1----:R-:W-:Y:S01]  /*114e0*/  STG.E.64 [R16.64], R4 ;  /* 0x0000000410007986 */ /* 0x002fe2000c101b24 */
[----:B------:R-:W-:Y:S05]  /*114f0*/  EXIT ;  /* 0x000000000000794d */ /* 0x000fea0003800000 */
.L_x_2935:
[----:B-1----:R-:W1:Y:S02]  /*11500*/  F2I.U32.F64.TRUNC R5, R4 ;  /* 0x0000000400057311 */ /* 0x002e64000030d000 */
[----:B-1----:R-:W-:Y:S01]  /*11510*/  STG.E [R16.64], R5 ;  /* 0x0000000510007986 */ /* 0x002fe2000c101924 */
[----:B------:R-:W-:Y:S05]  /*11520*/  EXIT ;  /* 0x000000000000794d */ /* 0x000fea0003800000 */
.L_x_2937:
        /* <DEDUP_REMOVED lines=13> */
.L_x_11995:


//--------------------- .text._ZN2at6native27unrolled_elementwise_kernelIZZZNS0_26GeluBackwardCUDAKernelImplERNS_18TensorIteratorBaseENS0_8GeluTypeEENKUlvE0_clEvENKUlvE_clEvEUlddE_St5arrayIPcLm3EELi4E23TrivialOffsetCalculatorILi2EjESB_ILi1EjENS0_6memory12LoadWithCastILi2EEENSE_13StoreWithCastILi1EEEEEviT_T0_T2_T3_T4_T5_ --------------------------
	.section	.text._ZN2at6native27unrolled_elementwise_kernelIZZZNS0_26GeluBackwardCUDAKernelImplERNS_18TensorIteratorBaseENS0_8GeluTypeEENKUlvE0_clEvENKUlvE_clEvEUlddE_St5arrayIPcLm3EELi4E23TrivialOffsetCalculatorILi2EjESB_ILi1EjENS0_6memory12LoadWithCastILi2EEENSE_13StoreWithCastILi1EEEEEviT_T0_T2_T3_T4_T5_,"ax",@progbits
	.sectioninfo	@"SHI_REGISTERS=40"
	.align	128
        .global         _ZN2at6native27unrolled_elementwise_kernelIZZZNS0_26GeluBackwardCUDAKernelImplERNS_18TensorIteratorBaseENS0_8GeluTypeEENKUlvE0_clEvENKUlvE_clEvEUlddE_St5arrayIPcLm3EELi4E23TrivialOffsetCalculatorILi2EjESB_ILi1EjENS0_6memory12LoadWithCastILi2EEENSE_13StoreWithCastILi1EEEEEviT_T0_T2_T3_T4_T5_
        .type           _ZN2at6native27unrolled_elementwise_kernelIZZZNS0_26GeluBackwardCUDAKernelImplERNS_18TensorIteratorBaseENS0_8GeluTypeEENKUlvE0_clEvENKUlvE_clEvEUlddE_St5arrayIPcLm3EELi4E23TrivialOffsetCalculatorILi2EjESB_ILi1EjENS0_6memory12LoadWithCastILi2EEENSE_13StoreWithCastILi1EEEEEviT_T0_T2_T3_T4_T5_,@function
        .size           _ZN2at6native27unrolled_elementwise_kernelIZZZNS0_26GeluBackwardCUDAKernelImplERNS_18TensorIteratorBaseENS0_8GeluTypeEENKUlvE0_clEvENKUlvE_clEvEUlddE_St5arrayIPcLm3EELi4E23TrivialOffsetCalculatorILi2EjESB_ILi1EjENS0_6memory12LoadWithCastILi2EEENSE_13StoreWithCastILi1EEEEEviT_T0_T2_T3_T4_T5_,(.L_x_11996 - _ZN2at6native27unrolled_elementwise_kernelIZZZNS0_26GeluBackwardCUDAKernelImplERNS_18TensorIteratorBaseENS0_8GeluTypeEENKUlvE0_clEvENKUlvE_clEvEUlddE_St5arrayIPcLm3EELi4E23TrivialOffsetCalculatorILi2EjESB_ILi1EjENS0_6memory12LoadWithCastILi2EEENSE_13StoreWithCastILi1EEEEEviT_T0_T2_T3_T4_T5_)
        .other          _ZN2at6native27unrolled_elementwise_kernelIZZZNS0_26GeluBackwardCUDAKernelImplERNS_18TensorIteratorBaseENS0_8GeluTypeEENKUlvE0_clEvENKUlvE_clEvEUlddE_St5arrayIPcLm3EELi4E23TrivialOffsetCalculatorILi2EjESB_ILi1EjENS0_6memory12LoadWithCastILi2EEENSE_13StoreWithCastILi1EEEEEviT_T0_T2_T3_T4_T5_,@"STO_CUDA_ENTRY STV_DEFAULT"
_ZN2at6native27unrolled_elementwise_kernelIZZZNS0_26GeluBackwardCUDAKernelImplERNS_18TensorIteratorBaseENS0_8GeluTypeEENKUlvE0_clEvENKUlvE_clEvEUlddE_St5arrayIPcLm3EELi4E23TrivialOffsetCalculatorILi2EjESB_ILi1EjENS0_6memory12LoadWithCastILi2EEENSE_13StoreWithCastILi1EEEEEviT_T0_T2_T3_T4_T5_:
.text._ZN2at6native27unrolled_elementwise_kernelIZZZNS0_26GeluBackwardCUDAKernelImplERNS_18TensorIteratorBaseENS0_8GeluTypeEENKUlvE0_clEvENKUlvE_clEvEUlddE_St5arrayIPcLm3EELi4E23TrivialOffsetCalculatorILi2EjESB_ILi1EjENS0_6memory12LoadWithCastILi2EEENSE_13StoreWithCastILi1EEEEEviT_T0_T2_T3_T4_T5_:
[----:B------:R-:W-:Y:S02]  /*0000*/  IMAD.MOV.U32 R1, RZ, RZ, c[0x0][0x28] ;  /* 0x00000a00ff017624 */ /* 0x000fe400078e00ff */
[----:B------:R-:W0:Y:S01]  /*0010*/  S2R R37, SR_CTAID.X ;  /* 0x0000000000257919 */ /* 0x000e220000002500 */
[----:B------:R-:W-:Y:S01]  /*0020*/  IMAD.MOV.U32 R0, RZ, RZ, -0x200 ;  /* 0xfffffe00ff007424 */ /* 0x000fe200078e00ff */
[----:B------:R-:W1:Y:S01]  /*0030*/  LDC.U8 R30, c[0x0][0x184] ;  /* 0x00006100ff1e7b82 */ /* 0x000e620000000000 */
[----:B------:R-:W-:Y:S01]  /*0040*/  ULDC.64 UR36, c[0x0][0x118] ;  /* 0x0000460000247ab9 */ /* 0x000fe20000000a00 */
[----:B------:R-:W2:Y:S01]  /*0050*/  S2R R36, SR_TID.X ;  /* 0x0000000000247919 */ /* 0x000ea20000002100 */
[----:B------:R-:W-:Y:S01]  /*0060*/  BSSY B6, `(.L_x_2938) ;  /* 0x00001f2000067945 */ /* 0x000fe20003800000 */
[----:B------:R-:W-:Y:S01]  /*0070*/  CS2R R28, SRZ ;  /* 0x00000000001c7805 */ /* 0x000fe2000001ff00 */
[----:B------:R-:W-:Y:S01]  /*0080*/  CS2R R34, SRZ ;  /* 0x0000000000227805 */ /* 0x000fe2000001ff00 */
[----:B------:R-:W-:Y:S02]  /*0090*/  CS2R R32, SRZ ;  /* 0x0000000000207805 */ /* 0x000fe4000001ff00 */
[----:B------:R-:W3:Y:S01]  /*00a0*/  LDC.U8 R2, c[0x0][0x185] ;  /* 0x00006140ff027b82 */ /* 0x000ee20000000000 */
        /* <DEDUP_REMOVED lines=21> */
.L_x_2943:
[----:B------:R-:W2:Y:S02]  /*0200*/  LDG.E.U8 R4, [R4.64] ;  /* 0x0000002404047981 */ /* 0x000ea4000c1e1100 */
[----:B--2---:R0:W1:Y:S01]  /*0210*/  I2F.F64.U16 R34, R4 ;  /* 0x0000000400227312 */ /* 0x0040620000101800 */
[----:B------:R-:W-:Y:S05]  /*0220*/  BRA `(.L_x_2945) ;  /* 0x00000e0000007947 */ /* 0x000fea0003800000 */
.L_x_2942:
        /* <DEDUP_REMOVED lines=9> */
.L_x_2947:
[----:B------:R-:W2:Y:S02]  /*02c0*/  LDG.E R4, [R4.64] ;  /* 0x0000002404047981 */ /* 0x000ea4000c1e1900 */
[----:B--2---:R0:W1:Y:S01]  /*02d0*/  I2F.F64 R34, R4 ;  /* 0x0000000400227312 */ /* 0x0040620000201c00 */
[----:B------:R-:W-:Y:S05]  /*02e0*/  BRA `(.L_x_2945) ;  /* 0x00000d4000007947 */ /* 0x000fea0003800000 */
.L_x_2946:
[----:B------:R-:W2:Y:S02]  /*02f0*/  LDG.E.U16 R4, [R4.64] ;  /* 0x0000002404047981 */ /* 0x000ea4000c1e1500 */
[----:B--2---:R0:W1:Y:S01]  /*0300*/  I2F.F64.S16 R34, R4 ;  /* 0x0000000400227312 */ /* 0x0040620000101c00 */
[----:B------:R-:W-:Y:S05]  /*0310*/  BRA `(.L_x_2945) ;  /* 0x00000d1000007947 */ /* 0x000fea0003800000 */
.L_x_2941:
        /* <DEDUP_REMOVED lines=10> */
.L_x_2949:
[----:B------:R-:W2:Y:S02]  /*03c0*/  LDG.E.U16 R0, [R4.64] ;  /* 0x0000002404007981 */ /* 0x000ea4000c1e1500 */
[----:B--2---:R-:W-:-:S05]  /*03d0*/  HADD2.F32 R0, -RZ, R0.H0_H0 ;  /* 0x20000000ff007230 */ /* 0x004fca0000004100 */
[----:B------:R-:W-:-:S04]  /*03e0*/  FMUL.FTZ R0, R0, 1 ;  /* 0x3f80000000007820 */ /* 0x000fc80000410000 */
[----:B------:R0:W1:Y:S01]  /*03f0*/  F2F.F64.F32 R34, R0 ;  /* 0x0000000000227310 */ /* 0x0000620000201800 */
[----:B------:R-:W-:Y:S05]  /*0400*/  BRA `(.L_x_2945) ;  /* 0x00000c2000007947 */ /* 0x000fea0003800000 */
.L_x_2948:
        /* <DEDUP_REMOVED lines=10> */
.L_x_2951:
[----:B------:R-:W2:Y:S02]  /*04b0*/  LDG.E.U16 R4, [R4.64] ;  /* 0x0000002404047981 */ /* 0x000ea4000c1e1500 */
[----:B--2---:R-:W-:-:S05]  /*04c0*/  HADD2.F32 R0, -RZ, R4.H0_H0 ;  /* 0x20000004ff007230 */ /* 0x004fca0000004100 */
[----:B------:R-:W-:-:S04]  /*04d0*/  FMUL.FTZ R0, R0, 1 ;  /* 0x3f80000000007820 */ /* 0x000fc80000410000 */
[----:B------:R0:W1:Y:S01]  /*04e0*/  F2F.F64.F32 R34, R0 ;  /* 0x0000000000227310 */ /* 0x0000620000201800 */
[----:B------:R-:W-:Y:S05]  /*04f0*/  BRA `(.L_x_2945) ;  /* 0x00000b3000007947 */ /* 0x000fea0003800000 */
.L_x_2950:
[----:B------:R0:W5:Y:S01]  /*0500*/  LDG.E.64 R34, [R4.64] ;  /* 0x0000002404227981 */ /* 0x000162000c1e1b00 */
[----:B------:R-:W-:Y:S05]  /*0510*/  BRA `(.L_x_2945) ;  /* 0x00000b1000007947 */ /* 0x000fea0003800000 */
.L_x_2940:
        /* <DEDUP_REMOVED lines=13> */
.L_x_2954:
[----:B------:R0:W5:Y:S01]  /*05f0*/  LDG.E.64 R34, [R4.64] ;  /* 0x0000002404227981 */ /* 0x000162000c1e1b00 */
[----:B------:R-:W-:Y:S05]  /*0600*/  BRA `(.L_x_2945) ;  /* 0x00000a2000007947 */ /* 0x000fea0003800000 */
.L_x_2953:
        /* <DEDUP_REMOVED lines=28> */
.L_x_2956:
        /* <DEDUP_REMOVED lines=12> */
[----:B------:R-:W-:-:S05]  /*0890*/  LOP3.LUT R0, R3, 0x80000000, R0, 0xf8, !PT ;  /* 0x8000000003007812 */ /* 0x000fca00078ef800 */
[----:B------:R-:W-:-:S04]  /*08a0*/  FMUL.FTZ R0, R0, 1 ;  /* 0x3f80000000007820 */ /* 0x000fc80000410000 */
[----:B------:R0:W1:Y:S01]  /*08b0*/  F2F.F64.F32 R34, R0 ;  /* 0x0000000000227310 */ /* 0x0000620000201800 */
[----:B------:R-:W-:Y:S05]  /*08c0*/  BRA `(.L_x_2945) ;  /* 0x0000076000007947 */ /* 0x000fea0003800000 */
.L_x_2955:
[----:B------:R-:W2:Y:S02]  /*08d0*/  LDG.E.U16 R0, [R4.64] ;  /* 0x0000002404007981 */ /* 0x000ea4000c1e1500 */
[----:B--2---:R-:W-:-:S05]  /*08e0*/  PRMT R0, RZ, 0x5410, R0 ;  /* 0x00005410ff007816 */ /* 0x004fca0000000000 */
[----:B------:R-:W-:-:S04]  /*08f0*/  FMUL.FTZ R0, R0, 1 ;  /* 0x3f80000000007820 */ /* 0x000fc80000410000 */
[----:B------:R0:W1:Y:S01]  /*0900*/  F2F.F64.F32 R34, R0 ;  /* 0x0000000000227310 */ /* 0x0000620000201800 */
[----:B------:R-:W-:Y:S05]  /*0910*/  BRA `(.L_x_2945) ;  /* 0x0000071000007947 */ /* 0x000fea0003800000 */
.L_x_2952:
        /* <DEDUP_REMOVED lines=11> */
.L_x_2959:
        /* <DEDUP_REMOVED lines=21> */
.L_x_2963:
[----:B------:R-:W-:Y:S05]  /*0b20*/  BSYNC B1 ;  /* 0x0000000000017941 */ /* 0x000fea0003800000 */
.L_x_2962:
[----:B------:R-:W-:Y:S01]  /*0b30*/  LEA R5, R0, 0x3b800000, 0x17 ;  /* 0x3b80000000057811 */ /* 0x000fe200078eb8ff */
[----:B------:R-:W-:-:S05]  /*0b40*/  IMAD.SHL.U32 R0, R3, 0x100000, RZ ;  /* 0x0010000003007824 */ /* 0x000fca00078e00ff */
[----:B------:R-:W-:Y:S02]  /*0b50*/  LOP3.LUT R0, R5, R0, R6, 0xfe, !PT ;  /* 0x0000000005007212 */ /* 0x000fe400078efe06 */
.L_x_2961:
[----:B------:R-:W-:Y:S05]  /*0b60*/  BSYNC B0 ;  /* 0x0000000000007941 */ /* 0x000fea0003800000 */
.L_x_2960:
[----:B------:R-:W-:-:S04]  /*0b70*/  FMUL.FTZ R0, R0, 1 ;  /* 0x3f80000000007820 */ /* 0x000fc80000410000 */
[----:B------:R0:W1:Y:S01]  /*0b80*/  F2F.F64.F32 R34, R0 ;  /* 0x0000000000227310 */ /* 0x0000620000201800 */
[----:B------:R-:W-:Y:S05]  /*0b90*/  BRA `(.L_x_2945) ;  /* 0x0000049000007947 */ /* 0x000fea0003800000 */
.L_x_2958:
        /* <DEDUP_REMOVED lines=21> */
.L_x_2967:
[----:B------:R-:W-:Y:S05]  /*0cf0*/  BSYNC B1 ;  /* 0x0000000000017941 */ /* 0x000fea0003800000 */
.L_x_2966:
[----:B------:R-:W-:Y:S01]  /*0d00*/  LEA R5, R0, 0x37800000, 0x17 ;  /* 0x3780000000057811 */ /* 0x000fe200078eb8ff */
[----:B------:R-:W-:-:S05]  /*0d10*/  IMAD.SHL.U32 R0, R3, 0x200000, RZ ;  /* 0x0020000003007824 */ /* 0x000fca00078e00ff */
[----:B------:R-:W-:Y:S02]  /*0d20*/  LOP3.LUT R0, R5, R0, R6, 0xfe, !PT ;  /* 0x0000000005007212 */ /* 0x000fe400078efe06 */
.L_x_2965:
[----:B------:R-:W-:Y:S05]  /*0d30*/  BSYNC B0 ;  /* 0x0000000000007941 */ /* 0x000fea0003800000 */
.L_x_2964:
[----:B------:R-:W-:-:S04]  /*0d40*/  FMUL.FTZ R0, R0, 1 ;  /* 0x3f80000000007820 */ /* 0x000fc80000410000 */
[----:B------:R0:W1:Y:S01]  /*0d50*/  F2F.F64.F32 R34, R0 ;  /* 0x0000000000227310 */ /* 0x0000620000201800 */
[----:B------:R-:W-:Y:S05]  /*0d60*/  BRA `(.L_x_2945) ;  /* 0x000002c000007947 */ /* 0x000fea0003800000 */
.L_x_2957:
        /* <DEDUP_REMOVED lines=14> */
.L_x_2971:
[----:B------:R-:W-:Y:S05]  /*0e50*/  BSYNC B0 ;  /* 0x0000000000007941 */ /* 0x000fea0003800000 */
.L_x_2970:
[----:B------:R-:W-:-:S04]  /*0e60*/  FMUL.FTZ R0, R0, 1 ;  /* 0x3f80000000007820 */ /* 0x000fc80000410000 */
[----:B------:R0:W1:Y:S01]  /*0e70*/  F2F.F64.F32 R34, R0 ;  /* 0x0000000000227310 */ /* 0x0000620000201800 */
[----:B------:R-:W-:Y:S05]  /*0e80*/  BRA `(.L_x_2945) ;  /* 0x000001a000007947 */ /* 0x000fea0003800000 */
.L_x_2944:
        /* <DEDUP_REMOVED lines=21> */
.L_x_2969:
[----:B------:R-:W2:Y:S02]  /*0fe0*/  LDG.E.64 R34, [R4.64] ;  /* 0x0000002404227981 */ /* 0x000ea4000c1e1b00 */
[----:B--2---:R-:W0:Y:S01]  /*0ff0*/  I2F.F64.U64 R34, R34 ;  /* 0x0000002200227312 */ /* 0x004e220000301800 */
[----:B------:R-:W-:Y:S05]  /*1000*/  BRA `(.L_x_2945) ;  /* 0x0000002000007947 */ /* 0x000fea0003800000 */
.L_x_2968:
[----:B------:R-:W2:Y:S02]  /*1010*/  LDG.E R4, [R4.64] ;  /* 0x0000002404047981 */ /* 0x000ea4000c1e1900 */
[----:B--2---:R0:W1:Y:S02]  /*1020*/  I2F.F64.U32 R34, R4 ;  /* 0x0000000400227312 */ /* 0x0040640000201800 */
.L_x_2945:
[----:B0-----:R-:W-:Y:S01]  /*1030*/  PRMT R0, R2, 0x9910, RZ ;  /* 0x0000991002007816 */ /* 0x001fe200000000ff */
[----:B------:R-:W-:-:S03]  /*1040*/  IMAD R4, R36, c[0x0][0x18c], RZ ;  /* 0x0000630024047a24 */ /* 0x000fc600078e02ff */
        /* <DEDUP_REMOVED lines=13> */
[----:B--2---:R0:W2:Y:S01]  /*1120*/  I2F.F64.S16 R32, R4 ;  /* 0x0000000400207312 */ /* 0x0040a20000101c00 */
[----:B------:R-:W-:Y:S05]  /*1130*/  BRA `(.L_x_2977) ;  /* 0x00000e2000007947 */ /* 0x000fea0003800000 */
.L_x_2975:
[----:B------:R-:W2:Y:S02]  /*1140*/  LDG.E.U8 R4, [R4.64] ;  /* 0x0000002404047981 */ /* 0x000ea4000c1e1100 */
[----:B--2---:R0:W2:Y:S01]  /*1150*/  I2F.F64.U16 R32, R4 ;  /* 0x0000000400207312 */ /* 0x0040a20000101800 */
[----:B------:R-:W-:Y:S05]  /*1160*/  BRA `(.L_x_2977) ;  /* 0x00000df000007947 */ /* 0x000fea0003800000 */
.L_x_2974:
        /* <DEDUP_REMOVED lines=9> */
.L_x_2979:
[----:B------:R-:W2:Y:S02]  /*1200*/  LDG.E R4, [R4.64] ;  /* 0x0000002404047981 */ /* 0x000ea4000c1e1900 */
[----:B--2---:R0:W2:Y:S01]  /*1210*/  I2F.F64 R32, R4 ;  /* 0x0000000400207312 */ /* 0x0040a20000201c00 */
[----:B------:R-:W-:Y:S05]  /*1220*/  BRA `(.L_x_2977) ;  /* 0x00000d3000007947 */ /* 0x000fea0003800000 */
.L_x_2978:
[----:B------:R-:W2:Y:S02]  /*1230*/  LDG.E.U16 R4, [R4.64] ;  /* 0x0000002404047981 */ /* 0x000ea4000c1e1500 */
[----:B--2---:R0:W2:Y:S01]  /*1240*/  I2F.F64.S16 R32, R4 ;  /* 0x0000000400207312 */ /* 0x0040a20000101c00 */
[----:B------:R-:W-:Y:S05]  /*1250*/  BRA `(.L_x_2977) ;  /* 0x00000d0000007947 */ /* 0x000fea0003800000 */
.L_x_2973:
        /* <DEDUP_REMOVED lines=10> */
.L_x_2981:
[----:B------:R-:W2:Y:S02]  /*1300*/  LDG.E.U16 R0, [R4.64] ;  /* 0x0000002404007981 */ /* 0x000ea4000c1e1500 */
[----:B--2---:R-:W-:-:S05]  /*1310*/  HADD2.F32 R0, -RZ, R0.H0_H0 ;  /* 0x20000000ff007230 */ /* 0x004fca0000004100 */
[----:B------:R-:W-:-:S04]  /*1320*/  FMUL.FTZ R0, R0, 1 ;  /* 0x3f80000000007820 */ /* 0x000fc80000410000 */
[----:B------:R0:W2:Y:S01]  /*1330*/  F2F.F64.F32 R32, R0 ;  /* 0x0000000000207310 */ /* 0x0000a20000201800 */
[----:B------:R-:W-:Y:S05]  /*1340*/  BRA `(.L_x_2977) ;  /* 0x00000c1000007947 */ /* 0x000fea0003800000 */
.L_x_2980:
        /* <DEDUP_REMOVED lines=10> */
.L_x_2983:
[----:B------:R-:W2:Y:S02]  /*13f0*/  LDG.E.U16 R4, [R4.64] ;  /* 0x0000002404047981 */ /* 0x000ea4000c1e1500 */
[----:B--2---:R-:W-:-:S05]  /*1400*/  HADD2.F32 R0, -RZ, R4.H0_H0 ;  /* 0x20000004ff007230 */ /* 0x004fca0000004100 */
[----:B------:R-:W-:-:S04]  /*1410*/  FMUL.FTZ R0, R0, 1 ;  /* 0x3f80000000007820 */ /* 0x000fc80000410000 */
[----:B------:R0:W2:Y:S01]  /*1420*/  F2F.F64.F32 R32, R0 ;  /* 0x0000000000207310 */ /* 0x0000a20000201800 */
[----:B------:R-:W-:Y:S05]  /*1430*/  BRA `(.L_x_2977) ;  /* 0x00000b2000007947 */ /* 0x000fea0003800000 */
.L_x_2982:
[----:B------:R0:W5:Y:S01]  /*1440*/  LDG.E.64 R32, [R4.64] ;  /* 0x0000002404207981 */ /* 0x000162000c1e1b00 */
[----:B------:R-:W-:Y:S05]  /*1450*/  BRA `(.L_x_2977) ;  /* 0x00000b0000007947 */ /* 0x000fea0003800000 */
.L_x_2972:
        /* <DEDUP_REMOVED lines=13> */
.L_x_2986:
[----:B------:R0:W5:Y:S01]  /*1530*/  LDG.E.64 R32, [R4.64] ;  /* 0x0000002404207981 */ /* 0x000162000c1e1b00 */
[----:B------:R-:W-:Y:S05]  /*1540*/  BRA `(.L_x_2977) ;  /* 0x00000a1000007947 */ /* 0x000fea0003800000 */
.L_x_2985:
        /* <DEDUP_REMOVED lines=26> */
[----:B------:R0:W2:Y:S01]  /*16f0*/  F2F.F64.F32 R32, R7 ;  /* 0x0000000700207310 */ /* 0x0000a20000201800 */
[----:B------:R-:W-:Y:S05]  /*1700*/  BRA `(.L_x_2977) ;  /* 0x0000085000007947 */ /* 0x000fea0003800000 */
.L_x_2988:
        /* <DEDUP_REMOVED lines=13> */
[----:B------:R0:W2:Y:S01]  /*17e0*/  F2F.F64.F32 R32, R0 ;  /* 0x0000000000207310 */ /* 0x0000a20000201800 */
[----:B------:R-:W-:Y:S05]  /*17f0*/  BRA `(.L_x_2977) ;  /* 0x0000076000007947 */ /* 0x000fea0003800000 */
.L_x_2987:
[----:B------:R-:W2:Y:S02]  /*1800*/  LDG.E.U16 R0, [R4.64] ;  /* 0x0000002404007981 */ /* 0x000ea4000c1e1500 */
[----:B--2---:R-:W-:-:S05]  /*1810*/  PRMT R0, RZ, 0x5410, R0 ;  /* 0x00005410ff007816 */ /* 0x004fca0000000000 */
[----:B------:R-:W-:-:S04]  /*1820*/  FMUL.FTZ R0, R0, 1 ;  /* 0x3f80000000007820 */ /* 0x000fc80000410000 */
[----:B------:R0:W2:Y:S01]  /*1830*/  F2F.F64.F32 R32, R0 ;  /* 0x0000000000207310 */ /* 0x0000a20000201800 */
[----:B------:R-:W-:Y:S05]  /*1840*/  BRA `(.L_x_2977) ;  /* 0x0000071000007947 */ /* 0x000fea0003800000 */
.L_x_2984:
        /* <DEDUP_REMOVED lines=9> */
[----:B--2---:R0:W2:Y:S01]  /*18e0*/  I2F.F64.U16 R32, R4 ;  /* 0x0000000400207312 */ /* 0x0040a20000101800 */
[----:B------:R-:W-:Y:S05]  /*18f0*/  BRA `(.L_x_2977) ;  /* 0x0000066000007947 */ /* 0x000fea0003800000 */
.L_x_2991:
        /* <DEDUP_REMOVED lines=21> */
.L_x_2995:
[----:B------:R-:W-:Y:S05]  /*1a50*/  BSYNC B1 ;  /* 0x0000000000017941 */ /* 0x000fea0003800000 */
.L_x_2994:
[----:B------:R-:W-:Y:S01]  /*1a60*/  LEA R5, R0, 0x3b800000, 0x17 ;  /* 0x3b80000000057811 */ /* 0x000fe200078eb8ff */
[----:B------:R-:W-:-:S05]  /*1a70*/  IMAD.SHL.U32 R0, R3, 0x100000, RZ ;  /* 0x0010000003007824 */ /* 0x000fca00078e00ff */
[----:B------:R-:W-:Y:S02]  /*1a80*/  LOP3.LUT R0, R5, R0, R6, 0xfe, !PT ;  /* 0x0000000005007212 */ /* 0x000fe400078efe06 */
.L_x_2993:
[----:B------:R-:W-:Y:S05]  /*1a90*/  BSYNC B0 ;  /* 0x0000000000007941 */ /* 0x000fea0003800000 */
.L_x_2992:
[----:B------:R-:W-:-:S04]  /*1aa0*/  FMUL.FTZ R0, R0, 1 ;  /* 0x3f80000000007820 */ /* 0x000fc80000410000 */
[----:B------:R0:W2:Y:S01]  /*1ab0*/  F2F.F64.F32 R32, R0 ;  /* 0x0000000000207310 */ /* 0x0000a20000201800 */
[----:B------:R-:W-:Y:S05]  /*1ac0*/  BRA `(.L_x_2977) ;  /* 0x0000049000007947 */ /* 0x000fea0003800000 */
.L_x_2990:
        /* <DEDUP_REMOVED lines=21> */
.L_x_2999:
[----:B------:R-:W-:Y:S05]  /*1c20*/  BSYNC B1 ;  /* 0x0000000000017941 */ /* 0x000fea0003800000 */
.L_x_2998:
[----:B------:R-:W-:Y:S01]  /*1c30*/  LEA R5, R0, 0x37800000, 0x17 ;  /* 0x3780000000057811 */ /* 0x000fe200078eb8ff */
[----:B------:R-:W-:-:S05]  /*1c40*/  IMAD.SHL.U32 R0, R3, 0x200000, RZ ;  /* 0x0020000003007824 */ /* 0x000fca00078e00ff */
[----:B------:R-:W-:Y:S02]  /*1c50*/  LOP3.LUT R0, R5, R0, R6, 0xfe, !PT ;  /* 0x0000000005007212 */ /* 0x000fe400078efe06 */
.L_x_2997:
[----:B------:R-:W-:Y:S05]  /*1c60*/  BSYNC B0 ;  /* 0x0000000000007941 */ /* 0x000fea0003800000 */
.L_x_2996:
[----:B------:R-:W-:-:S04]  /*1c70*/  FMUL.FTZ R0, R0, 1 ;  /* 0x3f80000000007820 */ /* 0x000fc80000410000 */
[----:B------:R0:W2:Y:S01]  /*1c80*/  F2F.F64.F32 R32, R0 ;  /* 0x0000000000207310 */ /* 0x0000a20000201800 */
[----:B------:R-:W-:Y:S05]  /*1c90*/  BRA `(.L_x_2977) ;  /* 0x000002c000007947 */ /* 0x000fea0003800000 */
.L_x_2989:
        /* <DEDUP_REMOVED lines=14> */
.L_x_3003:
[----:B------:R-:W-:Y:S05]  /*1d80*/  BSYNC B0 ;  /* 0x0000000000007941 */ /* 0x000fea0003800000 */
.L_x_3002:
[----:B------:R-:W-:-:S04]  /*1d90*/  FMUL.FTZ R0, R0, 1 ;  /* 0x3f80000000007820 */ /* 0x000fc80000410000 */
[----:B------:R0:W2:Y:S01]  /*1da0*/  F2F.F64.F32 R32, R0 ;  /* 0x0000000000207310 */ /* 0x0000a20000201800 */
[----:B------:R-:W-:Y:S05]  /*1db0*/  BRA `(.L_x_2977) ;  /* 0x000001a000007947 */ /* 0x000fea0003800000 */
.L_x_2976:
        /* <DEDUP_REMOVED lines=21> */
.L_x_3001:
[----:B------:R-:W2:Y:S02]  /*1f10*/  LDG.E.64 R32, [R4.64] ;  /* 0x0000002404207981 */ /* 0x000ea4000c1e1b00 */
[----:B--2---:R-:W0:Y:S01]  /*1f20*/  I2F.F64.U64 R32, R32 ;  /* 0x0000002000207312 */ /* 0x004e220000301800 */
[----:B------:R-:W-:Y:S05]  /*1f30*/  BRA `(.L_x_2977) ;  /* 0x0000002000007947 */ /* 0x000fea0003800000 */
.L_x_3000:
[----:B------:R-:W2:Y:S02]  /*1f40*/  LDG.E R4, [R4.64] ;  /* 0x0000002404047981 */ /* 0x000ea4000c1e1900 */
[----:B--2---:R0:W2:Y:S02]  /*1f50*/  I2F.F64.U32 R32, R4 ;  /* 0x0000000400207312 */ /* 0x0040a40000201800 */
.L_x_2977:
[----:B------:R-:W3:Y:S02]  /*1f60*/  S2R R36, SR_TID.X ;  /* 0x0000000000247919 */ /* 0x000ee40000002100 */
[----:B---3--:R-:W-:Y:S02]  /*1f70*/  IADD3 R36, R36, 0x80, RZ ;  /* 0x0000008024247810 */ /* 0x008fe40007ffe0ff */
.L_x_2939:
[----:B-1-3--:R-:W-:Y:S05]  /*1f80*/  BSYNC B6 ;  /* 0x0000000000067941 */ /* 0x00afea0003800000 */
.L_x_2938:
[----:B------:R-:W-:Y:S01]  /*1f90*/  ISETP.GE.AND P0, PT, R36, R31, PT ;  /* 0x0000001f2400720c */ /* 0x000fe20003f06270 */
[----:B------:R-:W-:Y:S01]  /*1fa0*/  BSSY B6, `(.L_x_3004) ;  /* 0x00001eb000067945 */ /* 0x000fe20003800000 */
[----:B------:R-:W-:-:S11]  /*1fb0*/  CS2R R26, SRZ ;  /* 0x00000000001a7805 */ /* 0x000fd6000001ff00 */
[----:B------:R-:W-:Y:S05]  /*1fc0*/  @P0 BRA `(.L_x_3005) ;  /* 0x00001e8000000947 */ /* 0x000fea0003800000 */
        /* <DEDUP_REMOVED lines=16> */
[----:B---3--:R0:W1:Y:S01]  /*20d0*/  I2F.F64.S16 R28, R4 ;  /* 0x00000004001c7312 */ /* 0x0080620000101c00 */
[----:B------:R-:W-:Y:S05]  /*20e0*/  BRA `(.L_x_3011) ;  /* 0x00000e2000007947 */ /* 0x000fea0003800000 */
.L_x_3009:
[----:B------:R-:W3:Y:S02]  /*20f0*/  LDG.E.U8 R4, [R4.64] ;  /* 0x0000002404047981 */ /* 0x000ee4000c1e1100 */
[----:B---3--:R0:W1:Y:S01]  /*2100*/  I2F.F64.U16 R28, R4 ;  /* 0x00000004001c7312 */ /* 0x0080620000101800 */
[----:B------:R-:W-:Y:S05]  /*2110*/  BRA `(.L_x_3011) ;  /* 0x00000df000007947 */ /* 0x000fea0003800000 */
.L_x_3008:
[----:B------:R-:W-:-:S13]  /*2120*/  ISETP.NE.AND P0, PT, R0, 0x2, PT ;  /* 0x000000020000780c */ /* 0x000fda0003f05270 */
[----:B------:R-:W-:Y:S05]  /*2130*/  @!P0 BRA `(.L_x_3012) ;  /* 0x000000a000008947 */ /* 0x000fea0003800000 */
[----:B------:R-:W-:-:S13]  /*2140*/  ISETP.NE.AND P0, PT, R0, 0x3, PT ;  /* 0x000000030000780c */ /* 0x000fda0003f05270 */
[----:B------:R-:W-:Y:S05]  /*2150*/  @!P0 BRA `(.L_x_3013) ;  /* 0x0000005000008947 */ /* 0x000fea0003800000 */
[----:B------:R-:W-:-:S13]  /*2160*/  ISETP.NE.AND P0, PT, R0, 0x4, PT ;  /* 0x000000040000780c */ /* 0x000fda0003f05270 */
[----:B------:R-:W-:Y:S05]  /*2170*/  @P0 BRA `(.L_x_3010) ;  /* 0x00000bf000000947 */ /* 0x000fea0003800000 */
[----:B------:R-:W3:Y:S02]  /*2180*/  LDG.E.64 R28, [R4.64] ;  /* 0x00000024041c7981 */ /* 0x000ee4000c1e1b00 */
[----:B---3--:R-:W0:Y:S01]  /*2190*/  I2F.F64.S64 R28, R28 ;  /* 0x0000001c001c7312 */ /* 0x008e220000301c00 */
[----:B------:R-:W-:Y:S05]  /*21a0*/  BRA `(.L_x_3011) ;  /* 0x00000d6000007947 */ /* 0x000fea0003800000 */
.L_x_3013:
[----:B------:R-:W3:Y:S02]  /*21b0*/  LDG.E R4, [R4.64] ;  /* 0x0000002404047981 */ /* 0x000ee4000c1e1900 */
[----:B---3--:R0:W1:Y:S01]  /*21c0*/  I2F.F64 R28, R4 ;  /* 0x00000004001c7312 */ /* 0x0080620000201c00 */
[----:B------:R-:W-:Y:S05]  /*21d0*/  BRA `(.L_x_3011) ;  /* 0x00000d3000007947 */ /* 0x000fea0003800000 */
.L_x_3012:
[----:B------:R-:W3:Y:S02]  /*21e0*/  LDG.E.U16 R4, [R4.64] ;  /* 0x0000002404047981 */ /* 0x000ee4000c1e1500 */
[----:B---3--:R0:W1:Y:S01]  /*21f0*/  I2F.F64.S16 R28, R4 ;  /* 0x00000004001c7312 */ /* 0x0080620000101c00 */
[----:B------:R-:W-:Y:S05]  /*2200*/  BRA `(.L_x_3011) ;  /* 0x00000d0000007947 */ /* 0x000fea0003800000 */
.L_x_3007:
[----:B------:R-:W-:-:S13]  /*2210*/  ISETP.GT.AND P0, PT, R0, 0x6, PT ;  /* 0x000000060000780c */ /* 0x000fda0003f04270 */
[----:B------:R-:W-:Y:S05]  /*2220*/  @P0 BRA `(.L_x_3014) ;  /* 0x000000d000000947 */ /* 0x000fea0003800000 */
[----:B------:R-:W-:-:S13]  /*2230*/  ISETP.NE.AND P0, PT, R0, 0x5, PT ;  /* 0x000000050000780c */ /* 0x000fda0003f05270 */
[----:B------:R-:W-:Y:S05]  /*2240*/  @!P0 BRA `(.L_x_3015) ;  /* 0x0000006000008947 */ /* 0x000fea0003800000 */
[----:B------:R-:W-:-:S13]  /*2250*/  ISETP.NE.AND P0, PT, R0, 0x6, PT ;  /* 0x000000060000780c */ /* 0x000fda0003f05270 */
[----:B------:R-:W-:Y:S05]  /*2260*/  @P0 BRA `(.L_x_3010) ;  /* 0x00000b0000000947 */ /* 0x000fea0003800000 */
[----:B------:R-:W3:Y:S02]  /*2270*/  LDG.E R28, [R4.64] ;  /* 0x00000024041c7981 */ /* 0x000ee4000c1e1900 */
[----:B---3--:R-:W-:-:S06]  /*2280*/  FMUL.FTZ R28, R28, 1 ;  /* 0x3f8000001c1c7820 */ /* 0x008fcc0000410000 */
[----:B------:R-:W0:Y:S01]  /*2290*/  F2F.F64.F32 R28, R28 ;  /* 0x0000001c001c7310 */ /* 0x000e220000201800 */
[----:B------:R-:W-:Y:S05]  /*22a0*/  BRA `(.L_x_3011) ;  /* 0x00000c6000007947 */ /* 0x000fea0003800000 */
.L_x_3015:
[----:B------:R-:W3:Y:S02]  /*22b0*/  LDG.E.U16 R0, [R4.64] ;  /* 0x0000002404007981 */ /* 0x000ee4000c1e1500 */
[----:B---3--:R-:W-:-:S05]  /*22c0*/  HADD2.F32 R0, -RZ, R0.H0_H0 ;  /* 0x20000000ff007230 */ /* 0x008fca0000004100 */
[----:B------:R-:W-:-:S04]  /*22d0*/  FMUL.FTZ R0, R0, 1 ;  /* 0x3f80000000007820 */ /* 0x000fc80000410000 */
[----:B------:R0:W1:Y:S01]  /*22e0*/  F2F.F64.F32 R28, R0 ;  /* 0x00000000001c7310 */ /* 0x0000620000201800 */
[----:B------:R-:W-:Y:S05]  /*22f0*/  BRA `(.L_x_3011) ;  /* 0x00000c1000007947 */ /* 0x000fea0003800000 */
.L_x_3014:
[----:B------:R-:W-:-:S13]  /*2300*/  ISETP.NE.AND P0, PT, R0, 0x7, PT ;  /* 0x000000070000780c */ /* 0x000fda0003f05270 */
[----:B------:R-:W-:Y:S05]  /*2310*/  @!P0 BRA `(.L_x_3016) ;  /* 0x000000d000008947 */ /* 0x000fea0003800000 */
        /* <DEDUP_REMOVED lines=8> */
.L_x_3017:
[----:B------:R-:W3:Y:S02]  /*23a0*/  LDG.E.U16 R4, [R4.64] ;  /* 0x0000002404047981 */ /* 0x000ee4000c1e1500 */
[----:B---3--:R-:W-:-:S05]  /*23b0*/  HADD2.F32 R0, -RZ, R4.H0_H0 ;  /* 0x20000004ff007230 */ /* 0x008fca0000004100 */
[----:B------:R-:W-:-:S04]  /*23c0*/  FMUL.FTZ R0, R0, 1 ;  /* 0x3f80000000007820 */ /* 0x000fc80000410000 */
[----:B------:R0:W1:Y:S01]  /*23d0*/  F2F.F64.F32 R28, R0 ;  /* 0x00000000001c7310 */ /* 0x0000620000201800 */
[----:B------:R-:W-:Y:S05]  /*23e0*/  BRA `(.L_x_3011) ;  /* 0x00000b2000007947 */ /* 0x000fea0003800000 */
.L_x_3016:
[----:B------:R0:W5:Y:S01]  /*23f0*/  LDG.E.64 R28, [R4.64] ;  /* 0x00000024041c7981 */ /* 0x000162000c1e1b00 */
[----:B------:R-:W-:Y:S05]  /*2400*/  BRA `(.L_x_3011) ;  /* 0x00000b0000007947 */ /* 0x000fea0003800000 */
.L_x_3006:
        /* <DEDUP_REMOVED lines=8> */
[----:B------:R-:W3:Y:S01]  /*2490*/  LDG.E.U8 R4, [R4.64] ;  /* 0x0000002404047981 */ /* 0x000ee2000c1e1100 */
[----:B------:R-:W-:Y:S01]  /*24a0*/  IMAD.MOV.U32 R28, RZ, RZ, RZ ;  /* 0x000000ffff1c7224 */ /* 0x000fe200078e00ff */
[----:B---3--:R-:W-:-:S04]  /*24b0*/  ISETP.NE.AND P0, PT, R4, RZ, PT ;  /* 0x000000ff0400720c */ /* 0x008fc80003f05270 */
[----:B------:R-:W-:Y:S01]  /*24c0*/  FSEL R29, RZ, 1.875, !P0 ;  /* 0x3ff00000ff1d7808 */ /* 0x000fe20004000000 */
[----:B------:R-:W-:Y:S05]  /*24d0*/  BRA `(.L_x_3011) ;  /* 0x00000a3000007947 */ /* 0x000fea0003800000 */
.L_x_3020:
[----:B------:R0:W5:Y:S01]  /*24e0*/  LDG.E.64 R28, [R4.64] ;  /* 0x00000024041c7981 */ /* 0x000162000c1e1b00 */
[----:B------:R-:W-:Y:S05]  /*24f0*/  BRA `(.L_x_3011) ;  /* 0x00000a1000007947 */ /* 0x000fea0003800000 */
.L_x_3019:
        /* <DEDUP_REMOVED lines=28> */
.L_x_3022:
        /* <DEDUP_REMOVED lines=15> */
.L_x_3021:
[----:B------:R-:W3:Y:S02]  /*27b0*/  LDG.E.U16 R0, [R4.64] ;  /* 0x0000002404007981 */ /* 0x000ee4000c1e1500 */
[----:B---3--:R-:W-:-:S05]  /*27c0*/  PRMT R0, RZ, 0x5410, R0 ;  /* 0x00005410ff007816 */ /* 0x008fca0000000000 */
[----:B------:R-:W-:-:S04]  /*27d0*/  FMUL.FTZ R0, R0, 1 ;  /* 0x3f80000000007820 */ /* 0x000fc80000410000 */
[----:B------:R0:W1:Y:S01]  /*27e0*/  F2F.F64.F32 R28, R0 ;  /* 0x00000000001c7310 */ /* 0x0000620000201800 */
[----:B------:R-:W-:Y:S05]  /*27f0*/  BRA `(.L_x_3011) ;  /* 0x0000071000007947 */ /* 0x000fea0003800000 */
.L_x_3018:
        /* <DEDUP_REMOVED lines=9> */
[----:B---3--:R0:W1:Y:S01]  /*2890*/  I2F.F64.U16 R28, R4 ;  /* 0x00000004001c7312 */ /* 0x0080620000101800 */
[----:B------:R-:W-:Y:S05]  /*28a0*/  BRA `(.L_x_3011) ;  /* 0x0000066000007947 */ /* 0x000fea0003800000 */
.L_x_3025:
[----:B------:R-:W3:Y:S01]  /*28b0*/  LDG.E.U8 R3, [R4.64] ;  /* 0x0000002404037981 */ /* 0x000ee2000c1e1100 */
[----:B------:R-:W-:Y:S01]  /*28c0*/  BSSY B0, `(.L_x_3026) ;  /* 0x0000018000007945 */ /* 0x000fe20003800000 */
        /* <DEDUP_REMOVED lines=19> */
.L_x_3029:
[----:B------:R-:W-:Y:S05]  /*2a00*/  BSYNC B1 ;  /* 0x0000000000017941 */ /* 0x000fea0003800000 */
.L_x_3028:
[----:B------:R-:W-:Y:S01]  /*2a10*/  LEA R5, R0, 0x3b800000, 0x17 ;  /* 0x3b80000000057811 */ /* 0x000fe200078eb8ff */
[----:B------:R-:W-:-:S05]  /*2a20*/  IMAD.SHL.U32 R0, R3, 0x100000, RZ ;  /* 0x0010000003007824 */ /* 0x000fca00078e00ff */
[----:B------:R-:W-:Y:S02]  /*2a30*/  LOP3.LUT R0, R5, R0, R6, 0xfe, !PT ;  /* 0x0000000005007212 */ /* 0x000fe400078efe06 */
.L_x_3027:
[----:B------:R-:W-:Y:S05]  /*2a40*/  BSYNC B0 ;  /* 0x0000000000007941 */ /* 0x000fea0003800000 */
.L_x_3026:
[----:B------:R-:W-:-:S04]  /*2a50*/  FMUL.FTZ R0, R0, 1 ;  /* 0x3f80000000007820 */ /* 0x000fc80000410000 */
[----:B------:R0:W1:Y:S01]  /*2a60*/  F2F.F64.F32 R28, R0 ;  /* 0x00000000001c7310 */ /* 0x0000620000201800 */
[----:B------:R-:W-:Y:S05]  /*2a70*/  BRA `(.L_x_3011) ;  /* 0x0000049000007947 */ /* 0x000fea0003800000 */
.L_x_3024:
        /* <DEDUP_REMOVED lines=21> */
.L_x_3033:
[----:B------:R-:W-:Y:S05]  /*2bd0*/  BSYNC B1 ;  /* 0x0000000000017941 */ /* 0x000fea0003800000 */
.L_x_3032:
[----:B------:R-:W-:Y:S01]  /*2be0*/  LEA R5, R0, 0x37800000, 0x17 ;  /* 0x3780000000057811 */ /* 0x000fe200078eb8ff */
[----:B------:R-:W-:-:S05]  /*2bf0*/  IMAD.SHL.U32 R0, R3, 0x200000, RZ ;  /* 0x0020000003007824 */ /* 0x000fca00078e00ff */
[----:B------:R-:W-:Y:S02]  /*2c00*/  LOP3.LUT R0, R5, R0, R6, 0xfe, !PT ;  /* 0x0000000005007212 */ /* 0x000fe400078efe06 */
.L_x_3031:
[----:B------:R-:W-:Y:S05]  /*2c10*/  BSYNC B0 ;  /* 0x0000000000007941 */ /* 0x000fea0003800000 */
.L_x_3030:
[----:B------:R-:W-:-:S04]  /*2c20*/  FMUL.FTZ R0, R0, 1 ;  /* 0x3f80000000007820 */ /* 0x000fc80000410000 */
[----:B------:R0:W1:Y:S01]  /*2c30*/  F2F.F64.F32 R28, R0 ;  /* 0x00000000001c7310 */ /* 0x0000620000201800 */
[----:B------:R-:W-:Y:S05]  /*2c40*/  BRA `(.L_x_3011) ;  /* 0x000002c000007947 */ /* 0x000fea0003800000 */
.L_x_3023:
[----:B------:R-:W-:-:S13]  /*2c50*/  ISETP.NE.AND P0, PT, R0, 0x1c, PT ;  /* 0x0000001c0000780c */ /* 0x000fda0003f05270 */
[----:B------:R-:W-:Y:S05]  /*2c60*/  @!P0 BRA `(.L_x_3034) ;  /* 0x0000028000008947 */ /* 0x000fea0003800000 */
[----:B------:R-:W-:-:S13]  /*2c70*/  ISETP.NE.AND P0, PT, R0, 0x1d, PT ;  /* 0x0000001d0000780c */ /* 0x000fda0003f05270 */
[----:B------:R-:W-:Y:S05]  /*2c80*/  @!P0 BRA `(.L_x_3035) ;  /* 0x0000023000008947 */ /* 0x000fea0003800000 */
[----:B------:R-:W-:-:S13]  /*2c90*/  ISETP.NE.AND P0, PT, R0, 0x2c, PT ;  /* 0x0000002c0000780c */ /* 0x000fda0003f05270 */
[----:B------:R-:W-:Y:S05]  /*2ca0*/  @P0 BRA `(.L_x_3010) ;  /* 0x000000c000000947 */ /* 0x000fea0003800000 */
[----:B------:R-:W3:Y:S01]  /*2cb0*/  LDG.E.U8 R4, [R4.64] ;  /* 0x0000002404047981 */ /* 0x000ee2000c1e1100 */
[----:B------:R-:W-:Y:S01]  /*2cc0*/  BSSY B0, `(.L_x_3036) ;  /* 0x0000007000007945 */ /* 0x000fe20003800000 */
[----:B------:R-:W-:Y:S01]  /*2cd0*/  IMAD.MOV.U32 R0, RZ, RZ, 0x400000 ;  /* 0x00400000ff007424 */ /* 0x000fe200078e00ff */
[----:B---3--:R-:W-:-:S13]  /*2ce0*/  ISETP.NE.AND P0, PT, R4, RZ, PT ;  /* 0x000000ff0400720c */ /* 0x008fda0003f05270 */
[----:B------:R-:W-:Y:S05]  /*2cf0*/  @!P0 BRA `(.L_x_3037) ;  /* 0x0000003000008947 */ /* 0x000fea0003800000 */
[----:B------:R-:W-:-:S13]  /*2d00*/  ISETP.NE.AND P0, PT, R4, 0xff, PT ;  /* 0x000000ff0400780c */ /* 0x000fda0003f05270 */
[----:B------:R-:W-:Y:S02]  /*2d10*/  @!P0 IMAD.MOV.U32 R0, RZ, RZ, 0x7f800001 ;  /* 0x7f800001ff008424 */ /* 0x000fe400078e00ff */
[----:B------:R-:W-:Y:S02]  /*2d20*/  @P0 IMAD.SHL.U32 R0, R4, 0x800000, RZ ;  /* 0x0080000004000824 */ /* 0x000fe400078e00ff */
.L_x_3037:
[----:B------:R-:W-:Y:S05]  /*2d30*/  BSYNC B0 ;  /* 0x0000000000007941 */ /* 0x000fea0003800000 */
.L_x_3036:
[----:B------:R-:W-:-:S04]  /*2d40*/  FMUL.FTZ R0, R0, 1 ;  /* 0x3f80000000007820 */ /* 0x000fc80000410000 */
[----:B------:R0:W1:Y:S01]  /*2d50*/  F2F.F64.F32 R28, R0 ;  /* 0x00000000001c7310 */ /* 0x0000620000201800 */
[----:B------:R-:W-:Y:S05]  /*2d60*/  BRA `(.L_x_3011) ;  /* 0x000001a000007947 */ /* 0x000fea0003800000 */
.L_x_3010:
        /* <DEDUP_REMOVED lines=18> */
[----:B0-2--5:R-:W-:Y:S05]  /*2e90*/  CALL.ABS.NOINC R14 ;  /* 0x000000000e007343 */ /* 0x025fea0003c00000 */
[----:B------:R-:W-:Y:S01]  /*2ea0*/  CS2R R28, SRZ ;  /* 0x00000000001c7805 */ /* 0x000fe2000001ff00 */
[----:B------:R-:W-:Y:S05]  /*2eb0*/  BRA `(.L_x_3011) ;  /* 0x0000005000007947 */ /* 0x000fea0003800000 */
.L_x_3035:
[----:B------:R-:W3:Y:S02]  /*2ec0*/  LDG.E.64 R28, [R4.64] ;  /* 0x00000024041c7981 */ /* 0x000ee4000c1e1b00 */
[----:B---3--:R-:W0:Y:S01]  /*2ed0*/  I2F.F64.U64 R28, R28 ;  /* 0x0000001c001c7312 */ /* 0x008e220000301800 */
[----:B------:R-:W-:Y:S05]  /*2ee0*/  BRA `(.L_x_3011) ;  /* 0x0000002000007947 */ /* 0x000fea0003800000 */
.L_x_3034:
[----:B------:R-:W3:Y:S02]  /*2ef0*/  LDG.E R4, [R4.64] ;  /* 0x0000002404047981 */ /* 0x000ee4000c1e1900 */
[----:B---3--:R0:W1:Y:S02]  /*2f00*/  I2F.F64.U32 R28, R4 ;  /* 0x00000004001c7312 */ /* 0x0080640000201800 */
.L_x_3011:
        /* <DEDUP_REMOVED lines=15> */
[----:B---3--:R0:W3:Y:S01]  /*3000*/  I2F.F64.S16 R26, R4 ;  /* 0x00000004001a7312 */ /* 0x0080e20000101c00 */
[----:B------:R-:W-:Y:S05]  /*3010*/  BRA `(.L_x_3043) ;  /* 0x00000e2000007947 */ /* 0x000fea0003800000 */
.L_x_3041:
[----:B------:R-:W3:Y:S02]  /*3020*/  LDG.E.U8 R4, [R4.64] ;  /* 0x0000002404047981 */ /* 0x000ee4000c1e1100 */
[----:B---3--:R0:W3:Y:S01]  /*3030*/  I2F.F64.U16 R26, R4 ;  /* 0x00000004001a7312 */ /* 0x0080e20000101800 */
[----:B------:R-:W-:Y:S05]  /*3040*/  BRA `(.L_x_3043) ;  /* 0x00000df000007947 */ /* 0x000fea0003800000 */
.L_x_3040:
        /* <DEDUP_REMOVED lines=9> */
.L_x_3045:
[----:B------:R-:W3:Y:S02]  /*30e0*/  LDG.E R4, [R4.64] ;  /* 0x0000002404047981 */ /* 0x000ee4000c1e1900 */
[----:B---3--:R0:W3:Y:S01]  /*30f0*/  I2F.F64 R26, R4 ;  /* 0x00000004001a7312 */ /* 0x0080e20000201c00 */
[----:B------:R-:W-:Y:S05]  /*3100*/  BRA `(.L_x_3043) ;  /* 0x00000d3000007947 */ /* 0x000fea0003800000 */
.L_x_3044:
[----:B------:R-:W3:Y:S02]  /*3110*/  LDG.E.U16 R4, [R4.64] ;  /* 0x0000002404047981 */ /* 0x000ee4000c1e1500 */
[----:B---3--:R0:W3:Y:S01]  /*3120*/  I2F.F64.S16 R26, R4 ;  /* 0x00000004001a7312 */ /* 0x0080e20000101c00 */
[----:B------:R-:W-:Y:S05]  /*3130*/  BRA `(.L_x_3043) ;  /* 0x00000d0000007947 */ /* 0x000fea0003800000 */
.L_x_3039:
        /* <DEDUP_REMOVED lines=10> */
.L_x_3047:
[----:B------:R-:W3:Y:S02]  /*31e0*/  LDG.E.U16 R0, [R4.64] ;  /* 0x0000002404007981 */ /* 0x000ee4000c1e1500 */
[----:B---3--:R-:W-:-:S05]  /*31f0*/  HADD2.F32 R0, -RZ, R0.H0_H0 ;  /* 0x20000000ff007230 */ /* 0x008fca0000004100 */
[----:B------:R-:W-:-:S04]  /*3200*/  FMUL.FTZ R0, R0, 1 ;  /* 0x3f80000000007820 */ /* 0x000fc80000410000 */
[----:B------:R0:W3:Y:S01]  /*3210*/  F2F.F64.F32 R26, R0 ;  /* 0x00000000001a7310 */ /* 0x0000e20000201800 */
[----:B------:R-:W-:Y:S05]  /*3220*/  BRA `(.L_x_3043) ;  /* 0x00000c1000007947 */ /* 0x000fea0003800000 */
.L_x_3046:
        /* <DEDUP_REMOVED lines=10> */
.L_x_3049:
[----:B------:R-:W3:Y:S02]  /*32d0*/  LDG.E.U16 R4, [R4.64] ;  /* 0x0000002404047981 */ /* 0x000ee4000c1e1500 */
[----:B---3--:R-:W-:-:S05]  /*32e0*/  HADD2.F32 R0, -RZ, R4.H0_H0 ;  /* 0x20000004ff007230 */ /* 0x008fca0000004100 */
[----:B------:R-:W-:-:S04]  /*32f0*/  FMUL.FTZ R0, R0, 1 ;  /* 0x3f80000000007820 */ /* 0x000fc80000410000 */
[----:B------:R0:W3:Y:S01]  /*3300*/  F2F.F64.F32 R26, R0 ;  /* 0x00000000001a7310 */ /* 0x0000e20000201800 */
[----:B------:R-:W-:Y:S05]  /*3310*/  BRA `(.L_x_3043) ;  /* 0x00000b2000007947 */ /* 0x000fea0003800000 */
.L_x_3048:
[----:B------:R0:W5:Y:S01]  /*3320*/  LDG.E.64 R26, [R4.64] ;  /* 0x00000024041a7981 */ /* 0x000162000c1e1b00 */
[----:B------:R-:W-:Y:S05]  /*3330*/  BRA `(.L_x_3043) ;  /* 0x00000b0000007947 */ /* 0x000fea0003800000 */
.L_x_3038:
        /* <DEDUP_REMOVED lines=13> */
.L_x_3052:
[----:B------:R0:W5:Y:S01]  /*3410*/  LDG.E.64 R26, [R4.64] ;  /* 0x00000024041a7981 */ /* 0x000162000c1e1b00 */
[----:B------:R-:W-:Y:S05]  /*3420*/  BRA `(.L_x_3043) ;  /* 0x00000a1000007947 */ /* 0x000fea0003800000 */
.L_x_3051:
        /* <DEDUP_REMOVED lines=26> */
[----:B------:R0:W3:Y:S01]  /*35d0*/  F2F.F64.F32 R26, R7 ;  /* 0x00000007001a7310 */ /* 0x0000e20000201800 */
[----:B------:R-:W-:Y:S05]  /*35e0*/  BRA `(.L_x_3043) ;  /* 0x0000085000007947 */ /* 0x000fea0003800000 */
.L_x_3054:
        /* <DEDUP_REMOVED lines=13> */
[----:B------:R0:W3:Y:S01]  /*36c0*/  F2F.F64.F32 R26, R0 ;  /* 0x00000000001a7310 */ /* 0x0000e20000201800 */
[----:B------:R-:W-:Y:S05]  /*36d0*/  BRA `(.L_x_3043) ;  /* 0x0000076000007947 */ /* 0x000fea0003800000 */
.L_x_3053:
[----:B------:R-:W3:Y:S02]  /*36e0*/  LDG.E.U16 R0, [R4.64] ;  /* 0x0000002404007981 */ /* 0x000ee4000c1e1500 */
[----:B---3--:R-:W-:-:S05]  /*36f0*/  PRMT R0, RZ, 0x5410, R0 ;  /* 0x00005410ff007816 */ /* 0x008fca0000000000 */
[----:B------:R-:W-:-:S04]  /*3700*/  FMUL.FTZ R0, R0, 1 ;  /* 0x3f80000000007820 */ /* 0x000fc80000410000 */
[----:B------:R0:W3:Y:S01]  /*3710*/  F2F.F64.F32 R26, R0 ;  /* 0x00000000001a7310 */ /* 0x0000e20000201800 */
[----:B------:R-:W-:Y:S05]  /*3720*/  BRA `(.L_x_3043) ;  /* 0x0000071000007947 */ /* 0x000fea0003800000 */
.L_x_3050:
        /* <DEDUP_REMOVED lines=9> */
[----:B---3--:R0:W3:Y:S01]  /*37c0*/  I2F.F64.U16 R26, R4 ;  /* 0x00000004001a7312 */ /* 0x0080e20000101800 */
[----:B------:R-:W-:Y:S05]  /*37d0*/  BRA `(.L_x_3043) ;  /* 0x0000066000007947 */ /* 0x000fea0003800000 */
.L_x_3057:
        /* <DEDUP_REMOVED lines=21> */
.L_x_3061:
[----:B------:R-:W-:Y:S05]  /*3930*/  BSYNC B1 ;  /* 0x0000000000017941 */ /* 0x000fea0003800000 */
.L_x_3060:
[----:B------:R-:W-:Y:S01]  /*3940*/  LEA R5, R0, 0x3b800000, 0x17 ;  /* 0x3b80000000057811 */ /* 0x000fe200078eb8ff */
[----:B------:R-:W-:-:S05]  /*3950*/  IMAD.SHL.U32 R0, R3, 0x100000, RZ ;  /* 0x0010000003007824 */ /* 0x000fca00078e00ff */
[----:B------:R-:W-:Y:S02]  /*3960*/  LOP3.LUT R0, R5, R0, R6, 0xfe, !PT ;  /* 0x0000000005007212 */ /* 0x000fe400078efe06 */
.L_x_3059:
[----:B------:R-:W-:Y:S05]  /*3970*/  BSYNC B0 ;  /* 0x0000000000007941 */ /* 0x000fea0003800000 */
.L_x_3058:
[----:B------:R-:W-:-:S04]  /*3980*/  FMUL.FTZ R0, R0, 1 ;  /* 0x3f80000000007820 */ /* 0x000fc80000410000 */
[----:B------:R0:W3:Y:S01]  /*3990*/  F2F.F64.F32 R26, R0 ;  /* 0x00000000001a7310 */ /* 0x0000e20000201800 */
[----:B------:R-:W-:Y:S05]  /*39a0*/  BRA `(.L_x_3043) ;  /* 0x0000049000007947 */ /* 0x000fea0003800000 */
.L_x_3056:
        /* <DEDUP_REMOVED lines=21> */
.L_x_3065:
[----:B------:R-:W-:Y:S05]  /*3b00*/  BSYNC B1 ;  /* 0x0000000000017941 */ /* 0x000fea0003800000 */
.L_x_3064:
[----:B------:R-:W-:Y:S01]  /*3b10*/  LEA R5, R0, 0x37800000, 0x17 ;  /* 0x3780000000057811 */ /* 0x000fe200078eb8ff */
[----:B------:R-:W-:-:S05]  /*3b20*/  IMAD.SHL.U32 R0, R3, 0x200000, RZ ;  /* 0x0020000003007824 */ /* 0x000fca00078e00ff */
[----:B------:R-:W-:Y:S02]  /*3b30*/  LOP3.LUT R0, R5, R0, R6, 0xfe, !PT ;  /* 0x0000000005007212 */ /* 0x000fe400078efe06 */
.L_x_3063:
[----:B------:R-:W-:Y:S05]  /*3b40*/  BSYNC B0 ;  /* 0x0000000000007941 */ /* 0x000fea0003800000 */
.L_x_3062:
[----:B------:R-:W-:-:S04]  /*3b50*/  FMUL.FTZ R0, R0, 1 ;  /* 0x3f80000000007820 */ /* 0x000fc80000410000 */
[----:B------:R0:W3:Y:S01]  /*3b60*/  F2F.F64.F32 R26, R0 ;  /* 0x00000000001a7310 */ /* 0x0000e20000201800 */
[----:B------:R-:W-:Y:S05]  /*3b70*/  BRA `(.L_x_3043) ;  /* 0x000002c000007947 */ /* 0x000fea0003800000 */
.L_x_3055:
        /* <DEDUP_REMOVED lines=14> */
.L_x_3069:
[----:B------:R-:W-:Y:S05]  /*3c60*/  BSYNC B0 ;  /* 0x0000000000007941 */ /* 0x000fea0003800000 */
.L_x_3068:
[----:B------:R-:W-:-:S04]  /*3c70*/  FMUL.FTZ R0, R0, 1 ;  /* 0x3f80000000007820 */ /* 0x000fc80000410000 */
[----:B------:R0:W3:Y:S01]  /*3c80*/  F2F.F64.F32 R26, R0 ;  /* 0x00000000001a7310 */ /* 0x0000e20000201800 */
[----:B------:R-:W-:Y:S05]  /*3c90*/  BRA `(.L_x_3043) ;  /* 0x000001a000007947 */ /* 0x000fea0003800000 */
.L_x_3042:
        /* <DEDUP_REMOVED lines=18> */
[----:B012--5:R-:W-:Y:S05]  /*3dc0*/  CALL.ABS.NOINC R14 ;  /* 0x000000000e007343 */ /* 0x027fea0003c00000 */
[----:B------:R-:W-:Y:S01]  /*3dd0*/  CS2R R26, SRZ ;  /* 0x00000000001a7805 */ /* 0x000fe2000001ff00 */
[----:B------:R-:W-:Y:S05]  /*3de0*/  BRA `(.L_x_3043) ;  /* 0x0000005000007947 */ /* 0x000fea0003800000 */
.L_x_3067:
[----:B------:R-:W3:Y:S02]  /*3df0*/  LDG.E.64 R26, [R4.64] ;  /* 0x00000024041a7981 */ /* 0x000ee4000c1e1b00 */
[----:B---3--:R-:W0:Y:S01]  /*3e00*/  I2F.F64.U64 R26, R26 ;  /* 0x0000001a001a7312 */ /* 0x008e220000301800 */
[----:B------:R-:W-:Y:S05]  /*3e10*/  BRA `(.L_x_3043) ;  /* 0x0000002000007947 */ /* 0x000fea0003800000 */
.L_x_3066:
[----:B------:R-:W3:Y:S02]  /*3e20*/  LDG.E R4, [R4.64] ;  /* 0x0000002404047981 */ /* 0x000ee4000c1e1900 */
[----:B---3--:R0:W3:Y:S02]  /*3e30*/  I2F.F64.U32 R26, R4 ;  /* 0x00000004001a7312 */ /* 0x0080e40000201800 */
.L_x_3043:
[----:B------:R-:W-:-:S03]  /*3e40*/  IADD3 R36, R36, 0x80, RZ ;  /* 0x0000008024247810 */ /* 0x000fc60007ffe0ff */
.L_x_3005:
[----:B------:R-:W-:Y:S05]  /*3e50*/  BSYNC B6 ;  /* 0x0000000000067941 */ /* 0x000fea0003800000 */
.L_x_3004:
[----:B------:R-:W-:Y:S01]  /*3e60*/  ISETP.GE.AND P0, PT, R36, R31, PT ;  /* 0x0000001f2400720c */ /* 0x000fe20003f06270 */
[----:B------:R-:W-:Y:S01]  /*3e70*/  BSSY B6, `(.L_x_3070) ;  /* 0x00001ed000067945 */ /* 0x000fe20003800000 */
[----:B------:R-:W-:Y:S01]  /*3e80*/  CS2R R18, SRZ ;  /* 0x0000000000127805 */ /* 0x000fe2000001ff00 */
[----:B------:R-:W-:Y:S01]  /*3e90*/  CS2R R24, SRZ ;  /* 0x0000000000187805 */ /* 0x000fe2000001ff00 */
[----:B------:R-:W-:-:S09]  /*3ea0*/  CS2R R22, SRZ ;  /* 0x0000000000167805 */ /* 0x000fd2000001ff00 */
        /* <DEDUP_REMOVED lines=17> */
[----:B----4-:R0:W4:Y:S01]  /*3fc0*/  I2F.F64.S16 R24, R4 ;  /* 0x0000000400187312 */ /* 0x0101220000101c00 */
[----:B------:R-:W-:Y:S05]  /*3fd0*/  BRA `(.L_x_3077) ;  /* 0x00000e2000007947 */ /* 0x000fea0003800000 */
.L_x_3075:
[----:B------:R-:W4:Y:S02]  /*3fe0*/  LDG.E.U8 R4, [R4.64] ;  /* 0x0000002404047981 */ /* 0x000f24000c1e1100 */
[----:B----4-:R0:W4:Y:S01]  /*3ff0*/  I2F.F64.U16 R24, R4 ;  /* 0x0000000400187312 */ /* 0x0101220000101800 */
[----:B------:R-:W-:Y:S05]  /*4000*/  BRA `(.L_x_3077) ;  /* 0x00000df000007947 */ /* 0x000fea0003800000 */
.L_x_3074:
[----:B------:R-:W-:-:S13]  /*4010*/  ISETP.NE.AND P0, PT, R0, 0x2, PT ;  /* 0x000000020000780c */ /* 0x000fda0003f05270 */
[----:B------:R-:W-:Y:S05]  /*4020*/  @!P0 BRA `(.L_x_3078) ;  /* 0x000000a000008947 */ /* 0x000fea0003800000 */
[----:B------:R-:W-:-:S13]  /*4030*/  ISETP.NE.AND P0, PT, R0, 0x3, PT ;  /* 0x000000030000780c */ /* 0x000fda0003f05270 */
[----:B------:R-:W-:Y:S05]  /*4040*/  @!P0 BRA `(.L_x_3079) ;  /* 0x0000005000008947 */ /* 0x000fea0003800000 */
[----:B------:R-:W-:-:S13]  /*4050*/  ISETP.NE.AND P0, PT, R0, 0x4, PT ;  /* 0x000000040000780c */ /* 0x000fda0003f05270 */
[----:B------:R-:W-:Y:S05]  /*4060*/  @P0 BRA `(.L_x_3076) ;  /* 0x00000bf000000947 */ /* 0x000fea0003800000 */
[----:B------:R-:W4:Y:S02]  /*4070*/  LDG.E.64 R24, [R4.64] ;  /* 0x0000002404187981 */ /* 0x000f24000c1e1b00 */
[----:B----4-:R-:W0:Y:S01]  /*4080*/  I2F.F64.S64 R24, R24 ;  /* 0x0000001800187312 */ /* 0x010e220000301c00 */
[----:B------:R-:W-:Y:S05]  /*4090*/  BRA `(.L_x_3077) ;  /* 0x00000d6000007947 */ /* 0x000fea0003800000 */
.L_x_3079:
[----:B------:R-:W4:Y:S02]  /*40a0*/  LDG.E R4, [R4.64] ;  /* 0x0000002404047981 */ /* 0x000f24000c1e1900 */
[----:B----4-:R0:W4:Y:S01]  /*40b0*/  I2F.F64 R24, R4 ;  /* 0x0000000400187312 */ /* 0x0101220000201c00 */
[----:B------:R-:W-:Y:S05]  /*40c0*/  BRA `(.L_x_3077) ;  /* 0x00000d3000007947 */ /* 0x000fea0003800000 */
.L_x_3078:
[----:B------:R-:W4:Y:S02]  /*40d0*/  LDG.E.U16 R4, [R4.64] ;  /* 0x0000002404047981 */ /* 0x000f24000c1e1500 */
[----:B----4-:R0:W4:Y:S01]  /*40e0*/  I2F.F64.S16 R24, R4 ;  /* 0x0000000400187312 */ /* 0x0101220000101c00 */
[----:B------:R-:W-:Y:S05]  /*40f0*/  BRA `(.L_x_3077) ;  /* 0x00000d0000007947 */ /* 0x000fea0003800000 */
.L_x_3073:
[----:B------:R-:W-:-:S13]  /*4100*/  ISETP.GT.AND P0, PT, R0, 0x6, PT ;  /* 0x000000060000780c */ /* 0x000fda0003f04270 */
[----:B------:R-:W-:Y:S05]  /*4110*/  @P0 BRA `(.L_x_3080) ;  /* 0x000000d000000947 */ /* 0x000fea0003800000 */
[----:B------:R-:W-:-:S13]  /*4120*/  ISETP.NE.AND P0, PT, R0, 0x5, PT ;  /* 0x000000050000780c */ /* 0x000fda0003f05270 */
[----:B------:R-:W-:Y:S05]  /*4130*/  @!P0 BRA `(.L_x_3081) ;  /* 0x0000006000008947 */ /* 0x000fea0003800000 */
[----:B------:R-:W-:-:S13]  /*4140*/  ISETP.NE.AND P0, PT, R0, 0x6, PT ;  /* 0x000000060000780c */ /* 0x000fda0003f05270 */
[----:B------:R-:W-:Y:S05]  /*4150*/  @P0 BRA `(.L_x_3076) ;  /* 0x00000b0000000947 */ /* 0x000fea0003800000 */
[----:B------:R-:W4:Y:S02]  /*4160*/  LDG.E R24, [R4.64] ;  /* 0x0000002404187981 */ /* 0x000f24000c1e1900 */
[----:B----4-:R-:W-:-:S06]  /*4170*/  FMUL.FTZ R24, R24, 1 ;  /* 0x3f80000018187820 */ /* 0x010fcc0000410000 */
[----:B------:R-:W0:Y:S01]  /*4180*/  F2F.F64.F32 R24, R24 ;  /* 0x0000001800187310 */ /* 0x000e220000201800 */
[----:B------:R-:W-:Y:S05]  /*4190*/  BRA `(.L_x_3077) ;  /* 0x00000c6000007947 */ /* 0x000fea0003800000 */
.L_x_3081:
[----:B------:R-:W4:Y:S02]  /*41a0*/  LDG.E.U16 R0, [R4.64] ;  /* 0x0000002404007981 */ /* 0x000f24000c1e1500 */
[----:B----4-:R-:W-:-:S05]  /*41b0*/  HADD2.F32 R0, -RZ, R0.H0_H0 ;  /* 0x20000000ff007230 */ /* 0x010fca0000004100 */
[----:B------:R-:W-:-:S04]  /*41c0*/  FMUL.FTZ R0, R0, 1 ;  /* 0x3f80000000007820 */ /* 0x000fc80000410000 */
[----:B------:R0:W4:Y:S01]  /*41d0*/  F2F.F64.F32 R24, R0 ;  /* 0x0000000000187310 */ /* 0x0001220000201800 */
[----:B------:R-:W-:Y:S05]  /*41e0*/  BRA `(.L_x_3077) ;  /* 0x00000c1000007947 */ /* 0x000fea0003800000 */
.L_x_3080:
[----:B------:R-:W-:-:S13]  /*41f0*/  ISETP.NE.AND P0, PT, R0, 0x7, PT ;  /* 0x000000070000780c */ /* 0x000fda0003f05270 */
[----:B------:R-:W-:Y:S05]  /*4200*/  @!P0 BRA `(.L_x_3082) ;  /* 0x000000d000008947 */ /* 0x000fea0003800000 */
        /* <DEDUP_REMOVED lines=8> */
.L_x_3083:
[----:B------:R-:W4:Y:S02]  /*4290*/  LDG.E.U16 R4, [R4.64] ;  /* 0x0000002404047981 */ /* 0x000f24000c1e1500 */
[----:B----4-:R-:W-:-:S05]  /*42a0*/  HADD2.F32 R0, -RZ, R4.H0_H0 ;  /* 0x20000004ff007230 */ /* 0x010fca0000004100 */
[----:B------:R-:W-:-:S04]  /*42b0*/  FMUL.FTZ R0, R0, 1 ;  /* 0x3f80000000007820 */ /* 0x000fc80000410000 */
[----:B------:R0:W4:Y:S01]  /*42c0*/  F2F.F64.F32 R24, R0 ;  /* 0x0000000000187310 */ /* 0x0001220000201800 */
[----:B------:R-:W-:Y:S05]  /*42d0*/  BRA `(.L_x_3077) ;  /* 0x00000b2000007947 */ /* 0x000fea0003800000 */
.L_x_3082:
[----:B------:R0:W5:Y:S01]  /*42e0*/  LDG.E.64 R24, [R4.64] ;  /* 0x0000002404187981 */ /* 0x000162000c1e1b00 */
[----:B------:R-:W-:Y:S05]  /*42f0*/  BRA `(.L_x_3077) ;  /* 0x00000b0000007947 */ /* 0x000fea0003800000 */
.L_x_3072:
        /* <DEDUP_REMOVED lines=8> */
[----:B------:R-:W4:Y:S01]  /*4380*/  LDG.E.U8 R4, [R4.64] ;  /* 0x0000002404047981 */ /* 0x000f22000c1e1100 */
[----:B------:R-:W-:Y:S01]  /*4390*/  IMAD.MOV.U32 R24, RZ, RZ, RZ ;  /* 0x000000ffff187224 */ /* 0x000fe200078e00ff */
[----:B----4-:R-:W-:-:S04]  /*43a0*/  ISETP.NE.AND P0, PT, R4, RZ, PT ;  /* 0x000000ff0400720c */ /* 0x010fc80003f05270 */
[----:B------:R-:W-:Y:S01]  /*43b0*/  FSEL R25, RZ, 1.875, !P0 ;  /* 0x3ff00000ff197808 */ /* 0x000fe20004000000 */
[----:B------:R-:W-:Y:S05]  /*43c0*/  BRA `(.L_x_3077) ;  /* 0x00000a3000007947 */ /* 0x000fea0003800000 */
.L_x_3086:
[----:B------:R0:W5:Y:S01]  /*43d0*/  LDG.E.64 R24, [R4.64] ;  /* 0x0000002404187981 */ /* 0x000162000c1e1b00 */
[----:B------:R-:W-:Y:S05]  /*43e0*/  BRA `(.L_x_3077) ;  /* 0x00000a1000007947 */ /* 0x000fea0003800000 */
.L_x_3085:
        /* <DEDUP_REMOVED lines=26> */
[----:B------:R0:W4:Y:S01]  /*4590*/  F2F.F64.F32 R24, R7 ;  /* 0x0000000700187310 */ /* 0x0001220000201800 */
[----:B------:R-:W-:Y:S05]  /*45a0*/  BRA `(.L_x_3077) ;  /* 0x0000085000007947 */ /* 0x000fea0003800000 */
.L_x_3088:
        /* <DEDUP_REMOVED lines=13> */
[----:B------:R0:W4:Y:S01]  /*4680*/  F2F.F64.F32 R24, R0 ;  /* 0x0000000000187310 */ /* 0x0001220000201800 */
[----:B------:R-:W-:Y:S05]  /*4690*/  BRA `(.L_x_3077) ;  /* 0x0000076000007947 */ /* 0x000fea0003800000 */
.L_x_3087:
[----:B------:R-:W4:Y:S02]  /*46a0*/  LDG.E.U16 R0, [R4.64] ;  /* 0x0000002404007981 */ /* 0x000f24000c1e1500 */
[----:B----4-:R-:W-:-:S05]  /*46b0*/  PRMT R0, RZ, 0x5410, R0 ;  /* 0x00005410ff007816 */ /* 0x010fca0000000000 */
[----:B------:R-:W-:-:S04]  /*46c0*/  FMUL.FTZ R0, R0, 1 ;  /* 0x3f80000000007820 */ /* 0x000fc80000410000 */
[----:B------:R0:W4:Y:S01]  /*46d0*/  F2F.F64.F32 R24, R0 ;  /* 0x0000000000187310 */ /* 0x0001220000201800 */
[----:B------:R-:W-:Y:S05]  /*46e0*/  BRA `(.L_x_3077) ;  /* 0x0000071000007947 */ /* 0x000fea0003800000 */
.L_x_3084:
        /* <DEDUP_REMOVED lines=9> */
[----:B----4-:R0:W4:Y:S01]  /*4780*/  I2F.F64.U16 R24, R4 ;  /* 0x0000000400187312 */ /* 0x0101220000101800 */
[----:B------:R-:W-:Y:S05]  /*4790*/  BRA `(.L_x_3077) ;  /* 0x0000066000007947 */ /* 0x000fea0003800000 */
.L_x_3091:
[----:B------:R-:W4:Y:S01]  /*47a0*/  LDG.E.U8 R3, [R4.64] ;  /* 0x0000002404037981 */ /* 0x000f22000c1e1100 */
[----:B------:R-:W-:Y:S01]  /*47b0*/  BSSY B0, `(.L_x_3092) ;  /* 0x0000018000007945 */ /* 0x000fe20003800000 */
        /* <DEDUP_REMOVED lines=19> */
.L_x_3095:
[----:B------:R-:W-:Y:S05]  /*48f0*/  BSYNC B1 ;  /* 0x0000000000017941 */ /* 0x000fea0003800000 */
.L_x_3094:
[----:B------:R-:W-:Y:S01]  /*4900*/  LEA R5, R0, 0x3b800000, 0x17 ;  /* 0x3b80000000057811 */ /* 0x000fe200078eb8ff */
[----:B------:R-:W-:-:S05]  /*4910*/  IMAD.SHL.U32 R0, R3, 0x100000, RZ ;  /* 0x0010000003007824 */ /* 0x000fca00078e00ff */
[----:B------:R-:W-:Y:S02]  /*4920*/  LOP3.LUT R0, R5, R0, R6, 0xfe, !PT ;  /* 0x0000000005007212 */ /* 0x000fe400078efe06 */
.L_x_3093:
[----:B------:R-:W-:Y:S05]  /*4930*/  BSYNC B0 ;  /* 0x0000000000007941 */ /* 0x000fea0003800000 */
.L_x_3092:
[----:B------:R-:W-:-:S04]  /*4940*/  FMUL.FTZ R0, R0, 1 ;  /* 0x3f80000000007820 */ /* 0x000fc80000410000 */
[----:B------:R0:W4:Y:S01]  /*4950*/  F2F.F64.F32 R24, R0 ;  /* 0x0000000000187310 */ /* 0x0001220000201800 */
[----:B------:R-:W-:Y:S05]  /*4960*/  BRA `(.L_x_3077) ;  /* 0x0000049000007947 */ /* 0x000fea0003800000 */
.L_x_3090:
        /* <DEDUP_REMOVED lines=21> */
.L_x_3099:
[----:B------:R-:W-:Y:S05]  /*4ac0*/  BSYNC B1 ;  /* 0x0000000000017941 */ /* 0x000fea0003800000 */
.L_x_3098:
[----:B------:R-:W-:Y:S01]  /*4ad0*/  LEA R5, R0, 0x37800000, 0x17 ;  /* 0x3780000000057811 */ /* 0x000fe200078eb8ff */
[----:B------:R-:W-:-:S05]  /*4ae0*/  IMAD.SHL.U32 R0, R3, 0x200000, RZ ;  /* 0x0020000003007824 */ /* 0x000fca00078e00ff */
[----:B------:R-:W-:Y:S02]  /*4af0*/  LOP3.LUT R0, R5, R0, R6, 0xfe, !PT ;  /* 0x0000000005007212 */ /* 0x000fe400078efe06 */
.L_x_3097:
[----:B------:R-:W-:Y:S05]  /*4b00*/  BSYNC B0 ;  /* 0x0000000000007941 */ /* 0x000fea0003800000 */
.L_x_3096:
[----:B------:R-:W-:-:S04]  /*4b10*/  FMUL.FTZ R0, R0, 1 ;  /* 0x3f80000000007820 */ /* 0x000fc80000410000 */
[----:B------:R0:W4:Y:S01]  /*4b20*/  F2F.F64.F32 R24, R0 ;  /* 0x0000000000187310 */ /* 0x0001220000201800 */
[----:B------:R-:W-:Y:S05]  /*4b30*/  BRA `(.L_x_3077) ;  /* 0x000002c000007947 */ /* 0x000fea0003800000 */
.L_x_3089:
[----:B------:R-:W-:-:S13]  /*4b40*/  ISETP.NE.AND P0, PT, R0, 0x1c, PT ;  /* 0x0000001c0000780c */ /* 0x000fda0003f05270 */
[----:B------:R-:W-:Y:S05]  /*4b50*/  @!P0 BRA `(.L_x_3100) ;  /* 0x0000028000008947 */ /* 0x000fea0003800000 */
[----:B------:R-:W-:-:S13]  /*4b60*/  ISETP.NE.AND P0, PT, R0, 0x1d, PT ;  /* 0x0000001d0000780c */ /* 0x000fda0003f05270 */
[----:B------:R-:W-:Y:S05]  /*4b70*/  @!P0 BRA `(.L_x_3101) ;  /* 0x0000023000008947 */ /* 0x000fea0003800000 */
[----:B------:R-:W-:-:S13]  /*4b80*/  ISETP.NE.AND P0, PT, R0, 0x2c, PT ;  /* 0x0000002c0000780c */ /* 0x000fda0003f05270 */
[----:B------:R-:W-:Y:S05]  /*4b90*/  @P0 BRA `(.L_x_3076) ;  /* 0x000000c000000947 */ /* 0x000fea0003800000 */
[----:B------:R-:W4:Y:S01]  /*4ba0*/  LDG.E.U8 R4, [R4.64] ;  /* 0x0000002404047981 */ /* 0x000f22000c1e1100 */
[----:B------:R-:W-:Y:S01]  /*4bb0*/  BSSY B0, `(.L_x_3102) ;  /* 0x0000007000007945 */ /* 0x000fe20003800000 */
[----:B------:R-:W-:Y:S01]  /*4bc0*/  IMAD.MOV.U32 R0, RZ, RZ, 0x400000 ;  /* 0x00400000ff007424 */ /* 0x000fe200078e00ff */
[----:B----4-:R-:W-:-:S13]  /*4bd0*/  ISETP.NE.AND P0, PT, R4, RZ, PT ;  /* 0x000000ff0400720c */ /* 0x010fda0003f05270 */
[----:B------:R-:W-:Y:S05]  /*4be0*/  @!P0 BRA `(.L_x_3103) ;  /* 0x0000003000008947 */ /* 0x000fea0003800000 */
[----:B------:R-:W-:-:S13]  /*4bf0*/  ISETP.NE.AND P0, PT, R4, 0xff, PT ;  /* 0x000000ff0400780c */ /* 0x000fda0003f05270 */
[----:B------:R-:W-:Y:S02]  /*4c00*/  @!P0 IMAD.MOV.U32 R0, RZ, RZ, 0x7f800001 ;  /* 0x7f800001ff008424 */ /* 0x000fe400078e00ff */
[----:B------:R-:W-:Y:S02]  /*4c10*/  @P0 IMAD.SHL.U32 R0, R4, 0x800000, RZ ;  /* 0x0080000004000824 */ /* 0x000fe400078e00ff */
.L_x_3103:
[----:B------:R-:W-:Y:S05]  /*4c20*/  BSYNC B0 ;  /* 0x0000000000007941 */ /* 0x000fea0003800000 */
.L_x_3102:
[----:B------:R-:W-:-:S04]  /*4c30*/  FMUL.FTZ R0, R0, 1 ;  /* 0x3f80000000007820 */ /* 0x000fc80000410000 */
[----:B------:R0:W4:Y:S01]  /*4c40*/  F2F.F64.F32 R24, R0 ;  /* 0x0000000000187310 */ /* 0x0001220000201800 */
[----:B------:R-:W-:Y:S05]  /*4c50*/  BRA `(.L_x_3077) ;  /* 0x000001a000007947 */ /* 0x000fea0003800000 */
.L_x_3076:
        /* <DEDUP_REMOVED lines=19> */
[----:B------:R-:W-:Y:S01]  /*4d90*/  CS2R R24, SRZ ;  /* 0x0000000000187805 */ /* 0x000fe2000001ff00 */
[----:B------:R-:W-:Y:S05]  /*4da0*/  BRA `(.L_x_3077) ;  /* 0x0000005000007947 */ /* 0x000fea0003800000 */
.L_x_3101:
[----:B------:R-:W4:Y:S02]  /*4db0*/  LDG.E.64 R24, [R4.64] ;  /* 0x0000002404187981 */ /* 0x000f24000c1e1b00 */
[----:B----4-:R-:W0:Y:S01]  /*4dc0*/  I2F.F64.U64 R24, R24 ;  /* 0x0000001800187312 */ /* 0x010e220000301800 */
[----:B------:R-:W-:Y:S05]  /*4dd0*/  BRA `(.L_x_3077) ;  /* 0x0000002000007947 */ /* 0x000fea0003800000 */
.L_x_3100:
[----:B------:R-:W4:Y:S02]  /*4de0*/  LDG.E R4, [R4.64] ;  /* 0x0000002404047981 */ /* 0x000f24000c1e1900 */
[----:B----4-:R0:W4:Y:S02]  /*4df0*/  I2F.F64.U32 R24, R4 ;  /* 0x0000000400187312 */ /* 0x0101240000201800 */
.L_x_3077:
        /* <DEDUP_REMOVED lines=15> */
[----:B----4-:R0:W4:Y:S01]  /*4ef0*/  I2F.F64.S16 R22, R4 ;  /* 0x0000000400167312 */ /* 0x0101220000101c00 */
[----:B------:R-:W-:Y:S05]  /*4f00*/  BRA `(.L_x_3109) ;  /* 0x00000e2000007947 */ /* 0x000fea0003800000 */
.L_x_3107:
[----:B----4-:R-:W4:Y:S02]  /*4f10*/  LDG.E.U8 R4, [R4.64] ;  /* 0x0000002404047981 */ /* 0x010f24000c1e1100 */
[----:B----4-:R0:W4:Y:S01]  /*4f20*/  I2F.F64.U16 R22, R4 ;  /* 0x0000000400167312 */ /* 0x0101220000101800 */
[----:B------:R-:W-:Y:S05]  /*4f30*/  BRA `(.L_x_3109) ;  /* 0x00000df000007947 */ /* 0x000fea0003800000 */
.L_x_3106:
[----:B------:R-:W-:-:S13]  /*4f40*/  ISETP.NE.AND P0, PT, R0, 0x2, PT ;  /* 0x000000020000780c */ /* 0x000fda0003f05270 */
[----:B------:R-:W-:Y:S05]  /*4f50*/  @!P0 BRA `(.L_x_3110) ;  /* 0x000000a000008947 */ /* 0x000fea0003800000 */
[----:B------:R-:W-:-:S13]  /*4f60*/  ISETP.NE.AND P0, PT, R0, 0x3, PT ;  /* 0x000000030000780c */ /* 0x000fda0003f05270 */
[----:B------:R-:W-:Y:S05]  /*4f70*/  @!P0 BRA `(.L_x_3111) ;  /* 0x0000005000008947 */ /* 0x000fea0003800000 */
[----:B------:R-:W-:-:S13]  /*4f80*/  ISETP.NE.AND P0, PT, R0, 0x4, PT ;  /* 0x000000040000780c */ /* 0x000fda0003f05270 */
[----:B------:R-:W-:Y:S05]  /*4f90*/  @P0 BRA `(.L_x_3108) ;  /* 0x00000bf000000947 */ /* 0x000fea0003800000 */
[----:B----4-:R-:W4:Y:S02]  /*4fa0*/  LDG.E.64 R22, [R4.64] ;  /* 0x0000002404167981 */ /* 0x010f24000c1e1b00 */
[----:B----4-:R-:W0:Y:S01]  /*4fb0*/  I2F.F64.S64 R22, R22 ;  /* 0x0000001600167312 */ /* 0x010e220000301c00 */
[----:B------:R-:W-:Y:S05]  /*4fc0*/  BRA `(.L_x_3109) ;  /* 0x00000d6000007947 */ /* 0x000fea0003800000 */
.L_x_3111:
[----:B----4-:R-:W4:Y:S02]  /*4fd0*/  LDG.E R4, [R4.64] ;  /* 0x0000002404047981 */ /* 0x010f24000c1e1900 */
[----:B----4-:R0:W4:Y:S01]  /*4fe0*/  I2F.F64 R22, R4 ;  /* 0x0000000400167312 */ /* 0x0101220000201c00 */
[----:B------:R-:W-:Y:S05]  /*4ff0*/  BRA `(.L_x_3109) ;  /* 0x00000d3000007947 */ /* 0x000fea0003800000 */
.L_x_3110:
[----:B----4-:R-:W4:Y:S02]  /*5000*/  LDG.E.U16 R4, [R4.64] ;  /* 0x0000002404047981 */ /* 0x010f24000c1e1500 */
[----:B----4-:R0:W4:Y:S01]  /*5010*/  I2F.F64.S16 R22, R4 ;  /* 0x0000000400167312 */ /* 0x0101220000101c00 */
[----:B------:R-:W-:Y:S05]  /*5020*/  BRA `(.L_x_3109) ;  /* 0x00000d0000007947 */ /* 0x000fea0003800000 */
.L_x_3105:
[----:B------:R-:W-:-:S13]  /*5030*/  ISETP.GT.AND P0, PT, R0, 0x6, PT ;  /* 0x000000060000780c */ /* 0x000fda0003f04270 */
[----:B------:R-:W-:Y:S05]  /*5040*/  @P0 BRA `(.L_x_3112) ;  /* 0x000000d000000947 */ /* 0x000fea0003800000 */
[----:B------:R-:W-:-:S13]  /*5050*/  ISETP.NE.AND P0, PT, R0, 0x5, PT ;  /* 0x000000050000780c */ /* 0x000fda0003f05270 */
[----:B------:R-:W-:Y:S05]  /*5060*/  @!P0 BRA `(.L_x_3113) ;  /* 0x0000006000008947 */ /* 0x000fea0003800000 */
[----:B------:R-:W-:-:S13]  /*5070*/  ISETP.NE.AND P0, PT, R0, 0x6, PT ;  /* 0x000000060000780c */ /* 0x000fda0003f05270 */
[----:B------:R-:W-:Y:S05]  /*5080*/  @P0 BRA `(.L_x_3108) ;  /* 0x00000b0000000947 */ /* 0x000fea0003800000 */
[----:B----4-:R-:W4:Y:S02]  /*5090*/  LDG.E R22, [R4.64] ;  /* 0x0000002404167981 */ /* 0x010f24000c1e1900 */
[----:B----4-:R-:W-:-:S06]  /*50a0*/  FMUL.FTZ R22, R22, 1 ;  /* 0x3f80000016167820 */ /* 0x010fcc0000410000 */
[----:B------:R-:W0:Y:S01]  /*50b0*/  F2F.F64.F32 R22, R22 ;  /* 0x0000001600167310 */ /* 0x000e220000201800 */
[----:B------:R-:W-:Y:S05]  /*50c0*/  BRA `(.L_x_3109) ;  /* 0x00000c6000007947 */ /* 0x000fea0003800000 */
.L_x_3113:
[----:B----4-:R-:W4:Y:S02]  /*50d0*/  LDG.E.U16 R0, [R4.64] ;  /* 0x0000002404007981 */ /* 0x010f24000c1e1500 */
[----:B----4-:R-:W-:-:S05]  /*50e0*/  HADD2.F32 R0, -RZ, R0.H0_H0 ;  /* 0x20000000ff007230 */ /* 0x010fca0000004100 */
[----:B------:R-:W-:-:S04]  /*50f0*/  FMUL.FTZ R0, R0, 1 ;  /* 0x3f80000000007820 */ /* 0x000fc80000410000 */
[----:B------:R0:W4:Y:S01]  /*5100*/  F2F.F64.F32 R22, R0 ;  /* 0x0000000000167310 */ /* 0x0001220000201800 */
[----:B------:R-:W-:Y:S05]  /*5110*/  BRA `(.L_x_3109) ;  /* 0x00000c1000007947 */ /* 0x000fea0003800000 */
.L_x_3112:
[----:B------:R-:W-:-:S13]  /*5120*/  ISETP.NE.AND P0, PT, R0, 0x7, PT ;  /* 0x000000070000780c */ /* 0x000fda0003f05270 */
[----:B------:R-:W-:Y:S05]  /*5130*/  @!P0 BRA `(.L_x_3114) ;  /* 0x000000d000008947 */ /* 0x000fea0003800000 */
        /* <DEDUP_REMOVED lines=8> */
.L_x_3115:
[----:B----4-:R-:W4:Y:S02]  /*51c0*/  LDG.E.U16 R4, [R4.64] ;  /* 0x0000002404047981 */ /* 0x010f24000c1e1500 */
[----:B----4-:R-:W-:-:S05]  /*51d0*/  HADD2.F32 R0, -RZ, R4.H0_H0 ;  /* 0x20000004ff007230 */ /* 0x010fca0000004100 */
[----:B------:R-:W-:-:S04]  /*51e0*/  FMUL.FTZ R0, R0, 1 ;  /* 0x3f80000000007820 */ /* 0x000fc80000410000 */
[----:B------:R0:W4:Y:S01]  /*51f0*/  F2F.F64.F32 R22, R0 ;  /* 0x0000000000167310 */ /* 0x0001220000201800 */
[----:B------:R-:W-:Y:S05]  /*5200*/  BRA `(.L_x_3109) ;  /* 0x00000b2000007947 */ /* 0x000fea0003800000 */
.L_x_3114:
[----:B------:R0:W5:Y:S01]  /*5210*/  LDG.E.64 R22, [R4.64] ;  /* 0x0000002404167981 */ /* 0x000162000c1e1b00 */
[----:B------:R-:W-:Y:S05]  /*5220*/  BRA `(.L_x_3109) ;  /* 0x00000b0000007947 */ /* 0x000fea0003800000 */
.L_x_3104:
        /* <DEDUP_REMOVED lines=8> */
[----:B----4-:R-:W4:Y:S01]  /*52b0*/  LDG.E.U8 R4, [R4.64] ;  /* 0x0000002404047981 */ /* 0x010f22000c1e1100 */
[----:B------:R-:W-:Y:S01]  /*52c0*/  IMAD.MOV.U32 R22, RZ, RZ, RZ ;  /* 0x000000ffff167224 */ /* 0x000fe200078e00ff */
[----:B----4-:R-:W-:-:S04]  /*52d0*/  ISETP.NE.AND P0, PT, R4, RZ, PT ;  /* 0x000000ff0400720c */ /* 0x010fc80003f05270 */
[----:B------:R-:W-:Y:S01]  /*52e0*/  FSEL R23, RZ, 1.875, !P0 ;  /* 0x3ff00000ff177808 */ /* 0x000fe20004000000 */
[----:B------:R-:W-:Y:S05]  /*52f0*/  BRA `(.L_x_3109) ;  /* 0x00000a3000007947 */ /* 0x000fea0003800000 */
.L_x_3118:
[----:B------:R0:W5:Y:S01]  /*5300*/  LDG.E.64 R22, [R4.64] ;  /* 0x0000002404167981 */ /* 0x000162000c1e1b00 */
[----:B------:R-:W-:Y:S05]  /*5310*/  BRA `(.L_x_3109) ;  /* 0x00000a1000007947 */ /* 0x000fea0003800000 */
.L_x_3117:
        /* <DEDUP_REMOVED lines=28> */
.L_x_3120:
        /* <DEDUP_REMOVED lines=15> */
.L_x_3119:
[----:B----4-:R-:W4:Y:S02]  /*55d0*/  LDG.E.U16 R0, [R4.64] ;  /* 0x0000002404007981 */ /* 0x010f24000c1e1500 */
[----:B----4-:R-:W-:-:S05]  /*55e0*/  PRMT R0, RZ, 0x5410, R0 ;  /* 0x00005410ff007816 */ /* 0x010fca0000000000 */
[----:B------:R-:W-:-:S04]  /*55f0*/  FMUL.FTZ R0, R0, 1 ;  /* 0x3f80000000007820 */ /* 0x000fc80000410000 */
[----:B------:R0:W4:Y:S01]  /*5600*/  F2F.F64.F32 R22, R0 ;  /* 0x0000000000167310 */ /* 0x0001220000201800 */
[----:B------:R-:W-:Y:S05]  /*5610*/  BRA `(.L_x_3109) ;  /* 0x0000071000007947 */ /* 0x000fea0003800000 */
.L_x_3116:
        /* <DEDUP_REMOVED lines=9> */
[----:B----4-:R0:W4:Y:S01]  /*56b0*/  I2F.F64.U16 R22, R4 ;  /* 0x0000000400167312 */ /* 0x0101220000101800 */
[----:B------:R-:W-:Y:S05]  /*56c0*/  BRA `(.L_x_3109) ;  /* 0x0000066000007947 */ /* 0x000fea0003800000 */
.L_x_3123:
[----:B----4-:R-:W4:Y:S01]  /*56d0*/  LDG.E.U8 R3, [R4.64] ;  /* 0x0000002404037981 */ /* 0x010f22000c1e1100 */
        /* <DEDUP_REMOVED lines=20> */
.L_x_3127:
[----:B------:R-:W-:Y:S05]  /*5820*/  BSYNC B1 ;  /* 0x0000000000017941 */ /* 0x000fea0003800000 */
.L_x_3126:
[----:B------:R-:W-:Y:S01]  /*5830*/  LEA R5, R0, 0x3b800000, 0x17 ;  /* 0x3b80000000057811 */ /* 0x000fe200078eb8ff */
[----:B------:R-:W-:-:S05]  /*5840*/  IMAD.SHL.U32 R0, R3, 0x100000, RZ ;  /* 0x0010000003007824 */ /* 0x000fca00078e00ff */
[----:B------:R-:W-:Y:S02]  /*5850*/  LOP3.LUT R0, R5, R0, R6, 0xfe, !PT ;  /* 0x0000000005007212 */ /* 0x000fe400078efe06 */
.L_x_3125:
[----:B------:R-:W-:Y:S05]  /*5860*/  BSYNC B0 ;  /* 0x0000000000007941 */ /* 0x000fea0003800000 */
.L_x_3124:
[----:B------:R-:W-:-:S04]  /*5870*/  FMUL.FTZ R0, R0, 1 ;  /* 0x3f80000000007820 */ /* 0x000fc80000410000 */
[----:B------:R0:W4:Y:S01]  /*5880*/  F2F.F64.F32 R22, R0 ;  /* 0x0000000000167310 */ /* 0x0001220000201800 */
[----:B------:R-:W-:Y:S05]  /*5890*/  BRA `(.L_x_3109) ;  /* 0x0000049000007947 */ /* 0x000fea0003800000 */
.L_x_3122:
        /* <DEDUP_REMOVED lines=21> */
.L_x_3131:
[----:B------:R-:W-:Y:S05]  /*59f0*/  BSYNC B1 ;  /* 0x0000000000017941 */ /* 0x000fea0003800000 */
.L_x_3130:
[----:B------:R-:W-:Y:S01]  /*5a00*/  LEA R5, R0, 0x37800000, 0x17 ;  /* 0x3780000000057811 */ /* 0x000fe200078eb8ff */
[----:B------:R-:W-:-:S05]  /*5a10*/  IMAD.SHL.U32 R0, R3, 0x200000, RZ ;  /* 0x0020000003007824 */ /* 0x000fca00078e00ff */
[----:B------:R-:W-:Y:S02]  /*5a20*/  LOP3.LUT R0, R5, R0, R6, 0xfe, !PT ;  /* 0x0000000005007212 */ /* 0x000fe400078efe06 */
.L_x_3129:
[----:B------:R-:W-:Y:S05]  /*5a30*/  BSYNC B0 ;  /* 0x0000000000007941 */ /* 0x000fea0003800000 */
.L_x_3128:
[----:B------:R-:W-:-:S04]  /*5a40*/  FMUL.FTZ R0, R0, 1 ;  /* 0x3f80000000007820 */ /* 0x000fc80000410000 */
[----:B------:R0:W4:Y:S01]  /*5a50*/  F2F.F64.F32 R22, R0 ;  /* 0x0000000000167310 */ /* 0x0001220000201800 */
[----:B------:R-:W-:Y:S05]  /*5a60*/  BRA `(.L_x_3109) ;  /* 0x000002c000007947 */ /* 0x000fea0003800000 */
.L_x_3121:
[----:B------:R-:W-:-:S13]  /*5a70*/  ISETP.NE.AND P0, PT, R0, 0x1c, PT ;  /* 0x0000001c0000780c */ /* 0x000fda0003f05270 */
[----:B------:R-:W-:Y:S05]  /*5a80*/  @!P0 BRA `(.L_x_3132) ;  /* 0x0000028000008947 */ /* 0x000fea0003800000 */
[----:B------:R-:W-:-:S13]  /*5a90*/  ISETP.NE.AND P0, PT, R0, 0x1d, PT ;  /* 0x0000001d0000780c */ /* 0x000fda0003f05270 */
[----:B------:R-:W-:Y:S05]  /*5aa0*/  @!P0 BRA `(.L_x_3133) ;  /* 0x0000023000008947 */ /* 0x000fea0003800000 */
[----:B------:R-:W-:-:S13]  /*5ab0*/  ISETP.NE.AND P0, PT, R0, 0x2c, PT ;  /* 0x0000002c0000780c */ /* 0x000fda0003f05270 */
[----:B------:R-:W-:Y:S05]  /*5ac0*/  @P0 BRA `(.L_x_3108) ;  /* 0x000000c000000947 */ /* 0x000fea0003800000 */
[----:B----4-:R-:W4:Y:S01]  /*5ad0*/  LDG.E.U8 R4, [R4.64] ;  /* 0x0000002404047981 */ /* 0x010f22000c1e1100 */
[----:B------:R-:W-:Y:S01]  /*5ae0*/  BSSY B0, `(.L_x_3134) ;  /* 0x0000007000007945 */ /* 0x000fe20003800000 */
[----:B------:R-:W-:Y:S01]  /*5af0*/  IMAD.MOV.U32 R0, RZ, RZ, 0x400000 ;  /* 0x00400000ff007424 */ /* 0x000fe200078e00ff */
[----:B----4-:R-:W-:-:S13]  /*5b00*/  ISETP.NE.AND P0, PT, R4, RZ, PT ;  /* 0x000000ff0400720c */ /* 0x010fda0003f05270 */
[----:B------:R-:W-:Y:S05]  /*5b10*/  @!P0 BRA `(.L_x_3135) ;  /* 0x0000003000008947 */ /* 0x000fea0003800000 */
[----:B------:R-:W-:-:S13]  /*5b20*/  ISETP.NE.AND P0, PT, R4, 0xff, PT ;  /* 0x000000ff0400780c */ /* 0x000fda0003f05270 */
[----:B------:R-:W-:Y:S02]  /*5b30*/  @!P0 IMAD.MOV.U32 R0, RZ, RZ, 0x7f800001 ;  /* 0x7f800001ff008424 */ /* 0x000fe400078e00ff */
[----:B------:R-:W-:Y:S02]  /*5b40*/  @P0 IMAD.SHL.U32 R0, R4, 0x800000, RZ ;  /* 0x0080000004000824 */ /* 0x000fe400078e00ff */
.L_x_3135:
[----:B------:R-:W-:Y:S05]  /*5b50*/  BSYNC B0 ;  /* 0x0000000000007941 */ /* 0x000fea0003800000 */
.L_x_3134:
[----:B------:R-:W-:-:S04]  /*5b60*/  FMUL.FTZ R0, R0, 1 ;  /* 0x3f80000000007820 */ /* 0x000fc80000410000 */
[----:B------:R0:W4:Y:S01]  /*5b70*/  F2F.F64.F32 R22, R0 ;  /* 0x0000000000167310 */ /* 0x0001220000201800 */
[----:B------:R-:W-:Y:S05]  /*5b80*/  BRA `(.L_x_3109) ;  /* 0x000001a000007947 */ /* 0x000fea0003800000 */
.L_x_3108:
        /* <DEDUP_REMOVED lines=18> */
[----:B012345:R-:W-:Y:S05]  /*5cb0*/  CALL.ABS.NOINC R14 ;  /* 0x000000000e007343 */ /* 0x03ffea0003c00000 */
[----:B------:R-:W-:Y:S01]  /*5cc0*/  CS2R R22, SRZ ;  /* 0x0000000000167805 */ /* 0x000fe2000001ff00 */
[----:B------:R-:W-:Y:S05]  /*5cd0*/  BRA `(.L_x_3109) ;  /* 0x0000005000007947 */ /* 0x000fea0003800000 */
.L_x_3133:
[----:B----4-:R-:W4:Y:S02]  /*5ce0*/  LDG.E.64 R22, [R4.64] ;  /* 0x0000002404167981 */ /* 0x010f24000c1e1b00 */
[----:B----4-:R-:W0:Y:S01]  /*5cf0*/  I2F.F64.U64 R22, R22 ;  /* 0x0000001600167312 */ /* 0x010e220000301800 */
[----:B------:R-:W-:Y:S05]  /*5d00*/  BRA `(.L_x_3109) ;  /* 0x0000002000007947 */ /* 0x000fea0003800000 */
.L_x_3132:
[----:B----4-:R-:W4:Y:S02]  /*5d10*/  LDG.E R4, [R4.64] ;  /* 0x0000002404047981 */ /* 0x010f24000c1e1900 */
[----:B----4-:R0:W4:Y:S02]  /*5d20*/  I2F.F64.U32 R22, R4 ;  /* 0x0000000400167312 */ /* 0x0101240000201800 */
.L_x_3109:
[----:B------:R-:W-:-:S03]  /*5d30*/  IADD3 R36, R36, 0x80, RZ ;  /* 0x0000008024247810 */ /* 0x000fc60007ffe0ff */
.L_x_3071:
[----:B------:R-:W-:Y:S05]  /*5d40*/  BSYNC B6 ;  /* 0x0000000000067941 */ /* 0x000fea0003800000 */
.L_x_3070:
        /* <DEDUP_REMOVED lines=22> */
.L_x_3141:
[----:B----4-:R-:W4:Y:S02]  /*5eb0*/  LDG.E.U8 R4, [R4.64] ;  /* 0x0000002404047981 */ /* 0x010f24000c1e1100 */
[----:B----4-:R0:W4:Y:S01]  /*5ec0*/  I2F.F64.U16 R16, R4 ;  /* 0x0000000400107312 */ /* 0x0101220000101800 */
[----:B------:R-:W-:Y:S05]  /*5ed0*/  BRA `(.L_x_3143) ;  /* 0x00000df000007947 */ /* 0x000fea0003800000 */
.L_x_3140:
        /* <DEDUP_REMOVED lines=9> */
.L_x_3145:
[----:B----4-:R-:W4:Y:S02]  /*5f70*/  LDG.E R4, [R4.64] ;  /* 0x0000002404047981 */ /* 0x010f24000c1e1900 */
[----:B----4-:R0:W4:Y:S01]  /*5f80*/  I2F.F64 R16, R4 ;  /* 0x0000000400107312 */ /* 0x0101220000201c00 */
[----:B------:R-:W-:Y:S05]  /*5f90*/  BRA `(.L_x_3143) ;  /* 0x00000d3000007947 */ /* 0x000fea0003800000 */
.L_x_3144:
[----:B----4-:R-:W4:Y:S02]  /*5fa0*/  LDG.E.U16 R4, [R4.64] ;  /* 0x0000002404047981 */ /* 0x010f24000c1e1500 */
[----:B----4-:R0:W4:Y:S01]  /*5fb0*/  I2F.F64.S16 R16, R4 ;  /* 0x0000000400107312 */ /* 0x0101220000101c00 */
[----:B------:R-:W-:Y:S05]  /*5fc0*/  BRA `(.L_x_3143) ;  /* 0x00000d0000007947 */ /* 0x000fea0003800000 */
.L_x_3139:
        /* <DEDUP_REMOVED lines=10> */
.L_x_3147:
[----:B----4-:R-:W4:Y:S02]  /*6070*/  LDG.E.U16 R0, [R4.64] ;  /* 0x0000002404007981 */ /* 0x010f24000c1e1500 */
[----:B----4-:R-:W-:-:S05]  /*6080*/  HADD2.F32 R0, -RZ, R0.H0_H0 ;  /* 0x20000000ff007230 */ /* 0x010fca0000004100 */
[----:B------:R-:W-:-:S04]  /*6090*/  FMUL.FTZ R0, R0, 1 ;  /* 0x3f80000000007820 */ /* 0x000fc80000410000 */
[----:B------:R0:W4:Y:S01]  /*60a0*/  F2F.F64.F32 R16, R0 ;  /* 0x0000000000107310 */ /* 0x0001220000201800 */
[----:B------:R-:W-:Y:S05]  /*60b0*/  BRA `(.L_x_3143) ;  /* 0x00000c1000007947 */ /* 0x000fea0003800000 */
.L_x_3146:
        /* <DEDUP_REMOVED lines=10> */
.L_x_3149:
[----:B----4-:R-:W4:Y:S02]  /*6160*/  LDG.E.U16 R4, [R4.64] ;  /* 0x0000002404047981 */ /* 0x010f24000c1e1500 */
[----:B----4-:R-:W-:-:S05]  /*6170*/  HADD2.F32 R0, -RZ, R4.H0_H0 ;  /* 0x20000004ff007230 */ /* 0x010fca0000004100 */
[----:B------:R-:W-:-:S04]  /*6180*/  FMUL.FTZ R0, R0, 1 ;  /* 0x3f80000000007820 */ /* 0x000fc80000410000 */
[----:B------:R0:W4:Y:S01]  /*6190*/  F2F.F64.F32 R16, R0 ;  /* 0x0000000000107310 */ /* 0x0001220000201800 */
[----:B------:R-:W-:Y:S05]  /*61a0*/  BRA `(.L_x_3143) ;  /* 0x00000b2000007947 */ /* 0x000fea0003800000 */
.L_x_3148:
[----:B------:R0:W5:Y:S01]  /*61b0*/  LDG.E.64 R16, [R4.64] ;  /* 0x0000002404107981 */ /* 0x000162000c1e1b00 */
[----:B------:R-:W-:Y:S05]  /*61c0*/  BRA `(.L_x_3143) ;  /* 0x00000b0000007947 */ /* 0x000fea0003800000 */
.L_x_3138:
        /* <DEDUP_REMOVED lines=13> */
.L_x_3152:
[----:B------:R0:W5:Y:S01]  /*62a0*/  LDG.E.64 R16, [R4.64] ;  /* 0x0000002404107981 */ /* 0x000162000c1e1b00 */
[----:B------:R-:W-:Y:S05]  /*62b0*/  BRA `(.L_x_3143) ;  /* 0x00000a1000007947 */ /* 0x000fea0003800000 */
.L_x_3151:
        /* <DEDUP_REMOVED lines=28> */
.L_x_3154:
        /* <DEDUP_REMOVED lines=15> */
.L_x_3153:
[----:B----4-:R-:W4:Y:S02]  /*6570*/  LDG.E.U16 R0, [R4.64] ;  /* 0x0000002404007981 */ /* 0x010f24000c1e1500 */
[----:B----4-:R-:W-:-:S05]  /*6580*/  PRMT R0, RZ, 0x5410, R0 ;  /* 0x00005410ff007816 */ /* 0x010fca0000000000 */
[----:B------:R-:W-:-:S04]  /*6590*/  FMUL.FTZ R0, R0, 1 ;  /* 0x3f80000000007820 */ /* 0x000fc80000410000 */
[----:B------:R0:W4:Y:S01]  /*65a0*/  F2F.F64.F32 R16, R0 ;  /* 0x0000000000107310 */ /* 0x0001220000201800 */
[----:B------:R-:W-:Y:S05]  /*65b0*/  BRA `(.L_x_3143) ;  /* 0x0000071000007947 */ /* 0x000fea0003800000 */
.L_x_3150:
        /* <DEDUP_REMOVED lines=11> */
.L_x_3157:
        /* <DEDUP_REMOVED lines=21> */
.L_x_3161:
[----:B------:R-:W-:Y:S05]  /*67c0*/  BSYNC B1 ;  /* 0x0000000000017941 */ /* 0x000fea0003800000 */
.L_x_3160:
[----:B------:R-:W-:Y:S01]  /*67d0*/  LEA R5, R0, 0x3b800000, 0x17 ;  /* 0x3b80000000057811 */ /* 0x000fe200078eb8ff */
[----:B------:R-:W-:-:S05]  /*67e0*/  IMAD.SHL.U32 R0, R3, 0x100000, RZ ;  /* 0x0010000003007824 */ /* 0x000fca00078e00ff */
[----:B------:R-:W-:Y:S02]  /*67f0*/  LOP3.LUT R0, R5, R0, R6, 0xfe, !PT ;  /* 0x0000000005007212 */ /* 0x000fe400078efe06 */
.L_x_3159:
[----:B------:R-:W-:Y:S05]  /*6800*/  BSYNC B0 ;  /* 0x0000000000007941 */ /* 0x000fea0003800000 */
.L_x_3158:
[----:B------:R-:W-:-:S04]  /*6810*/  FMUL.FTZ R0, R0, 1 ;  /* 0x3f80000000007820 */ /* 0x000fc80000410000 */
[----:B------:R0:W4:Y:S01]  /*6820*/  F2F.F64.F32 R16, R0 ;  /* 0x0000000000107310 */ /* 0x0001220000201800 */
[----:B------:R-:W-:Y:S05]  /*6830*/  BRA `(.L_x_3143) ;  /* 0x0000049000007947 */ /* 0x000fea0003800000 */
.L_x_3156:
        /* <DEDUP_REMOVED lines=21> */
.L_x_3165:
[----:B------:R-:W-:Y:S05]  /*6990*/  BSYNC B1 ;  /* 0x0000000000017941 */ /* 0x000fea0003800000 */
.L_x_3164:
[----:B------:R-:W-:Y:S01]  /*69a0*/  LEA R5, R0, 0x37800000, 0x17 ;  /* 0x3780000000057811 */ /* 0x000fe200078eb8ff */
[----:B------:R-:W-:-:S05]  /*69b0*/  IMAD.SHL.U32 R0, R3, 0x200000, RZ ;  /* 0x0020000003007824 */ /* 0x000fca00078e00ff */
[----:B------:R-:W-:Y:S02]  /*69c0*/  LOP3.LUT R0, R5, R0, R6, 0xfe, !PT ;  /* 0x0000000005007212 */ /* 0x000fe400078efe06 */
.L_x_3163:
[----:B------:R-:W-:Y:S05]  /*69d0*/  BSYNC B0 ;  /* 0x0000000000007941 */ /* 0x000fea0003800000 */
.L_x_3162:
[----:B------:R-:W-:-:S04]  /*69e0*/  FMUL.FTZ R0, R0, 1 ;  /* 0x3f80000000007820 */ /* 0x000fc80000410000 */
[----:B------:R0:W4:Y:S01]  /*69f0*/  F2F.F64.F32 R16, R0 ;  /* 0x0000000000107310 */ /* 0x0001220000201800 */
[----:B------:R-:W-:Y:S05]  /*6a00*/  BRA `(.L_x_3143) ;  /* 0x000002c000007947 */ /* 0x000fea0003800000 */
.L_x_3155:
        /* <DEDUP_REMOVED lines=14> */
.L_x_3169:
[----:B------:R-:W-:Y:S05]  /*6af0*/  BSYNC B0 ;  /* 0x0000000000007941 */ /* 0x000fea0003800000 */
.L_x_3168:
[----:B------:R-:W-:-:S04]  /*6b00*/  FMUL.FTZ R0, R0, 1 ;  /* 0x3f80000000007820 */ /* 0x000fc80000410000 */
[----:B------:R0:W4:Y:S01]  /*6b10*/  F2F.F64.F32 R16, R0 ;  /* 0x0000000000107310 */ /* 0x0001220000201800 */
[----:B------:R-:W-:Y:S05]  /*6b20*/  BRA `(.L_x_3143) ;  /* 0x000001a000007947 */ /* 0x000fea0003800000 */
.L_x_3142:
        /* <DEDUP_REMOVED lines=21> */
.L_x_3167:
[----:B----4-:R-:W4:Y:S02]  /*6c80*/  LDG.E.64 R16, [R4.64] ;  /* 0x0000002404107981 */ /* 0x010f24000c1e1b00 */
[----:B----4-:R-:W0:Y:S01]  /*6c90*/  I2F.F64.U64 R16, R16 ;  /* 0x0000001000107312 */ /* 0x010e220000301800 */
[----:B------:R-:W-:Y:S05]  /*6ca0*/  BRA `(.L_x_3143) ;  /* 0x0000002000007947 */ /* 0x000fea0003800000 */
.L_x_3166:
[----:B----4-:R-:W4:Y:S02]  /*6cb0*/  LDG.E R4, [R4.64] ;  /* 0x0000002404047981 */ /* 0x010f24000c1e1900 */
[----:B----4-:R0:W4:Y:S02]  /*6cc0*/  I2F.F64.U32 R16, R4 ;  /* 0x0000000400107312 */ /* 0x0101240000201800 */
.L_x_3143:
        /* <DEDUP_REMOVED lines=17> */
.L_x_3173:
[----:B----4-:R-:W4:Y:S02]  /*6de0*/  LDG.E.U8 R4, [R4.64] ;  /* 0x0000002404047981 */ /* 0x010f24000c1e1100 */
[----:B----4-:R0:W4:Y:S01]  /*6df0*/  I2F.F64.U16 R18, R4 ;  /* 0x0000000400127312 */ /* 0x0101220000101800 */
[----:B------:R-:W-:Y:S05]  /*6e00*/  BRA `(.L_x_3137) ;  /* 0x00000de000007947 */ /* 0x000fea0003800000 */
.L_x_3172:
        /* <DEDUP_REMOVED lines=9> */
.L_x_3176:
[----:B----4-:R-:W4:Y:S02]  /*6ea0*/  LDG.E R4, [R4.64] ;  /* 0x0000002404047981 */ /* 0x010f24000c1e1900 */
[----:B----4-:R0:W4:Y:S01]  /*6eb0*/  I2F.F64 R18, R4 ;  /* 0x0000000400127312 */ /* 0x0101220000201c00 */
[----:B------:R-:W-:Y:S05]  /*6ec0*/  BRA `(.L_x_3137) ;  /* 0x00000d2000007947 */ /* 0x000fea0003800000 */
.L_x_3175:
[----:B----4-:R-:W4:Y:S02]  /*6ed0*/  LDG.E.U16 R4, [R4.64] ;  /* 0x0000002404047981 */ /* 0x010f24000c1e1500 */
[----:B----4-:R0:W4:Y:S01]  /*6ee0*/  I2F.F64.S16 R18, R4 ;  /* 0x0000000400127312 */ /* 0x0101220000101c00 */
[----:B------:R-:W-:Y:S05]  /*6ef0*/  BRA `(.L_x_3137) ;  /* 0x00000cf000007947 */ /* 0x000fea0003800000 */
.L_x_3171:
        /* <DEDUP_REMOVED lines=10> */
.L_x_3178:
[----:B----4-:R-:W4:Y:S02]  /*6fa0*/  LDG.E.U16 R0, [R4.64] ;  /* 0x0000002404007981 */ /* 0x010f24000c1e1500 */
[----:B----4-:R-:W-:-:S05]  /*6fb0*/  HADD2.F32 R0, -RZ, R0.H0_H0 ;  /* 0x20000000ff007230 */ /* 0x010fca0000004100 */
[----:B------:R-:W-:-:S04]  /*6fc0*/  FMUL.FTZ R0, R0, 1 ;  /* 0x3f80000000007820 */ /* 0x000fc80000410000 */
[----:B------:R0:W4:Y:S01]  /*6fd0*/  F2F.F64.F32 R18, R0 ;  /* 0x0000000000127310 */ /* 0x0001220000201800 */
[----:B------:R-:W-:Y:S05]  /*6fe0*/  BRA `(.L_x_3137) ;  /* 0x00000c0000007947 */ /* 0x000fea0003800000 */
.L_x_3177:
        /* <DEDUP_REMOVED lines=10> */
.L_x_3180:
[----:B----4-:R-:W4:Y:S02]  /*7090*/  LDG.E.U16 R4, [R4.64] ;  /* 0x0000002404047981 */ /* 0x010f24000c1e1500 */
[----:B----4-:R-:W-:-:S05]  /*70a0*/  HADD2.F32 R0, -RZ, R4.H0_H0 ;  /* 0x20000004ff007230 */ /* 0x010fca0000004100 */
[----:B------:R-:W-:-:S04]  /*70b0*/  FMUL.FTZ R0, R0, 1 ;  /* 0x3f80000000007820 */ /* 0x000fc80000410000 */
[----:B------:R0:W4:Y:S01]  /*70c0*/  F2F.F64.F32 R18, R0 ;  /* 0x0000000000127310 */ /* 0x0001220000201800 */
[----:B------:R-:W-:Y:S05]  /*70d0*/  BRA `(.L_x_3137) ;  /* 0x00000b1000007947 */ /* 0x000fea0003800000 */
.L_x_3179:
[----:B------:R0:W5:Y:S01]  /*70e0*/  LDG.E.64 R18, [R4.64] ;  /* 0x0000002404127981 */ /* 0x000162000c1e1b00 */
[----:B------:R-:W-:Y:S05]  /*70f0*/  BRA `(.L_x_3137) ;  /* 0x00000af000007947 */ /* 0x000fea0003800000 */
.L_x_3170:
        /* <DEDUP_REMOVED lines=13> */
.L_x_3183:
[----:B------:R0:W5:Y:S01]  /*71d0*/  LDG.E.64 R18, [R4.64] ;  /* 0x0000002404127981 */ /* 0x000162000c1e1b00 */
[----:B------:R-:W-:Y:S05]  /*71e0*/  BRA `(.L_x_3137) ;  /* 0x00000a0000007947 */ /* 0x000fea0003800000 */
.L_x_3182:
        /* <DEDUP_REMOVED lines=26> */
[----:B------:R0:W4:Y:S01]  /*7390*/  F2F.F64.F32 R18, R3 ;  /* 0x0000000300127310 */ /* 0x0001220000201800 */
[----:B------:R-:W-:Y:S05]  /*73a0*/  BRA `(.L_x_3137) ;  /* 0x0000084000007947 */ /* 0x000fea0003800000 */
.L_x_3185:
[----:B----4-:R-:W4:Y:S02]  /*73b0*/  LDG.E.U8 R3, [R4.64] ;  /* 0x0000002404037981 */ /* 0x010f24000c1e1100 */
[----:B----4-:R-:W-:-:S05]  /*73c0*/  IMAD.SHL.U32 R0, R3, 0x2000000, RZ ;  /* 0x0200000003007824 */ /* 0x010fca00078e00ff */
        /* <DEDUP_REMOVED lines=11> */
[----:B------:R0:W4:Y:S01]  /*7480*/  F2F.F64.F32 R18, R2 ;  /* 0x0000000200127310 */ /* 0x0001220000201800 */
[----:B------:R-:W-:Y:S05]  /*7490*/  BRA `(.L_x_3137) ;  /* 0x0000075000007947 */ /* 0x000fea0003800000 */
.L_x_3184:
[----:B----4-:R-:W4:Y:S02]  /*74a0*/  LDG.E.U16 R0, [R4.64] ;  /* 0x0000002404007981 */ /* 0x010f24000c1e1500 */
[----:B----4-:R-:W-:-:S05]  /*74b0*/  PRMT R0, RZ, 0x5410, R0 ;  /* 0x00005410ff007816 */ /* 0x010fca0000000000 */
[----:B------:R-:W-:-:S04]  /*74c0*/  FMUL.FTZ R0, R0, 1 ;  /* 0x3f80000000007820 */ /* 0x000fc80000410000 */
[----:B------:R0:W4:Y:S01]  /*74d0*/  F2F.F64.F32 R18, R0 ;  /* 0x0000000000127310 */ /* 0x0001220000201800 */
[----:B------:R-:W-:Y:S05]  /*74e0*/  BRA `(.L_x_3137) ;  /* 0x0000070000007947 */ /* 0x000fea0003800000 */
.L_x_3181:
        /* <DEDUP_REMOVED lines=11> */
.L_x_3188:
        /* <DEDUP_REMOVED lines=21> */
.L_x_3192:
[----:B------:R-:W-:Y:S05]  /*76f0*/  BSYNC B1 ;  /* 0x0000000000017941 */ /* 0x000fea0003800000 */
.L_x_3191:
[----:B------:R-:W-:Y:S01]  /*7700*/  LEA R3, R0, 0x3b800000, 0x17 ;  /* 0x3b80000000037811 */ /* 0x000fe200078eb8ff */
[----:B------:R-:W-:-:S05]  /*7710*/  IMAD.SHL.U32 R0, R2, 0x100000, RZ ;  /* 0x0010000002007824 */ /* 0x000fca00078e00ff */
[----:B------:R-:W-:Y:S02]  /*7720*/  LOP3.LUT R0, R3, R0, R4, 0xfe, !PT ;  /* 0x0000000003007212 */ /* 0x000fe400078efe04 */
.L_x_3190:
[----:B------:R-:W-:Y:S05]  /*7730*/  BSYNC B0 ;  /* 0x0000000000007941 */ /* 0x000fea0003800000 */
.L_x_3189:
[----:B------:R-:W-:-:S04]  /*7740*/  FMUL.FTZ R0, R0, 1 ;  /* 0x3f80000000007820 */ /* 0x000fc80000410000 */
[----:B------:R0:W4:Y:S01]  /*7750*/  F2F.F64.F32 R18, R0 ;  /* 0x0000000000127310 */ /* 0x0001220000201800 */
[----:B------:R-:W-:Y:S05]  /*7760*/  BRA `(.L_x_3137) ;  /* 0x0000048000007947 */ /* 0x000fea0003800000 */
.L_x_3187:
        /* <DEDUP_REMOVED lines=21> */
.L_x_3196:
[----:B------:R-:W-:Y:S05]  /*78c0*/  BSYNC B1 ;  /* 0x0000000000017941 */ /* 0x000fea0003800000 */
.L_x_3195:
[----:B------:R-:W-:Y:S01]  /*78d0*/  LEA R3, R0, 0x37800000, 0x17 ;  /* 0x3780000000037811 */ /* 0x000fe200078eb8ff */
[----:B------:R-:W-:-:S05]  /*78e0*/  IMAD.SHL.U32 R0, R2, 0x200000, RZ ;  /* 0x0020000002007824 */ /* 0x000fca00078e00ff */
[----:B------:R-:W-:Y:S02]  /*78f0*/  LOP3.LUT R0, R3, R0, R4, 0xfe, !PT ;  /* 0x0000000003007212 */ /* 0x000fe400078efe04 */
.L_x_3194:
[----:B------:R-:W-:Y:S05]  /*7900*/  BSYNC B0 ;  /* 0x0000000000007941 */ /* 0x000fea0003800000 */
.L_x_3193:
[----:B------:R-:W-:-:S04]  /*7910*/  FMUL.FTZ R0, R0, 1 ;  /* 0x3f80000000007820 */ /* 0x000fc80000410000 */
[----:B------:R0:W4:Y:S01]  /*7920*/  F2F.F64.F32 R18, R0 ;  /* 0x0000000000127310 */ /* 0x0001220000201800 */
[----:B------:R-:W-:Y:S05]  /*7930*/  BRA `(.L_x_3137) ;  /* 0x000002b000007947 */ /* 0x000fea0003800000 */
.L_x_3186:
        /* <DEDUP_REMOVED lines=14> */
.L_x_3200:
[----:B------:R-:W-:Y:S05]  /*7a20*/  BSYNC B0 ;  /* 0x0000000000007941 */ /* 0x000fea0003800000 */
.L_x_3199:
[----:B------:R-:W-:-:S04]  /*7a30*/  FMUL.FTZ R0, R0, 1 ;  /* 0x3f80000000007820 */ /* 0x000fc80000410000 */
[----:B------:R0:W4:Y:S01]  /*7a40*/  F2F.F64.F32 R18, R0 ;  /* 0x0000000000127310 */ /* 0x0001220000201800 */
[----:B------:R-:W-:Y:S05]  /*7a50*/  BRA `(.L_x_3137) ;  /* 0x0000019000007947 */ /* 0x000fea0003800000 */
.L_x_3174:
        /* <DEDUP_REMOVED lines=19> */
[----:B------:R-:W-:Y:S05]  /*7b90*/  BRA `(.L_x_3137) ;  /* 0x0000005000007947 */ /* 0x000fea0003800000 */
.L_x_3198:
[----:B----4-:R-:W4:Y:S02]  /*7ba0*/  LDG.E.64 R18, [R4.64] ;  /* 0x0000002404127981 */ /* 0x010f24000c1e1b00 */
[----:B----4-:R-:W0:Y:S01]  /*7bb0*/  I2F.F64.U64 R18, R18 ;  /* 0x0000001200127312 */ /* 0x010e220000301800 */
[----:B------:R-:W-:Y:S05]  /*7bc0*/  BRA `(.L_x_3137) ;  /* 0x0000002000007947 */ /* 0x000fea0003800000 */
.L_x_3197:
[----:B----4-:R-:W4:Y:S02]  /*7bd0*/  LDG.E R4, [R4.64] ;  /* 0x0000002404047981 */ /* 0x010f24000c1e1900 */
[----:B----4-:R0:W4:Y:S02]  /*7be0*/  I2F.F64.U32 R18, R4 ;  /* 0x0000000400127312 */ /* 0x0101240000201800 */
.L_x_3137:
[----:B------:R-:W-:Y:S05]  /*7bf0*/  BSYNC B6 ;  /* 0x0000000000067941 */ /* 0x000fea0003800000 */
.L_x_3136:
[----:B0-----:R-:W0:Y:S01]  /*7c00*/  S2R R0, SR_TID.X ;  /* 0x0000000000007919 */ /* 0x001e220000002100 */
[----:B------:R-:W-:Y:S01]  /*7c10*/  BSSY B0, `(.L_x_3201) ;  /* 0x000006c000007945 */ /* 0x000fe20003800000 */
[----:B0-----:R-:W-:-:S13]  /*7c20*/  ISETP.GE.AND P0, PT, R0, R31, PT ;  /* 0x0000001f0000720c */ /* 0x001fda0003f06270 */
[----:B------:R-:W-:Y:S05]  /*7c30*/  @P0 BRA `(.L_x_3202) ;  /* 0x0000069000000947 */ /* 0x000fea0003800000 */
[----:B--2--5:R-:W0:Y:S01]  /*7c40*/  DMUL R2, R32, -0.5 ;  /* 0xbfe0000020027828 */ /* 0x024e220000000000 */
[----:B------:R-:W-:Y:S01]  /*7c50*/  IMAD.MOV.U32 R4, RZ, RZ, 0x652b82fe ;  /* 0x652b82feff047424 */ /* 0x000fe200078e00ff */
[----:B------:R-:W-:Y:S01]  /*7c60*/  BSSY B1, `(.L_x_3203) ;  /* 0x0000025000017945 */ /* 0x000fe20003800000 */
[----:B------:R-:W-:-:S03]  /*7c70*/  IMAD.MOV.U32 R5, RZ, RZ, 0x3ff71547 ;  /* 0x3ff71547ff057424 */ /* 0x000fc600078e00ff */
[----:B0-----:R-:W0:-:S06]  /*7c80*/  DMUL R2, R2, R32 ;  /* 0x0000002002027228 */ /* 0x001e0c0000000000 */
[----:B0-----:R-:W0:-:S04]  /*7c90*/  DFMA R4, R2, R4, 6.75539944105574400000e+15 ;  /* 0x433800000204742b */ /* 0x001e080000000004 */
[----:B------:R-:W-:Y:S02]  /*7ca0*/  FSETP.GEU.FTZ.AND P1, PT, |R3|, 4.1917929649353027344, PT ;  /* 0x4086232b0300780b */ /* 0x000fe40003f3e200 */
[----:B0-----:R-:W0:-:S06]  /*7cb0*/  DADD R6, R4, -6.75539944105574400000e+15 ;  /* 0xc338000004067429 */ /* 0x001e0c0000000000 */
[----:B0-----:R-:W0:-:S06]  /*7cc0*/  DFMA R8, R6, c[0x2][0x0], R2 ;  /* 0x0080000006087a2b */ /* 0x001e0c0000000002 */
[----:B0-----:R0:W2:Y:S02]  /*7cd0*/  DFMA R6, R6, c[0x2][0x8], R8 ;  /* 0x0080020006067a2b */ /* 0x0010a40000000008 */
[----:B0-----:R-:W-:Y:S02]  /*7ce0*/  IMAD.MOV.U32 R8, RZ, RZ, 0x69ce2bdf ;  /* 0x69ce2bdfff087424 */ /* 0x001fe400078e00ff */
[----:B------:R-:W-:-:S06]  /*7cf0*/  IMAD.MOV.U32 R9, RZ, RZ, 0x3e5ade15 ;  /* 0x3e5ade15ff097424 */ /* 0x000fcc00078e00ff */
[----:B--2---:R-:W0:-:S06]  /*7d00*/  DFMA R8, R6, R8, c[0x2][0x10] ;  /* 0x008004000608762b */ /* 0x004e0c0000000008 */
[----:B0-----:R-:W0:-:S06]  /*7d10*/  DFMA R8, R6, R8, c[0x2][0x18] ;  /* 0x008006000608762b */ /* 0x001e0c0000000008 */
[----:B0-----:R-:W0:-:S06]  /*7d20*/  DFMA R8, R6, R8, c[0x2][0x20] ;  /* 0x008008000608762b */ /* 0x001e0c0000000008 */
[----:B0-----:R-:W0:-:S06]  /*7d30*/  DFMA R8, R6, R8, c[0x2][0x28] ;  /* 0x00800a000608762b */ /* 0x001e0c0000000008 */
[----:B0-----:R-:W0:-:S06]  /*7d40*/  DFMA R8, R6, R8, c[0x2][0x30] ;  /* 0x00800c000608762b */ /* 0x001e0c0000000008 */
[----:B0-----:R-:W0:-:S06]  /*7d50*/  DFMA R8, R6, R8, c[0x2][0x38] ;  /* 0x00800e000608762b */ /* 0x001e0c0000000008 */
[----:B0-----:R-:W0:-:S06]  /*7d60*/  DFMA R8, R6, R8, c[0x2][0x40] ;  /* 0x008010000608762b */ /* 0x001e0c0000000008 */
[----:B0-----:R-:W0:-:S06]  /*7d70*/  DFMA R8, R6, R8, c[0x2][0x48] ;  /* 0x008012000608762b */ /* 0x001e0c0000000008 */
[----:B0-----:R-:W0:-:S06]  /*7d80*/  DFMA R8, R6, R8, c[0x2][0x50] ;  /* 0x008014000608762b */ /* 0x001e0c0000000008 */
[----:B0-----:R-:W0:-:S06]  /*7d90*/  DFMA R8, R6, R8, 1 ;  /* 0x3ff000000608742b */ /* 0x001e0c0000000008 */
[----:B0-----:R-:W0:-:S10]  /*7da0*/  DFMA R8, R6, R8, 1 ;  /* 0x3ff000000608742b */ /* 0x001e140000000008 */
[----:B0-----:R-:W-:Y:S02]  /*7db0*/  IMAD R7, R4, 0x100000, R9 ;  /* 0x0010000004077824 */ /* 0x001fe400078e0209 */
[----:B------:R-:W-:Y:S01]  /*7dc0*/  IMAD.MOV.U32 R6, RZ, RZ, R8 ;  /* 0x000000ffff067224 */ /* 0x000fe200078e0008 */
[----:B------:R-:W-:Y:S05]  /*7dd0*/  @!P1 BRA `(.L_x_3204) ;  /* 0x000000d000009947 */ /* 0x000fea0003800000 */
[----:B------:R-:W-:Y:S01]  /*7de0*/  FSETP.GEU.FTZ.AND P1, PT, |R3|, 4.2275390625, PT ;  /* 0x408748000300780b */ /* 0x000fe20003f3e200 */
[----:B------:R-:W-:-:S04]  /*7df0*/  DSETP.GEU.AND P2, PT, R2, RZ, PT ;  /* 0x000000ff0200722a */ /* 0x000fc80003f4e000 */
[----:B------:R-:W0:-:S08]  /*7e00*/  DADD R2, R2, +INF ;  /* 0x7ff0000002027429 */ /* 0x000e100000000000 */
[----:B------:R-:W-:Y:S02]  /*7e10*/  @!P1 LEA.HI R5, R4, R4, RZ, 0x1 ;  /* 0x0000000404059211 */ /* 0x000fe400078f08ff */
[----:B0-----:R-:W-:Y:S02]  /*7e20*/  FSEL R7, R3, RZ, P2 ;  /* 0x000000ff03077208 */ /* 0x001fe40001000000 */
[----:B------:R-:W-:Y:S02]  /*7e30*/  @!P1 SHF.R.S32.HI R5, RZ, 0x1, R5 ;  /* 0x00000001ff059819 */ /* 0x000fe40000011405 */
[----:B------:R-:W-:Y:S01]  /*7e40*/  FSEL R6, R2, RZ, P2 ;  /* 0x000000ff02067208 */ /* 0x000fe20001000000 */
[----:B------:R-:W-:Y:S02]  /*7e50*/  @!P1 IMAD.MOV.U32 R2, RZ, RZ, R8 ;  /* 0x000000ffff029224 */ /* 0x000fe400078e0008 */
[----:B------:R-:W-:Y:S02]  /*7e60*/  @!P1 IMAD.IADD R4, R4, 0x1, -R5 ;  /* 0x0000000104049824 */ /* 0x000fe400078e0a05 */
[----:B------:R-:W-:-:S03]  /*7e70*/  @!P1 IMAD R3, R5, 0x100000, R9 ;  /* 0x0010000005039824 */ /* 0x000fc600078e0209 */
[----:B------:R-:W-:Y:S01]  /*7e80*/  @!P1 LEA R5, R4, 0x3ff00000, 0x14 ;  /* 0x3ff0000004059811 */ /* 0x000fe200078ea0ff */
[----:B------:R-:W-:-:S06]  /*7e90*/  @!P1 IMAD.MOV.U32 R4, RZ, RZ, RZ ;  /* 0x000000ffff049224 */ /* 0x000fcc00078e00ff */
[----:B------:R0:W2:-:S06]  /*7ea0*/  @!P1 DMUL R6, R2, R4 ;  /* 0x0000000402069228 */ /* 0x00008c0000000000 */
.L_x_3204:
[----:B------:R-:W-:Y:S05]  /*7eb0*/  BSYNC B1 ;  /* 0x0000000000017941 */ /* 0x000fea0003800000 */
.L_x_3203:
[----:B0-----:R-:W0:Y:S01]  /*7ec0*/  DMUL R2, R32, c[0x2][0x58] ;  /* 0x0080160020027a28 */ /* 0x001e220000000000 */
[----:B------:R-:W-:Y:S02]  /*7ed0*/  IMAD.MOV.U32 R4, RZ, RZ, -0x4590d87 ;  /* 0xfba6f279ff047424 */ /* 0x000fe400078e00ff */
[----:B------:R-:W-:Y:S01]  /*7ee0*/  IMAD.MOV.U32 R5, RZ, RZ, 0x3cf0679a ;  /* 0x3cf0679aff057424 */ /* 0x000fe200078e00ff */
[----:B--2---:R-:W2:-:S05]  /*7ef0*/  DMUL R6, R6, c[0x2][0x128] ;  /* 0x00804a0006067a28 */ /* 0x004e8a0000000000 */
[----:B0-----:R-:W0:-:S04]  /*7f00*/  DFMA R4, |R2|, -R4, c[0x2][0x60] ;  /* 0x008018000204762b */ /* 0x001e080000000a04 */
[----:B--2---:R-:W-:-:S04]  /*7f10*/  DMUL R32, R6, R32 ;  /* 0x0000002006207228 */ /* 0x004fc80000000000 */
        /* <DEDUP_REMOVED lines=22> */
[----:B0-----:R-:W0:-:S06]  /*8080*/  DFMA R10, |R2|, R4, |R2| ;  /* 0x00000004020a722b */ /* 0x001e0c0000000602 */
[----:B0-----:R-:W0:Y:S01]  /*8090*/  F2F.F32.F64 R6, R10 ;  /* 0x0000000a00067310 */ /* 0x001e220000301000 */
[----:B------:R-:W-:-:S04]  /*80a0*/  DSETP.GEU.AND P1, PT, |R10|, c[0x2][0x118], PT ;  /* 0x008046000a00762a */ /* 0x000fc80003f2e200 */
[----:B------:R-:W2:-:S06]  /*80b0*/  DADD R12, |R2|, -R10 ;  /* 0x00000000020c7229 */ /* 0x000e8c0000000a0a */
[C---:B--2---:R2:W-:Y:S02]  /*80c0*/  DFMA R4, |R2|.reuse, R4, R12 ;  /* 0x000000040204722b */ /* 0x0445e4000000020c */
[----:B--2---:R-:W-:Y:S02]  /*80d0*/  IMAD.MOV.U32 R12, RZ, RZ, -0x5b8be47f ;  /* 0xa4741b81ff0c7424 */ /* 0x004fe400078e00ff */
[----:B------:R-:W-:Y:S02]  /*80e0*/  IMAD.MOV.U32 R13, RZ, RZ, 0x3e5ae904 ;  /* 0x3e5ae904ff0d7424 */ /* 0x000fe400078e00ff */
[----:B0-----:R-:W-:Y:S01]  /*80f0*/  @!P1 FMUL R6, R6, 1.175494350822287508e-38 ;  /* 0x0080000006069820 */ /* 0x001fe20000400000 */
[----:B------:R-:W-:-:S03]  /*8100*/  DSETP.GE.AND P1, PT, |R2|, c[0x2][0x130], PT ;  /* 0x00804c000200762a */ /* 0x000fc60003f26200 */
[----:B------:R-:W-:-:S06]  /*8110*/  FMUL.FTZ R8, R6, -1.4426950216293334961 ;  /* 0xbfb8aa3b06087820 */ /* 0x000fcc0000410000 */
[----:B------:R-:W0:Y:S02]  /*8120*/  FRND R8, R8 ;  /* 0x0000000800087307 */ /* 0x000e240000201000 */
[----:B0-----:R-:W-:-:S06]  /*8130*/  FMUL.FTZ R9, R8, 1 ;  /* 0x3f80000008097820 */ /* 0x001fcc0000410000 */
[----:B------:R-:W0:Y:S08]  /*8140*/  MUFU.EX2 R8, R8 ;  /* 0x0000000800087308 */ /* 0x000e300000000800 */
[----:B------:R0:W2:Y:S02]  /*8150*/  F2F.F64.F32 R6, R9 ;  /* 0x0000000900067310 */ /* 0x0000a40000201800 */
[----:B0-----:R-:W-:Y:S01]  /*8160*/  FMUL.FTZ R9, R8, 1 ;  /* 0x3f80000008097820 */ /* 0x001fe20000410000 */
[----:B--2---:R-:W0:-:S06]  /*8170*/  DFMA R6, -R6, c[0x2][0x120], -R10 ;  /* 0x0080480006067a2b */ /* 0x004e0c000000090a */
        /* <DEDUP_REMOVED lines=9> */
[----:B0-----:R-:W0:-:S06]  /*8210*/  DMUL R10, R6, R10 ;  /* 0x0000000a060a7228 */ /* 0x001e0c0000000000 */
[C---:B0-----:R0:W2:Y:S02]  /*8220*/  DFMA R10, R6.reuse, R10, -R4 ;  /* 0x0000000a060a722b */ /* 0x0410a40000000804 */
[----:B0-----:R-:W0:Y:S04]  /*8230*/  F2F.F64.F32 R4, R9 ;  /* 0x0000000900047310 */ /* 0x001e280000201800 */
[----:B--2---:R-:W-:-:S04]  /*8240*/  DADD R10, R6, R10 ;  /* 0x00000000060a7229 */ /* 0x004fc8000000000a */
[----:B0-----:R-:W0:-:S06]  /*8250*/  DADD R6, -R4, 1 ;  /* 0x3ff0000004067429 */ /* 0x001e0c0000000100 */
[----:B0-----:R-:W0:-:S10]  /*8260*/  DFMA R6, R4, -R10, R6 ;  /* 0x8000000a0406722b */ /* 0x001e140000000006 */
[----:B0-----:R-:W-:Y:S02]  /*8270*/  FSEL R2, R7, 1.875, !P1 ;  /* 0x3ff0000007027808 */ /* 0x001fe40004800000 */
[----:B------:R-:W-:Y:S02]  /*8280*/  FSEL R6, R6, RZ, !P1 ;  /* 0x000000ff06067208 */ /* 0x000fe40004800000 */
[----:B------:R-:W-:-:S06]  /*8290*/  LOP3.LUT R7, R2, 0x80000000, R3, 0xb8, !PT ;  /* 0x8000000002077812 */ /* 0x000fcc00078eb803 */
[----:B------:R-:W0:-:S06]  /*82a0*/  DADD R6, R6, 1 ;  /* 0x3ff0000006067429 */ /* 0x000e0c0000000000 */
[----:B0-----:R-:W0:-:S06]  /*82b0*/  DFMA R4, R6, 0.5, R32 ;  /* 0x3fe000000604782b */ /* 0x001e0c0000000020 */
[----:B0-----:R0:W2:-:S06]  /*82c0*/  DMUL R4, R4, R34 ;  /* 0x0000002204047228 */ /* 0x00108c0000000000 */
.L_x_3202:
[----:B------:R-:W-:Y:S05]  /*82d0*/  BSYNC B0 ;  /* 0x0000000000007941 */ /* 0x000fea0003800000 */
.L_x_3201:
[----:B------:R-:W-:Y:S01]  /*82e0*/  IADD3 R2, R0, 0x80, RZ ;  /* 0x0000008000027810 */ /* 0x000fe20007ffe0ff */
[----:B------:R-:W-:Y:S03]  /*82f0*/  BSSY B0, `(.L_x_3205) ;  /* 0x000006c000007945 */ /* 0x000fe60003800000 */
[----:B------:R-:W-:-:S13]  /*8300*/  ISETP.GE.AND P1, PT, R2, R31, PT ;  /* 0x0000001f0200720c */ /* 0x000fda0003f26270 */
[----:B------:R-:W-:Y:S05]  /*8310*/  @P1 BRA `(.L_x_3206) ;  /* 0x0000069000001947 */ /* 0x000fea0003800000 */
[----:B---3-5:R-:W3:Y:S01]  /*8320*/  DMUL R6, R26, -0.5 ;  /* 0xbfe000001a067828 */ /* 0x028ee20000000000 */
[----:B------:R-:W-:Y:S01]  /*8330*/  IMAD.MOV.U32 R8, RZ, RZ, 0x652b82fe ;  /* 0x652b82feff087424 */ /* 0x000fe200078e00ff */
[----:B------:R-:W-:Y:S01]  /*8340*/  BSSY B1, `(.L_x_3207) ;  /* 0x0000025000017945 */ /* 0x000fe20003800000 */
[----:B------:R-:W-:-:S03]  /*8350*/  IMAD.MOV.U32 R9, RZ, RZ, 0x3ff71547 ;  /* 0x3ff71547ff097424 */ /* 0x000fc600078e00ff */
[----:B---3--:R-:W3:-:S06]  /*8360*/  DMUL R6, R6, R26 ;  /* 0x0000001a06067228 */ /* 0x008ecc0000000000 */
[----:B---3--:R-:W3:-:S04]  /*8370*/  DFMA R8, R6, R8, 6.75539944105574400000e+15 ;  /* 0x433800000608742b */ /* 0x008ec80000000008 */
[----:B------:R-:W-:Y:S02]  /*8380*/  FSETP.GEU.FTZ.AND P1, PT, |R7|, 4.1917929649353027344, PT ;  /* 0x4086232b0700780b */ /* 0x000fe40003f3e200 */
[----:B---3--:R-:W3:-:S06]  /*8390*/  DADD R10, R8, -6.75539944105574400000e+15 ;  /* 0xc3380000080a7429 */ /* 0x008ecc0000000000 */
[----:B---3--:R-:W3:-:S06]  /*83a0*/  DFMA R12, R10, c[0x2][0x0], R6 ;  /* 0x008000000a0c7a2b */ /* 0x008ecc0000000006 */
[----:B---3--:R3:W0:Y:S02]  /*83b0*/  DFMA R10, R10, c[0x2][0x8], R12 ;  /* 0x008002000a0a7a2b */ /* 0x008624000000000c */
[----:B---3--:R-:W-:Y:S02]  /*83c0*/  IMAD.MOV.U32 R12, RZ, RZ, 0x69ce2bdf ;  /* 0x69ce2bdfff0c7424 */ /* 0x008fe400078e00ff */
[----:B------:R-:W-:-:S06]  /*83d0*/  IMAD.MOV.U32 R13, RZ, RZ, 0x3e5ade15 ;  /* 0x3e5ade15ff0d7424 */ /* 0x000fcc00078e00ff */
        /* <DEDUP_REMOVED lines=18> */
[----:B0-----:R-:W-:Y:S01]  /*8500*/  FSEL R10, R6, RZ, P2 ;  /* 0x000000ff060a7208 */ /* 0x001fe20001000000 */
[----:B------:R-:W-:Y:S01]  /*8510*/  @!P1 IMAD.MOV.U32 R6, RZ, RZ, R12 ;  /* 0x000000ffff069224 */ /* 0x000fe200078e000c */
[----:B------:R-:W-:Y:S02]  /*8520*/  @!P1 SHF.R.S32.HI R3, RZ, 0x1, R3 ;  /* 0x00000001ff039819 */ /* 0x000fe40000011403 */
[----:B------:R-:W-:-:S03]  /*8530*/  FSEL R11, R7, RZ, P2 ;  /* 0x000000ff070b7208 */ /* 0x000fc60001000000 */
[----:B------:R-:W-:Y:S02]  /*8540*/  @!P1 IMAD.IADD R8, R8, 0x1, -R3 ;  /* 0x0000000108089824 */ /* 0x000fe400078e0a03 */
[----:B------:R-:W-:-:S03]  /*8550*/  @!P1 IMAD R7, R3, 0x100000, R13 ;  /* 0x0010000003079824 */ /* 0x000fc600078e020d */
[----:B------:R-:W-:Y:S01]  /*8560*/  @!P1 LEA R9, R8, 0x3ff00000, 0x14 ;  /* 0x3ff0000008099811 */ /* 0x000fe200078ea0ff */
[----:B------:R-:W-:-:S06]  /*8570*/  @!P1 IMAD.MOV.U32 R8, RZ, RZ, RZ ;  /* 0x000000ffff089224 */ /* 0x000fcc00078e00ff */
[----:B------:R0:W3:-:S06]  /*8580*/  @!P1 DMUL R10, R6, R8 ;  /* 0x00000008060a9228 */ /* 0x0000cc0000000000 */
.L_x_3208:
[----:B------:R-:W-:Y:S05]  /*8590*/  BSYNC B1 ;  /* 0x0000000000017941 */ /* 0x000fea0003800000 */
.L_x_3207:
[----:B0-----:R-:W0:Y:S01]  /*85a0*/  DMUL R6, R26, c[0x2][0x58] ;  /* 0x008016001a067a28 */ /* 0x001e220000000000 */
[----:B------:R-:W-:Y:S02]  /*85b0*/  IMAD.MOV.U32 R8, RZ, RZ, -0x4590d87 ;  /* 0xfba6f279ff087424 */ /* 0x000fe400078e00ff */
[----:B------:R-:W-:Y:S01]  /*85c0*/  IMAD.MOV.U32 R9, RZ, RZ, 0x3cf0679a ;  /* 0x3cf0679aff097424 */ /* 0x000fe200078e00ff */
[----:B---3--:R-:W3:-:S05]  /*85d0*/  DMUL R10, R10, c[0x2][0x128] ;  /* 0x00804a000a0a7a28 */ /* 0x008eca0000000000 */
[----:B0-----:R-:W0:-:S04]  /*85e0*/  DFMA R8, |R6|, -R8, c[0x2][0x60] ;  /* 0x008018000608762b */ /* 0x001e080000000a08 */
[----:B---3--:R-:W-:-:S04]  /*85f0*/  DMUL R26, R10, R26 ;  /* 0x0000001a0a1a7228 */ /* 0x008fc80000000000 */
        /* <DEDUP_REMOVED lines=25> */
[----:B------:R-:W3:-:S06]  /*8790*/  DADD R14, |R6|, -R12 ;  /* 0x00000000060e7229 */ /* 0x000ecc0000000a0c */
[----:B---3--:R-:W-:-:S04]  /*87a0*/  DFMA R8, |R6|, R8, R14 ;  /* 0x000000080608722b */ /* 0x008fc8000000020e */
[----:B0-----:R-:W-:Y:S01]  /*87b0*/  @!P1 FMUL R3, R3, 1.175494350822287508e-38 ;  /* 0x0080000003039820 */ /* 0x001fe20000400000 */
[----:B------:R-:W-:-:S03]  /*87c0*/  DSETP.GE.AND P1, PT, |R6|, c[0x2][0x130], PT ;  /* 0x00804c000600762a */ /* 0x000fc60003f26200 */
[----:B------:R-:W-:-:S06]  /*87d0*/  FMUL.FTZ R3, R3, -1.4426950216293334961 ;  /* 0xbfb8aa3b03037820 */ /* 0x000fcc0000410000 */
[----:B------:R-:W0:Y:S02]  /*87e0*/  FRND R3, R3 ;  /* 0x0000000300037307 */ /* 0x000e240000201000 */
[----:B0-----:R-:W-:-:S06]  /*87f0*/  FMUL.FTZ R20, R3, 1 ;  /* 0x3f80000003147820 */ /* 0x001fcc0000410000 */
[----:B------:R-:W0:Y:S08]  /*8800*/  MUFU.EX2 R3, R3 ;  /* 0x0000000300037308 */ /* 0x000e300000000800 */
[----:B------:R-:W3:Y:S02]  /*8810*/  F2F.F64.F32 R10, R20 ;  /* 0x00000014000a7310 */ /* 0x000ee40000201800 */
[----:B---3--:R3:W5:-:S02]  /*8820*/  DFMA R10, -R10, c[0x2][0x120], -R12 ;  /* 0x008048000a0a7a2b */ /* 0x008744000000090c */
[----:B---3--:R-:W-:Y:S02]  /*8830*/  IMAD.MOV.U32 R12, RZ, RZ, -0x5b8be47f ;  /* 0xa4741b81ff0c7424 */ /* 0x008fe400078e00ff */
[----:B------:R-:W-:-:S06]  /*8840*/  IMAD.MOV.U32 R13, RZ, RZ, 0x3e5ae904 ;  /* 0x3e5ae904ff0d7424 */ /* 0x000fcc00078e00ff */
[----:B-----5:R-:W3:-:S06]  /*8850*/  DFMA R12, R10, R12, c[0x2][0x138] ;  /* 0x00804e000a0c762b */ /* 0x020ecc000000000c */
[----:B---3--:R-:W3:-:S06]  /*8860*/  DFMA R12, R10, R12, c[0x2][0x140] ;  /* 0x008050000a0c762b */ /* 0x008ecc000000000c */
[----:B---3--:R-:W3:-:S06]  /*8870*/  DFMA R12, R10, R12, c[0x2][0x148] ;  /* 0x008052000a0c762b */ /* 0x008ecc000000000c */
[----:B---3--:R-:W3:-:S06]  /*8880*/  DFMA R12, R10, R12, c[0x2][0x150] ;  /* 0x008054000a0c762b */ /* 0x008ecc000000000c */
[----:B---3--:R-:W3:-:S06]  /*8890*/  DFMA R12, R10, R12, c[0x2][0x158] ;  /* 0x008056000a0c762b */ /* 0x008ecc000000000c */
[----:B---3--:R-:W3:-:S06]  /*88a0*/  DFMA R12, R10, R12, c[0x2][0x160] ;  /* 0x008058000a0c762b */ /* 0x008ecc000000000c */
[----:B---3--:R-:W3:-:S06]  /*88b0*/  DFMA R12, R10, R12, c[0x2][0x168] ;  /* 0x00805a000a0c762b */ /* 0x008ecc000000000c */
[----:B---3--:R-:W3:-:S06]  /*88c0*/  DFMA R12, R10, R12, c[0x2][0x170] ;  /* 0x00805c000a0c762b */ /* 0x008ecc000000000c */
[----:B---3--:R-:W3:-:S06]  /*88d0*/  DFMA R12, R10, R12, c[0x2][0x178] ;  /* 0x00805e000a0c762b */ /* 0x008ecc000000000c */
[----:B---3--:R-:W3:-:S06]  /*88e0*/  DMUL R12, R10, R12 ;  /* 0x0000000c0a0c7228 */ /* 0x008ecc0000000000 */
[----:B---3--:R0:W3:Y:S02]  /*88f0*/  DFMA R12, R10, R12, -R8 ;  /* 0x0000000c0a0c722b */ /* 0x0080e40000000808 */
[----:B0-----:R-:W-:-:S04]  /*8900*/  FMUL.FTZ R8, R3, 1 ;  /* 0x3f80000003087820 */ /* 0x001fc80000410000 */
[----:B---3--:R-:W-:Y:S02]  /*8910*/  DADD R12, R10, R12 ;  /* 0x000000000a0c7229 */ /* 0x008fe4000000000c */
[----:B------:R-:W0:Y:S02]  /*8920*/  F2F.F64.F32 R8, R8 ;  /* 0x0000000800087310 */ /* 0x000e240000201800 */
[----:B0-----:R-:W0:-:S06]  /*8930*/  DADD R10, -R8, 1 ;  /* 0x3ff00000080a7429 */ /* 0x001e0c0000000100 */
[----:B0-----:R-:W0:-:S10]  /*8940*/  DFMA R10, R8, -R12, R10 ;  /* 0x8000000c080a722b */ /* 0x001e14000000000a */
[----:B0-----:R-:W-:Y:S02]  /*8950*/  FSEL R6, R11, 1.875, !P1 ;  /* 0x3ff000000b067808 */ /* 0x001fe40004800000 */
[----:B------:R-:W-:Y:S02]  /*8960*/  FSEL R10, R10, RZ, !P1 ;  /* 0x000000ff0a0a7208 */ /* 0x000fe40004800000 */
[----:B------:R-:W-:-:S06]  /*8970*/  LOP3.LUT R11, R6, 0x80000000, R7, 0xb8, !PT ;  /* 0x80000000060b7812 */ /* 0x000fcc00078eb807 */
[----:B------:R-:W0:-:S06]  /*8980*/  DADD R10, R10, 1 ;  /* 0x3ff000000a0a7429 */ /* 0x000e0c0000000000 */
[----:B0-----:R-:W0:-:S06]  /*8990*/  DFMA R10, R10, 0.5, R26 ;  /* 0x3fe000000a0a782b */ /* 0x001e0c000000001a */
[----:B01----:R0:W1:-:S06]  /*89a0*/  DMUL R28, R10, R28 ;  /* 0x0000001c0a1c7228 */ /* 0x00304c0000000000 */
.L_x_3206:
[----:B------:R-:W-:Y:S05]  /*89b0*/  BSYNC B0 ;  /* 0x0000000000007941 */ /* 0x000fea0003800000 */
.L_x_3205:
[----:B------:R-:W-:Y:S01]  /*89c0*/  IADD3 R6, R0, 0x100, RZ ;  /* 0x0000010000067810 */ /* 0x000fe20007ffe0ff */
[----:B------:R-:W-:Y:S03]  /*89d0*/  BSSY B0, `(.L_x_3209) ;  /* 0x000006c000007945 */ /* 0x000fe60003800000 */
[----:B------:R-:W-:-:S13]  /*89e0*/  ISETP.GE.AND P1, PT, R6, R31, PT ;  /* 0x0000001f0600720c */ /* 0x000fda0003f26270 */
[----:B------:R-:W-:Y:S05]  /*89f0*/  @P1 BRA `(.L_x_3210) ;  /* 0x0000069000001947 */ /* 0x000fea0003800000 */
[----:B----45:R-:W4:Y:S01]  /*8a00*/  DMUL R6, R22, -0.5 ;  /* 0xbfe0000016067828 */ /* 0x030f220000000000 */
[----:B------:R-:W-:Y:S01]  /*8a10*/  IMAD.MOV.U32 R8, RZ, RZ, 0x652b82fe ;  /* 0x652b82feff087424 */ /* 0x000fe200078e00ff */
[----:B------:R-:W-:Y:S01]  /*8a20*/  BSSY B1, `(.L_x_3211) ;  /* 0x0000025000017945 */ /* 0x000fe20003800000 */
[----:B------:R-:W-:-:S03]  /*8a30*/  IMAD.MOV.U32 R9, RZ, RZ, 0x3ff71547 ;  /* 0x3ff71547ff097424 */ /* 0x000fc600078e00ff */
[----:B----4-:R-:W4:-:S06]  /*8a40*/  DMUL R6, R6, R22 ;  /* 0x0000001606067228 */ /* 0x010f0c0000000000 */
[----:B----4-:R-:W4:-:S04]  /*8a50*/  DFMA R8, R6, R8, 6.75539944105574400000e+15 ;  /* 0x433800000608742b */ /* 0x010f080000000008 */
[----:B------:R-:W-:Y:S02]  /*8a60*/  FSETP.GEU.FTZ.AND P1, PT, |R7|, 4.1917929649353027344, PT ;  /* 0x4086232b0700780b */ /* 0x000fe40003f3e200 */
[----:B0---4-:R-:W0:-:S06]  /*8a70*/  DADD R10, R8, -6.75539944105574400000e+15 ;  /* 0xc3380000080a7429 */ /* 0x011e0c0000000000 */
[----:B0-----:R-:W0:-:S06]  /*8a80*/  DFMA R12, R10, c[0x2][0x0], R6 ;  /* 0x008000000a0c7a2b */ /* 0x001e0c0000000006 */
[----:B0-----:R0:W4:Y:S02]  /*8a90*/  DFMA R10, R10, c[0x2][0x8], R12 ;  /* 0x008002000a0a7a2b */ /* 0x001124000000000c */
[----:B0-----:R-:W-:Y:S02]  /*8aa0*/  IMAD.MOV.U32 R12, RZ, RZ, 0x69ce2bdf ;  /* 0x69ce2bdfff0c7424 */ /* 0x001fe400078e00ff */
[----:B------:R-:W-:-:S06]  /*8ab0*/  IMAD.MOV.U32 R13, RZ, RZ, 0x3e5ade15 ;  /* 0x3e5ade15ff0d7424 */ /* 0x000fcc00078e00ff */
[----:B----4-:R-:W0:-:S06]  /*8ac0*/  DFMA R12, R10, R12, c[0x2][0x10] ;  /* 0x008004000a0c762b */ /* 0x010e0c000000000c */
        /* <DEDUP_REMOVED lines=14> */
[----:B------:R-:W-:-:S04]  /*8bb0*/  DADD R10, R6, +INF ;  /* 0x7ff00000060a7429 */ /* 0x000fc80000000000 */
[----:B------:R-:W0:-:S06]  /*8bc0*/  DSETP.GEU.AND P2, PT, R6, RZ, PT ;  /* 0x000000ff0600722a */ /* 0x000e0c0003f4e000 */
[----:B0-----:R-:W-:Y:S02]  /*8bd0*/  FSEL R10, R10, RZ, P2 ;  /* 0x000000ff0a0a7208 */ /* 0x001fe40001000000 */
[----:B------:R-:W-:Y:S01]  /*8be0*/  @!P1 LEA.HI R3, R8, R8, RZ, 0x1 ;  /* 0x0000000808039211 */ /* 0x000fe200078f08ff */
[----:B------:R-:W-:Y:S01]  /*8bf0*/  @!P1 IMAD.MOV.U32 R6, RZ, RZ, R12 ;  /* 0x000000ffff069224 */ /* 0x000fe200078e000c */
[----:B------:R-:W-:Y:S02]  /*8c00*/  FSEL R11, R11, RZ, P2 ;  /* 0x000000ff0b0b7208 */ /* 0x000fe40001000000 */
[----:B------:R-:W-:-:S05]  /*8c10*/  @!P1 SHF.R.S32.HI R3, RZ, 0x1, R3 ;  /* 0x00000001ff039819 */ /* 0x000fca0000011403 */
[----:B------:R-:W-:Y:S02]  /*8c20*/  @!P1 IMAD.IADD R8, R8, 0x1, -R3 ;  /* 0x0000000108089824 */ /* 0x000fe400078e0a03 */
[----:B------:R-:W-:-:S03]  /*8c30*/  @!P1 IMAD R7, R3, 0x100000, R13 ;  /* 0x0010000003079824 */ /* 0x000fc600078e020d */
[----:B------:R-:W-:Y:S01]  /*8c40*/  @!P1 LEA R9, R8, 0x3ff00000, 0x14 ;  /* 0x3ff0000008099811 */ /* 0x000fe200078ea0ff */
[----:B------:R-:W-:-:S06]  /*8c50*/  @!P1 IMAD.MOV.U32 R8, RZ, RZ, RZ ;  /* 0x000000ffff089224 */ /* 0x000fcc00078e00ff */
[----:B------:R0:W4:-:S06]  /*8c60*/  @!P1 DMUL R10, R6, R8 ;  /* 0x00000008060a9228 */ /* 0x00010c0000000000 */
.L_x_3212:
[----:B------:R-:W-:Y:S05]  /*8c70*/  BSYNC B1 ;  /* 0x0000000000017941 */ /* 0x000fea0003800000 */
.L_x_3211:
[----:B0-----:R-:W0:Y:S01]  /*8c80*/  DMUL R6, R22, c[0x2][0x58] ;  /* 0x0080160016067a28 */ /* 0x001e220000000000 */
[----:B------:R-:W-:Y:S02]  /*8c90*/  IMAD.MOV.U32 R8, RZ, RZ, -0x4590d87 ;  /* 0xfba6f279ff087424 */ /* 0x000fe400078e00ff */
[----:B------:R-:W-:Y:S01]  /*8ca0*/  IMAD.MOV.U32 R9, RZ, RZ, 0x3cf0679a ;  /* 0x3cf0679aff097424 */ /* 0x000fe200078e00ff */
[----:B----4-:R-:W4:-:S05]  /*8cb0*/  DMUL R10, R10, c[0x2][0x128] ;  /* 0x00804a000a0a7a28 */ /* 0x010f0a0000000000 */
[----:B0-----:R-:W0:-:S04]  /*8cc0*/  DFMA R8, |R6|, -R8, c[0x2][0x60] ;  /* 0x008018000608762b */ /* 0x001e080000000a08 */
[----:B----4-:R-:W-:-:S04]  /*8cd0*/  DMUL R10, R10, R22 ;  /* 0x000000160a0a7228 */ /* 0x010fc80000000000 */
        /* <DEDUP_REMOVED lines=25> */
[----:B------:R-:W4:-:S06]  /*8e70*/  DADD R20, |R6|, -R14 ;  /* 0x0000000006147229 */ /* 0x000f0c0000000a0e */
[C---:B----4-:R4:W-:Y:S02]  /*8e80*/  DFMA R12, |R6|.reuse, R12, R20 ;  /* 0x0000000c060c722b */ /* 0x0509e40000000214 */
[----:B----4-:R-:W-:Y:S02]  /*8e90*/  IMAD.MOV.U32 R20, RZ, RZ, -0x5b8be47f ;  /* 0xa4741b81ff147424 */ /* 0x010fe400078e00ff */
[----:B------:R-:W-:Y:S02]  /*8ea0*/  IMAD.MOV.U32 R21, RZ, RZ, 0x3e5ae904 ;  /* 0x3e5ae904ff157424 */ /* 0x000fe400078e00ff */
[----:B0-----:R-:W-:Y:S01]  /*8eb0*/  @!P1 FMUL R3, R3, 1.175494350822287508e-38 ;  /* 0x0080000003039820 */ /* 0x001fe20000400000 */
[----:B------:R-:W-:-:S03]  /*8ec0*/  DSETP.GE.AND P1, PT, |R6|, c[0x2][0x130], PT ;  /* 0x00804c000600762a */ /* 0x000fc60003f26200 */
[----:B------:R-:W-:-:S06]  /*8ed0*/  FMUL.FTZ R3, R3, -1.4426950216293334961 ;  /* 0xbfb8aa3b03037820 */ /* 0x000fcc0000410000 */
[----:B------:R-:W0:Y:S02]  /*8ee0*/  FRND R3, R3 ;  /* 0x0000000300037307 */ /* 0x000e240000201000 */
[----:B0--3--:R-:W-:-:S06]  /*8ef0*/  FMUL.FTZ R26, R3, 1 ;  /* 0x3f800000031a7820 */ /* 0x009fcc0000410000 */
[----:B------:R-:W0:Y:S08]  /*8f00*/  MUFU.EX2 R3, R3 ;  /* 0x0000000300037308 */ /* 0x000e300000000800 */
[----:B------:R-:W3:Y:S02]  /*8f10*/  F2F.F64.F32 R8, R26 ;  /* 0x0000001a00087310 */ /* 0x000ee40000201800 */
[----:B---3--:R-:W3:-:S06]  /*8f20*/  DFMA R8, -R8, c[0x2][0x120], -R14 ;  /* 0x0080480008087a2b */ /* 0x008ecc000000090e */
        /* <DEDUP_REMOVED lines=21> */
[----:B0-----:R0:W3:-:S06]  /*9080*/  DMUL R24, R8, R24 ;  /* 0x0000001808187228 */ /* 0x0010cc0000000000 */
.L_x_3210:
[----:B------:R-:W-:Y:S05]  /*9090*/  BSYNC B0 ;  /* 0x0000000000007941 */ /* 0x000fea0003800000 */
.L_x_3209:
[----:B------:R-:W-:Y:S01]  /*90a0*/  IADD3 R6, R0, 0x180, RZ ;  /* 0x0000018000067810 */ /* 0x000fe20007ffe0ff */
[----:B------:R-:W-:Y:S03]  /*90b0*/  BSSY B0, `(.L_x_3213) ;  /* 0x000006b000007945 */ /* 0x000fe60003800000 */
[----:B------:R-:W-:-:S13]  /*90c0*/  ISETP.GE.AND P1, PT, R6, R31, PT ;  /* 0x0000001f0600720c */ /* 0x000fda0003f26270 */
[----:B------:R-:W-:Y:S05]  /*90d0*/  @P1 BRA `(.L_x_3214) ;  /* 0x0000068000001947 */ /* 0x000fea0003800000 */
[----:B----45:R-:W4:Y:S01]  /*90e0*/  DMUL R6, R18, c[0x2][0x58] ;  /* 0x0080160012067a28 */ /* 0x030f220000000000 */
[----:B0-----:R-:W-:Y:S01]  /*90f0*/  IMAD.MOV.U32 R8, RZ, RZ, -0x4590d87 ;  /* 0xfba6f279ff087424 */ /* 0x001fe200078e00ff */
[----:B------:R-:W-:Y:S01]  /*9100*/  BSSY B1, `(.L_x_3215) ;  /* 0x000003f000017945 */ /* 0x000fe20003800000 */
[----:B------:R-:W-:Y:S02]  /*9110*/  IMAD.MOV.U32 R9, RZ, RZ, 0x3cf0679a ;  /* 0x3cf0679aff097424 */ /* 0x000fe400078e00ff */
[----:B------:R-:W-:Y:S02]  /*9120*/  IMAD.MOV.U32 R14, RZ, RZ, 0x652b82fe ;  /* 0x652b82feff0e7424 */ /* 0x000fe400078e00ff */
[----:B------:R-:W-:Y:S02]  /*9130*/  IMAD.MOV.U32 R15, RZ, RZ, 0x3ff71547 ;  /* 0x3ff71547ff0f7424 */ /* 0x000fe400078e00ff */
[----:B----4-:R-:W0:-:S06]  /*9140*/  DFMA R8, |R6|, -R8, c[0x2][0x60] ;  /* 0x008018000608762b */ /* 0x010e0c0000000a08 */
[----:B0-----:R-:W0:-:S06]  /*9150*/  DFMA R8, |R6|, R8, c[0x2][0x68] ;  /* 0x00801a000608762b */ /* 0x001e0c0000000208 */
[----:B0-----:R-:W0:-:S06]  /*9160*/  DFMA R8, |R6|, R8, c[0x2][0x70] ;  /* 0x00801c000608762b */ /* 0x001e0c0000000208 */
[----:B0-----:R-:W0:-:S06]  /*9170*/  DFMA R8, |R6|, R8, c[0x2][0x78] ;  /* 0x00801e000608762b */ /* 0x001e0c0000000208 */
[----:B0-----:R-:W0:-:S04]  /*9180*/  DFMA R10, |R6|, R8, c[0x2][0x80] ;  /* 0x00802000060a762b */ /* 0x001e080000000208 */
[----:B------:R-:W4:-:S04]  /*9190*/  DMUL R8, R18, -0.5 ;  /* 0xbfe0000012087828 */ /* 0x000f080000000000 */
[----:B0-----:R-:W0:-:S04]  /*91a0*/  DFMA R10, |R6|, R10, c[0x2][0x88] ;  /* 0x00802200060a762b */ /* 0x001e08000000020a */
[----:B----4-:R-:W4:-:S04]  /*91b0*/  DMUL R8, R8, R18 ;  /* 0x0000001208087228 */ /* 0x010f080000000000 */
[----:B0-----:R-:W0:-:S04]  /*91c0*/  DFMA R12, |R6|, R10, c[0x2][0x90] ;  /* 0x00802400060c762b */ /* 0x001e08000000020a */
[----:B----4-:R-:W4:Y:S02]  /*91d0*/  DFMA R10, R8, R14, 6.75539944105574400000e+15 ;  /* 0x43380000080a742b */ /* 0x010f24000000000e */
[----:B------:R-:W-:Y:S02]  /*91e0*/  FSETP.GEU.FTZ.AND P1, PT, |R9|, 4.1917929649353027344, PT ;  /* 0x4086232b0900780b */ /* 0x000fe40003f3e200 */
[----:B0-----:R-:W0:-:S04]  /*91f0*/  DFMA R14, |R6|, R12, c[0x2][0x98] ;  /* 0x00802600060e762b */ /* 0x001e08000000020c */
[----:B----4-:R-:W4:-:S04]  /*9200*/  DADD R12, R10, -6.75539944105574400000e+15 ;  /* 0xc33800000a0c7429 */ /* 0x010f080000000000 */
[----:B0-----:R-:W0:-:S04]  /*9210*/  DFMA R20, |R6|, R14, c[0x2][0xa0] ;  /* 0x008028000614762b */ /* 0x001e08000000020e */
[----:B----4-:R-:W4:-:S04]  /*9220*/  DFMA R14, R12, c[0x2][0x0], R8 ;  /* 0x008000000c0e7a2b */ /* 0x010f080000000008 */
[----:B0-----:R-:W0:-:S04]  /*9230*/  DFMA R20, |R6|, R20, c[0x2][0xa8] ;  /* 0x00802a000614762b */ /* 0x001e080000000214 */
[----:B----4-:R4:W-:Y:S02]  /*9240*/  DFMA R12, R12, c[0x2][0x8], R14 ;  /* 0x008002000c0c7a2b */ /* 0x0109e4000000000e */
[----:B----4-:R-:W-:Y:S02]  /*9250*/  IMAD.MOV.U32 R14, RZ, RZ, 0x69ce2bdf ;  /* 0x69ce2bdfff0e7424 */ /* 0x010fe400078e00ff */
[----:B0-----:R-:W0:Y:S01]  /*9260*/  DFMA R20, |R6|, R20, c[0x2][0xb0] ;  /* 0x00802c000614762b */ /* 0x001e220000000214 */
[----:B------:R-:W-:-:S05]  /*9270*/  IMAD.MOV.U32 R15, RZ, RZ, 0x3e5ade15 ;  /* 0x3e5ade15ff0f7424 */ /* 0x000fca00078e00ff */
[----:B0-----:R-:W0:-:S04]  /*9280*/  DFMA R20, |R6|, R20, c[0x2][0xb8] ;  /* 0x00802e000614762b */ /* 0x001e080000000214 */
[----:B------:R-:W4:-:S04]  /*9290*/  DFMA R14, R12, R14, c[0x2][0x10] ;  /* 0x008004000c0e762b */ /* 0x000f08000000000e */
[----:B0-----:R-:W0:-:S04]  /*92a0*/  DFMA R20, |R6|, R20, c[0x2][0xc0] ;  /* 0x008030000614762b */ /* 0x001e080000000214 */
[----:B----4-:R-:W4:-:S04]  /*92b0*/  DFMA R14, R12, R14, c[0x2][0x18] ;  /* 0x008006000c0e762b */ /* 0x010f08000000000e */
        /* <DEDUP_REMOVED lines=15> */
[----:B----4-:R-:W4:-:S04]  /*93b0*/  DFMA R14, R12, R14, 1 ;  /* 0x3ff000000c0e742b */ /* 0x010f08000000000e */
[----:B0-----:R-:W0:-:S04]  /*93c0*/  DFMA R20, |R6|, R20, c[0x2][0x108] ;  /* 0x008042000614762b */ /* 0x001e080000000214 */
[----:B----4-:R-:W-:-:S04]  /*93d0*/  DFMA R22, R12, R14, 1 ;  /* 0x3ff000000c16742b */ /* 0x010fc8000000000e */
[----:B0-----:R-:W0:-:S06]  /*93e0*/  DFMA R12, |R6|, R20, c[0x2][0x110] ;  /* 0x00804400060c762b */ /* 0x001e0c0000000214 */
[----:B0-----:R0:W4:Y:S01]  /*93f0*/  DFMA R14, |R6|, R12, |R6| ;  /* 0x0000000c060e722b */ /* 0x0011220000000606 */
[----:B------:R-:W-:Y:S02]  /*9400*/  IMAD R21, R10, 0x100000, R23 ;  /* 0x001000000a157824 */ /* 0x000fe400078e0217 */
[----:B------:R-:W-:Y:S01]  /*9410*/  IMAD.MOV.U32 R20, RZ, RZ, R22 ;  /* 0x000000ffff147224 */ /* 0x000fe200078e0016 */
[----:B------:R-:W-:Y:S05]  /*9420*/  @!P1 BRA `(.L_x_3216) ;  /* 0x000000c000009947 */ /* 0x000fea0003800000 */
[----:B0---4-:R-:W-:Y:S01]  /*9430*/  FSETP.GEU.FTZ.AND P1, PT, |R9|, 4.2275390625, PT ;  /* 0x408748000900780b */ /* 0x011fe20003f3e200 */
[----:B------:R-:W-:-:S04]  /*9440*/  DSETP.GEU.AND P2, PT, R8, RZ, PT ;  /* 0x000000ff0800722a */ /* 0x000fc80003f4e000 */
[----:B------:R-:W0:-:S08]  /*9450*/  DADD R8, R8, +INF ;  /* 0x7ff0000008087429 */ /* 0x000e100000000000 */
[----:B------:R-:W-:Y:S02]  /*9460*/  @!P1 LEA.HI R3, R10, R10, RZ, 0x1 ;  /* 0x0000000a0a039211 */ /* 0x000fe400078f08ff */
[----:B0-----:R-:W-:Y:S01]  /*9470*/  FSEL R20, R8, RZ, P2 ;  /* 0x000000ff08147208 */ /* 0x001fe20001000000 */
[----:B------:R-:W-:Y:S01]  /*9480*/  @!P1 IMAD.MOV.U32 R8, RZ, RZ, RZ ;  /* 0x000000ffff089224 */ /* 0x000fe200078e00ff */
[----:B------:R-:W-:Y:S02]  /*9490*/  @!P1 SHF.R.S32.HI R3, RZ, 0x1, R3 ;  /* 0x00000001ff039819 */ /* 0x000fe40000011403 */
[----:B------:R-:W-:-:S03]  /*94a0*/  FSEL R21, R9, RZ, P2 ;  /* 0x000000ff09157208 */ /* 0x000fc60001000000 */
[----:B------:R-:W-:Y:S02]  /*94b0*/  @!P1 IMAD.IADD R10, R10, 0x1, -R3 ;  /* 0x000000010a0a9824 */ /* 0x000fe400078e0a03 */
[----:B------:R-:W-:-:S03]  /*94c0*/  @!P1 IMAD R23, R3, 0x100000, R23 ;  /* 0x0010000003179824 */ /* 0x000fc600078e0217 */
[----:B------:R-:W-:-:S06]  /*94d0*/  @!P1 LEA R9, R10, 0x3ff00000, 0x14 ;  /* 0x3ff000000a099811 */ /* 0x000fcc00078ea0ff */
[----:B------:R0:W4:-:S06]  /*94e0*/  @!P1 DMUL R20, R22, R8 ;  /* 0x0000000816149228 */ /* 0x00010c0000000000 */
.L_x_3216:
[----:B0---4-:R-:W-:Y:S05]  /*94f0*/  BSYNC B1 ;  /* 0x0000000000017941 */ /* 0x011fea0003800000 */
.L_x_3215:
[----:B------:R-:W0:Y:S01]  /*9500*/  F2F.F32.F64 R3, R14 ;  /* 0x0000000e00037310 */ /* 0x000e220000301000 */
[----:B------:R-:W-:Y:S01]  /*9510*/  DSETP.GEU.AND P1, PT, |R14|, c[0x2][0x118], PT ;  /* 0x008046000e00762a */ /* 0x000fe20003f2e200 */
[----:B------:R-:W-:Y:S02]  /*9520*/  IMAD.MOV.U32 R10, RZ, RZ, -0x5b8be47f ;  /* 0xa4741b81ff0a7424 */ /* 0x000fe400078e00ff */
[----:B------:R-:W-:Y:S01]  /*9530*/  IMAD.MOV.U32 R11, RZ, RZ, 0x3e5ae904 ;  /* 0x3e5ae904ff0b7424 */ /* 0x000fe200078e00ff */
[----:B------:R-:W4:-:S06]  /*9540*/  DMUL R20, R20, c[0x2][0x128] ;  /* 0x00804a0014147a28 */ /* 0x000f0c0000000000 */
[----:B----4-:R-:W-:-:S04]  /*9550*/  DMUL R20, R20, R18 ;  /* 0x0000001214147228 */ /* 0x010fc80000000000 */
[----:B0-----:R-:W-:Y:S01]  /*9560*/  @!P1 FMUL R3, R3, 1.175494350822287508e-38 ;  /* 0x0080000003039820 */ /* 0x001fe20000400000 */
[----:B------:R-:W-:-:S03]  /*9570*/  DSETP.GE.AND P1, PT, |R6|, c[0x2][0x130], PT ;  /* 0x00804c000600762a */ /* 0x000fc60003f26200 */
[----:B------:R-:W-:-:S06]  /*9580*/  FMUL.FTZ R3, R3, -1.4426950216293334961 ;  /* 0xbfb8aa3b03037820 */ /* 0x000fcc0000410000 */
[----:B------:R-:W0:Y:S02]  /*9590*/  FRND R3, R3 ;  /* 0x0000000300037307 */ /* 0x000e240000201000 */
[----:B0-----:R-:W-:-:S06]  /*95a0*/  FMUL.FTZ R22, R3, 1 ;  /* 0x3f80000003167820 */ /* 0x001fcc0000410000 */
[----:B------:R-:W0:Y:S08]  /*95b0*/  MUFU.EX2 R23, R3 ;  /* 0x0000000300177308 */ /* 0x000e300000000800 */
[----:B------:R-:W4:Y:S01]  /*95c0*/  F2F.F64.F32 R8, R22 ;  /* 0x0000001600087310 */ /* 0x000f220000201800 */
[----:B0-----:R-:W-:Y:S01]  /*95d0*/  FMUL.FTZ R23, R23, 1 ;  /* 0x3f80000017177820 */ /* 0x001fe20000410000 */
[----:B----4-:R-:W0:-:S04]  /*95e0*/  DFMA R8, -R8, c[0x2][0x120], -R14 ;  /* 0x0080480008087a2b */ /* 0x010e08000000090e */
[----:B------:R-:W4:-:S04]  /*95f0*/  DADD R14, |R6|, -R14 ;  /* 0x00000000060e7229 */ /* 0x000f080000000a0e */
[----:B0-----:R-:W0:-:S04]  /*9600*/  DFMA R10, R8, R10, c[0x2][0x138] ;  /* 0x00804e00080a762b */ /* 0x001e08000000000a */
[----:B----4-:R-:W-:-:S04]  /*9610*/  DFMA R14, |R6|, R12, R14 ;  /* 0x0000000c060e722b */ /* 0x010fc8000000020e */
[----:B0-----:R-:W0:-:S06]  /*9620*/  DFMA R10, R8, R10, c[0x2][0x140] ;  /* 0x00805000080a762b */ /* 0x001e0c000000000a */
[----:B0-----:R-:W0:-:S06]  /*9630*/  DFMA R10, R8, R10, c[0x2][0x148] ;  /* 0x00805200080a762b */ /* 0x001e0c000000000a */
[----:B0-----:R-:W0:-:S06]  /*9640*/  DFMA R10, R8, R10, c[0x2][0x150] ;  /* 0x00805400080a762b */ /* 0x001e0c000000000a */
[----:B0-----:R-:W0:-:S06]  /*9650*/  DFMA R10, R8, R10, c[0x2][0x158] ;  /* 0x00805600080a762b */ /* 0x001e0c000000000a */
[----:B0-----:R-:W0:-:S06]  /*9660*/  DFMA R10, R8, R10, c[0x2][0x160] ;  /* 0x00805800080a762b */ /* 0x001e0c000000000a */
[----:B0-----:R-:W0:-:S06]  /*9670*/  DFMA R10, R8, R10, c[0x2][0x168] ;  /* 0x00805a00080a762b */ /* 0x001e0c000000000a */
[----:B0-----:R-:W0:-:S06]  /*9680*/  DFMA R10, R8, R10, c[0x2][0x170] ;  /* 0x00805c00080a762b */ /* 0x001e0c000000000a */
[----:B0-----:R0:W4:-:S04]  /*9690*/  DFMA R12, R8, R10, c[0x2][0x178] ;  /* 0x00805e00080c762b */ /* 0x001108000000000a */
[----:B0-----:R-:W0:Y:S02]  /*96a0*/  F2F.F64.F32 R10, R23 ;  /* 0x00000017000a7310 */ /* 0x001e240000201800 */
[----:B----4-:R-:W4:-:S06]  /*96b0*/  DMUL R12, R8, R12 ;  /* 0x0000000c080c7228 */ /* 0x010f0c0000000000 */
[----:B----4-:R-:W4:-:S06]  /*96c0*/  DFMA R12, R8, R12, -R14 ;  /* 0x0000000c080c722b */ /* 0x010f0c000000080e */
[----:B----4-:R-:W-:-:S04]  /*96d0*/  DADD R12, R8, R12 ;  /* 0x00000000080c7229 */ /* 0x010fc8000000000c */
[----:B0-----:R-:W0:-:S06]  /*96e0*/  DADD R14, -R10, 1 ;  /* 0x3ff000000a0e7429 */ /* 0x001e0c0000000100 */
[----:B0-----:R-:W0:-:S10]  /*96f0*/  DFMA R12, R10, -R12, R14 ;  /* 0x8000000c0a0c722b */ /* 0x001e14000000000e */
[----:B0-----:R-:W-:Y:S02]  /*9700*/  FSEL R3, R13, 1.875, !P1 ;  /* 0x3ff000000d037808 */ /* 0x001fe40004800000 */
[----:B------:R-:W-:Y:S02]  /*9710*/  FSEL R12, R12, RZ, !P1 ;  /* 0x000000ff0c0c7208 */ /* 0x000fe40004800000 */
[----:B------:R-:W-:-:S06]  /*9720*/  LOP3.LUT R13, R3, 0x80000000, R7, 0xb8, !PT ;  /* 0x80000000030d7812 */ /* 0x000fcc00078eb807 */
[----:B------:R-:W0:-:S06]  /*9730*/  DADD R12, R12, 1 ;  /* 0x3ff000000c0c7429 */ /* 0x000e0c0000000000 */
[----:B0-----:R-:W0:-:S06]  /*9740*/  DFMA R12, R12, 0.5, R20 ;  /* 0x3fe000000c0c782b */ /* 0x001e0c0000000014 */
[----:B0-----:R0:W4:-:S06]  /*9750*/  DMUL R16, R12, R16 ;  /* 0x000000100c107228 */ /* 0x00110c0000000000 */
.L_x_3214:
[----:B------:R-:W-:Y:S05]  /*9760*/  BSYNC B0 ;  /* 0x0000000000007941 */ /* 0x000fea0003800000 */
.L_x_3213:
[----:B------:R-:W0:Y:S01]  /*9770*/  S2R R3, SR_CTAID.X ;  /* 0x0000000000037919 */ /* 0x000e220000002500 */
[----:B----45:R-:W4:Y:S01]  /*9780*/  LDC.U8 R23, c[0x0][0x190] ;  /* 0x00006400ff177b82 */ /* 0x030f220000000000 */
[----:B------:R-:W-:Y:S01]  /*9790*/  IMAD.MOV.U32 R22, RZ, RZ, -0x200 ;  /* 0xfffffe00ff167424 */ /* 0x000fe200078e00ff */
[----:B------:R-:W-:Y:S01]  /*97a0*/  BSSY B6, `(.L_x_3217) ;  /* 0x000011c000067945 */ /* 0x000fe20003800000 */
[----:B------:R-:W-:Y:S02]  /*97b0*/  IMAD.MOV.U32 R19, RZ, RZ, R0 ;  /* 0x000000ffff137224 */ /* 0x000fe400078e0000 */
[----:B0-----:R-:W-:Y:S01]  /*97c0*/  IMAD R22, R3, R22, c[0x0][0x160] ;  /* 0x0000580003167624 */ /* 0x001fe200078e0216 */
[----:B------:R-:W-:Y:S05]  /*97d0*/  @P0 BRA `(.L_x_3218) ;  /* 0x0000118000000947 */ /* 0x000fea0003800000 */
[----:B----4-:R-:W-:Y:S01]  /*97e0*/  IMAD R0, R3, 0x200, R0 ;  /* 0x0000020003007824 */ /* 0x010fe200078e0200 */
        /* <DEDUP_REMOVED lines=15> */
[----:B--2---:R-:W0:Y:S01]  /*98e0*/  F2I.F64.TRUNC R5, R4 ;  /* 0x0000000400057311 */ /* 0x004e22000030d100 */
[----:B------:R-:W-:Y:S01]  /*98f0*/  IMAD.MOV.U32 R19, RZ, RZ, R2 ;  /* 0x000000ffff137224 */ /* 0x000fe200078e0002 */
[----:B0-----:R0:W-:Y:S01]  /*9900*/  STG.E.U8 [R8.64], R5 ;  /* 0x0000000508007986 */ /* 0x0011e2000c101124 */
[----:B------:R-:W-:Y:S05]  /*9910*/  BRA `(.L_x_3218) ;  /* 0x0000104000007947 */ /* 0x000fea0003800000 */
.L_x_3222:
[----:B--2---:R-:W0:Y:S01]  /*9920*/  F2I.S64.F64.TRUNC R4, R4 ;  /* 0x0000000400047311 */ /* 0x004e22000030d900 */
[----:B------:R-:W-:Y:S02]  /*9930*/  IMAD.MOV.U32 R19, RZ, RZ, R2 ;  /* 0x000000ffff137224 */ /* 0x000fe400078e0002 */
[----:B0-----:R-:W-:-:S05]  /*9940*/  IMAD.MOV.U32 R3, RZ, RZ, R4 ;  /* 0x000000ffff037224 */ /* 0x001fca00078e0004 */
[----:B------:R0:W-:Y:S01]  /*9950*/  STG.E.U8 [R8.64], R3 ;  /* 0x0000000308007986 */ /* 0x0001e2000c101124 */
[----:B------:R-:W-:Y:S05]  /*9960*/  BRA `(.L_x_3218) ;  /* 0x00000ff000007947 */ /* 0x000fea0003800000 */
.L_x_3221:
[----:B------:R-:W-:-:S13]  /*9970*/  ISETP.NE.AND P0, PT, R0, 0x2, PT ;  /* 0x000000020000780c */ /* 0x000fda0003f05270 */
[----:B------:R-:W-:Y:S05]  /*9980*/  @!P0 BRA `(.L_x_3224) ;  /* 0x000000c000008947 */ /* 0x000fea0003800000 */
[----:B------:R-:W-:-:S13]  /*9990*/  ISETP.NE.AND P0, PT, R0, 0x3, PT ;  /* 0x000000030000780c */ /* 0x000fda0003f05270 */
[----:B------:R-:W-:Y:S05]  /*99a0*/  @!P0 BRA `(.L_x_3225) ;  /* 0x0000006000008947 */ /* 0x000fea0003800000 */
[----:B------:R-:W-:-:S13]  /*99b0*/  ISETP.NE.AND P0, PT, R0, 0x4, PT ;  /* 0x000000040000780c */ /* 0x000fda0003f05270 */
[----:B------:R-:W-:Y:S05]  /*99c0*/  @P0 BRA `(.L_x_3223) ;  /* 0x00000dd000000947 */ /* 0x000fea0003800000 */
[----:B--2---:R-:W0:Y:S01]  /*99d0*/  F2I.S64.F64.TRUNC R4, R4 ;  /* 0x0000000400047311 */ /* 0x004e22000030d900 */
[----:B------:R-:W-:Y:S01]  /*99e0*/  IMAD.MOV.U32 R19, RZ, RZ, R2 ;  /* 0x000000ffff137224 */ /* 0x000fe200078e0002 */
[----:B0-----:R0:W-:Y:S01]  /*99f0*/  STG.E.64 [R8.64], R4 ;  /* 0x0000000408007986 */ /* 0x0011e2000c101b24 */
[----:B------:R-:W-:Y:S05]  /*9a00*/  BRA `(.L_x_3218) ;  /* 0x00000f5000007947 */ /* 0x000fea0003800000 */
.L_x_3225:
[----:B--2---:R-:W0:Y:S01]  /*9a10*/  F2I.F64.TRUNC R5, R4 ;  /* 0x0000000400057311 */ /* 0x004e22000030d100 */
[----:B------:R-:W-:Y:S01]  /*9a20*/  IMAD.MOV.U32 R19, RZ, RZ, R2 ;  /* 0x000000ffff137224 */ /* 0x000fe200078e0002 */
[----:B0-----:R0:W-:Y:S01]  /*9a30*/  STG.E [R8.64], R5 ;  /* 0x0000000508007986 */ /* 0x0011e2000c101924 */
[----:B------:R-:W-:Y:S05]  /*9a40*/  BRA `(.L_x_3218) ;  /* 0x00000f1000007947 */ /* 0x000fea0003800000 */
.L_x_3224:
[----:B--2---:R-:W0:Y:S01]  /*9a50*/  F2I.F64.TRUNC R5, R4 ;  /* 0x0000000400057311 */ /* 0x004e22000030d100 */
[----:B------:R-:W-:Y:S01]  /*9a60*/  IMAD.MOV.U32 R19, RZ, RZ, R2 ;  /* 0x000000ffff137224 */ /* 0x000fe200078e0002 */
[----:B0-----:R0:W-:Y:S01]  /*9a70*/  STG.E.U16 [R8.64], R5 ;  /* 0x0000000508007986 */ /* 0x0011e2000c101524 */
[----:B------:R-:W-:Y:S05]  /*9a80*/  BRA `(.L_x_3218) ;  /* 0x00000ed000007947 */ /* 0x000fea0003800000 */
.L_x_3220:
[----:B------:R-:W-:-:S13]  /*9a90*/  ISETP.GT.AND P0, PT, R0, 0x6, PT ;  /* 0x000000060000780c */ /* 0x000fda0003f04270 */
[----:B------:R-:W-:Y:S05]  /*9aa0*/  @P0 BRA `(.L_x_3226) ;  /* 0x0000011000000947 */ /* 0x000fea0003800000 */
[----:B------:R-:W-:-:S13]  /*9ab0*/  ISETP.NE.AND P0, PT, R0, 0x5, PT ;  /* 0x000000050000780c */ /* 0x000fda0003f05270 */
[----:B------:R-:W-:Y:S05]  /*9ac0*/  @!P0 BRA `(.L_x_3227) ;  /* 0x0000008000008947 */ /* 0x000fea0003800000 */
[----:B------:R-:W-:-:S13]  /*9ad0*/  ISETP.NE.AND P0, PT, R0, 0x6, PT ;  /* 0x000000060000780c */ /* 0x000fda0003f05270 */
[----:B------:R-:W-:Y:S05]  /*9ae0*/  @P0 BRA `(.L_x_3223) ;  /* 0x00000cb000000947 */ /* 0x000fea0003800000 */
[----:B--2---:R-:W0:Y:S01]  /*9af0*/  F2F.F32.F64 R3, R4 ;  /* 0x0000000400037310 */ /* 0x004e220000301000 */
[----:B------:R-:W0:Y:S01]  /*9b00*/  DSETP.GEU.AND P0, PT, |R4|, c[0x2][0x118], PT ;  /* 0x008046000400762a */ /* 0x000e220003f0e200 */
[----:B------:R-:W-:-:S13]  /*9b10*/  IMAD.MOV.U32 R19, RZ, RZ, R2 ;  /* 0x000000ffff137224 */ /* 0x000fda00078e0002 */
[----:B0-----:R-:W-:-:S05]  /*9b20*/  @!P0 FMUL R3, R3, 1.175494350822287508e-38 ;  /* 0x0080000003038820 */ /* 0x001fca0000400000 */
[----:B------:R0:W-:Y:S01]  /*9b30*/  STG.E [R8.64], R3 ;  /* 0x0000000308007986 */ /* 0x0001e2000c101924 */
[----:B------:R-:W-:Y:S05]  /*9b40*/  BRA `(.L_x_3218) ;  /* 0x00000e1000007947 */ /* 0x000fea0003800000 */
.L_x_3227:
[----:B--2---:R-:W0:Y:S01]  /*9b50*/  F2F.F32.F64 R0, R4 ;  /* 0x0000000400007310 */ /* 0x004e220000301000 */
[----:B------:R-:W0:Y:S01]  /*9b60*/  DSETP.GEU.AND P0, PT, |R4|, c[0x2][0x118], PT ;  /* 0x008046000400762a */ /* 0x000e220003f0e200 */
[----:B------:R-:W-:-:S13]  /*9b70*/  IMAD.MOV.U32 R19, RZ, RZ, R2 ;  /* 0x000000ffff137224 */ /* 0x000fda00078e0002 */
[----:B0-----:R-:W-:-:S05]  /*9b80*/  @!P0 FMUL R0, R0, 1.175494350822287508e-38 ;  /* 0x0080000000008820 */ /* 0x001fca0000400000 */
[----:B------:R-:W-:-:S05]  /*9b90*/  F2FP.PACK_AB R0, RZ, R0 ;  /* 0x00000000ff00723e */ /* 0x000fca00000000ff */
[----:B------:R0:W-:Y:S01]  /*9ba0*/  STG.E.U16 [R8.64], R0 ;  /* 0x0000000008007986 */ /* 0x0001e2000c101524 */
[----:B------:R-:W-:Y:S05]  /*9bb0*/  BRA `(.L_x_3218) ;  /* 0x00000da000007947 */ /* 0x000fea0003800000 */
.L_x_3226:
[----:B------:R-:W-:-:S13]  /*9bc0*/  ISETP.NE.AND P0, PT, R0, 0x7, PT ;  /* 0x000000070000780c */ /* 0x000fda0003f05270 */
[----:B------:R-:W-:Y:S05]  /*9bd0*/  @!P0 BRA `(.L_x_3228) ;  /* 0x0000013000008947 */ /* 0x000fea0003800000 */
[----:B------:R-:W-:-:S13]  /*9be0*/  ISETP.NE.AND P0, PT, R0, 0x8, PT ;  /* 0x000000080000780c */ /* 0x000fda0003f05270 */
[----:B------:R-:W-:Y:S05]  /*9bf0*/  @!P0 BRA `(.L_x_3229) ;  /* 0x0000009000008947 */ /* 0x000fea0003800000 */
[----:B------:R-:W-:-:S13]  /*9c00*/  ISETP.NE.AND P0, PT, R0, 0x9, PT ;  /* 0x000000090000780c */ /* 0x000fda0003f05270 */
[----:B------:R-:W-:Y:S05]  /*9c10*/  @P0 BRA `(.L_x_3223) ;  /* 0x00000b8000000947 */ /* 0x000fea0003800000 */
[----:B--2---:R-:W0:Y:S01]  /*9c20*/  F2F.F32.F64 R6, R4 ;  /* 0x0000000400067310 */ /* 0x004e220000301000 */
[----:B------:R-:W0:Y:S01]  /*9c30*/  DSETP.GEU.AND P0, PT, |R4|, c[0x2][0x118], PT ;  /* 0x008046000400762a */ /* 0x000e220003f0e200 */
[----:B------:R-:W-:Y:S02]  /*9c40*/  IMAD.MOV.U32 R7, RZ, RZ, RZ ;  /* 0x000000ffff077224 */ /* 0x000fe400078e00ff */
[----:B------:R-:W-:-:S11]  /*9c50*/  IMAD.MOV.U32 R19, RZ, RZ, R2 ;  /* 0x000000ffff137224 */ /* 0x000fd600078e0002 */
[----:B0-----:R-:W-:-:S05]  /*9c60*/  @!P0 FMUL R6, R6, 1.175494350822287508e-38 ;  /* 0x0080000006068820 */ /* 0x001fca0000400000 */
[----:B------:R0:W-:Y:S01]  /*9c70*/  STG.E.64 [R8.64], R6 ;  /* 0x0000000608007986 */ /* 0x0001e2000c101b24 */
[----:B------:R-:W-:Y:S05]  /*9c80*/  BRA `(.L_x_3218) ;  /* 0x00000cd000007947 */ /* 0x000fea0003800000 */
.L_x_3229:
[----:B--2---:R-:W0:Y:S01]  /*9c90*/  F2F.F32.F64 R0, R4 ;  /* 0x0000000400007310 */ /* 0x004e220000301000 */
[----:B------:R-:W0:Y:S01]  /*9ca0*/  DSETP.GEU.AND P0, PT, |R4|, c[0x2][0x118], PT ;  /* 0x008046000400762a */ /* 0x000e220003f0e200 */
[----:B------:R-:W-:-:S13]  /*9cb0*/  IMAD.MOV.U32 R19, RZ, RZ, R2 ;  /* 0x000000ffff137224 */ /* 0x000fda00078e0002 */
[----:B0-----:R-:W-:-:S05]  /*9cc0*/  @!P0 FMUL R0, R0, 1.175494350822287508e-38 ;  /* 0x0080000000008820 */ /* 0x001fca0000400000 */
[----:B------:R-:W-:-:S04]  /*9cd0*/  F2FP.PACK_AB R3, RZ, R0 ;  /* 0x00000000ff03723e */ /* 0x000fc800000000ff */
[----:B------:R-:W-:-:S05]  /*9ce0*/  PRMT R3, R3, 0x5410, RZ ;  /* 0x0000541003037816 */ /* 0x000fca00000000ff */
[----:B------:R0:W-:Y:S01]  /*9cf0*/  STG.E [R8.64], R3 ;  /* 0x0000000308007986 */ /* 0x0001e2000c101924 */
[----:B------:R-:W-:Y:S05]  /*9d00*/  BRA `(.L_x_3218) ;  /* 0x00000c5000007947 */ /* 0x000fea0003800000 */
.L_x_3228:
[----:B--2---:R0:W-:Y:S01]  /*9d10*/  STG.E.64 [R8.64], R4 ;  /* 0x0000000408007986 */ /* 0x0041e2000c101b24 */
[----:B------:R-:W-:Y:S01]  /*9d20*/  IMAD.MOV.U32 R19, RZ, RZ, R2 ;  /* 0x000000ffff137224 */ /* 0x000fe200078e0002 */
[----:B------:R-:W-:Y:S05]  /*9d30*/  BRA `(.L_x_3218) ;  /* 0x00000c2000007947 */ /* 0x000fea0003800000 */
.L_x_3219:
        /* <DEDUP_REMOVED lines=8> */
[----:B--2---:R-:W0:Y:S01]  /*9dc0*/  DSETP.NEU.AND P0, PT, R4, RZ, PT ;  /* 0x000000ff0400722a */ /* 0x004e220003f0d000 */
[----:B------:R-:W-:-:S05]  /*9dd0*/  IMAD.MOV.U32 R19, RZ, RZ, R2 ;  /* 0x000000ffff137224 */ /* 0x000fca00078e0002 */
[----:B0-----:R-:W-:-:S05]  /*9de0*/  SEL R3, RZ, 0x1, !P0 ;  /* 0x00000001ff037807 */ /* 0x001fca0004000000 */
[----:B------:R0:W-:Y:S01]  /*9df0*/  STG.E.U8 [R8.64], R3 ;  /* 0x0000000308007986 */ /* 0x0001e2000c101124 */
[----:B------:R-:W-:Y:S05]  /*9e00*/  BRA `(.L_x_3218) ;  /* 0x00000b5000007947 */ /* 0x000fea0003800000 */
.L_x_3232:
[----:B------:R-:W-:Y:S01]  /*9e10*/  CS2R R6, SRZ ;  /* 0x0000000000067805 */ /* 0x000fe2000001ff00 */
[----:B------:R-:W-:-:S04]  /*9e20*/  IMAD.MOV.U32 R19, RZ, RZ, R2 ;  /* 0x000000ffff137224 */ /* 0x000fc800078e0002 */
[----:B--2---:R0:W-:Y:S01]  /*9e30*/  STG.E.128 [R8.64], R4 ;  /* 0x0000000408007986 */ /* 0x0041e2000c101d24 */
[----:B------:R-:W-:Y:S05]  /*9e40*/  BRA `(.L_x_3218) ;  /* 0x00000b1000007947 */ /* 0x000fea0003800000 */
.L_x_3231:
        /* <DEDUP_REMOVED lines=23> */
.L_x_3236:
[----:B------:R-:W-:Y:S05]  /*9fc0*/  BSYNC B0 ;  /* 0x0000000000007941 */ /* 0x000fea0003800000 */
.L_x_3235:
[----:B------:R-:W-:Y:S01]  /*9fd0*/  LOP3.LUT R7, R0, R7, RZ, 0xfc, !PT ;  /* 0x0000000700077212 */ /* 0x000fe200078efcff */
[----:B------:R-:W-:-:S04]  /*9fe0*/  IMAD.MOV.U32 R19, RZ, RZ, R2 ;  /* 0x000000ffff137224 */ /* 0x000fc800078e0002 */
[----:B------:R0:W-:Y:S01]  /*9ff0*/  STG.E.U8 [R8.64], R7 ;  /* 0x0000000708007986 */ /* 0x0001e2000c101124 */
[----:B------:R-:W-:Y:S05]  /*a000*/  BRA `(.L_x_3218) ;  /* 0x0000095000007947 */ /* 0x000fea0003800000 */
.L_x_3234:
[----:B--2---:R-:W0:Y:S01]  /*a010*/  F2F.F32.F64 R7, R4 ;  /* 0x0000000400077310 */ /* 0x004e220000301000 */
        /* <DEDUP_REMOVED lines=14> */
.L_x_3238:
[----:B------:R-:W-:Y:S01]  /*a100*/  IMAD.MOV.U32 R0, RZ, RZ, 0x7f ;  /* 0x0000007fff007424 */ /* 0x000fe200078e00ff */
[----:B------:R-:W-:-:S04]  /*a110*/  ISETP.GT.U32.AND P0, PT, R3, 0x7f800000, PT ;  /* 0x7f8000000300780c */ /* 0x000fc80003f04070 */
[----:B------:R-:W-:-:S04]  /*a120*/  SEL R0, R0, 0x7c, P0 ;  /* 0x0000007c00007807 */ /* 0x000fc80000000000 */
.L_x_3239:
[----:B------:R-:W-:Y:S05]  /*a130*/  BSYNC B0 ;  /* 0x0000000000007941 */ /* 0x000fea0003800000 */
.L_x_3237:
[----:B------:R-:W-:Y:S01]  /*a140*/  LOP3.LUT R3, R7, 0x80000000, RZ, 0xc0, !PT ;  /* 0x8000000007037812 */ /* 0x000fe200078ec0ff */
[----:B------:R-:W-:-:S03]  /*a150*/  IMAD.MOV.U32 R19, RZ, RZ, R2 ;  /* 0x000000ffff137224 */ /* 0x000fc600078e0002 */
[----:B------:R-:W-:-:S04]  /*a160*/  SHF.R.U32.HI R3, RZ, 0x18, R3 ;  /* 0x00000018ff037819 */ /* 0x000fc80000011603 */
[----:B------:R-:W-:-:S05]  /*a170*/  LOP3.LUT R3, R0, R3, RZ, 0xfc, !PT ;  /* 0x0000000300037212 */ /* 0x000fca00078efcff */
[----:B------:R0:W-:Y:S01]  /*a180*/  STG.E.U8 [R8.64], R3 ;  /* 0x0000000308007986 */ /* 0x0001e2000c101124 */
[----:B------:R-:W-:Y:S05]  /*a190*/  BRA `(.L_x_3218) ;  /* 0x000007c000007947 */ /* 0x000fea0003800000 */
.L_x_3233:
[----:B--2---:R-:W0:Y:S01]  /*a1a0*/  F2F.F32.F64 R0, R4 ;  /* 0x0000000400007310 */ /* 0x004e220000301000 */
[----:B------:R-:W0:Y:S01]  /*a1b0*/  DSETP.GEU.AND P0, PT, |R4|, c[0x2][0x118], PT ;  /* 0x008046000400762a */ /* 0x000e220003f0e200 */
[----:B------:R-:W-:-:S13]  /*a1c0*/  IMAD.MOV.U32 R19, RZ, RZ, R2 ;  /* 0x000000ffff137224 */ /* 0x000fda00078e0002 */
[----:B0-----:R-:W-:-:S05]  /*a1d0*/  @!P0 FMUL R0, R0, 1.175494350822287508e-38 ;  /* 0x0080000000008820 */ /* 0x001fca0000400000 */
[----:B------:R-:W-:-:S05]  /*a1e0*/  F2FP.BF16.PACK_AB R0, RZ, R0 ;  /* 0x00000000ff00723e */ /* 0x000fca00000010ff */
[----:B------:R0:W-:Y:S01]  /*a1f0*/  STG.E.U16 [R8.64], R0 ;  /* 0x0000000008007986 */ /* 0x0001e2000c101524 */
[----:B------:R-:W-:Y:S05]  /*a200*/  BRA `(.L_x_3218) ;  /* 0x0000075000007947 */ /* 0x000fea0003800000 */
.L_x_3230:
        /* <DEDUP_REMOVED lines=8> */
[----:B--2---:R-:W0:Y:S01]  /*a290*/  F2I.U32.F64.TRUNC R5, R4 ;  /* 0x0000000400057311 */ /* 0x004e22000030d000 */
[----:B------:R-:W-:Y:S01]  /*a2a0*/  IMAD.MOV.U32 R19, RZ, RZ, R2 ;  /* 0x000000ffff137224 */ /* 0x000fe200078e0002 */
[----:B0-----:R0:W-:Y:S01]  /*a2b0*/  STG.E.U16 [R8.64], R5 ;  /* 0x0000000508007986 */ /* 0x0011e2000c101524 */
[----:B------:R-:W-:Y:S05]  /*a2c0*/  BRA `(.L_x_3218) ;  /* 0x0000069000007947 */ /* 0x000fea0003800000 */
.L_x_3242:
[----:B--2---:R-:W0:Y:S01]  /*a2d0*/  F2F.F32.F64 R7, R4 ;  /* 0x0000000400077310 */ /* 0x004e220000301000 */
        /* <DEDUP_REMOVED lines=18> */
.L_x_3245:
[----:B------:R-:W-:-:S04]  /*a400*/  LOP3.LUT R0, R7, 0x80000000, RZ, 0xc0, !PT ;  /* 0x8000000007007812 */ /* 0x000fc800078ec0ff */
[----:B------:R-:W-:-:S04]  /*a410*/  SHF.R.U32.HI R0, RZ, 0x18, R0 ;  /* 0x00000018ff007819 */ /* 0x000fc80000011600 */
[----:B------:R-:W-:Y:S02]  /*a420*/  LOP3.LUT R0, R3, R0, RZ, 0xfc, !PT ;  /* 0x0000000003007212 */ /* 0x000fe400078efcff */
.L_x_3244:
[----:B------:R-:W-:Y:S05]  /*a430*/  BSYNC B0 ;  /* 0x0000000000007941 */ /* 0x000fea0003800000 */
.L_x_3243:
[----:B------:R0:W-:Y:S01]  /*a440*/  STG.E.U8 [R8.64], R0 ;  /* 0x0000000008007986 */ /* 0x0001e2000c101124 */
[----:B------:R-:W-:Y:S01]  /*a450*/  IMAD.MOV.U32 R19, RZ, RZ, R2 ;  /* 0x000000ffff137224 */ /* 0x000fe200078e0002 */
[----:B------:R-:W-:Y:S05]  /*a460*/  BRA `(.L_x_3218) ;  /* 0x000004f000007947 */ /* 0x000fea0003800000 */
.L_x_3241:
        /* <DEDUP_REMOVED lines=19> */
.L_x_3248:
[----:B------:R-:W-:-:S04]  /*a5a0*/  LOP3.LUT R0, R7, 0x80000000, RZ, 0xc0, !PT ;  /* 0x8000000007007812 */ /* 0x000fc800078ec0ff */
[----:B------:R-:W-:-:S04]  /*a5b0*/  SHF.R.U32.HI R0, RZ, 0x18, R0 ;  /* 0x00000018ff007819 */ /* 0x000fc80000011600 */
[----:B------:R-:W-:Y:S02]  /*a5c0*/  LOP3.LUT R0, R3, R0, RZ, 0xfc, !PT ;  /* 0x0000000003007212 */ /* 0x000fe400078efcff */
.L_x_3247:
[----:B------:R-:W-:Y:S05]  /*a5d0*/  BSYNC B0 ;  /* 0x0000000000007941 */ /* 0x000fea0003800000 */
.L_x_3246:
[----:B------:R0:W-:Y:S01]  /*a5e0*/  STG.E.U8 [R8.64], R0 ;  /* 0x0000000008007986 */ /* 0x0001e2000c101124 */
[----:B------:R-:W-:Y:S01]  /*a5f0*/  IMAD.MOV.U32 R19, RZ, RZ, R2 ;  /* 0x000000ffff137224 */ /* 0x000fe200078e0002 */
[----:B------:R-:W-:Y:S05]  /*a600*/  BRA `(.L_x_3218) ;  /* 0x0000035000007947 */ /* 0x000fea0003800000 */
.L_x_3240:
        /* <DEDUP_REMOVED lines=8> */
[----:B------:R-:W-:-:S13]  /*a690*/  IMAD.MOV.U32 R19, RZ, RZ, R2 ;  /* 0x000000ffff137224 */ /* 0x000fda00078e0002 */
        /* <DEDUP_REMOVED lines=16> */
.L_x_3223:
[----:B------:R-:W-:Y:S01]  /*a7a0*/  MOV R14, 0x0 ;  /* 0x00000000000e7802 */ /* 0x000fe20000000f00 */
[----:B--2---:R-:W-:Y:S02]  /*a7b0*/  IMAD.MOV.U32 R4, RZ, RZ, c[0x4][0x128] ;  /* 0x01004a00ff047624 */ /* 0x004fe400078e00ff */
        /* <DEDUP_REMOVED lines=17> */
[----:B------:R-:W-:Y:S01]  /*a8d0*/  IMAD.MOV.U32 R19, RZ, RZ, R2 ;  /* 0x000000ffff137224 */ /* 0x000fe200078e0002 */
[----:B------:R-:W-:Y:S05]  /*a8e0*/  BRA `(.L_x_3218) ;  /* 0x0000007000007947 */ /* 0x000fea0003800000 */
.L_x_3250:
[----:B--2---:R-:W0:Y:S01]  /*a8f0*/  F2I.U64.F64.TRUNC R4, R4 ;  /* 0x0000000400047311 */ /* 0x004e22000030d800 */
[----:B------:R-:W-:Y:S01]  /*a900*/  IMAD.MOV.U32 R19, RZ, RZ, R2 ;  /* 0x000000ffff137224 */ /* 0x000fe200078e0002 */
[----:B0-----:R0:W-:Y:S01]  /*a910*/  STG.E.64 [R8.64], R4 ;  /* 0x0000000408007986 */ /* 0x0011e2000c101b24 */
[----:B------:R-:W-:Y:S05]  /*a920*/  BRA `(.L_x_3218) ;  /* 0x0000003000007947 */ /* 0x000fea0003800000 */
.L_x_3249:
[----:B--2---:R-:W0:Y:S01]  /*a930*/  F2I.U32.F64.TRUNC R5, R4 ;  /* 0x0000000400057311 */ /* 0x004e22000030d000 */
[----:B------:R-:W-:Y:S01]  /*a940*/  IMAD.MOV.U32 R19, RZ, RZ, R2 ;  /* 0x000000ffff137224 */ /* 0x000fe200078e0002 */
[----:B0-----:R0:W-:Y:S06]  /*a950*/  STG.E [R8.64], R5 ;  /* 0x0000000508007986 */ /* 0x0011ec000c101924 */
.L_x_3218:
[----:B----4-:R-:W-:Y:S05]  /*a960*/  BSYNC B6 ;  /* 0x0000000000067941 */ /* 0x010fea0003800000 */
.L_x_3217:
[----:B------:R-:W-:Y:S01]  /*a970*/  ISETP.GE.AND P0, PT, R19, R22, PT ;  /* 0x000000161300720c */ /* 0x000fe20003f06270 */
[----:B------:R-:W-:-:S12]  /*a980*/  BSSY B6, `(.L_x_3251) ;  /* 0x0000210000067945 */ /* 0x000fd80003800000 */
[----:B------:R-:W-:Y:S05]  /*a990*/  @P0 BRA `(.L_x_3252) ;  /* 0x000020e000000947 */ /* 0x000fea0003800000 */
[----:B0-----:R-:W0:Y:S01]  /*a9a0*/  S2R R0, SR_CTAID.X ;  /* 0x0000000000007919 */ /* 0x001e220000002500 */
[----:B------:R-:W-:Y:S01]  /*a9b0*/  PRMT R3, R23, 0x9910, RZ ;  /* 0x0000991017037816 */ /* 0x000fe200000000ff */
[----:B0-----:R-:W-:-:S04]  /*a9c0*/  IMAD R0, R0, 0x200, R19 ;  /* 0x0000020000007824 */ /* 0x001fc800078e0213 */
        /* <DEDUP_REMOVED lines=14> */
[----:B-1----:R-:W0:Y:S02]  /*aab0*/  F2I.F64.TRUNC R29, R28 ;  /* 0x0000001c001d7311 */ /* 0x002e24000030d100 */
[----:B0-----:R0:W-:Y:S01]  /*aac0*/  STG.E.U8 [R2.64], R29 ;  /* 0x0000001d02007986 */ /* 0x0011e2000c101124 */
[----:B------:R-:W-:Y:S05]  /*aad0*/  BRA `(.L_x_3258) ;  /* 0x00000f1000007947 */ /* 0x000fea0003800000 */
.L_x_3256:
[----:B-1----:R-:W0:Y:S02]  /*aae0*/  F2I.S64.F64.TRUNC R28, R28 ;  /* 0x0000001c001c7311 */ /* 0x002e24000030d900 */
[----:B0-2---:R-:W-:-:S05]  /*aaf0*/  IMAD.MOV.U32 R5, RZ, RZ, R28 ;  /* 0x000000ffff057224 */ /* 0x005fca00078e001c */
[----:B------:R0:W-:Y:S01]  /*ab00*/  STG.E.U8 [R2.64], R5 ;  /* 0x0000000502007986 */ /* 0x0001e2000c101124 */
[----:B------:R-:W-:Y:S05]  /*ab10*/  BRA `(.L_x_3258) ;  /* 0x00000ed000007947 */ /* 0x000fea0003800000 */
.L_x_3255:
[----:B------:R-:W-:-:S13]  /*ab20*/  ISETP.NE.AND P0, PT, R0, 0x2, PT ;  /* 0x000000020000780c */ /* 0x000fda0003f05270 */
[----:B------:R-:W-:Y:S05]  /*ab30*/  @!P0 BRA `(.L_x_3259) ;  /* 0x000000a000008947 */ /* 0x000fea0003800000 */
[----:B------:R-:W-:-:S13]  /*ab40*/  ISETP.NE.AND P0, PT, R0, 0x3, PT ;  /* 0x000000030000780c */ /* 0x000fda0003f05270 */
[----:B------:R-:W-:Y:S05]  /*ab50*/  @!P0 BRA `(.L_x_3260) ;  /* 0x0000005000008947 */ /* 0x000fea0003800000 */
[----:B------:R-:W-:-:S13]  /*ab60*/  ISETP.NE.AND P0, PT, R0, 0x4, PT ;  /* 0x000000040000780c */ /* 0x000fda0003f05270 */
[----:B------:R-:W-:Y:S05]  /*ab70*/  @P0 BRA `(.L_x_3257) ;  /* 0x00000ce000000947 */ /* 0x000fea0003800000 */
[----:B-1----:R-:W0:Y:S02]  /*ab80*/  F2I.S64.F64.TRUNC R28, R28 ;  /* 0x0000001c001c7311 */ /* 0x002e24000030d900 */
[----:B0-----:R0:W-:Y:S01]  /*ab90*/  STG.E.64 [R2.64], R28 ;  /* 0x0000001c02007986 */ /* 0x0011e2000c101b24 */
[----:B------:R-:W-:Y:S05]  /*aba0*/  BRA `(.L_x_3258) ;  /* 0x00000e4000007947 */ /* 0x000fea0003800000 */
.L_x_3260:
[----:B-1----:R-:W0:Y:S02]  /*abb0*/  F2I.F64.TRUNC R29, R28 ;  /* 0x0000001c001d7311 */ /* 0x002e24000030d100 */
[----:B0-----:R0:W-:Y:S01]  /*abc0*/  STG.E [R2.64], R29 ;  /* 0x0000001d02007986 */ /* 0x0011e2000c101924 */
[----:B------:R-:W-:Y:S05]  /*abd0*/  BRA `(.L_x_3258) ;  /* 0x00000e1000007947 */ /* 0x000fea0003800000 */
.L_x_3259:
[----:B-1----:R-:W0:Y:S02]  /*abe0*/  F2I.F64.TRUNC R29, R28 ;  /* 0x0000001c001d7311 */ /* 0x002e24000030d100 */
[----:B0-----:R0:W-:Y:S01]  /*abf0*/  STG.E.U16 [R2.64], R29 ;  /* 0x0000001d02007986 */ /* 0x0011e2000c101524 */
[----:B------:R-:W-:Y:S05]  /*ac00*/  BRA `(.L_x_3258) ;  /* 0x00000de000007947 */ /* 0x000fea0003800000 */
.L_x_3254:
[----:B------:R-:W-:-:S13]  /*ac10*/  ISETP.GT.AND P0, PT, R0, 0x6, PT ;  /* 0x000000060000780c */ /* 0x000fda0003f04270 */
[----:B------:R-:W-:Y:S05]  /*ac20*/  @P0 BRA `(.L_x_3261) ;  /* 0x000000f000000947 */ /* 0x000fea0003800000 */
[----:B------:R-:W-:-:S13]  /*ac30*/  ISETP.NE.AND P0, PT, R0, 0x5, PT ;  /* 0x000000050000780c */ /* 0x000fda0003f05270 */
[----:B------:R-:W-:Y:S05]  /*ac40*/  @!P0 BRA `(.L_x_3262) ;  /* 0x0000007000008947 */ /* 0x000fea0003800000 */
[----:B------:R-:W-:-:S13]  /*ac50*/  ISETP.NE.AND P0, PT, R0, 0x6, PT ;  /* 0x000000060000780c */ /* 0x000fda0003f05270 */
[----:B------:R-:W-:Y:S05]  /*ac60*/  @P0 BRA `(.L_x_3257) ;  /* 0x00000bf000000947 */ /* 0x000fea0003800000 */
[----:B-12---:R-:W0:Y:S01]  /*ac70*/  F2F.F32.F64 R5, R28 ;  /* 0x0000001c00057310 */ /* 0x006e220000301000 */
[----:B------:R-:W0:-:S14]  /*ac80*/  DSETP.GEU.AND P0, PT, |R28|, c[0x2][0x118], PT ;  /* 0x008046001c00762a */ /* 0x000e1c0003f0e200 */
[----:B0-----:R-:W-:-:S05]  /*ac90*/  @!P0 FMUL R5, R5, 1.175494350822287508e-38 ;  /* 0x0080000005058820 */ /* 0x001fca0000400000 */
[----:B------:R0:W-:Y:S01]  /*aca0*/  STG.E [R2.64], R5 ;  /* 0x0000000502007986 */ /* 0x0001e2000c101924 */
[----:B------:R-:W-:Y:S05]  /*acb0*/  BRA `(.L_x_3258) ;  /* 0x00000d3000007947 */ /* 0x000fea0003800000 */
.L_x_3262:
[----:B-1----:R-:W0:Y:S01]  /*acc0*/  F2F.F32.F64 R0, R28 ;  /* 0x0000001c00007310 */ /* 0x002e220000301000 */
[----:B------:R-:W0:-:S14]  /*acd0*/  DSETP.GEU.AND P0, PT, |R28|, c[0x2][0x118], PT ;  /* 0x008046001c00762a */ /* 0x000e1c0003f0e200 */
[----:B0-----:R-:W-:-:S05]  /*ace0*/  @!P0 FMUL R0, R0, 1.175494350822287508e-38 ;  /* 0x0080000000008820 */ /* 0x001fca0000400000 */
[----:B------:R-:W-:-:S05]  /*acf0*/  F2FP.PACK_AB R0, RZ, R0 ;  /* 0x00000000ff00723e */ /* 0x000fca00000000ff */
[----:B------:R0:W-:Y:S01]  /*ad00*/  STG.E.U16 [R2.64], R0 ;  /* 0x0000000002007986 */ /* 0x0001e2000c101524 */
[----:B------:R-:W-:Y:S05]  /*ad10*/  BRA `(.L_x_3258) ;  /* 0x00000cd000007947 */ /* 0x000fea0003800000 */
.L_x_3261:
[----:B------:R-:W-:-:S13]  /*ad20*/  ISETP.NE.AND P0, PT, R0, 0x7, PT ;  /* 0x000000070000780c */ /* 0x000fda0003f05270 */
[----:B------:R-:W-:Y:S05]  /*ad30*/  @!P0 BRA `(.L_x_3263) ;  /* 0x0000011000008947 */ /* 0x000fea0003800000 */
[----:B------:R-:W-:-:S13]  /*ad40*/  ISETP.NE.AND P0, PT, R0, 0x8, PT ;  /* 0x000000080000780c */ /* 0x000fda0003f05270 */
[----:B------:R-:W-:Y:S05]  /*ad50*/  @!P0 BRA `(.L_x_3264) ;  /* 0x0000008000008947 */ /* 0x000fea0003800000 */
[----:B------:R-:W-:-:S13]  /*ad60*/  ISETP.NE.AND P0, PT, R0, 0x9, PT ;  /* 0x000000090000780c */ /* 0x000fda0003f05270 */
[----:B------:R-:W-:Y:S05]  /*ad70*/  @P0 BRA `(.L_x_3257) ;  /* 0x00000ae000000947 */ /* 0x000fea0003800000 */
[----:B-12---:R-:W0:Y:S01]  /*ad80*/  F2F.F32.F64 R4, R28 ;  /* 0x0000001c00047310 */ /* 0x006e220000301000 */
[----:B------:R-:W0:Y:S01]  /*ad90*/  DSETP.GEU.AND P0, PT, |R28|, c[0x2][0x118], PT ;  /* 0x008046001c00762a */ /* 0x000e220003f0e200 */
[----:B------:R-:W-:-:S13]  /*ada0*/  IMAD.MOV.U32 R5, RZ, RZ, RZ ;  /* 0x000000ffff057224 */ /* 0x000fda00078e00ff */
[----:B0-----:R-:W-:-:S05]  /*adb0*/  @!P0 FMUL R4, R4, 1.175494350822287508e-38 ;  /* 0x0080000004048820 */ /* 0x001fca0000400000 */
[----:B------:R0:W-:Y:S01]  /*adc0*/  STG.E.64 [R2.64], R4 ;  /* 0x0000000402007986 */ /* 0x0001e2000c101b24 */
[----:B------:R-:W-:Y:S05]  /*add0*/  BRA `(.L_x_3258) ;  /* 0x00000c1000007947 */ /* 0x000fea0003800000 */
.L_x_3264:
[----:B-1----:R-:W0:Y:S01]  /*ade0*/  F2F.F32.F64 R0, R28 ;  /* 0x0000001c00007310 */ /* 0x002e220000301000 */
[----:B------:R-:W0:-:S14]  /*adf0*/  DSETP.GEU.AND P0, PT, |R28|, c[0x2][0x118], PT ;  /* 0x008046001c00762a */ /* 0x000e1c0003f0e200 */
[----:B0-----:R-:W-:-:S05]  /*ae00*/  @!P0 FMUL R0, R0, 1.175494350822287508e-38 ;  /* 0x0080000000008820 */ /* 0x001fca0000400000 */
[----:B--2---:R-:W-:-:S04]  /*ae10*/  F2FP.PACK_AB R5, RZ, R0 ;  /* 0x00000000ff05723e */ /* 0x004fc800000000ff */
[----:B------:R-:W-:-:S05]  /*ae20*/  PRMT R5, R5, 0x5410, RZ ;  /* 0x0000541005057816 */ /* 0x000fca00000000ff */
[----:B------:R0:W-:Y:S01]  /*ae30*/  STG.E [R2.64], R5 ;  /* 0x0000000502007986 */ /* 0x0001e2000c101924 */
[----:B------:R-:W-:Y:S05]  /*ae40*/  BRA `(.L_x_3258) ;  /* 0x00000ba000007947 */ /* 0x000fea0003800000 */
.L_x_3263:
[----:B-1----:R0:W-:Y:S01]  /*ae50*/  STG.E.64 [R2.64], R28 ;  /* 0x0000001c02007986 */ /* 0x0021e2000c101b24 */
[----:B------:R-:W-:Y:S05]  /*ae60*/  BRA `(.L_x_3258) ;  /* 0x00000b8000007947 */ /* 0x000fea0003800000 */
.L_x_3253:
        /* <DEDUP_REMOVED lines=8> */
[----:B-1----:R-:W0:-:S06]  /*aef0*/  DSETP.NEU.AND P0, PT, R28, RZ, PT ;  /* 0x000000ff1c00722a */ /* 0x002e0c0003f0d000 */
[----:B0-2---:R-:W-:-:S05]  /*af00*/  SEL R5, RZ, 0x1, !P0 ;  /* 0x00000001ff057807 */ /* 0x005fca0004000000 */
[----:B------:R0:W-:Y:S01]  /*af10*/  STG.E.U8 [R2.64], R5 ;  /* 0x0000000502007986 */ /* 0x0001e2000c101124 */
[----:B------:R-:W-:Y:S05]  /*af20*/  BRA `(.L_x_3258) ;  /* 0x00000ac000007947 */ /* 0x000fea0003800000 */
.L_x_3267:
[----:B------:R-:W-:-:S05]  /*af30*/  CS2R R30, SRZ ;  /* 0x00000000001e7805 */ /* 0x000fca000001ff00 */
[----:B-1----:R0:W-:Y:S01]  /*af40*/  STG.E.128 [R2.64], R28 ;  /* 0x0000001c02007986 */ /* 0x0021e2000c101d24 */
[----:B------:R-:W-:Y:S05]  /*af50*/  BRA `(.L_x_3258) ;  /* 0x00000a9000007947 */ /* 0x000fea0003800000 */
.L_x_3266:
[----:B------:R-:W-:-:S13]  /*af60*/  ISETP.NE.AND P0, PT, R0, 0xf, PT ;  /* 0x0000000f0000780c */ /* 0x000fda0003f05270 */
[----:B------:R-:W-:Y:S05]  /*af70*/  @!P0 BRA `(.L_x_3268) ;  /* 0x0000031000008947 */ /* 0x000fea0003800000 */
[----:B------:R-:W-:-:S13]  /*af80*/  ISETP.NE.AND P0, PT, R0, 0x17, PT ;  /* 0x000000170000780c */ /* 0x000fda0003f05270 */
[----:B------:R-:W-:Y:S05]  /*af90*/  @!P0 BRA `(.L_x_3269) ;  /* 0x0000017000008947 */ /* 0x000fea0003800000 */
[----:B------:R-:W-:-:S13]  /*afa0*/  ISETP.NE.AND P0, PT, R0, 0x18, PT ;  /* 0x000000180000780c */ /* 0x000fda0003f05270 */
[----:B------:R-:W-:Y:S05]  /*afb0*/  @P0 BRA `(.L_x_3257) ;  /* 0x000008a000000947 */ /* 0x000fea0003800000 */
[----:B-1----:R-:W0:Y:S01]  /*afc0*/  F2F.F32.F64 R7, R28 ;  /* 0x0000001c00077310 */ /* 0x002e220000301000 */
[----:B------:R-:W0:Y:S01]  /*afd0*/  DSETP.GEU.AND P0, PT, |R28|, c[0x2][0x118], PT ;  /* 0x008046001c00762a */ /* 0x000e220003f0e200 */
[----:B------:R-:W-:-:S13]  /*afe0*/  BSSY B0, `(.L_x_3270) ;  /* 0x000000f000007945 */ /* 0x000fda0003800000 */
[----:B0-----:R-:W-:-:S05]  /*aff0*/  @!P0 FMUL R7, R7, 1.175494350822287508e-38 ;  /* 0x0080000007078820 */ /* 0x001fca0000400000 */
[C---:B--2---:R-:W-:Y:S02]  /*b000*/  LOP3.LUT R4, R7.reuse, 0x7fffffff, RZ, 0xc0, !PT ;  /* 0x7fffffff07047812 */ /* 0x044fe400078ec0ff */
        /* <DEDUP_REMOVED lines=12> */
.L_x_3271:
[----:B------:R-:W-:Y:S05]  /*b0d0*/  BSYNC B0 ;  /* 0x0000000000007941 */ /* 0x000fea0003800000 */
.L_x_3270:
[----:B------:R-:W-:-:S05]  /*b0e0*/  LOP3.LUT R5, R0, R5, RZ, 0xfc, !PT ;  /* 0x0000000500057212 */ /* 0x000fca00078efcff */
[----:B------:R0:W-:Y:S01]  /*b0f0*/  STG.E.U8 [R2.64], R5 ;  /* 0x0000000502007986 */ /* 0x0001e2000c101124 */
[----:B------:R-:W-:Y:S05]  /*b100*/  BRA `(.L_x_3258) ;  /* 0x000008e000007947 */ /* 0x000fea0003800000 */
.L_x_3269:
[----:B-12---:R-:W0:Y:S01]  /*b110*/  F2F.F32.F64 R5, R28 ;  /* 0x0000001c00057310 */ /* 0x006e220000301000 */
        /* <DEDUP_REMOVED lines=14> */
.L_x_3273:
[----:B------:R-:W-:Y:S01]  /*b200*/  IMAD.MOV.U32 R0, RZ, RZ, 0x7f ;  /* 0x0000007fff007424 */ /* 0x000fe200078e00ff */
[----:B------:R-:W-:-:S04]  /*b210*/  ISETP.GT.U32.AND P0, PT, R4, 0x7f800000, PT ;  /* 0x7f8000000400780c */ /* 0x000fc80003f04070 */
[----:B------:R-:W-:-:S04]  /*b220*/  SEL R0, R0, 0x7c, P0 ;  /* 0x0000007c00007807 */ /* 0x000fc80000000000 */
.L_x_3274:
[----:B------:R-:W-:Y:S05]  /*b230*/  BSYNC B0 ;  /* 0x0000000000007941 */ /* 0x000fea0003800000 */
.L_x_3272:
[----:B------:R-:W-:-:S04]  /*b240*/  LOP3.LUT R4, R5, 0x80000000, RZ, 0xc0, !PT ;  /* 0x8000000005047812 */ /* 0x000fc800078ec0ff */
[----:B------:R-:W-:-:S04]  /*b250*/  SHF.R.U32.HI R5, RZ, 0x18, R4 ;  /* 0x00000018ff057819 */ /* 0x000fc80000011604 */
[----:B------:R-:W-:-:S05]  /*b260*/  LOP3.LUT R5, R0, R5, RZ, 0xfc, !PT ;  /* 0x0000000500057212 */ /* 0x000fca00078efcff */
[----:B------:R0:W-:Y:S01]  /*b270*/  STG.E.U8 [R2.64], R5 ;  /* 0x0000000502007986 */ /* 0x0001e2000c101124 */
[----:B------:R-:W-:Y:S05]  /*b280*/  BRA `(.L_x_3258) ;  /* 0x0000076000007947 */ /* 0x000fea0003800000 */
.L_x_3268:
[----:B-1----:R-:W0:Y:S01]  /*b290*/  F2F.F32.F64 R0, R28 ;  /* 0x0000001c00007310 */ /* 0x002e220000301000 */
[----:B------:R-:W0:-:S14]  /*b2a0*/  DSETP.GEU.AND P0, PT, |R28|, c[0x2][0x118], PT ;  /* 0x008046001c00762a */ /* 0x000e1c0003f0e200 */
[----:B0-----:R-:W-:-:S05]  /*b2b0*/  @!P0 FMUL R0, R0, 1.175494350822287508e-38 ;  /* 0x0080000000008820 */ /* 0x001fca0000400000 */
[----:B------:R-:W-:-:S05]  /*b2c0*/  F2FP.BF16.PACK_AB R0, RZ, R0 ;  /* 0x00000000ff00723e */ /* 0x000fca00000010ff */
[----:B------:R0:W-:Y:S01]  /*b2d0*/  STG.E.U16 [R2.64], R0 ;  /* 0x0000000002007986 */ /* 0x0001e2000c101524 */
[----:B------:R-:W-:Y:S05]  /*b2e0*/  BRA `(.L_x_3258) ;  /* 0x0000070000007947 */ /* 0x000fea0003800000 */
.L_x_3265:
        /* <DEDUP_REMOVED lines=8> */
[----:B-1----:R-:W0:Y:S02]  /*b370*/  F2I.U32.F64.TRUNC R29, R28 ;  /* 0x0000001c001d7311 */ /* 0x002e24000030d000 */
[----:B0-----:R0:W-:Y:S01]  /*b380*/  STG.E.U16 [R2.64], R29 ;  /* 0x0000001d02007986 */ /* 0x0011e2000c101524 */
[----:B------:R-:W-:Y:S05]  /*b390*/  BRA `(.L_x_3258) ;  /* 0x0000065000007947 */ /* 0x000fea0003800000 */
.L_x_3277:
[----:B-1----:R-:W0:Y:S01]  /*b3a0*/  F2F.F32.F64 R7, R28 ;  /* 0x0000001c00077310 */ /* 0x002e220000301000 */
[----:B------:R-:W0:Y:S01]  /*b3b0*/  DSETP.GEU.AND P0, PT, |R28|, c[0x2][0x118], PT ;  /* 0x008046001c00762a */ /* 0x000e220003f0e200 */
[----:B------:R-:W-:Y:S01]  /*b3c0*/  BSSY B0, `(.L_x_3278) ;  /* 0x0000015000007945 */ /* 0x000fe20003800000 */
[----:B------:R-:W-:-:S12]  /*b3d0*/  IMAD.MOV.U32 R0, RZ, RZ, 0x80 ;  /* 0x00000080ff007424 */ /* 0x000fd800078e00ff */
[----:B0-----:R-:W-:-:S05]  /*b3e0*/  @!P0 FMUL R7, R7, 1.175494350822287508e-38 ;  /* 0x0080000007078820 */ /* 0x001fca0000400000 */
[----:B--2---:R-:W-:-:S04]  /*b3f0*/  LOP3.LUT R5, R7, 0x7fffffff, RZ, 0xc0, !PT ;  /* 0x7fffffff07057812 */ /* 0x004fc800078ec0ff */
        /* <DEDUP_REMOVED lines=13> */
.L_x_3280:
[----:B------:R-:W-:-:S04]  /*b4d0*/  LOP3.LUT R0, R7, 0x80000000, RZ, 0xc0, !PT ;  /* 0x8000000007007812 */ /* 0x000fc800078ec0ff */
[----:B------:R-:W-:-:S04]  /*b4e0*/  SHF.R.U32.HI R5, RZ, 0x18, R0 ;  /* 0x00000018ff057819 */ /* 0x000fc80000011600 */
[----:B------:R-:W-:-:S04]  /*b4f0*/  LOP3.LUT R4, R4, R5, RZ, 0xfc, !PT ;  /* 0x0000000504047212 */ /* 0x000fc800078efcff */
[----:B------:R-:W-:Y:S02]  /*b500*/  PRMT R0, R4, 0x7610, R0 ;  /* 0x0000761004007816 */ /* 0x000fe40000000000 */
.L_x_3279:
[----:B------:R-:W-:Y:S05]  /*b510*/  BSYNC B0 ;  /* 0x0000000000007941 */ /* 0x000fea0003800000 */
.L_x_3278:
[----:B------:R0:W-:Y:S01]  /*b520*/  STG.E.U8 [R2.64], R0 ;  /* 0x0000000002007986 */ /* 0x0001e2000c101124 */
[----:B------:R-:W-:Y:S05]  /*b530*/  BRA `(.L_x_3258) ;  /* 0x000004b000007947 */ /* 0x000fea0003800000 */
.L_x_3276:
        /* <DEDUP_REMOVED lines=19> */
.L_x_3283:
[----:B------:R-:W-:-:S04]  /*b670*/  LOP3.LUT R0, R7, 0x80000000, RZ, 0xc0, !PT ;  /* 0x8000000007007812 */ /* 0x000fc800078ec0ff */
[----:B------:R-:W-:-:S04]  /*b680*/  SHF.R.U32.HI R5, RZ, 0x18, R0 ;  /* 0x00000018ff057819 */ /* 0x000fc80000011600 */
[----:B------:R-:W-:-:S04]  /*b690*/  LOP3.LUT R4, R4, R5, RZ, 0xfc, !PT ;  /* 0x0000000504047212 */ /* 0x000fc800078efcff */
[----:B------:R-:W-:Y:S02]  /*b6a0*/  PRMT R0, R4, 0x7610, R0 ;  /* 0x0000761004007816 */ /* 0x000fe40000000000 */
.L_x_3282:
[----:B------:R-:W-:Y:S05]  /*b6b0*/  BSYNC B0 ;  /* 0x0000000000007941 */ /* 0x000fea0003800000 */
.L_x_3281:
[----:B------:R0:W-:Y:S01]  /*b6c0*/  STG.E.U8 [R2.64], R0 ;  /* 0x0000000002007986 */ /* 0x0001e2000c101124 */
[----:B------:R-:W-:Y:S05]  /*b6d0*/  BRA `(.L_x_3258) ;  /* 0x0000031000007947 */ /* 0x000fea0003800000 */
.L_x_3275:
[----:B------:R-:W-:-:S13]  /*b6e0*/  ISETP.NE.AND P0, PT, R0, 0x1c, PT ;  /* 0x0000001c0000780c */ /* 0x000fda0003f05270 */
[----:B------:R-:W-:Y:S05]  /*b6f0*/  @!P0 BRA `(.L_x_3284) ;  /* 0x000002d000008947 */ /* 0x000fea0003800000 */
[----:B------:R-:W-:-:S13]  /*b700*/  ISETP.NE.AND P0, PT, R0, 0x1d, PT ;  /* 0x0000001d0000780c */ /* 0x000fda0003f05270 */
[----:B------:R-:W-:Y:S05]  /*b710*/  @!P0 BRA `(.L_x_3285) ;  /* 0x0000028000008947 */ /* 0x000fea0003800000 */
[----:B------:R-:W-:-:S13]  /*b720*/  ISETP.NE.AND P0, PT, R0, 0x2c, PT ;  /* 0x0000002c0000780c */ /* 0x000fda0003f05270 */
[----:B------:R-:W-:Y:S05]  /*b730*/  @P0 BRA `(.L_x_3257) ;  /* 0x0000012000000947 */ /* 0x000fea0003800000 */
[----:B-1----:R-:W0:Y:S01]  /*b740*/  F2F.F32.F64 R6, R28 ;  /* 0x0000001c00067310 */ /* 0x002e220000301000 */
[----:B------:R-:W0:-:S14]  /*b750*/  DSETP.GEU.AND P0, PT, |R28|, c[0x2][0x118], PT ;  /* 0x008046001c00762a */ /* 0x000e1c0003f0e200 */
[----:B0-----:R-:W-:Y:S01]  /*b760*/  @!P0 FMUL R6, R6, 1.175494350822287508e-38 ;  /* 0x0080000006068820 */ /* 0x001fe20000400000 */
[----:B------:R-:W-:-:S04]  /*b770*/  PLOP3.LUT P0, PT, PT, PT, PT, 0x80, 0x0 ;  /* 0x000000000000781c */ /* 0x000fc80003f0f070 */
[----:B--2---:R-:W-:-:S04]  /*b780*/  SHF.R.U32.HI R4, RZ, 0x17, R6 ;  /* 0x00000017ff047819 */ /* 0x004fc80000011606 */
        /* <DEDUP_REMOVED lines=13> */
.L_x_3257:
        /* <DEDUP_REMOVED lines=20> */
.L_x_3285:
[----:B-1----:R-:W0:Y:S02]  /*b9a0*/  F2I.U64.F64.TRUNC R28, R28 ;  /* 0x0000001c001c7311 */ /* 0x002e24000030d800 */
[----:B0-----:R0:W-:Y:S01]  /*b9b0*/  STG.E.64 [R2.64], R28 ;  /* 0x0000001c02007986 */ /* 0x0011e2000c101b24 */
[----:B------:R-:W-:Y:S05]  /*b9c0*/  BRA `(.L_x_3258) ;  /* 0x0000002000007947 */ /* 0x000fea0003800000 */
.L_x_3284:
[----:B-1----:R-:W0:Y:S02]  /*b9d0*/  F2I.U32.F64.TRUNC R29, R28 ;  /* 0x0000001c001d7311 */ /* 0x002e24000030d000 */
[----:B0-----:R0:W-:Y:S02]  /*b9e0*/  STG.E [R2.64], R29 ;  /* 0x0000001d02007986 */ /* 0x0011e4000c101924 */
.L_x_3258:
[----:B------:R-:W-:-:S04]  /*b9f0*/  IADD3 R19, R19, 0x80, RZ ;  /* 0x0000008013137810 */ /* 0x000fc80007ffe0ff */
[----:B------:R-:W-:-:S13]  /*ba00*/  ISETP.GE.AND P0, PT, R19, R22, PT ;  /* 0x000000161300720c */ /* 0x000fda0003f06270 */
        /* <DEDUP_REMOVED lines=18> */
[----:B---3--:R-:W0:Y:S02]  /*bb30*/  F2I.F64.TRUNC R25, R24 ;  /* 0x0000001800197311 */ /* 0x008e24000030d100 */
[----:B0-----:R0:W-:Y:S01]  /*bb40*/  STG.E.U8 [R2.64], R25 ;  /* 0x0000001902007986 */ /* 0x0011e2000c101124 */
[----:B------:R-:W-:Y:S05]  /*bb50*/  BRA `(.L_x_3291) ;  /* 0x00000f1000007947 */ /* 0x000fea0003800000 */
.L_x_3289:
[----:B---3--:R-:W0:Y:S02]  /*bb60*/  F2I.S64.F64.TRUNC R24, R24 ;  /* 0x0000001800187311 */ /* 0x008e24000030d900 */
[----:B0-2---:R-:W-:-:S05]  /*bb70*/  IMAD.MOV.U32 R5, RZ, RZ, R24 ;  /* 0x000000ffff057224 */ /* 0x005fca00078e0018 */
[----:B------:R0:W-:Y:S01]  /*bb80*/  STG.E.U8 [R2.64], R5 ;  /* 0x0000000502007986 */ /* 0x0001e2000c101124 */
[----:B------:R-:W-:Y:S05]  /*bb90*/  BRA `(.L_x_3291) ;  /* 0x00000ed000007947 */ /* 0x000fea0003800000 */
.L_x_3288:
[----:B------:R-:W-:-:S13]  /*bba0*/  ISETP.NE.AND P0, PT, R0, 0x2, PT ;  /* 0x000000020000780c */ /* 0x000fda0003f05270 */
[----:B------:R-:W-:Y:S05]  /*bbb0*/  @!P0 BRA `(.L_x_3292) ;  /* 0x000000a000008947 */ /* 0x000fea0003800000 */
[----:B------:R-:W-:-:S13]  /*bbc0*/  ISETP.NE.AND P0, PT, R0, 0x3, PT ;  /* 0x000000030000780c */ /* 0x000fda0003f05270 */
[----:B------:R-:W-:Y:S05]  /*bbd0*/  @!P0 BRA `(.L_x_3293) ;  /* 0x0000005000008947 */ /* 0x000fea0003800000 */
[----:B------:R-:W-:-:S13]  /*bbe0*/  ISETP.NE.AND P0, PT, R0, 0x4, PT ;  /* 0x000000040000780c */ /* 0x000fda0003f05270 */
[----:B------:R-:W-:Y:S05]  /*bbf0*/  @P0 BRA `(.L_x_3290) ;  /* 0x00000ce000000947 */ /* 0x000fea0003800000 */
[----:B---3--:R-:W0:Y:S02]  /*bc00*/  F2I.S64.F64.TRUNC R24, R24 ;  /* 0x0000001800187311 */ /* 0x008e24000030d900 */
[----:B0-----:R0:W-:Y:S01]  /*bc10*/  STG.E.64 [R2.64], R24 ;  /* 0x0000001802007986 */ /* 0x0011e2000c101b24 */
[----:B------:R-:W-:Y:S05]  /*bc20*/  BRA `(.L_x_3291) ;  /* 0x00000e4000007947 */ /* 0x000fea0003800000 */
.L_x_3293:
[----:B---3--:R-:W0:Y:S02]  /*bc30*/  F2I.F64.TRUNC R25, R24 ;  /* 0x0000001800197311 */ /* 0x008e24000030d100 */
[----:B0-----:R0:W-:Y:S01]  /*bc40*/  STG.E [R2.64], R25 ;  /* 0x0000001902007986 */ /* 0x0011e2000c101924 */
[----:B------:R-:W-:Y:S05]  /*bc50*/  BRA `(.L_x_3291) ;  /* 0x00000e1000007947 */ /* 0x000fea0003800000 */
.L_x_3292:
[----:B---3--:R-:W0:Y:S02]  /*bc60*/  F2I.F64.TRUNC R25, R24 ;  /* 0x0000001800197311 */ /* 0x008e24000030d100 */
[----:B0-----:R0:W-:Y:S01]  /*bc70*/  STG.E.U16 [R2.64], R25 ;  /* 0x0000001902007986 */ /* 0x0011e2000c101524 */
[----:B------:R-:W-:Y:S05]  /*bc80*/  BRA `(.L_x_3291) ;  /* 0x00000de000007947 */ /* 0x000fea0003800000 */
.L_x_3287:
[----:B------:R-:W-:-:S13]  /*bc90*/  ISETP.GT.AND P0, PT, R0, 0x6, PT ;  /* 0x000000060000780c */ /* 0x000fda0003f04270 */
[----:B------:R-:W-:Y:S05]  /*bca0*/  @P0 BRA `(.L_x_3294) ;  /* 0x000000f000000947 */ /* 0x000fea0003800000 */
[----:B------:R-:W-:-:S13]  /*bcb0*/  ISETP.NE.AND P0, PT, R0, 0x5, PT ;  /* 0x000000050000780c */ /* 0x000fda0003f05270 */
[----:B------:R-:W-:Y:S05]  /*bcc0*/  @!P0 BRA `(.L_x_3295) ;  /* 0x0000007000008947 */ /* 0x000fea0003800000 */
[----:B------:R-:W-:-:S13]  /*bcd0*/  ISETP.NE.AND P0, PT, R0, 0x6, PT ;  /* 0x000000060000780c */ /* 0x000fda0003f05270 */
[----:B------:R-:W-:Y:S05]  /*bce0*/  @P0 BRA `(.L_x_3290) ;  /* 0x00000bf000000947 */ /* 0x000fea0003800000 */
[----:B--23--:R-:W0:Y:S01]  /*bcf0*/  F2F.F32.F64 R5, R24 ;  /* 0x0000001800057310 */ /* 0x00ce220000301000 */
[----:B------:R-:W0:-:S14]  /*bd00*/  DSETP.GEU.AND P0, PT, |R24|, c[0x2][0x118], PT ;  /* 0x008046001800762a */ /* 0x000e1c0003f0e200 */
[----:B0-----:R-:W-:-:S05]  /*bd10*/  @!P0 FMUL R5, R5, 1.175494350822287508e-38 ;  /* 0x0080000005058820 */ /* 0x001fca0000400000 */
[----:B------:R0:W-:Y:S01]  /*bd20*/  STG.E [R2.64], R5 ;  /* 0x0000000502007986 */ /* 0x0001e2000c101924 */
[----:B------:R-:W-:Y:S05]  /*bd30*/  BRA `(.L_x_3291) ;  /* 0x00000d3000007947 */ /* 0x000fea0003800000 */
.L_x_3295:
[----:B---3--:R-:W0:Y:S01]  /*bd40*/  F2F.F32.F64 R0, R24 ;  /* 0x0000001800007310 */ /* 0x008e220000301000 */
[----:B------:R-:W0:-:S14]  /*bd50*/  DSETP.GEU.AND P0, PT, |R24|, c[0x2][0x118], PT ;  /* 0x008046001800762a */ /* 0x000e1c0003f0e200 */
[----:B0-----:R-:W-:-:S05]  /*bd60*/  @!P0 FMUL R0, R0, 1.175494350822287508e-38 ;  /* 0x0080000000008820 */ /* 0x001fca0000400000 */
[----:B------:R-:W-:-:S05]  /*bd70*/  F2FP.PACK_AB R0, RZ, R0 ;  /* 0x00000000ff00723e */ /* 0x000fca00000000ff */
[----:B------:R0:W-:Y:S01]  /*bd80*/  STG.E.U16 [R2.64], R0 ;  /* 0x0000000002007986 */ /* 0x0001e2000c101524 */
[----:B------:R-:W-:Y:S05]  /*bd90*/  BRA `(.L_x_3291) ;  /* 0x00000cd000007947 */ /* 0x000fea0003800000 */
.L_x_3294:
[----:B------:R-:W-:-:S13]  /*bda0*/  ISETP.NE.AND P0, PT, R0, 0x7, PT ;  /* 0x000000070000780c */ /* 0x000fda0003f05270 */
[----:B------:R-:W-:Y:S05]  /*bdb0*/  @!P0 BRA `(.L_x_3296) ;  /* 0x0000011000008947 */ /* 0x000fea0003800000 */
[----:B------:R-:W-:-:S13]  /*bdc0*/  ISETP.NE.AND P0, PT, R0, 0x8, PT ;  /* 0x000000080000780c */ /* 0x000fda0003f05270 */
[----:B------:R-:W-:Y:S05]  /*bdd0*/  @!P0 BRA `(.L_x_3297) ;  /* 0x0000008000008947 */ /* 0x000fea0003800000 */
[----:B------:R-:W-:-:S13]  /*bde0*/  ISETP.NE.AND P0, PT, R0, 0x9, PT ;  /* 0x000000090000780c */ /* 0x000fda0003f05270 */
[----:B------:R-:W-:Y:S05]  /*bdf0*/  @P0 BRA `(.L_x_3290) ;  /* 0x00000ae000000947 */ /* 0x000fea0003800000 */
[----:B--23--:R-:W0:Y:S01]  /*be00*/  F2F.F32.F64 R4, R24 ;  /* 0x0000001800047310 */ /* 0x00ce220000301000 */
[----:B------:R-:W0:Y:S01]  /*be10*/  DSETP.GEU.AND P0, PT, |R24|, c[0x2][0x118], PT ;  /* 0x008046001800762a */ /* 0x000e220003f0e200 */
[----:B------:R-:W-:-:S13]  /*be20*/  IMAD.MOV.U32 R5, RZ, RZ, RZ ;  /* 0x000000ffff057224 */ /* 0x000fda00078e00ff */
[----:B0-----:R-:W-:-:S05]  /*be30*/  @!P0 FMUL R4, R4, 1.175494350822287508e-38 ;  /* 0x0080000004048820 */ /* 0x001fca0000400000 */
[----:B------:R0:W-:Y:S01]  /*be40*/  STG.E.64 [R2.64], R4 ;  /* 0x0000000402007986 */ /* 0x0001e2000c101b24 */
[----:B------:R-:W-:Y:S05]  /*be50*/  BRA `(.L_x_3291) ;  /* 0x00000c1000007947 */ /* 0x000fea0003800000 */
.L_x_3297:
[----:B---3--:R-:W0:Y:S01]  /*be60*/  F2F.F32.F64 R0, R24 ;  /* 0x0000001800007310 */ /* 0x008e220000301000 */
[----:B------:R-:W0:-:S14]  /*be70*/  DSETP.GEU.AND P0, PT, |R24|, c[0x2][0x118], PT ;  /* 0x008046001800762a */ /* 0x000e1c0003f0e200 */
[----:B0-----:R-:W-:-:S05]  /*be80*/  @!P0 FMUL R0, R0, 1.175494350822287508e-38 ;  /* 0x0080000000008820 */ /* 0x001fca0000400000 */
[----:B--2---:R-:W-:-:S04]  /*be90*/  F2FP.PACK_AB R5, RZ, R0 ;  /* 0x00000000ff05723e */ /* 0x004fc800000000ff */
[----:B------:R-:W-:-:S05]  /*bea0*/  PRMT R5, R5, 0x5410, RZ ;  /* 0x0000541005057816 */ /* 0x000fca00000000ff */
[----:B------:R0:W-:Y:S01]  /*beb0*/  STG.E [R2.64], R5 ;  /* 0x0000000502007986 */ /* 0x0001e2000c101924 */
[----:B------:R-:W-:Y:S05]  /*bec0*/  BRA `(.L_x_3291) ;  /* 0x00000ba000007947 */ /* 0x000fea0003800000 */
.L_x_3296:
[----:B---3--:R0:W-:Y:S01]  /*bed0*/  STG.E.64 [R2.64], R24 ;  /* 0x0000001802007986 */ /* 0x0081e2000c101b24 */
[----:B------:R-:W-:Y:S05]  /*bee0*/  BRA `(.L_x_3291) ;  /* 0x00000b8000007947 */ /* 0x000fea0003800000 */
.L_x_3286:
        /* <DEDUP_REMOVED lines=8> */
[----:B---3--:R-:W0:-:S06]  /*bf70*/  DSETP.NEU.AND P0, PT, R24, RZ, PT ;  /* 0x000000ff1800722a */ /* 0x008e0c0003f0d000 */
[----:B0-2---:R-:W-:-:S05]  /*bf80*/  SEL R5, RZ, 0x1, !P0 ;  /* 0x00000001ff057807 */ /* 0x005fca0004000000 */
[----:B------:R0:W-:Y:S01]  /*bf90*/  STG.E.U8 [R2.64], R5 ;  /* 0x0000000502007986 */ /* 0x0001e2000c101124 */
[----:B------:R-:W-:Y:S05]  /*bfa0*/  BRA `(.L_x_3291) ;  /* 0x00000ac000007947 */ /* 0x000fea0003800000 */
.L_x_3300:
[----:B---3--:R-:W-:-:S05]  /*bfb0*/  CS2R R26, SRZ ;  /* 0x00000000001a7805 */ /* 0x008fca000001ff00 */
[----:B------:R0:W-:Y:S01]  /*bfc0*/  STG.E.128 [R2.64], R24 ;  /* 0x0000001802007986 */ /* 0x0001e2000c101d24 */
[----:B------:R-:W-:Y:S05]  /*bfd0*/  BRA `(.L_x_3291) ;  /* 0x00000a9000007947 */ /* 0x000fea0003800000 */
.L_x_3299:
[----:B------:R-:W-:-:S13]  /*bfe0*/  ISETP.NE.AND P0, PT, R0, 0xf, PT ;  /* 0x0000000f0000780c */ /* 0x000fda0003f05270 */
[----:B------:R-:W-:Y:S05]  /*bff0*/  @!P0 BRA `(.L_x_3301) ;  /* 0x0000031000008947 */ /* 0x000fea0003800000 */
[----:B------:R-:W-:-:S13]  /*c000*/  ISETP.NE.AND P0, PT, R0, 0x17, PT ;  /* 0x000000170000780c */ /* 0x000fda0003f05270 */
[----:B------:R-:W-:Y:S05]  /*c010*/  @!P0 BRA `(.L_x_3302) ;  /* 0x0000017000008947 */ /* 0x000fea0003800000 */
[----:B------:R-:W-:-:S13]  /*c020*/  ISETP.NE.AND P0, PT, R0, 0x18, PT ;  /* 0x000000180000780c */ /* 0x000fda0003f05270 */
[----:B------:R-:W-:Y:S05]  /*c030*/  @P0 BRA `(.L_x_3290) ;  /* 0x000008a000000947 */ /* 0x000fea0003800000 */
[----:B---3--:R-:W0:Y:S01]  /*c040*/  F2F.F32.F64 R7, R24 ;  /* 0x0000001800077310 */ /* 0x008e220000301000 */
        /* <DEDUP_REMOVED lines=16> */
.L_x_3304:
[----:B------:R-:W-:Y:S05]  /*c150*/  BSYNC B0 ;  /* 0x0000000000007941 */ /* 0x000fea0003800000 */
.L_x_3303:
[----:B------:R-:W-:-:S05]  /*c160*/  LOP3.LUT R5, R0, R5, RZ, 0xfc, !PT ;  /* 0x0000000500057212 */ /* 0x000fca00078efcff */
[----:B------:R0:W-:Y:S01]  /*c170*/  STG.E.U8 [R2.64], R5 ;  /* 0x0000000502007986 */ /* 0x0001e2000c101124 */
[----:B------:R-:W-:Y:S05]  /*c180*/  BRA `(.L_x_3291) ;  /* 0x000008e000007947 */ /* 0x000fea0003800000 */
.L_x_3302:
[----:B--23--:R-:W0:Y:S01]  /*c190*/  F2F.F32.F64 R5, R24 ;  /* 0x0000001800057310 */ /* 0x00ce220000301000 */
        /* <DEDUP_REMOVED lines=14> */
.L_x_3306:
[----:B------:R-:W-:Y:S01]  /*c280*/  IMAD.MOV.U32 R0, RZ, RZ, 0x7f ;  /* 0x0000007fff007424 */ /* 0x000fe200078e00ff */
[----:B------:R-:W-:-:S04]  /*c290*/  ISETP.GT.U32.AND P0, PT, R4, 0x7f800000, PT ;  /* 0x7f8000000400780c */ /* 0x000fc80003f04070 */
[----:B------:R-:W-:-:S04]  /*c2a0*/  SEL R0, R0, 0x7c, P0 ;  /* 0x0000007c00007807 */ /* 0x000fc80000000000 */
.L_x_3307:
[----:B------:R-:W-:Y:S05]  /*c2b0*/  BSYNC B0 ;  /* 0x0000000000007941 */ /* 0x000fea0003800000 */
.L_x_3305:
[----:B------:R-:W-:-:S04]  /*c2c0*/  LOP3.LUT R4, R5, 0x80000000, RZ, 0xc0, !PT ;  /* 0x8000000005047812 */ /* 0x000fc800078ec0ff */
[----:B------:R-:W-:-:S04]  /*c2d0*/  SHF.R.U32.HI R5, RZ, 0x18, R4 ;  /* 0x00000018ff057819 */ /* 0x000fc80000011604 */
[----:B------:R-:W-:-:S05]  /*c2e0*/  LOP3.LUT R5, R0, R5, RZ, 0xfc, !PT ;  /* 0x0000000500057212 */ /* 0x000fca00078efcff */
[----:B------:R0:W-:Y:S01]  /*c2f0*/  STG.E.U8 [R2.64], R5 ;  /* 0x0000000502007986 */ /* 0x0001e2000c101124 */
[----:B------:R-:W-:Y:S05]  /*c300*/  BRA `(.L_x_3291) ;  /* 0x0000076000007947 */ /* 0x000fea0003800000 */
.L_x_3301:
[----:B---3--:R-:W0:Y:S01]  /*c310*/  F2F.F32.F64 R0, R24 ;  /* 0x0000001800007310 */ /* 0x008e220000301000 */
[----:B------:R-:W0:-:S14]  /*c320*/  DSETP.GEU.AND P0, PT, |R24|, c[0x2][0x118], PT ;  /* 0x008046001800762a */ /* 0x000e1c0003f0e200 */
[----:B0-----:R-:W-:-:S05]  /*c330*/  @!P0 FMUL R0, R0, 1.175494350822287508e-38 ;  /* 0x0080000000008820 */ /* 0x001fca0000400000 */
[----:B------:R-:W-:-:S05]  /*c340*/  F2FP.BF16.PACK_AB R0, RZ, R0 ;  /* 0x00000000ff00723e */ /* 0x000fca00000010ff */
[----:B------:R0:W-:Y:S01]  /*c350*/  STG.E.U16 [R2.64], R0 ;  /* 0x0000000002007986 */ /* 0x0001e2000c101524 */
[----:B------:R-:W-:Y:S05]  /*c360*/  BRA `(.L_x_3291) ;  /* 0x0000070000007947 */ /* 0x000fea0003800000 */
.L_x_3298:
        /* <DEDUP_REMOVED lines=8> */
[----:B---3--:R-:W0:Y:S02]  /*c3f0*/  F2I.U32.F64.TRUNC R25, R24 ;  /* 0x0000001800197311 */ /* 0x008e24000030d000 */
[----:B0-----:R0:W-:Y:S01]  /*c400*/  STG.E.U16 [R2.64], R25 ;  /* 0x0000001902007986 */ /* 0x0011e2000c101524 */
[----:B------:R-:W-:Y:S05]  /*c410*/  BRA `(.L_x_3291) ;  /* 0x0000065000007947 */ /* 0x000fea0003800000 */
.L_x_3310:
[----:B---3--:R-:W0:Y:S01]  /*c420*/  F2F.F32.F64 R7, R24 ;  /* 0x0000001800077310 */ /* 0x008e220000301000 */
        /* <DEDUP_REMOVED lines=18> */
.L_x_3313:
[----:B------:R-:W-:-:S04]  /*c550*/  LOP3.LUT R0, R7, 0x80000000, RZ, 0xc0, !PT ;  /* 0x8000000007007812 */ /* 0x000fc800078ec0ff */
[----:B------:R-:W-:-:S04]  /*c560*/  SHF.R.U32.HI R5, RZ, 0x18, R0 ;  /* 0x00000018ff057819 */ /* 0x000fc80000011600 */
[----:B------:R-:W-:-:S04]  /*c570*/  LOP3.LUT R4, R4, R5, RZ, 0xfc, !PT ;  /* 0x0000000504047212 */ /* 0x000fc800078efcff */
[----:B------:R-:W-:Y:S02]  /*c580*/  PRMT R0, R4, 0x7610, R0 ;  /* 0x0000761004007816 */ /* 0x000fe40000000000 */
.L_x_3312:
[----:B------:R-:W-:Y:S05]  /*c590*/  BSYNC B0 ;  /* 0x0000000000007941 */ /* 0x000fea0003800000 */
.L_x_3311:
[----:B------:R0:W-:Y:S01]  /*c5a0*/  STG.E.U8 [R2.64], R0 ;  /* 0x0000000002007986 */ /* 0x0001e2000c101124 */
[----:B------:R-:W-:Y:S05]  /*c5b0*/  BRA `(.L_x_3291) ;  /* 0x000004b000007947 */ /* 0x000fea0003800000 */
.L_x_3309:
        /* <DEDUP_REMOVED lines=19> */
.L_x_3316:
[----:B------:R-:W-:-:S04]  /*c6f0*/  LOP3.LUT R0, R7, 0x80000000, RZ, 0xc0, !PT ;  /* 0x8000000007007812 */ /* 0x000fc800078ec0ff */
[----:B------:R-:W-:-:S04]  /*c700*/  SHF.R.U32.HI R5, RZ, 0x18, R0 ;  /* 0x00000018ff057819 */ /* 0x000fc80000011600 */
[----:B------:R-:W-:-:S04]  /*c710*/  LOP3.LUT R4, R4, R5, RZ, 0xfc, !PT ;  /* 0x0000000504047212 */ /* 0x000fc800078efcff */
[----:B------:R-:W-:Y:S02]  /*c720*/  PRMT R0, R4, 0x7610, R0 ;  /* 0x0000761004007816 */ /* 0x000fe40000000000 */
.L_x_3315:
[----:B------:R-:W-:Y:S05]  /*c730*/  BSYNC B0 ;  /* 0x0000000000007941 */ /* 0x000fea0003800000 */
.L_x_3314:
[----:B------:R0:W-:Y:S01]  /*c740*/  STG.E.U8 [R2.64], R0 ;  /* 0x0000000002007986 */ /* 0x0001e2000c101124 */
[----:B------:R-:W-:Y:S05]  /*c750*/  BRA `(.L_x_3291) ;  /* 0x0000031000007947 */ /* 0x000fea0003800000 */
.L_x_3308:
[----:B------:R-:W-:-:S13]  /*c760*/  ISETP.NE.AND P0, PT, R0, 0x1c, PT ;  /* 0x0000001c0000780c */ /* 0x000fda0003f05270 */
[----:B------:R-:W-:Y:S05]  /*c770*/  @!P0 BRA `(.L_x_3317) ;  /* 0x000002d000008947 */ /* 0x000fea0003800000 */
[----:B------:R-:W-:-:S13]  /*c780*/  ISETP.NE.AND P0, PT, R0, 0x1d, PT ;  /* 0x0000001d0000780c */ /* 0x000fda0003f05270 */
[----:B------:R-:W-:Y:S05]  /*c790*/  @!P0 BRA `(.L_x_3318) ;  /* 0x0000028000008947 */ /* 0x000fea0003800000 */
[----:B------:R-:W-:-:S13]  /*c7a0*/  ISETP.NE.AND P0, PT, R0, 0x2c, PT ;  /* 0x0000002c0000780c */ /* 0x000fda0003f05270 */
[----:B------:R-:W-:Y:S05]  /*c7b0*/  @P0 BRA `(.L_x_3290) ;  /* 0x0000012000000947 */ /* 0x000fea0003800000 */
[----:B---3--:R-:W0:Y:S01]  /*c7c0*/  F2F.F32.F64 R6, R24 ;  /* 0x0000001800067310 */ /* 0x008e220000301000 */
        /* <DEDUP_REMOVED lines=17> */
.L_x_3290:
        /* <DEDUP_REMOVED lines=18> */
[----:B0--3--:R-:W-:Y:S05]  /*ca00*/  CALL.ABS.NOINC R2 ;  /* 0x0000000002007343 */ /* 0x009fea0003c00000 */
[----:B------:R-:W-:Y:S05]  /*ca10*/  BRA `(.L_x_3291) ;  /* 0x0000005000007947 */ /* 0x000fea0003800000 */
.L_x_3318:
[----:B---3--:R-:W0:Y:S02]  /*ca20*/  F2I.U64.F64.TRUNC R24, R24 ;  /* 0x0000001800187311 */ /* 0x008e24000030d800 */
[----:B0-----:R0:W-:Y:S01]  /*ca30*/  STG.E.64 [R2.64], R24 ;  /* 0x0000001802007986 */ /* 0x0011e2000c101b24 */
[----:B------:R-:W-:Y:S05]  /*ca40*/  BRA `(.L_x_3291) ;  /* 0x0000002000007947 */ /* 0x000fea0003800000 */
.L_x_3317:
[----:B---3--:R-:W0:Y:S02]  /*ca50*/  F2I.U32.F64.TRUNC R25, R24 ;  /* 0x0000001800197311 */ /* 0x008e24000030d000 */
[----:B0-----:R0:W-:Y:S02]  /*ca60*/  STG.E [R2.64], R25 ;  /* 0x0000001902007986 */ /* 0x0011e4000c101924 */
.L_x_3291:
[----:B------:R-:W-:Y:S02]  /*ca70*/  IADD3 R19, R19, 0x80, RZ ;  /* 0x0000008013137810 */ /* 0x000fe40007ffe0ff */
.L_x_3252:
[----:B------:R-:W-:Y:S05]  /*ca80*/  BSYNC B6 ;  /* 0x0000000000067941 */ /* 0x000fea0003800000 */
.L_x_3251:
[----:B------:R-:W-:-:S13]  /*ca90*/  ISETP.GE.AND P0, PT, R19, R22, PT ;  /* 0x000000161300720c */ /* 0x000fda0003f06270 */
[----:B------:R-:W-:Y:S05]  /*caa0*/  @P0 EXIT ;  /* 0x000000000000094d */ /* 0x000fea0003800000 */
[----:B0-----:R-:W0:Y:S02]  /*cab0*/  S2R R0, SR_CTAID.X ;  /* 0x0000000000007919 */ /* 0x001e240000002500 */
[----:B0-----:R-:W-:Y:S01]  /*cac0*/  IMAD R19, R0, 0x200, R19 ;  /* 0x0000020000137824 */ /* 0x001fe200078e0213 */
[----:B------:R-:W-:-:S03]  /*cad0*/  PRMT R0, R23, 0x9910, RZ ;  /* 0x0000991017007816 */ /* 0x000fc600000000ff */
[----:B------:R-:W-:Y:S01]  /*cae0*/  IMAD R19, R19, c[0x0][0x194], RZ ;  /* 0x0000650013137a24 */ /* 0x000fe200078e02ff */
[----:B------:R-:W-:-:S04]  /*caf0*/  ISETP.GT.AND P1, PT, R0, 0x9, PT ;  /* 0x000000090000780c */ /* 0x000fc80003f24270 */
[----:B------:R-:W-:-:S05]  /*cb00*/  IADD3 R2, P0, R19, c[0x0][0x168], RZ ;  /* 0x00005a0013027a10 */ /* 0x000fca0007f1e0ff */
[----:B------:R-:W-:-:S04]  /*cb10*/  IMAD.X R3, RZ, RZ, c[0x0][0x16c], P0 ;  /* 0x00005b00ff037624 */ /* 0x000fc800000e06ff */
        /* <DEDUP_REMOVED lines=10> */
[----:B0-----:R-:W-:Y:S01]  /*cbc0*/  STG.E.U8 [R2.64], R17 ;  /* 0x0000001102007986 */ /* 0x001fe2000c101124 */
[----:B------:R-:W-:Y:S05]  /*cbd0*/  EXIT ;  /* 0x000000000000794d */ /* 0x000fea0003800000 */
.L_x_3322:
[----:B------:R-:W0:Y:S02]  /*cbe0*/  F2I.S64.F64.TRUNC R16, R16 ;  /* 0x0000001000107311 */ /* 0x000e24000030d900 */
[----:B0-2---:R-:W-:-:S05]  /*cbf0*/  IMAD.MOV.U32 R5, RZ, RZ, R16 ;  /* 0x000000ffff057224 */ /* 0x005fca00078e0010 */
[----:B------:R-:W-:Y:S01]  /*cc00*/  STG.E.U8 [R2.64], R5 ;  /* 0x0000000502007986 */ /* 0x000fe2000c101124 */
[----:B------:R-:W-:Y:S05]  /*cc10*/  EXIT ;  /* 0x000000000000794d */ /* 0x000fea0003800000 */
.L_x_3321:
[----:B------:R-:W-:-:S13]  /*cc20*/  ISETP.NE.AND P0, PT, R0, 0x2, PT ;  /* 0x000000020000780c */ /* 0x000fda0003f05270 */
[----:B------:R-:W-:Y:S05]  /*cc30*/  @!P0 BRA `(.L_x_3324) ;  /* 0x000000a000008947 */ /* 0x000fea0003800000 */
[----:B------:R-:W-:-:S13]  /*cc40*/  ISETP.NE.AND P0, PT, R0, 0x3, PT ;  /* 0x000000030000780c */ /* 0x000fda0003f05270 */
[----:B------:R-:W-:Y:S05]  /*cc50*/  @!P0 BRA `(.L_x_3325) ;  /* 0x0000005000008947 */ /* 0x000fea0003800000 */
[----:B------:R-:W-:-:S13]  /*cc60*/  ISETP.NE.AND P0, PT, R0, 0x4, PT ;  /* 0x000000040000780c */ /* 0x000fda0003f05270 */
[----:B------:R-:W-:Y:S05]  /*cc70*/  @P0 BRA `(.L_x_3323) ;  /* 0x00000ce000000947 */ /* 0x000fea0003800000 */
[----:B------:R-:W0:Y:S02]  /*cc80*/  F2I.S64.F64.TRUNC R16, R16 ;  /* 0x0000001000107311 */ /* 0x000e24000030d900 */
[----:B0-----:R-:W-:Y:S01]  /*cc90*/  STG.E.64 [R2.64], R16 ;  /* 0x0000001002007986 */ /* 0x001fe2000c101b24 */
[----:B------:R-:W-:Y:S05]  /*cca0*/  EXIT ;  /* 0x000000000000794d */ /* 0x000fea0003800000 */
.L_x_3325:
[----:B------:R-:W0:Y:S02]  /*ccb0*/  F2I.F64.TRUNC R17, R16 ;  /* 0x0000001000117311 */ /* 0x000e24000030d100 */
[----:B0-----:R-:W-:Y:S01]  /*ccc0*/  STG.E [R2.64], R17 ;  /* 0x0000001102007986 */ /* 0x001fe2000c101924 */
[----:B------:R-:W-:Y:S05]  /*ccd0*/  EXIT ;  /* 0x000000000000794d */ /* 0x000fea0003800000 */
.L_x_3324:
[----:B------:R-:W0:Y:S02]  /*cce0*/  F2I.F64.TRUNC R17, R16 ;  /* 0x0000001000117311 */ /* 0x000e24000030d100 */
[----:B0-----:R-:W-:Y:S01]  /*ccf0*/  STG.E.U16 [R2.64], R17 ;  /* 0x0000001102007986 */ /* 0x001fe2000c101524 */
[----:B------:R-:W-:Y:S05]  /*cd00*/  EXIT ;  /* 0x000000000000794d */ /* 0x000fea0003800000 */
.L_x_3320:
[----:B------:R-:W-:-:S13]  /*cd10*/  ISETP.GT.AND P0, PT, R0, 0x6, PT ;  /* 0x000000060000780c */ /* 0x000fda0003f04270 */
[----:B------:R-:W-:Y:S05]  /*cd20*/  @P0 BRA `(.L_x_3326) ;  /* 0x000000f000000947 */ /* 0x000fea0003800000 */
[----:B------:R-:W-:-:S13]  /*cd30*/  ISETP.NE.AND P0, PT, R0, 0x5, PT ;  /* 0x000000050000780c */ /* 0x000fda0003f05270 */
[----:B------:R-:W-:Y:S05]  /*cd40*/  @!P0 BRA `(.L_x_3327) ;  /* 0x0000007000008947 */ /* 0x000fea0003800000 */
[----:B------:R-:W-:-:S13]  /*cd50*/  ISETP.NE.AND P0, PT, R0, 0x6, PT ;  /* 0x000000060000780c */ /* 0x000fda0003f05270 */
[----:B------:R-:W-:Y:S05]  /*cd60*/  @P0 BRA `(.L_x_3323) ;  /* 0x00000bf000000947 */ /* 0x000fea0003800000 */
[----:B--2---:R-:W0:Y:S01]  /*cd70*/  F2F.F32.F64 R5, R16 ;  /* 0x0000001000057310 */ /* 0x004e220000301000 */
[----:B------:R-:W0:-:S14]  /*cd80*/  DSETP.GEU.AND P0, PT, |R16|, c[0x2][0x118], PT ;  /* 0x008046001000762a */ /* 0x000e1c0003f0e200 */
[----:B0-----:R-:W-:-:S05]  /*cd90*/  @!P0 FMUL R5, R5, 1.175494350822287508e-38 ;  /* 0x0080000005058820 */ /* 0x001fca0000400000 */
[----:B------:R-:W-:Y:S01]  /*cda0*/  STG.E [R2.64], R5 ;  /* 0x0000000502007986 */ /* 0x000fe2000c101924 */
[----:B------:R-:W-:Y:S05]  /*cdb0*/  EXIT ;  /* 0x000000000000794d */ /* 0x000fea0003800000 */
.L_x_3327:
[----:B------:R-:W0:Y:S01]  /*cdc0*/  F2F.F32.F64 R0, R16 ;  /* 0x0000001000007310 */ /* 0x000e220000301000 */
[----:B------:R-:W0:-:S14]  /*cdd0*/  DSETP.GEU.AND P0, PT, |R16|, c[0x2][0x118], PT ;  /* 0x008046001000762a */ /* 0x000e1c0003f0e200 */
[----:B0-----:R-:W-:-:S05]  /*cde0*/  @!P0 FMUL R0, R0, 1.175494350822287508e-38 ;  /* 0x0080000000008820 */ /* 0x001fca0000400000 */
[----:B------:R-:W-:-:S05]  /*cdf0*/  F2FP.PACK_AB R0, RZ, R0 ;  /* 0x00000000ff00723e */ /* 0x000fca00000000ff */
[----:B------:R-:W-:Y:S01]  /*ce00*/  STG.E.U16 [R2.64], R0 ;  /* 0x0000000002007986 */ /* 0x000fe2000c101524 */
[----:B------:R-:W-:Y:S05]  /*ce10*/  EXIT ;  /* 0x000000000000794d */ /* 0x000fea0003800000 */
.L_x_3326:
        /* <DEDUP_REMOVED lines=8> */
[----:B------:R-:W-:-:S13]  /*cea0*/  IMAD.MOV.U32 R5, RZ, RZ, RZ ;  /* 0x000000ffff057224 */ /* 0x000fda00078e00ff */
[----:B0-----:R-:W-:-:S05]  /*ceb0*/  @!P0 FMUL R4, R4, 1.175494350822287508e-38 ;  /* 0x0080000004048820 */ /* 0x001fca0000400000 */
[----:B------:R-:W-:Y:S01]  /*cec0*/  STG.E.64 [R2.64], R4 ;  /* 0x0000000402007986 */ /* 0x000fe2000c101b24 */
[----:B------:R-:W-:Y:S05]  /*ced0*/  EXIT ;  /* 0x000000000000794d */ /* 0x000fea0003800000 */
.L_x_3329:
[----:B------:R-:W0:Y:S01]  /*cee0*/  F2F.F32.F64 R0, R16 ;  /* 0x0000001000007310 */ /* 0x000e220000301000 */
[----:B------:R-:W0:-:S14]  /*cef0*/  DSETP.GEU.AND P0, PT, |R16|, c[0x2][0x118], PT ;  /* 0x008046001000762a */ /* 0x000e1c0003f0e200 */
[----:B0-----:R-:W-:-:S05]  /*cf00*/  @!P0 FMUL R0, R0, 1.175494350822287508e-38 ;  /* 0x0080000000008820 */ /* 0x001fca0000400000 */
[----:B--2---:R-:W-:-:S04]  /*cf10*/  F2FP.PACK_AB R5, RZ, R0 ;  /* 0x00000000ff05723e */ /* 0x004fc800000000ff */
[----:B------:R-:W-:-:S05]  /*cf20*/  PRMT R5, R5, 0x5410, RZ ;  /* 0x0000541005057816 */ /* 0x000fca00000000ff */
[----:B------:R-:W-:Y:S01]  /*cf30*/  STG.E [R2.64], R5 ;  /* 0x0000000502007986 */ /* 0x000fe2000c101924 */
[----:B------:R-:W-:Y:S05]  /*cf40*/  EXIT ;  /* 0x000000000000794d */ /* 0x000fea0003800000 */
.L_x_3328:
[----:B------:R-:W-:Y:S01]  /*cf50*/  STG.E.64 [R2.64], R16 ;  /* 0x0000001002007986 */ /* 0x000fe2000c101b24 */
[----:B------:R-:W-:Y:S05]  /*cf60*/  EXIT ;  /* 0x000000000000794d */ /* 0x000fea0003800000 */
.L_x_3319:
        /* <DEDUP_REMOVED lines=9> */
[----:B0-2---:R-:W-:-:S05]  /*d000*/  SEL R5, RZ, 0x1, !P0 ;  /* 0x00000001ff057807 */ /* 0x005fca0004000000 */
[----:B------:R-:W-:Y:S01]  /*d010*/  STG.E.U8 [R2.64], R5 ;  /* 0x0000000502007986 */ /* 0x000fe2000c101124 */
[----:B------:R-:W-:Y:S05]  /*d020*/  EXIT ;  /* 0x000000000000794d */ /* 0x000fea0003800000 */
.L_x_3332:
[----:B------:R-:W-:-:S05]  /*d030*/  CS2R R18, SRZ ;  /* 0x0000000000127805 */ /* 0x000fca000001ff00 */
[----:B------:R-:W-:Y:S01]  /*d040*/  STG.E.128 [R2.64], R16 ;  /* 0x0000001002007986 */ /* 0x000fe2000c101d24 */
[----:B------:R-:W-:Y:S05]  /*d050*/  EXIT ;  /* 0x000000000000794d */ /* 0x000fea0003800000 */
.L_x_3331:
        /* <DEDUP_REMOVED lines=23> */
.L_x_3336:
[----:B------:R-:W-:Y:S05]  /*d1d0*/  BSYNC B0 ;  /* 0x0000000000007941 */ /* 0x000fea0003800000 */
.L_x_3335:
[----:B------:R-:W-:-:S05]  /*d1e0*/  LOP3.LUT R5, R0, R5, RZ, 0xfc, !PT ;  /* 0x0000000500057212 */ /* 0x000fca00078efcff */
[----:B------:R-:W-:Y:S01]  /*d1f0*/  STG.E.U8 [R2.64], R5 ;  /* 0x0000000502007986 */ /* 0x000fe2000c101124 */
[----:B------:R-:W-:Y:S05]  /*d200*/  EXIT ;  /* 0x000000000000794d */ /* 0x000fea0003800000 */
.L_x_3334:
        /* <DEDUP_REMOVED lines=15> */
.L_x_3338:
[----:B------:R-:W-:Y:S01]  /*d300*/  IMAD.MOV.U32 R0, RZ, RZ, 0x7f ;  /* 0x0000007fff007424 */ /* 0x000fe200078e00ff */
[----:B------:R-:W-:-:S04]  /*d310*/  ISETP.GT.U32.AND P0, PT, R4, 0x7f800000, PT ;  /* 0x7f8000000400780c */ /* 0x000fc80003f04070 */
[----:B------:R-:W-:-:S04]  /*d320*/  SEL R0, R0, 0x7c, P0 ;  /* 0x0000007c00007807 */ /* 0x000fc80000000000 */
.L_x_3339:
[----:B------:R-:W-:Y:S05]  /*d330*/  BSYNC B0 ;  /* 0x0000000000007941 */ /* 0x000fea0003800000 */
.L_x_3337:
[----:B------:R-:W-:-:S04]  /*d340*/  LOP3.LUT R4, R5, 0x80000000, RZ, 0xc0, !PT ;  /* 0x8000000005047812 */ /* 0x000fc800078ec0ff */
[----:B------:R-:W-:-:S04]  /*d350*/  SHF.R.U32.HI R5, RZ, 0x18, R4 ;  /* 0x00000018ff057819 */ /* 0x000fc80000011604 */
[----:B------:R-:W-:-:S05]  /*d360*/  LOP3.LUT R5, R0, R5, RZ, 0xfc, !PT ;  /* 0x0000000500057212 */ /* 0x000fca00078efcff */
[----:B------:R-:W-:Y:S01]  /*d370*/  STG.E.U8 [R2.64], R5 ;  /* 0x0000000502007986 */ /* 0x000fe2000c101124 */
[----:B------:R-:W-:Y:S05]  /*d380*/  EXIT ;  /* 0x000000000000794d */ /* 0x000fea0003800000 */
.L_x_3333:
[----:B------:R-:W0:Y:S01]  /*d390*/  F2F.F32.F64 R0, R16 ;  /* 0x0000001000007310 */ /* 0x000e220000301000 */
[----:B------:R-:W0:-:S14]  /*d3a0*/  DSETP.GEU.AND P0, PT, |R16|, c[0x2][0x118], PT ;  /* 0x008046001000762a */ /* 0x000e1c0003f0e200 */
[----:B0-----:R-:W-:-:S05]  /*d3b0*/  @!P0 FMUL R0, R0, 1.175494350822287508e-38 ;  /* 0x0080000000008820 */ /* 0x001fca0000400000 */
[----:B------:R-:W-:-:S05]  /*d3c0*/  F2FP.BF16.PACK_AB R0, RZ, R0 ;  /* 0x00000000ff00723e */ /* 0x000fca00000010ff */
[----:B------:R-:W-:Y:S01]  /*d3d0*/  STG.E.U16 [R2.64], R0 ;  /* 0x0000000002007986 */ /* 0x000fe2000c101524 */
[----:B------:R-:W-:Y:S05]  /*d3e0*/  EXIT ;  /* 0x000000000000794d */ /* 0x000fea0003800000 */
.L_x_3330:
        /* <DEDUP_REMOVED lines=9> */
[----:B0-----:R-:W-:Y:S01]  /*d480*/  STG.E.U16 [R2.64], R17 ;  /* 0x0000001102007986 */ /* 0x001fe2000c101524 */
[----:B------:R-:W-:Y:S05]  /*d490*/  EXIT ;  /* 0x000000000000794d */ /* 0x000fea0003800000 */
.L_x_3342:
[----:B------:R-:W0:Y:S01]  /*d4a0*/  F2F.F32.F64 R7, R16 ;  /* 0x0000001000077310 */ /* 0x000e220000301000 */
        /* <DEDUP_REMOVED lines=18> */
.L_x_3345:
[----:B------:R-:W-:-:S04]  /*d5d0*/  LOP3.LUT R0, R7, 0x80000000, RZ, 0xc0, !PT ;  /* 0x8000000007007812 */ /* 0x000fc800078ec0ff */
[----:B------:R-:W-:-:S04]  /*d5e0*/  SHF.R.U32.HI R5, RZ, 0x18, R0 ;  /* 0x00000018ff057819 */ /* 0x000fc80000011600 */
[----:B------:R-:W-:-:S04]  /*d5f0*/  LOP3.LUT R4, R4, R5, RZ, 0xfc, !PT ;  /* 0x0000000504047212 */ /* 0x000fc800078efcff */
[----:B------:R-:W-:Y:S02]  /*d600*/  PRMT R0, R4, 0x7610, R0 ;  /* 0x0000761004007816 */ /* 0x000fe40000000000 */
.L_x_3344:
[----:B------:R-:W-:Y:S05]  /*d610*/  BSYNC B0 ;  /* 0x0000000000007941 */ /* 0x000fea0003800000 */
.L_x_3343:
[----:B------:R-:W-:Y:S01]  /*d620*/  STG.E.U8 [R2.64], R0 ;  /* 0x0000000002007986 */ /* 0x000fe2000c101124 */
[----:B------:R-:W-:Y:S05]  /*d630*/  EXIT ;  /* 0x000000000000794d */ /* 0x000fea0003800000 */
.L_x_3341:
        /* <DEDUP_REMOVED lines=19> */
.L_x_3348:
[----:B------:R-:W-:-:S04]  /*d770*/  LOP3.LUT R0, R7, 0x80000000, RZ, 0xc0, !PT ;  /* 0x8000000007007812 */ /* 0x000fc800078ec0ff */
[----:B------:R-:W-:-:S04]  /*d780*/  SHF.R.U32.HI R5, RZ, 0x18, R0 ;  /* 0x00000018ff057819 */ /* 0x000fc80000011600 */
[----:B------:R-:W-:-:S04]  /*d790*/  LOP3.LUT R4, R4, R5, RZ, 0xfc, !PT ;  /* 0x0000000504047212 */ /* 0x000fc800078efcff */
[----:B------:R-:W-:Y:S02]  /*d7a0*/  PRMT R0, R4, 0x7610, R0 ;  /* 0x0000761004007816 */ /* 0x000fe40000000000 */
.L_x_3347:
[----:B------:R-:W-:Y:S05]  /*d7b0*/  BSYNC B0 ;  /* 0x0000000000007941 */ /* 0x000fea0003800000 */
.L_x_3346:
[----:B------:R-:W-:Y:S01]  /*d7c0*/  STG.E.U8 [R2.64], R0 ;  /* 0x0000000002007986 */ /* 0x000fe2000c101124 */
[----:B------:R-:W-:Y:S05]  /*d7d0*/  EXIT ;  /* 0x000000000000794d */ /* 0x000fea0003800000 */
.L_x_3340:
        /* <DEDUP_REMOVED lines=24> */
.L_x_3323:
[----:B------:R-:W-:Y:S01]  /*d960*/  MOV R0, 0x0 ;  /* 0x0000000000007802 */ /* 0x000fe20000000f00 */
[----:B--2---:R-:W-:Y:S02]  /*d970*/  IMAD.MOV.U32 R4, RZ, RZ, c[0x4][0x128] ;  /* 0x01004a00ff047624 */ /* 0x004fe400078e00ff */
[----:B------:R-:W-:Y:S01]  /*d980*/  IMAD.MOV.U32 R5, RZ, RZ, c[0x4][0x12c] ;  /* 0x01004b00ff057624 */ /* 0x000fe200078e00ff */
[----:B------:R0:W2:Y:S01]  /*d990*/  LDC.64 R2, c[0x4][R0] ;  /* 0x0100000000027b82 */ /* 0x0000a20000000a00 */
[----:B------:R-:W-:Y:S02]  /*d9a0*/  IMAD.MOV.U32 R6, RZ, RZ, c[0x4][0x130] ;  /* 0x01004c00ff067624 */ /* 0x000fe400078e00ff */
[----:B------:R-:W-:Y:S02]  /*d9b0*/  IMAD.MOV.U32 R7, RZ, RZ, c[0x4][0x134] ;  /* 0x01004d00ff077624 */ /* 0x000fe400078e00ff */
[----:B------:R-:W-:-:S02]  /*d9c0*/  IMAD.MOV.U32 R8, RZ, RZ, 0x65 ;  /* 0x00000065ff087424 */ /* 0x000fc400078e00ff */
[----:B------:R-:W-:Y:S02]  /*d9d0*/  IMAD.MOV.U32 R10, RZ, RZ, c[0x4][0x10] ;  /* 0x01000400ff0a7624 */ /* 0x000fe400078e00ff */
[----:B------:R-:W-:Y:S02]  /*d9e0*/  IMAD.MOV.U32 R11, RZ, RZ, c[0x4][0x14] ;  /* 0x01000500ff0b7624 */ /* 0x000fe400078e00ff */
[----:B------:R-:W-:Y:S02]  /*d9f0*/  IMAD.MOV.U32 R12, RZ, RZ, 0x1 ;  /* 0x00000001ff0c7424 */ /* 0x000fe400078e00ff */
[----:B------:R-:W-:Y:S02]  /*da00*/  IMAD.MOV.U32 R13, RZ, RZ, RZ ;  /* 0x000000ffff0d7224 */ /* 0x000fe400078e00ff */
[----:B0-----:R-:W-:Y:S01]  /*da10*/  LEPC R14 ;  /* 0x00000000000e734e */ /* 0x001fe20000000000 */
[----:B------:R-:W-:Y:S02]  /*da20*/  MOV R9, 0xda90 ;  /* 0x0000da9000097802 */ /* 0x000fe40000000f00 */
[----:B------:R-:W-:Y:S02]  /*da30*/  MOV R20, 0xda10 ;  /* 0x0000da1000147802 */ /* 0x000fe40000000f00 */
[----:B------:R-:W-:-:S02]  /*da40*/  MOV R21, 0x0 ;  /* 0x0000000000157802 */ /* 0x000fc40000000f00 */
[----:B------:R-:W-:Y:S02]  /*da50*/  MOV R0, 0x0 ;  /* 0x0000000000007802 */ /* 0x000fe40000000f00 */
[----:B------:R-:W-:-:S04]  /*da60*/  IADD3 R20, P0, P1, -R20, R9, R14 ;  /* 0x0000000914147210 */ /* 0x000fc8000791e10e */
[----:B------:R-:W-:-:S04]  /*da70*/  IADD3.X R21, ~R0, R21, R15, P0, P1 ;  /* 0x0000001500157210 */ /* 0x000fc800007e250f */
[----:B-123--:R-:W-:Y:S05]  /*da80*/  CALL.ABS.NOINC R2 ;  /* 0x0000000002007343 */ /* 0x00efea0003c00000 */
[----:B------:R-:W-:Y:S05]  /*da90*/  EXIT ;  /* 0x000000000000794d */ /* 0x000fea0003800000 */
.L_x_3350:
[----:B------:R-:W0:Y:S02]  /*daa0*/  F2I.U64.F64.TRUNC R16, R16 ;  /* 0x0000001000107311 */ /* 0x000e24000030d800 */
[----:B0-----:R-:W-:Y:S01]  /*dab0*/  STG.E.64 [R2.64], R16 ;  /* 0x0000001002007986 */ /* 0x001fe2000c101b24 */
[----:B------:R-:W-:Y:S05]  /*dac0*/  EXIT ;  /* 0x000000000000794d */ /* 0x000fea0003800000 */
.L_x_3349:
[----:B------:R-:W0:Y:S02]  /*dad0*/  F2I.U32.F64.TRUNC R17, R16 ;  /* 0x0000001000117311 */ /* 0x000e24000030d000 */
[----:B0-----:R-:W-:Y:S01]  /*dae0*/  STG.E [R2.64], R17 ;  /* 0x0000001102007986 */ /* 0x001fe2000c101924 */
[----:B------:R-:W-:Y:S05]  /*daf0*/  EXIT ;  /* 0x000000000000794d */ /* 0x000fea0003800000 */
.L_x_3351:
        /* <DEDUP_REMOVED lines=16> */
.L_x_11996:


//--------------------- .text._ZN2at6native18elementwise_kernelILi128ELi2EZNS0_22gpu_kernel_impl_nocastIZZZNS0_26GeluBackwardCUDAKernelImplERNS_18TensorIteratorBaseENS0_8GeluTypeEENKUlvE0_clEvENKUlvE_clEvEUlddE_EEvS4_RKT_EUliE_EEviT1_ --------------------------
	.section	.text._ZN2at6native18elementwise_kernelILi128ELi2EZNS0_22gpu_kernel_impl_nocastIZZZNS0_26GeluBackwardCUDAKernelImplERNS_18TensorIteratorBaseENS0_8GeluTypeEENKUlvE0_clEvENKUlvE_clEvEUlddE_EEvS4_RKT_EUliE_EEviT1_,"ax",@progbits
	.sectioninfo	@"SHI_REGISTERS=29"
	.align	128
        .global         _ZN2at6native18elementwise_kernelILi128ELi2EZNS0_22gpu_kernel_impl_nocastIZZZNS0_26GeluBackwardCUDAKernelImplERNS_18TensorIteratorBaseENS0_8GeluTypeEENKUlvE0_clEvENKUlvE_clEvEUlddE_EEvS4_RKT_EUliE_EEviT1_
        .type           _ZN2at6native18elementwise_kernelILi128ELi2EZNS0_22gpu_kernel_impl_nocastIZZZNS0_26GeluBackwardCUDAKernelImplERNS_18TensorIteratorBaseENS0_8GeluTypeEENKUlvE0_clEvENKUlvE_clEvEUlddE_EEvS4_RKT_EUliE_EEviT1_,@function
        .size           _ZN2at6native18elementwise_kernelILi128ELi2EZNS0_22gpu_kernel_impl_nocastIZZZNS0_26GeluBackwardCUDAKernelImplERNS_18TensorIteratorBaseENS0_8GeluTypeEENKUlvE0_clEvENKUlvE_clEvEUlddE_EEvS4_RKT_EUliE_EEviT1_,(.L_x_11997 - _ZN2at6native18elementwise_kernelILi128ELi2EZNS0_22gpu_kernel_impl_nocastIZZZNS0_26GeluBackwardCUDAKernelImplERNS_18TensorIteratorBaseENS0_8GeluTypeEENKUlvE0_clEvENKUlvE_clEvEUlddE_EEvS4_RKT_EUliE_EEviT1_)
        .other          _ZN2at6native18elementwise_kernelILi128ELi2EZNS0_22gpu_kernel_impl_nocastIZZZNS0_26GeluBackwardCUDAKernelImplERNS_18TensorIteratorBaseENS0_8GeluTypeEENKUlvE0_clEvENKUlvE_clEvEUlddE_EEvS4_RKT_EUliE_EEviT1_,@"STO_CUDA_ENTRY STV_DEFAULT"
_ZN2at6native18elementwise_kernelILi128ELi2EZNS0_22gpu_kernel_impl_nocastIZZZNS0_26GeluBackwardCUDAKernelImplERNS_18TensorIteratorBaseENS0_8GeluTypeEENKUlvE0_clEvENKUlvE_clEvEUlddE_EEvS4_RKT_EUliE_EEviT1_:
.text._ZN2at6native18elementwise_kernelILi128ELi2EZNS0_22gpu_kernel_impl_nocastIZZZNS0_26GeluBackwardCUDAKernelImplERNS_18TensorIteratorBaseENS0_8GeluTypeEENKUlvE0_clEvENKUlvE_clEvEUlddE_EEvS4_RKT_EUliE_EEviT1_:
        /* <DEDUP_REMOVED lines=263> */
.L_x_3354:
[----:B------:R-:W-:-:S04]  /*1070*/  IADD3 R2, P0, R2, c[0x0][0x3d8], RZ ;  /* 0x0000f60002027a10 */ /* 0x000fc80007f1e0ff */
[----:B------:R-:W-:-:S06]  /*1080*/  IADD3.X R3, RZ, c[0x0][0x3dc], RZ, P0, !PT ;  /* 0x0000f700ff037a10 */ /* 0x000fcc00007fe4ff */
[----:B------:R-:W2:Y:S01]  /*1090*/  LDG.E.64 R2, [R2.64] ;  /* 0x0000000402027981 */ /* 0x000ea2000c1e1b00 */
[----:B------:R-:W-:Y:S02]  /*10a0*/  MOV R8, 0xfba6f279 ;  /* 0xfba6f27900087802 */ /* 0x000fe40000000f00 */
[----:B------:R-:W-:Y:S02]  /*10b0*/  MOV R9, 0x3cf0679a ;  /* 0x3cf0679a00097802 */ /* 0x000fe40000000f00 */
[----:B------:R-:W-:-:S04]  /*10c0*/  IADD3 R10, P0, R6, c[0x0][0x3d0], RZ ;  /* 0x0000f400060a7a10 */ /* 0x000fc80007f1e0ff */
[----:B------:R-:W-:Y:S01]  /*10d0*/  IADD3.X R11, RZ, c[0x0][0x3d4], RZ, P0, !PT ;  /* 0x0000f500ff0b7a10 */ /* 0x000fe200007fe4ff */
[----:B------:R-:W-:Y:S01]  /*10e0*/  IMAD.MOV.U32 R25, RZ, RZ, 0x3e5ae904 ;  /* 0x3e5ae904ff197424 */ /* 0x000fe200078e00ff */
[----:B------:R-:W-:Y:S01]  /*10f0*/  MOV R24, 0xa4741b81 ;  /* 0xa4741b8100187802 */ /* 0x000fe20000000f00 */
[----:B--2---:R-:W0:-:S06]  /*1100*/  DMUL R4, R2, c[0x2][0x58] ;  /* 0x0080160002047a28 */ /* 0x004e0c0000000000 */
[----:B0-----:R-:W0:-:S06]  /*1110*/  DFMA R6, |R4|, -R8, c[0x2][0x60] ;  /* 0x008018000406762b */ /* 0x001e0c0000000a08 */
[----:B0-----:R0:W1:-:S04]  /*1120*/  DFMA R8, |R4|, R6, c[0x2][0x68] ;  /* 0x00801a000408762b */ /* 0x0010480000000206 */
[----:B0-----:R0:W5:Y:S01]  /*1130*/  LDG.E.64 R6, [R10.64] ;  /* 0x000000040a067981 */ /* 0x001162000c1e1b00 */
[----:B------:R-:W-:Y:S01]  /*1140*/  BSSY B1, `(.L_x_3355) ;  /* 0x0000059000017945 */ /* 0x000fe20003800000 */
[----:B-1----:R-:W1:-:S06]  /*1150*/  DFMA R8, |R4|, R8, c[0x2][0x70] ;  /* 0x00801c000408762b */ /* 0x002e4c0000000208 */
[----:B-1----:R-:W1:Y:S01]  /*1160*/  DFMA R8, |R4|, R8, c[0x2][0x78] ;  /* 0x00801e000408762b */ /* 0x002e620000000208 */
[----:B0-----:R-:W-:Y:S02]  /*1170*/  MOV R10, 0x652b82fe ;  /* 0x652b82fe000a7802 */ /* 0x001fe40000000f00 */
[----:B------:R-:W-:-:S03]  /*1180*/  MOV R11, 0x3ff71547 ;  /* 0x3ff71547000b7802 */ /* 0x000fc60000000f00 */
[----:B-1----:R-:W0:-:S06]  /*1190*/  DFMA R8, |R4|, R8, c[0x2][0x80] ;  /* 0x008020000408762b */ /* 0x002e0c0000000208 */
        /* <DEDUP_REMOVED lines=20> */
[----:B------:R-:W0:-:S14]  /*12e0*/  DSETP.GEU.AND P0, PT, |R20|, c[0x2][0x118], PT ;  /* 0x008046001400762a */ /* 0x000e1c0003f0e200 */
[----:B0-----:R-:W-:Y:S01]  /*12f0*/  @!P0 FMUL R8, R8, 1.175494350822287508e-38 ;  /* 0x0080000008088820 */ /* 0x001fe20000400000 */
[----:B------:R-:W-:-:S03]  /*1300*/  DSETP.GE.AND P0, PT, |R4|, c[0x2][0x130], PT ;  /* 0x00804c000400762a */ /* 0x000fc60003f06200 */
[----:B------:R-:W-:Y:S01]  /*1310*/  FMUL.FTZ R17, R8, -1.4426950216293334961 ;  /* 0xbfb8aa3b08117820 */ /* 0x000fe20000410000 */
[----:B------:R-:W0:-:S05]  /*1320*/  DMUL R8, R2, -0.5 ;  /* 0xbfe0000002087828 */ /* 0x000e0a0000000000 */
[----:B------:R-:W1:Y:S01]  /*1330*/  FRND R17, R17 ;  /* 0x0000001100117307 */ /* 0x000e620000201000 */
[----:B0-----:R-:W0:-:S06]  /*1340*/  DMUL R8, R2, R8 ;  /* 0x0000000802087228 */ /* 0x001e0c0000000000 */
[----:B0-----:R-:W0:-:S04]  /*1350*/  DFMA R10, R8, R10, 6.75539944105574400000e+15 ;  /* 0x43380000080a742b */ /* 0x001e08000000000a */
[----:B------:R-:W-:Y:S02]  /*1360*/  FSETP.GEU.FTZ.AND P1, PT, |R9|, 4.1917929649353027344, PT ;  /* 0x4086232b0900780b */ /* 0x000fe40003f3e200 */
[----:B0-----:R-:W0:Y:S01]  /*1370*/  DADD R12, R10, -6.75539944105574400000e+15 ;  /* 0xc33800000a0c7429 */ /* 0x001e220000000000 */
[----:B-1----:R-:W-:Y:S02]  /*1380*/  FMUL.FTZ R26, R17, 1 ;  /* 0x3f800000111a7820 */ /* 0x002fe40000410000 */
[----:B------:R-:W1:Y:S03]  /*1390*/  MUFU.EX2 R17, R17 ;  /* 0x0000001100117308 */ /* 0x000e660000000800 */
[----:B0-----:R-:W0:-:S06]  /*13a0*/  DFMA R14, R12, c[0x2][0x0], R8 ;  /* 0x008000000c0e7a2b */ /* 0x001e0c0000000008 */
[----:B0-----:R-:W-:Y:S01]  /*13b0*/  DFMA R12, R12, c[0x2][0x8], R14 ;  /* 0x008002000c0c7a2b */ /* 0x001fe2000000000e */
[----:B------:R1:W0:Y:S02]  /*13c0*/  F2F.F64.F32 R22, R26 ;  /* 0x0000001a00167310 */ /* 0x0002240000201800 */
[----:B-1----:R-:W-:Y:S01]  /*13d0*/  FMUL.FTZ R26, R17, 1 ;  /* 0x3f800000111a7820 */ /* 0x002fe20000410000 */
[----:B0-----:R-:W0:-:S04]  /*13e0*/  DFMA R14, -R22, c[0x2][0x120], -R20 ;  /* 0x00804800160e7a2b */ /* 0x001e080000000914 */
[----:B------:R-:W1:-:S04]  /*13f0*/  DADD R22, |R4|, -R20 ;  /* 0x0000000004167229 */ /* 0x000e480000000a14 */
[----:B0-----:R0:W2:Y:S02]  /*1400*/  DFMA R20, R14, R24, c[0x2][0x138] ;  /* 0x00804e000e14762b */ /* 0x0010a40000000018 */
[----:B0-----:R-:W-:Y:S02]  /*1410*/  MOV R24, 0x69ce2bdf ;  /* 0x69ce2bdf00187802 */ /* 0x001fe40000000f00 */
[----:B-1----:R-:W-:Y:S01]  /*1420*/  DFMA R18, |R4|, R18, R22 ;  /* 0x000000120412722b */ /* 0x002fe20000000216 */
[----:B------:R-:W-:-:S03]  /*1430*/  MOV R25, 0x3e5ade15 ;  /* 0x3e5ade1500197802 */ /* 0x000fc60000000f00 */
[----:B--2---:R-:W0:-:S04]  /*1440*/  DFMA R22, R14, R20, c[0x2][0x140] ;  /* 0x008050000e16762b */ /* 0x004e080000000014 */
[----:B------:R-:W1:-:S04]  /*1450*/  DFMA R20, R12, R24, c[0x2][0x10] ;  /* 0x008004000c14762b */ /* 0x000e480000000018 */
[----:B0-----:R-:W0:-:S04]  /*1460*/  DFMA R22, R14, R22, c[0x2][0x148] ;  /* 0x008052000e16762b */ /* 0x001e080000000016 */
[----:B-1----:R-:W1:-:S04]  /*1470*/  DFMA R20, R12, R20, c[0x2][0x18] ;  /* 0x008006000c14762b */ /* 0x002e480000000014 */
        /* <DEDUP_REMOVED lines=12> */
[----:B0-----:R0:W2:Y:S02]  /*1540*/  DMUL R24, R14, R20 ;  /* 0x000000140e187228 */ /* 0x0010a40000000000 */
[----:B0-----:R-:W0:Y:S02]  /*1550*/  F2F.F64.F32 R20, R26 ;  /* 0x0000001a00147310 */ /* 0x001e240000201800 */
[----:B-1----:R-:W1:-:S04]  /*1560*/  DFMA R22, R12, R22, c[0x2][0x50] ;  /* 0x008014000c16762b */ /* 0x002e480000000016 */
[----:B--2---:R-:W2:-:S04]  /*1570*/  DFMA R18, R14, R24, -R18 ;  /* 0x000000180e12722b */ /* 0x004e880000000812 */
[----:B-1----:R-:W1:-:S04]  /*1580*/  DFMA R22, R12, R22, 1 ;  /* 0x3ff000000c16742b */ /* 0x002e480000000016 */
[----:B--2---:R-:W-:-:S04]  /*1590*/  DADD R18, R14, R18 ;  /* 0x000000000e127229 */ /* 0x004fc80000000012 */
[----:B0-----:R-:W0:-:S04]  /*15a0*/  DADD R14, -R20, 1 ;  /* 0x3ff00000140e7429 */ /* 0x001e080000000100 */
[----:B-1----:R-:W1:-:S04]  /*15b0*/  DFMA R12, R12, R22, 1 ;  /* 0x3ff000000c0c742b */ /* 0x002e480000000016 */
[----:B0-----:R1:W0:-:S06]  /*15c0*/  DFMA R20, R20, -R18, R14 ;  /* 0x800000121414722b */ /* 0x00120c000000000e */
[----:B-1----:R-:W-:Y:S02]  /*15d0*/  LEA R15, R10, R13, 0x14 ;  /* 0x0000000d0a0f7211 */ /* 0x002fe400078ea0ff */
[----:B------:R-:W-:Y:S02]  /*15e0*/  MOV R14, R12 ;  /* 0x0000000c000e7202 */ /* 0x000fe40000000f00 */
[----:B0-----:R-:W-:Y:S01]  /*15f0*/  FSEL R17, R21, 1.875, !P0 ;  /* 0x3ff0000015117808 */ /* 0x001fe20004000000 */
[----:B------:R-:W-:Y:S05]  /*1600*/  @!P1 BRA `(.L_x_3356) ;  /* 0x000000c000009947 */ /* 0x000fea0003800000 */
[----:B------:R-:W-:Y:S01]  /*1610*/  FSETP.GEU.FTZ.AND P1, PT, |R9|, 4.2275390625, PT ;  /* 0x408748000900780b */ /* 0x000fe20003f3e200 */
[----:B------:R-:W-:-:S04]  /*1620*/  DADD R14, R8, +INF ;  /* 0x7ff00000080e7429 */ /* 0x000fc80000000000 */
[----:B------:R-:W0:-:S06]  /*1630*/  DSETP.GEU.AND P2, PT, R8, RZ, PT ;  /* 0x000000ff0800722a */ /* 0x000e0c0003f4e000 */
[----:B0-----:R-:W-:Y:S02]  /*1640*/  FSEL R14, R14, RZ, P2 ;  /* 0x000000ff0e0e7208 */ /* 0x001fe40001000000 */
[----:B------:R-:W-:Y:S02]  /*1650*/  @!P1 LEA.HI R11, R10, R10, RZ, 0x1 ;  /* 0x0000000a0a0b9211 */ /* 0x000fe400078f08ff */
[----:B------:R-:W-:Y:S02]  /*1660*/  FSEL R15, R15, RZ, P2 ;  /* 0x000000ff0f0f7208 */ /* 0x000fe40001000000 */
[----:B------:R-:W-:-:S04]  /*1670*/  @!P1 SHF.R.S32.HI R11, RZ, 0x1, R11 ;  /* 0x00000001ff0b9819 */ /* 0x000fc8000001140b */
[----:B------:R-:W-:Y:S02]  /*1680*/  @!P1 IADD3 R8, R10, -R11, RZ ;  /* 0x8000000b0a089210 */ /* 0x000fe40007ffe0ff */
[----:B------:R-:W-:Y:S02]  /*1690*/  @!P1 LEA R13, R11, R13, 0x14 ;  /* 0x0000000d0b0d9211 */ /* 0x000fe400078ea0ff */
[----:B------:R-:W-:Y:S02]  /*16a0*/  @!P1 LEA R9, R8, 0x3ff00000, 0x14 ;  /* 0x3ff0000008099811 */ /* 0x000fe400078ea0ff */
[----:B------:R-:W-:-:S06]  /*16b0*/  @!P1 MOV R8, RZ ;  /* 0x000000ff00089202 */ /* 0x000fcc0000000f00 */
[----:B------:R0:W1:-:S06]  /*16c0*/  @!P1 DMUL R14, R12, R8 ;  /* 0x000000080c0e9228 */ /* 0x00004c0000000000 */
.L_x_3356:
[----:B------:R-:W-:Y:S05]  /*16d0*/  BSYNC B1 ;  /* 0x0000000000017941 */ /* 0x000fea0003800000 */
.L_x_3355:
[----:B-1----:R-:W1:Y:S01]  /*16e0*/  DMUL R14, R14, c[0x2][0x128] ;  /* 0x00804a000e0e7a28 */ /* 0x002e620000000000 */
[----:B------:R-:W-:Y:S02]  /*16f0*/  FSEL R20, R20, RZ, !P0 ;  /* 0x000000ff14147208 */ /* 0x000fe40004000000 */
[----:B------:R-:W-:Y:S02]  /*1700*/  LOP3.LUT R21, R17, 0x80000000, R5, 0xb8, !PT ;  /* 0x8000000011157812 */ /* 0x000fe400078eb805 */
[----:B------:R-:W-:Y:S01]  /*1710*/  IADD3 R16, P0, R16, c[0x0][0x3c8], RZ ;  /* 0x0000f20010107a10 */ /* 0x000fe20007f1e0ff */
[----:B-1----:R-:W-:Y:S01]  /*1720*/  DMUL R14, R2, R14 ;  /* 0x0000000e020e7228 */ /* 0x002fe20000000000 */
[----:B0-----:R-:W-:Y:S02]  /*1730*/  IADD3 R9, R0, 0x80, RZ ;  /* 0x0000008000097810 */ /* 0x001fe40007ffe0ff */
[----:B------:R-:W-:Y:S01]  /*1740*/  IADD3.X R17, RZ, c[0x0][0x3cc], RZ, P0, !PT ;  /* 0x0000f300ff117a10 */ /* 0x000fe200007fe4ff */
[----:B------:R-:W0:-:S06]  /*1750*/  DADD R20, R20, 1 ;  /* 0x3ff0000014147429 */ /* 0x000e0c0000000000 */
[----:B0-----:R-:W0:-:S06]  /*1760*/  DFMA R14, R20, 0.5, R14 ;  /* 0x3fe00000140e782b */ /* 0x001e0c000000000e */
[----:B0----5:R-:W0:-:S07]  /*1770*/  DMUL R6, R6, R14 ;  /* 0x0000000e06067228 */ /* 0x021e0e0000000000 */
[----:B0-----:R0:W-:Y:S04]  /*1780*/  STG.E.64 [R16.64], R6 ;  /* 0x0000000610007986 */ /* 0x0011e8000c101b04 */
.L_x_3353:
[----:B------:R-:W-:Y:S05]  /*1790*/  BSYNC B0 ;  /* 0x0000000000007941 */ /* 0x000fea0003800000 */
.L_x_3352:
[----:B------:R-:W-:-:S13]  /*17a0*/  ISETP.GE.AND P0, PT, R9, c[0x0][0x160], PT ;  /* 0x0000580009007a0c */ /* 0x000fda0003f06270 */
[----:B------:R-:W-:Y:S05]  /*17b0*/  @P0 EXIT ;  /* 0x000000000000094d */ /* 0x000fea0003800000 */
[----:B------:R-:W-:Y:S01]  /*17c0*/  ISETP.NE.AND P0, PT, RZ, c[0x0][0x168], PT ;  /* 0x00005a00ff007a0c */ /* 0x000fe20003f05270 */
[----:B0-----:R-:W-:Y:S01]  /*17d0*/  HFMA2.MMA R6, -RZ, RZ, 0, 0 ;  /* 0x00000000ff067435 */ /* 0x001fe200000001ff */
[----:B------:R-:W-:Y:S02]  /*17e0*/  MOV R2, RZ ;  /* 0x000000ff00027202 */ /* 0x000fe40000000f00 */
[----:B------:R-:W-:-:S09]  /*17f0*/  MOV R0, RZ ;  /* 0x000000ff00007202 */ /* 0x000fd20000000f00 */
        /* <DEDUP_REMOVED lines=233> */
[----:B------:R-:W-:Y:S02]  /*2690*/  ISETP.NE.AND P0, PT, R3, 0x18, PT ;  /* 0x000000180300780c */ /* 0x000fe40003f05270 */
[----:B------:R-:W-:-:S05]  /*26a0*/  MOV R4, RZ ;  /* 0x000000ff00047202 */ /* 0x000fca0000000f00 */
        /* <DEDUP_REMOVED lines=15> */
.L_x_3357:
[----:B------:R-:W-:-:S05]  /*27a0*/  IADD3 R2, P0, R2, c[0x0][0x3d8], RZ ;  /* 0x0000f60002027a10 */ /* 0x000fca0007f1e0ff */
[----:B------:R-:W-:-:S06]  /*27b0*/  IMAD.X R3, RZ, RZ, c[0x0][0x3dc], P0 ;  /* 0x0000f700ff037624 */ /* 0x000fcc00000e06ff */
[----:B------:R-:W2:Y:S01]  /*27c0*/  LDG.E.64 R2, [R2.64] ;  /* 0x0000000402027981 */ /* 0x000ea2000c1e1b00 */
[----:B------:R-:W-:Y:S02]  /*27d0*/  MOV R8, 0xfba6f279 ;  /* 0xfba6f27900087802 */ /* 0x000fe40000000f00 */
[----:B------:R-:W-:Y:S02]  /*27e0*/  MOV R9, 0x3cf0679a ;  /* 0x3cf0679a00097802 */ /* 0x000fe40000000f00 */
[----:B------:R-:W-:-:S04]  /*27f0*/  IADD3 R10, P0, R6, c[0x0][0x3d0], RZ ;  /* 0x0000f400060a7a10 */ /* 0x000fc80007f1e0ff */
[----:B------:R-:W-:Y:S01]  /*2800*/  IADD3.X R11, RZ, c[0x0][0x3d4], RZ, P0, !PT ;  /* 0x0000f500ff0b7a10 */ /* 0x000fe200007fe4ff */
        /* <DEDUP_REMOVED lines=44> */
[----:B------:R-:W0:Y:S01]  /*2ad0*/  F2F.F64.F32 R22, R17 ;  /* 0x0000001100167310 */ /* 0x000e220000201800 */
[----:B-1----:R-:W-:Y:S02]  /*2ae0*/  FMUL.FTZ R26, R16, 1 ;  /* 0x3f800000101a7820 */ /* 0x002fe40000410000 */
[--C-:B0-----:R0:W-:Y:S02]  /*2af0*/  DFMA R14, -R22, c[0x2][0x120], -R18.reuse ;  /* 0x00804800160e7a2b */ /* 0x1011e40000000912 */
[----:B0-----:R-:W-:Y:S02]  /*2b00*/  MOV R22, 0xa4741b81 ;  /* 0xa4741b8100167802 */ /* 0x001fe40000000f00 */
[----:B------:R-:W0:Y:S01]  /*2b10*/  DADD R18, |R4|, -R18 ;  /* 0x0000000004127229 */ /* 0x000e220000000a12 */
[----:B------:R-:W-:-:S05]  /*2b20*/  MOV R23, 0x3e5ae904 ;  /* 0x3e5ae90400177802 */ /* 0x000fca0000000f00 */
[----:B0-----:R0:W-:Y:S02]  /*2b30*/  DFMA R18, |R4|, R20, R18 ;  /* 0x000000140412722b */ /* 0x0011e40000000212 */
[----:B0-----:R-:W-:Y:S02]  /*2b40*/  MOV R20, 0x69ce2bdf ;  /* 0x69ce2bdf00147802 */ /* 0x001fe40000000f00 */
[----:B------:R-:W-:Y:S01]  /*2b50*/  MOV R21, 0x3e5ade15 ;  /* 0x3e5ade1500157802 */ /* 0x000fe20000000f00 */
[----:B------:R-:W0:-:S05]  /*2b60*/  DFMA R22, R14, R22, c[0x2][0x138] ;  /* 0x00804e000e16762b */ /* 0x000e0a0000000016 */
        /* <DEDUP_REMOVED lines=12> */
[----:B-1----:R-:W-:-:S04]  /*2c30*/  DFMA R20, R12, R20, c[0x2][0x40] ;  /* 0x008010000c14762b */ /* 0x002fc80000000014 */
[----:B0-----:R-:W0:-:S06]  /*2c40*/  DFMA R22, R14, R22, c[0x2][0x170] ;  /* 0x00805c000e16762b */ /* 0x001e0c0000000016 */
[----:B0-----:R-:W0:-:S04]  /*2c50*/  DFMA R24, R14, R22, c[0x2][0x178] ;  /* 0x00805e000e18762b */ /* 0x001e080000000016 */
[----:B------:R1:W2:Y:S02]  /*2c60*/  DFMA R22, R12, R20, c[0x2][0x48] ;  /* 0x008012000c16762b */ /* 0x0002a40000000014 */
[----:B-1----:R-:W1:Y:S02]  /*2c70*/  F2F.F64.F32 R20, R26 ;  /* 0x0000001a00147310 */ /* 0x002e640000201800 */
[----:B0-----:R-:W0:-:S04]  /*2c80*/  DMUL R24, R14, R24 ;  /* 0x000000180e187228 */ /* 0x001e080000000000 */
[----:B--2---:R-:W2:-:S04]  /*2c90*/  DFMA R22, R12, R22, c[0x2][0x50] ;  /* 0x008014000c16762b */ /* 0x004e880000000016 */
[----:B0-----:R-:W0:-:S04]  /*2ca0*/  DFMA R18, R14, R24, -R18 ;  /* 0x000000180e12722b */ /* 0x001e080000000812 */
[----:B--2---:R-:W2:-:S04]  /*2cb0*/  DFMA R22, R12, R22, 1 ;  /* 0x3ff000000c16742b */ /* 0x004e880000000016 */
[----:B0-----:R-:W-:-:S04]  /*2cc0*/  DADD R18, R14, R18 ;  /* 0x000000000e127229 */ /* 0x001fc80000000012 */
[----:B-1----:R-:W0:-:S04]  /*2cd0*/  DADD R14, -R20, 1 ;  /* 0x3ff00000140e7429 */ /* 0x002e080000000100 */
[----:B--2---:R-:W1:-:S04]  /*2ce0*/  DFMA R12, R12, R22, 1 ;  /* 0x3ff000000c0c742b */ /* 0x004e480000000016 */
[----:B0-----:R-:W0:-:S06]  /*2cf0*/  DFMA R20, R20, -R18, R14 ;  /* 0x800000121414722b */ /* 0x001e0c000000000e */
        /* <DEDUP_REMOVED lines=16> */
.L_x_3359:
[----:B------:R-:W-:Y:S05]  /*2e00*/  BSYNC B0 ;  /* 0x0000000000007941 */ /* 0x000fea0003800000 */
.L_x_3358:
[----:B-1----:R-:W1:Y:S01]  /*2e10*/  DMUL R16, R16, c[0x2][0x128] ;  /* 0x00804a0010107a28 */ /* 0x002e620000000000 */
[----:B------:R-:W-:Y:S02]  /*2e20*/  FSEL R20, R20, RZ, !P0 ;  /* 0x000000ff14147208 */ /* 0x000fe40004000000 */
[----:B------:R-:W-:-:S03]  /*2e30*/  LOP3.LUT R21, R15, 0x80000000, R5, 0xb8, !PT ;  /* 0x800000000f157812 */ /* 0x000fc600078eb805 */
[----:B-1----:R1:W-:Y:S02]  /*2e40*/  DMUL R16, R2, R16 ;  /* 0x0000001002107228 */ /* 0x0023e40000000000 */
[----:B-1----:R-:W-:Y:S02]  /*2e50*/  IADD3 R2, P0, R0, c[0x0][0x3c8], RZ ;  /* 0x0000f20000027a10 */ /* 0x002fe40007f1e0ff */
[----:B------:R-:W1:Y:S02]  /*2e60*/  DADD R20, R20, 1 ;  /* 0x3ff0000014147429 */ /* 0x000e640000000000 */
[----:B------:R-:W-:-:S04]  /*2e70*/  IADD3.X R3, RZ, c[0x0][0x3cc], RZ, P0, !PT ;  /* 0x0000f300ff037a10 */ /* 0x000fc800007fe4ff */
[----:B-1----:R-:W1:-:S06]  /*2e80*/  DFMA R16, R20, 0.5, R16 ;  /* 0x3fe000001410782b */ /* 0x002e4c0000000010 */
[----:B-1---5:R-:W1:-:S07]  /*2e90*/  DMUL R6, R6, R16 ;  /* 0x0000001006067228 */ /* 0x022e4e0000000000 */
[----:B-1----:R-:W-:Y:S01]  /*2ea0*/  STG.E.64 [R2.64], R6 ;  /* 0x0000000602007986 */ /* 0x002fe2000c101b04 */
[----:B------:R-:W-:Y:S05]  /*2eb0*/  EXIT ;  /* 0x000000000000794d */ /* 0x000fea0003800000 */
.L_x_3360:
        /* <DEDUP_REMOVED lines=12> */
.L_x_11997:


//--------------------- .text._ZN2at6native27unrolled_elementwise_kernelIZZZNS0_26GeluBackwardCUDAKernelImplERNS_18TensorIteratorBaseENS0_8GeluTypeEENKUlvE0_clEvENKUlvE_clEvEUlddE_St5arrayIPcLm3EELi4E23TrivialOffsetCalculatorILi2EjESB_ILi1EjENS0_6memory15LoadWithoutCastENSE_16StoreWithoutCastEEEviT_T0_T2_T3_T4_T5_ --------------------------
	.section	.text._ZN2at6native27unrolled_elementwise_kernelIZZZNS0_26GeluBackwardCUDAKernelImplERNS_18TensorIteratorBaseENS0_8GeluTypeEENKUlvE0_clEvENKUlvE_clEvEUlddE_St5arrayIPcLm3EELi4E23TrivialOffsetCalculatorILi2EjESB_ILi1EjENS0_6memory15LoadWithoutCastENSE_16StoreWithoutCastEEEviT_T0_T2_T3_T4_T5_,"ax",@progbits
	.sectioninfo	@"SHI_REGISTERS=32"
	.align	128
        .global         _ZN2at6native27unrolled_elementwise_kernelIZZZNS0_26GeluBackwardCUDAKernelImplERNS_18TensorIteratorBaseENS0_8GeluTypeEENKUlvE0_clEvENKUlvE_clEvEUlddE_St5arrayIPcLm3EELi4E23TrivialOffsetCalculatorILi2EjESB_ILi1EjENS0_6memory15LoadWithoutCastENSE_16StoreWithoutCastEEEviT_T0_T2_T3_T4_T5_
        .type           _ZN2at6native27unrolled_elementwise_kernelIZZZNS0_26GeluBackwardCUDAKernelImplERNS_18TensorIteratorBaseENS0_8GeluTypeEENKUlvE0_clEvENKUlvE_clEvEUlddE_St5arrayIPcLm3EELi4E23TrivialOffsetCalculatorILi2EjESB_ILi1EjENS0_6memory15LoadWithoutCastENSE_16StoreWithoutCastEEEviT_T0_T2_T3_T4_T5_,@function
        .size           _ZN2at6native27unrolled_elementwise_kernelIZZZNS0_26GeluBackwardCUDAKernelImplERNS_18TensorIteratorBaseENS0_8GeluTypeEENKUlvE0_clEvENKUlvE_clEvEUlddE_St5arrayIPcLm3EELi4E23TrivialOffsetCalculatorILi2EjESB_ILi1EjENS0_6memory15LoadWithoutCastENSE_16StoreWithoutCastEEEviT_T0_T2_T3_T4_T5_,(.L_x_11998 - _ZN2at6native27unrolled_elementwise_kernelIZZZNS0_26GeluBackwardCUDAKernelImplERNS_18TensorIteratorBaseENS0_8GeluTypeEENKUlvE0_clEvENKUlvE_clEvEUlddE_St5arrayIPcLm3EELi4E23TrivialOffsetCalculatorILi2EjESB_ILi1EjENS0_6memory15LoadWithoutCastENSE_16StoreWithoutCastEEEviT_T0_T2_T3_T4_T5_)
        .other          _ZN2at6native27unrolled_elementwise_kernelIZZZNS0_26GeluBackwardCUDAKernelImplERNS_18TensorIteratorBaseENS0_8GeluTypeEENKUlvE0_clEvENKUlvE_clEvEUlddE_St5arrayIPcLm3EELi4E23TrivialOffsetCalculatorILi2EjESB_ILi1EjENS0_6memory15LoadWithoutCastENSE_16StoreWithoutCastEEEviT_T0_T2_T3_T4_T5_,@"STO_CUDA_ENTRY STV_DEFAULT"
_ZN2at6native27unrolled_elementwise_kernelIZZZNS0_26GeluBackwardCUDAKernelImplERNS_18TensorIteratorBaseENS0_8GeluTypeEENKUlvE0_clEvENKUlvE_clEvEUlddE_St5arrayIPcLm3EELi4E23TrivialOffsetCalculatorILi2EjESB_ILi1EjENS0_6memory15LoadWithoutCastENSE_16StoreWithoutCastEEEviT_T0_T2_T3_T4_T5_:
.text._ZN2at6native27unrolled_elementwise_kernelIZZZNS0_26GeluBackwardCUDAKernelImplERNS_18TensorIteratorBaseENS0_8GeluTypeEENKUlvE0_clEvENKUlvE_clEvEUlddE_St5arrayIPcLm3EELi4E23TrivialOffsetCalculatorILi2EjESB_ILi1EjENS0_6memory15LoadWithoutCastENSE_16StoreWithoutCastEEEviT_T0_T2_T3_T4_T5_:
[----:B------:R-:W-:Y:S02]  /*0000*/  IMAD.MOV.U32 R1, RZ, RZ, c[0x0][0x28] ;  /* 0x00000a00ff017624 */ /* 0x000fe400078e00ff */
[----:B------:R-:W0:Y:S01]  /*0010*/  S2R R0, SR_CTAID.X ;  /* 0x0000000000007919 */ /* 0x000e220000002500 */
[----:B------:R-:W-:Y:S01]  /*0020*/  IMAD.MOV.U32 R5, RZ, RZ, -0x200 ;  /* 0xfffffe00ff057424 */ /* 0x000fe200078e00ff */
[----:B------:R-:W-:Y:S01]  /*0030*/  ULDC.64 UR4, c[0x0][0x118] ;  /* 0x0000460000047ab9 */ /* 0x000fe20000000a00 */
[----:B------:R-:W-:Y:S01]  /*0040*/  CS2R R18, SRZ ;  /* 0x0000000000127805 */ /* 0x000fe2000001ff00 */
[----:B------:R-:W1:Y:S01]  /*0050*/  S2R R3, SR_TID.X ;  /* 0x0000000000037919 */ /* 0x000e620000002100 */
[----:B------:R-:W-:Y:S01]  /*0060*/  CS2R R26, SRZ ;  /* 0x00000000001a7805 */ /* 0x000fe2000001ff00 */
[----:B0-----:R-:W-:Y:S02]  /*0070*/  IMAD R2, R0, R5, c[0x0][0x160] ;  /* 0x0000580000027624 */ /* 0x001fe400078e0205 */
[----:B-1----:R-:W-:-:S03]  /*0080*/  IMAD.MOV.U32 R7, RZ, RZ, R3 ;  /* 0x000000ffff077224 */ /* 0x002fc600078e0003 */
[----:B------:R-:W-:-:S13]  /*0090*/  ISETP.GE.AND P0, PT, R3, R2, PT ;  /* 0x000000020300720c */ /* 0x000fda0003f06270 */
[----:B------:R-:W-:Y:S01]  /*00a0*/  @!P0 LEA R28, R0, R7, 0x9 ;  /* 0x00000007001c8211 */ /* 0x000fe200078e48ff */
[----:B------:R-:W-:Y:S01]  /*00b0*/  CS2R R14, SRZ ;  /* 0x00000000000e7805 */ /* 0x000fe2000001ff00 */
[----:B------:R-:W-:Y:S01]  /*00c0*/  @!P0 IADD3 R7, R7, 0x80, RZ ;  /* 0x0000008007078810 */ /* 0x000fe20007ffe0ff */
[----:B------:R-:W-:-:S03]  /*00d0*/  @!P0 IMAD.MOV.U32 R29, RZ, RZ, 0x8 ;  /* 0x00000008ff1d8424 */ /* 0x000fc600078e00ff */
[----:B------:R-:W-:Y:S01]  /*00e0*/  ISETP.GE.AND P1, PT, R7, R2, PT ;  /* 0x000000020700720c */ /* 0x000fe20003f26270 */
[----:B------:R-:W-:-:S12]  /*00f0*/  @!P0 IMAD.WIDE.U32 R8, R28, R29, c[0x0][0x170] ;  /* 0x00005c001c088625 */ /* 0x000fd800078e001d */
[----:B------:R-:W-:Y:S01]  /*0100*/  @!P1 IMAD R20, R0, 0x200, R7 ;  /* 0x0000020000149824 */ /* 0x000fe200078e0207 */
[----:B------:R-:W-:Y:S02]  /*0110*/  @!P1 IADD3 R7, R7, 0x80, RZ ;  /* 0x0000008007079810 */ /* 0x000fe40007ffe0ff */
[----:B------:R-:W-:Y:S01]  /*0120*/  @!P1 MOV R21, 0x8 ;  /* 0x0000000800159802 */ /* 0x000fe20000000f00 */
[----:B------:R-:W-:Y:S01]  /*0130*/  @!P0 IMAD.WIDE.U32 R28, R28, R29, c[0x0][0x178] ;  /* 0x00005e001c1c8625 */ /* 0x000fe200078e001d */
[C---:B------:R-:W-:Y:S01]  /*0140*/  ISETP.GE.AND P3, PT, R7.reuse, R2, PT ;  /* 0x000000020700720c */ /* 0x040fe20003f66270 */
[----:B------:R0:W5:Y:S02]  /*0150*/  @!P0 LDG.E.64 R26, [R8.64] ;  /* 0x00000004081a8981 */ /* 0x000164000c1e1b00 */
[----:B------:R-:W-:Y:S02]  /*0160*/  @!P1 IMAD.WIDE.U32 R12, R20, R21, c[0x0][0x170] ;  /* 0x00005c00140c9625 */ /* 0x000fe400078e0015 */
[----:B------:R1:W5:Y:S04]  /*0170*/  @!P0 LDG.E.64 R18, [R28.64] ;  /* 0x000000041c128981 */ /* 0x000368000c1e1b00 */
[----:B------:R2:W5:Y:S04]  /*0180*/  @!P1 LDG.E.64 R14, [R12.64] ;  /* 0x000000040c0e9981 */ /* 0x000568000c1e1b00 */
[----:B------:R-:W-:Y:S01]  /*0190*/  @!P3 IMAD R10, R0, 0x200, R7 ;  /* 0x00000200000ab824 */ /* 0x000fe200078e0207 */
[----:B------:R-:W-:-:S04]  /*01a0*/  @!P3 IADD3 R7, R7, 0x80, RZ ;  /* 0x000000800707b810 */ /* 0x000fc80007ffe0ff */
[----:B------:R-:W-:Y:S01]  /*01b0*/  ISETP.GE.AND P2, PT, R7, R2, PT ;  /* 0x000000020700720c */ /* 0x000fe20003f46270 */
[----:B------:R-:W-:Y:S01]  /*01c0*/  @!P3 IMAD.MOV.U32 R25, RZ, RZ, 0x8 ;  /* 0x00000008ff19b424 */ /* 0x000fe200078e00ff */
[----:B------:R-:W-:Y:S01]  /*01d0*/  CS2R R16, SRZ ;  /* 0x0000000000107805 */ /* 0x000fe2000001ff00 */
[----:B------:R-:W-:Y:S02]  /*01e0*/  CS2R R4, SRZ ;  /* 0x0000000000047805 */ /* 0x000fe4000001ff00 */
[----:B------:R-:W-:Y:S01]  /*01f0*/  @!P3 IMAD.WIDE.U32 R22, R10, R25, c[0x0][0x170] ;  /* 0x00005c000a16b625 */ /* 0x000fe200078e0019 */
[----:B0-----:R-:W-:-:S07]  /*0200*/  CS2R R8, SRZ ;  /* 0x0000000000087805 */ /* 0x001fce000001ff00 */
[----:B--2---:R-:W-:Y:S01]  /*0210*/  @!P2 MOV R12, 0x8 ;  /* 0x00000008000ca802 */ /* 0x004fe20000000f00 */
[----:B------:R-:W-:Y:S01]  /*0220*/  @!P2 IMAD R11, R0, 0x200, R7 ;  /* 0x00000200000ba824 */ /* 0x000fe200078e0207 */
[----:B------:R0:W5:Y:S01]  /*0230*/  @!P3 LDG.E.64 R4, [R22.64] ;  /* 0x000000041604b981 */ /* 0x000162000c1e1b00 */
[----:B------:R-:W-:Y:S01]  /*0240*/  @!P3 IMAD.WIDE.U32 R24, R10, R25, c[0x0][0x178] ;  /* 0x00005e000a18b625 */ /* 0x000fe200078e0019 */
[----:B------:R-:W-:-:S03]  /*0250*/  CS2R R6, SRZ ;  /* 0x0000000000067805 */ /* 0x000fc6000001ff00 */
[----:B-1----:R-:W-:-:S03]  /*0260*/  @!P2 IMAD.WIDE.U32 R28, R11, R12, c[0x0][0x170] ;  /* 0x00005c000b1ca625 */ /* 0x002fc600078e000c */
[----:B------:R0:W5:Y:S01]  /*0270*/  @!P3 LDG.E.64 R6, [R24.64] ;  /* 0x000000041806b981 */ /* 0x000162000c1e1b00 */
[----:B------:R-:W-:Y:S02]  /*0280*/  @!P2 IMAD.WIDE.U32 R12, R11, R12, c[0x0][0x178] ;  /* 0x00005e000b0ca625 */ /* 0x000fe400078e000c */
[----:B------:R-:W-:Y:S01]  /*0290*/  CS2R R10, SRZ ;  /* 0x00000000000a7805 */ /* 0x000fe2000001ff00 */
[----:B------:R0:W5:Y:S01]  /*02a0*/  @!P2 LDG.E.64 R8, [R28.64] ;  /* 0x000000041c08a981 */ /* 0x000162000c1e1b00 */
[----:B------:R-:W-:-:S04]  /*02b0*/  @!P1 IMAD.WIDE.U32 R20, R20, R21, c[0x0][0x178] ;  /* 0x00005e0014149625 */ /* 0x000fc800078e0015 */
[----:B------:R0:W5:Y:S04]  /*02c0*/  @!P2 LDG.E.64 R10, [R12.64] ;  /* 0x000000040c0aa981 */ /* 0x000168000c1e1b00 */
[----:B------:R0:W5:Y:S01]  /*02d0*/  @!P1 LDG.E.64 R16, [R20.64] ;  /* 0x0000000414109981 */ /* 0x000162000c1e1b00 */
[----:B------:R-:W-:Y:S01]  /*02e0*/  BSSY B0, `(.L_x_3361) ;  /* 0x000006a000007945 */ /* 0x000fe20003800000 */
[----:B------:R-:W-:Y:S05]  /*02f0*/  @P0 BRA `(.L_x_3362) ;  /* 0x0000068000000947 */ /* 0x000fea0003800000 */
[----:B0----5:R-:W0:Y:S01]  /*0300*/  DMUL R24, R18, -0.5 ;  /* 0xbfe0000012187828 */ /* 0x021e220000000000 */
        /* <DEDUP_REMOVED lines=8> */
[----:B0-----:R0:W1:Y:S02]  /*0390*/  DFMA R22, R20, c[0x2][0x8], R22 ;  /* 0x0080020014167a2b */ /* 0x0010640000000016 */
[----:B0-----:R-:W-:Y:S01]  /*03a0*/  MOV R20, 0x69ce2bdf ;  /* 0x69ce2bdf00147802 */ /* 0x001fe20000000f00 */
[----:B------:R-:W-:-:S06]  /*03b0*/  IMAD.MOV.U32 R21, RZ, RZ, 0x3e5ade15 ;  /* 0x3e5ade15ff157424 */ /* 0x000fcc00078e00ff */
[----:B-1----:R-:W0:-:S06]  /*03c0*/  DFMA R20, R22, R20, c[0x2][0x10] ;  /* 0x008004001614762b */ /* 0x002e0c0000000014 */
        /* <DEDUP_REMOVED lines=10> */
[----:B0-----:R-:W-:Y:S01]  /*0470*/  IMAD R21, R12, 0x100000, R23 ;  /* 0x001000000c157824 */ /* 0x001fe200078e0217 */
[----:B------:R-:W-:Y:S01]  /*0480*/  MOV R20, R22 ;  /* 0x0000001600147202 */ /* 0x000fe20000000f00 */
[----:B------:R-:W-:Y:S05]  /*0490*/  @!P1 BRA `(.L_x_3364) ;  /* 0x000000c000009947 */ /* 0x000fea0003800000 */
[----:B------:R-:W-:Y:S01]  /*04a0*/  FSETP.GEU.FTZ.AND P1, PT, |R25|, 4.2275390625, PT ;  /* 0x408748001900780b */ /* 0x000fe20003f3e200 */
[----:B------:R-:W-:-:S04]  /*04b0*/  DSETP.GEU.AND P2, PT, R24, RZ, PT ;  /* 0x000000ff1800722a */ /* 0x000fc80003f4e000 */
[----:B------:R-:W0:-:S08]  /*04c0*/  DADD R24, R24, +INF ;  /* 0x7ff0000018187429 */ /* 0x000e100000000000 */
[----:B------:R-:W-:Y:S02]  /*04d0*/  @!P1 LEA.HI R13, R12, R12, RZ, 0x1 ;  /* 0x0000000c0c0d9211 */ /* 0x000fe400078f08ff */
[----:B0-----:R-:W-:Y:S02]  /*04e0*/  FSEL R20, R24, RZ, P2 ;  /* 0x000000ff18147208 */ /* 0x001fe40001000000 */
[----:B------:R-:W-:Y:S02]  /*04f0*/  @!P1 SHF.R.S32.HI R13, RZ, 0x1, R13 ;  /* 0x00000001ff0d9819 */ /* 0x000fe4000001140d */
[----:B------:R-:W-:-:S03]  /*0500*/  FSEL R21, R25, RZ, P2 ;  /* 0x000000ff19157208 */ /* 0x000fc60001000000 */
[----:B------:R-:W-:Y:S02]  /*0510*/  @!P1 IMAD.IADD R12, R12, 0x1, -R13 ;  /* 0x000000010c0c9824 */ /* 0x000fe400078e0a0d */
[----:B------:R-:W-:-:S03]  /*0520*/  @!P1 IMAD R23, R13, 0x100000, R23 ;  /* 0x001000000d179824 */ /* 0x000fc600078e0217 */
[----:B------:R-:W-:Y:S02]  /*0530*/  @!P1 LEA R13, R12, 0x3ff00000, 0x14 ;  /* 0x3ff000000c0d9811 */ /* 0x000fe400078ea0ff */
[----:B------:R-:W-:-:S06]  /*0540*/  @!P1 MOV R12, RZ ;  /* 0x000000ff000c9202 */ /* 0x000fcc0000000f00 */
[----:B------:R0:W1:-:S06]  /*0550*/  @!P1 DMUL R20, R22, R12 ;  /* 0x0000000c16149228 */ /* 0x00004c0000000000 */
.L_x_3364:
[----:B------:R-:W-:Y:S05]  /*0560*/  BSYNC B1 ;  /* 0x0000000000017941 */ /* 0x000fea0003800000 */
.L_x_3363:
[----:B0-----:R-:W0:Y:S01]  /*0570*/  DMUL R12, R18, c[0x2][0x58] ;  /* 0x00801600120c7a28 */ /* 0x001e220000000000 */
[----:B------:R-:W-:Y:S02]  /*0580*/  IMAD.MOV.U32 R22, RZ, RZ, -0x4590d87 ;  /* 0xfba6f279ff167424 */ /* 0x000fe400078e00ff */
[----:B------:R-:W-:Y:S01]  /*0590*/  IMAD.MOV.U32 R23, RZ, RZ, 0x3cf0679a ;  /* 0x3cf0679aff177424 */ /* 0x000fe200078e00ff */
[----:B-1----:R-:W1:-:S05]  /*05a0*/  DMUL R20, R20, c[0x2][0x128] ;  /* 0x00804a0014147a28 */ /* 0x002e4a0000000000 */
[----:B0-----:R-:W0:-:S04]  /*05b0*/  DFMA R22, |R12|, -R22, c[0x2][0x60] ;  /* 0x008018000c16762b */ /* 0x001e080000000a16 */
[----:B-1----:R-:W-:-:S04]  /*05c0*/  DMUL R18, R20, R18 ;  /* 0x0000001214127228 */ /* 0x002fc80000000000 */
        /* <DEDUP_REMOVED lines=27> */
[----:B------:R-:W-:-:S06]  /*0780*/  FMUL.FTZ R28, R20, -1.4426950216293334961 ;  /* 0xbfb8aa3b141c7820 */ /* 0x000fcc0000410000 */
[----:B------:R-:W0:Y:S02]  /*0790*/  FRND R28, R28 ;  /* 0x0000001c001c7307 */ /* 0x000e240000201000 */
[----:B0-----:R-:W-:-:S06]  /*07a0*/  FMUL.FTZ R29, R28, 1 ;  /* 0x3f8000001c1d7820 */ /* 0x001fcc0000410000 */
[----:B------:R-:W0:Y:S08]  /*07b0*/  MUFU.EX2 R28, R28 ;  /* 0x0000001c001c7308 */ /* 0x000e300000000800 */
[----:B------:R-:W1:Y:S02]  /*07c0*/  F2F.F64.F32 R20, R29 ;  /* 0x0000001d00147310 */ /* 0x000e640000201800 */
[----:B-1----:R-:W-:-:S04]  /*07d0*/  DFMA R20, -R20, c[0x2][0x120], -R22 ;  /* 0x0080480014147a2b */ /* 0x002fc80000000916 */
[----:B------:R-:W1:-:S06]  /*07e0*/  DADD R22, |R12|, -R22 ;  /* 0x000000000c167229 */ /* 0x000e4c0000000a16 */
[----:B-1----:R1:W-:Y:S02]  /*07f0*/  DFMA R22, |R12|, R24, R22 ;  /* 0x000000180c16722b */ /* 0x0023e40000000216 */
[----:B-1----:R-:W-:Y:S01]  /*0800*/  MOV R24, 0xa4741b81 ;  /* 0xa4741b8100187802 */ /* 0x002fe20000000f00 */
[----:B------:R-:W-:-:S06]  /*0810*/  IMAD.MOV.U32 R25, RZ, RZ, 0x3e5ae904 ;  /* 0x3e5ae904ff197424 */ /* 0x000fcc00078e00ff */
[----:B------:R-:W1:-:S06]  /*0820*/  DFMA R24, R20, R24, c[0x2][0x138] ;  /* 0x00804e001418762b */ /* 0x000e4c0000000018 */
[----:B-1----:R-:W1:-:S06]  /*0830*/  DFMA R24, R20, R24, c[0x2][0x140] ;  /* 0x008050001418762b */ /* 0x002e4c0000000018 */
[----:B-1----:R-:W1:-:S06]  /*0840*/  DFMA R24, R20, R24, c[0x2][0x148] ;  /* 0x008052001418762b */ /* 0x002e4c0000000018 */
[----:B-1----:R-:W1:-:S06]  /*0850*/  DFMA R24, R20, R24, c[0x2][0x150] ;  /* 0x008054001418762b */ /* 0x002e4c0000000018 */
[----:B-1----:R-:W1:-:S06]  /*0860*/  DFMA R24, R20, R24, c[0x2][0x158] ;  /* 0x008056001418762b */ /* 0x002e4c0000000018 */
[----:B-1----:R-:W1:-:S06]  /*0870*/  DFMA R24, R20, R24, c[0x2][0x160] ;  /* 0x008058001418762b */ /* 0x002e4c0000000018 */
[----:B-1----:R-:W1:-:S06]  /*0880*/  DFMA R24, R20, R24, c[0x2][0x168] ;  /* 0x00805a001418762b */ /* 0x002e4c0000000018 */
[----:B-1----:R-:W1:-:S06]  /*0890*/  DFMA R24, R20, R24, c[0x2][0x170] ;  /* 0x00805c001418762b */ /* 0x002e4c0000000018 */
[----:B-1----:R-:W1:-:S06]  /*08a0*/  DFMA R24, R20, R24, c[0x2][0x178] ;  /* 0x00805e001418762b */ /* 0x002e4c0000000018 */
[----:B-1----:R-:W1:-:S06]  /*08b0*/  DMUL R24, R20, R24 ;  /* 0x0000001814187228 */ /* 0x002e4c0000000000 */
[----:B-1----:R0:W1:Y:S02]  /*08c0*/  DFMA R22, R20, R24, -R22 ;  /* 0x000000181416722b */ /* 0x0020640000000816 */
[----:B0-----:R-:W-:-:S04]  /*08d0*/  FMUL.FTZ R24, R28, 1 ;  /* 0x3f8000001c187820 */ /* 0x001fc80000410000 */
[----:B-1----:R-:W-:Y:S02]  /*08e0*/  DADD R22, R20, R22 ;  /* 0x0000000014167229 */ /* 0x002fe40000000016 */
        /* <DEDUP_REMOVED lines=8> */
[----:B0-----:R0:W1:-:S06]  /*0970*/  DMUL R12, R12, R26 ;  /* 0x0000001a0c0c7228 */ /* 0x00104c0000000000 */
.L_x_3362:
[----:B------:R-:W-:Y:S05]  /*0980*/  BSYNC B0 ;  /* 0x0000000000007941 */ /* 0x000fea0003800000 */
.L_x_3361:
[----:B0----5:R-:W-:Y:S01]  /*0990*/  IADD3 R27, R3, 0x80, RZ ;  /* 0x00000080031b7810 */ /* 0x021fe20007ffe0ff */
[----:B------:R-:W-:Y:S03]  /*09a0*/  BSSY B0, `(.L_x_3365) ;  /* 0x000006b000007945 */ /* 0x000fe60003800000 */
[----:B------:R-:W-:-:S13]  /*09b0*/  ISETP.GE.AND P1, PT, R27, R2, PT ;  /* 0x000000021b00720c */ /* 0x000fda0003f26270 */
[----:B------:R-:W-:Y:S05]  /*09c0*/  @P1 BRA `(.L_x_3366) ;  /* 0x0000068000001947 */ /* 0x000fea0003800000 */
[----:B------:R-:W0:Y:S01]  /*09d0*/  DMUL R24, R16, -0.5 ;  /* 0xbfe0000010187828 */ /* 0x000e220000000000 */
[----:B------:R-:W-:Y:S01]  /*09e0*/  IMAD.MOV.U32 R18, RZ, RZ, 0x652b82fe ;  /* 0x652b82feff127424 */ /* 0x000fe200078e00ff */
[----:B------:R-:W-:Y:S01]  /*09f0*/  MOV R19, 0x3ff71547 ;  /* 0x3ff7154700137802 */ /* 0x000fe20000000f00 */
[----:B------:R-:W-:Y:S03]  /*0a00*/  BSSY B1, `(.L_x_3367) ;  /* 0x0000023000017945 */ /* 0x000fe60003800000 */
        /* <DEDUP_REMOVED lines=19> */
[----:B0-----:R-:W-:Y:S01]  /*0b40*/  LEA R21, R18, R23, 0x14 ;  /* 0x0000001712157211 */ /* 0x001fe200078ea0ff */
        /* <DEDUP_REMOVED lines=8> */
[----:B------:R-:W-:Y:S02]  /*0bd0*/  FSEL R21, R25, RZ, P2 ;  /* 0x000000ff19157208 */ /* 0x000fe40001000000 */
[----:B------:R-:W-:Y:S01]  /*0be0*/  @!P1 LEA R23, R19, R23, 0x14 ;  /* 0x0000001713179211 */ /* 0x000fe200078ea0ff */
[----:B------:R-:W-:-:S05]  /*0bf0*/  @!P1 IMAD.IADD R18, R18, 0x1, -R19 ;  /* 0x0000000112129824 */ /* 0x000fca00078e0a13 */
[----:B------:R-:W-:Y:S01]  /*0c00*/  @!P1 LEA R19, R18, 0x3ff00000, 0x14 ;  /* 0x3ff0000012139811 */ /* 0x000fe200078ea0ff */
[----:B------:R-:W-:-:S06]  /*0c10*/  @!P1 IMAD.MOV.U32 R18, RZ, RZ, RZ ;  /* 0x000000ffff129224 */ /* 0x000fcc00078e00ff */
[----:B------:R0:W2:-:S06]  /*0c20*/  @!P1 DMUL R20, R22, R18 ;  /* 0x0000001216149228 */ /* 0x00008c0000000000 */
.L_x_3368:
[----:B------:R-:W-:Y:S05]  /*0c30*/  BSYNC B1 ;  /* 0x0000000000017941 */ /* 0x000fea0003800000 */
.L_x_3367:
[----:B0-----:R-:W0:Y:S01]  /*0c40*/  DMUL R18, R16, c[0x2][0x58] ;  /* 0x0080160010127a28 */ /* 0x001e220000000000 */
[----:B------:R-:W-:Y:S01]  /*0c50*/  IMAD.MOV.U32 R22, RZ, RZ, -0x4590d87 ;  /* 0xfba6f279ff167424 */ /* 0x000fe200078e00ff */
[----:B------:R-:W-:Y:S02]  /*0c60*/  MOV R23, 0x3cf0679a ;  /* 0x3cf0679a00177802 */ /* 0x000fe40000000f00 */
[----:B--2---:R-:W2:-:S04]  /*0c70*/  DMUL R20, R20, c[0x2][0x128] ;  /* 0x00804a0014147a28 */ /* 0x004e880000000000 */
        /* <DEDUP_REMOVED lines=37> */
[----:B------:R-:W2:Y:S02]  /*0ed0*/  F2F.F64.F32 R20, R20 ;  /* 0x0000001400147310 */ /* 0x000ea40000201800 */
[----:B--2---:R-:W2:-:S06]  /*0ee0*/  DFMA R20, -R20, c[0x2][0x120], -R28 ;  /* 0x0080480014147a2b */ /* 0x004e8c000000091c */
[----:B--2---:R-:W2:-:S06]  /*0ef0*/  DFMA R24, R20, R24, c[0x2][0x138] ;  /* 0x00804e001418762b */ /* 0x004e8c0000000018 */
        /* <DEDUP_REMOVED lines=8> */
[----:B--2---:R-:W2:-:S06]  /*0f80*/  DMUL R24, R20, R24 ;  /* 0x0000001814187228 */ /* 0x004e8c0000000000 */
[----:B--2---:R0:W2:Y:S02]  /*0f90*/  DFMA R22, R20, R24, -R22 ;  /* 0x000000181416722b */ /* 0x0040a40000000816 */
[----:B0-----:R-:W-:-:S04]  /*0fa0*/  FMUL.FTZ R24, R26, 1 ;  /* 0x3f8000001a187820 */ /* 0x001fc80000410000 */
[----:B--2---:R-:W-:Y:S02]  /*0fb0*/  DADD R22, R20, R22 ;  /* 0x0000000014167229 */ /* 0x004fe40000000016 */
        /* <DEDUP_REMOVED lines=9> */
.L_x_3366:
[----:B------:R-:W-:Y:S05]  /*1050*/  BSYNC B0 ;  /* 0x0000000000007941 */ /* 0x000fea0003800000 */
.L_x_3365:
[----:B0-----:R-:W-:Y:S01]  /*1060*/  IADD3 R17, R3, 0x100, RZ ;  /* 0x0000010003117810 */ /* 0x001fe20007ffe0ff */
[----:B------:R-:W-:Y:S03]  /*1070*/  BSSY B0, `(.L_x_3369) ;  /* 0x000006b000007945 */ /* 0x000fe60003800000 */
[----:B------:R-:W-:-:S13]  /*1080*/  ISETP.GE.AND P1, PT, R17, R2, PT ;  /* 0x000000021100720c */ /* 0x000fda0003f26270 */
[----:B------:R-:W-:Y:S05]  /*1090*/  @P1 BRA `(.L_x_3370) ;  /* 0x0000068000001947 */ /* 0x000fea0003800000 */
[----:B------:R-:W0:Y:S01]  /*10a0*/  DMUL R18, R6, -0.5 ;  /* 0xbfe0000006127828 */ /* 0x000e220000000000 */
[----:B------:R-:W-:Y:S01]  /*10b0*/  MOV R16, 0x652b82fe ;  /* 0x652b82fe00107802 */ /* 0x000fe20000000f00 */
[----:B------:R-:W-:Y:S01]  /*10c0*/  IMAD.MOV.U32 R17, RZ, RZ, 0x3ff71547 ;  /* 0x3ff71547ff117424 */ /* 0x000fe200078e00ff */
[----:B------:R-:W-:Y:S03]  /*10d0*/  BSSY B1, `(.L_x_3371) ;  /* 0x0000023000017945 */ /* 0x000fe60003800000 */
[----:B0-----:R-:W0:-:S06]  /*10e0*/  DMUL R18, R18, R6 ;  /* 0x0000000612127228 */ /* 0x001e0c0000000000 */
[----:B0-----:R-:W0:-:S04]  /*10f0*/  DFMA R16, R18, R16, 6.75539944105574400000e+15 ;  /* 0x433800001210742b */ /* 0x001e080000000010 */
[----:B------:R-:W-:Y:S02]  /*1100*/  FSETP.GEU.FTZ.AND P1, PT, |R19|, 4.1917929649353027344, PT ;  /* 0x4086232b1300780b */ /* 0x000fe40003f3e200 */
[----:B0-----:R-:W0:-:S06]  /*1110*/  DADD R20, R16, -6.75539944105574400000e+15 ;  /* 0xc338000010147429 */ /* 0x001e0c0000000000 */
[----:B0-----:R-:W0:-:S06]  /*1120*/  DFMA R22, R20, c[0x2][0x0], R18 ;  /* 0x0080000014167a2b */ /* 0x001e0c0000000012 */
[----:B0-----:R0:W3:Y:S02]  /*1130*/  DFMA R20, R20, c[0x2][0x8], R22 ;  /* 0x0080020014147a2b */ /* 0x0010e40000000016 */
[----:B0-----:R-:W-:Y:S01]  /*1140*/  IMAD.MOV.U32 R22, RZ, RZ, 0x69ce2bdf ;  /* 0x69ce2bdfff167424 */ /* 0x001fe200078e00ff */
[----:B------:R-:W-:-:S06]  /*1150*/  MOV R23, 0x3e5ade15 ;  /* 0x3e5ade1500177802 */ /* 0x000fcc0000000f00 */
[----:B---3--:R-:W0:-:S06]  /*1160*/  DFMA R22, R20, R22, c[0x2][0x10] ;  /* 0x008004001416762b */ /* 0x008e0c0000000016 */
        /* <DEDUP_REMOVED lines=20> */
[----:B------:R-:W-:Y:S01]  /*12b0*/  @!P1 IADD3 R16, R16, -R17, RZ ;  /* 0x8000001110109210 */ /* 0x000fe20007ffe0ff */
[----:B------:R-:W-:-:S03]  /*12c0*/  @!P1 IMAD R21, R17, 0x100000, R21 ;  /* 0x0010000011159824 */ /* 0x000fc600078e0215 */
[----:B------:R-:W-:Y:S01]  /*12d0*/  @!P1 LEA R17, R16, 0x3ff00000, 0x14 ;  /* 0x3ff0000010119811 */ /* 0x000fe200078ea0ff */
[----:B------:R-:W-:-:S06]  /*12e0*/  @!P1 IMAD.MOV.U32 R16, RZ, RZ, RZ ;  /* 0x000000ffff109224 */ /* 0x000fcc00078e00ff */
[----:B------:R0:W3:-:S06]  /*12f0*/  @!P1 DMUL R22, R20, R16 ;  /* 0x0000001014169228 */ /* 0x0000cc0000000000 */
.L_x_3372:
[----:B------:R-:W-:Y:S05]  /*1300*/  BSYNC B1 ;  /* 0x0000000000017941 */ /* 0x000fea0003800000 */
.L_x_3371:
[----:B0-----:R-:W0:Y:S01]  /*1310*/  DMUL R16, R6, c[0x2][0x58] ;  /* 0x0080160006107a28 */ /* 0x001e220000000000 */
[----:B------:R-:W-:Y:S01]  /*1320*/  MOV R18, 0xfba6f279 ;  /* 0xfba6f27900127802 */ /* 0x000fe20000000f00 */
[----:B------:R-:W-:Y:S02]  /*1330*/  IMAD.MOV.U32 R19, RZ, RZ, 0x3cf0679a ;  /* 0x3cf0679aff137424 */ /* 0x000fe400078e00ff */
[----:B---3--:R-:W3:-:S04]  /*1340*/  DMUL R22, R22, c[0x2][0x128] ;  /* 0x00804a0016167a28 */ /* 0x008ec80000000000 */
        /* <DEDUP_REMOVED lines=26> */
[----:B------:R-:W0:-:S04]  /*14f0*/  DSETP.GEU.AND P1, PT, |R20|, c[0x2][0x118], PT ;  /* 0x008046001400762a */ /* 0x000e080003f2e200 */
[----:B------:R-:W3:-:S10]  /*1500*/  DADD R28, |R16|, -R20 ;  /* 0x00000000101c7229 */ /* 0x000ed40000000a14 */
[----:B0-----:R-:W-:Y:S01]  /*1510*/  @!P1 FMUL R24, R24, 1.175494350822287508e-38 ;  /* 0x0080000018189820 */ /* 0x001fe20000400000 */
[----:B------:R-:W-:-:S03]  /*1520*/  DSETP.GE.AND P1, PT, |R16|, c[0x2][0x130], PT ;  /* 0x00804c001000762a */ /* 0x000fc60003f26200 */
[----:B------:R-:W-:-:S06]  /*1530*/  FMUL.FTZ R24, R24, -1.4426950216293334961 ;  /* 0xbfb8aa3b18187820 */ /* 0x000fcc0000410000 */
[----:B------:R-:W0:Y:S02]  /*1540*/  FRND R24, R24 ;  /* 0x0000001800187307 */ /* 0x000e240000201000 */
[----:B0-----:R-:W-:-:S06]  /*1550*/  FMUL.FTZ R25, R24, 1 ;  /* 0x3f80000018197820 */ /* 0x001fcc0000410000 */
[----:B------:R-:W0:Y:S08]  /*1560*/  MUFU.EX2 R24, R24 ;  /* 0x0000001800187308 */ /* 0x000e300000000800 */
[----:B------:R-:W4:Y:S02]  /*1570*/  F2F.F64.F32 R22, R25 ;  /* 0x0000001900167310 */ /* 0x000f240000201800 */
[----:B----4-:R-:W4:-:S04]  /*1580*/  DFMA R22, -R22, c[0x2][0x120], -R20 ;  /* 0x0080480016167a2b */ /* 0x010f080000000914 */
[----:B---3--:R3:W-:Y:S02]  /*1590*/  DFMA R20, |R16|, R18, R28 ;  /* 0x000000121014722b */ /* 0x0087e4000000021c */
[----:B---3--:R-:W-:Y:S01]  /*15a0*/  IMAD.MOV.U32 R18, RZ, RZ, -0x5b8be47f ;  /* 0xa4741b81ff127424 */ /* 0x008fe200078e00ff */
[----:B------:R-:W-:Y:S01]  /*15b0*/  MOV R19, 0x3e5ae904 ;  /* 0x3e5ae90400137802 */ /* 0x000fe20000000f00 */
[----:B0-----:R-:W-:-:S05]  /*15c0*/  FMUL.FTZ R28, R24, 1 ;  /* 0x3f800000181c7820 */ /* 0x001fca0000410000 */
[C---:B----4-:R-:W0:Y:S01]  /*15d0*/  DFMA R18, R22.reuse, R18, c[0x2][0x138] ;  /* 0x00804e001612762b */ /* 0x050e220000000012 */
[----:B------:R-:W3:Y:S05]  /*15e0*/  F2F.F64.F32 R28, R28 ;  /* 0x0000001c001c7310 */ /* 0x000eea0000201800 */
        /* <DEDUP_REMOVED lines=9> */
[----:B0-----:R-:W0:-:S04]  /*1680*/  DFMA R18, R22, R18, -R20 ;  /* 0x000000121612722b */ /* 0x001e080000000814 */
[----:B---3--:R-:W-:-:S04]  /*1690*/  DADD R20, -R28, 1 ;  /* 0x3ff000001c147429 */ /* 0x008fc80000000100 */
[----:B0-----:R-:W0:-:S06]  /*16a0*/  DADD R18, R22, R18 ;  /* 0x0000000016127229 */ /* 0x001e0c0000000012 */
[----:B0-----:R-:W0:-:S10]  /*16b0*/  DFMA R18, R28, -R18, R20 ;  /* 0x800000121c12722b */ /* 0x001e140000000014 */
[----:B0-----:R-:W-:Y:S02]  /*16c0*/  FSEL R16, R19, 1.875, !P1 ;  /* 0x3ff0000013107808 */ /* 0x001fe40004800000 */
[----:B------:R-:W-:Y:S02]  /*16d0*/  FSEL R18, R18, RZ, !P1 ;  /* 0x000000ff12127208 */ /* 0x000fe40004800000 */
[----:B------:R-:W-:-:S06]  /*16e0*/  LOP3.LUT R19, R16, 0x80000000, R17, 0xb8, !PT ;  /* 0x8000000010137812 */ /* 0x000fcc00078eb811 */
[----:B------:R-:W0:-:S06]  /*16f0*/  DADD R18, R18, 1 ;  /* 0x3ff0000012127429 */ /* 0x000e0c0000000000 */
[----:B0-----:R-:W0:-:S06]  /*1700*/  DFMA R6, R18, 0.5, R6 ;  /* 0x3fe000001206782b */ /* 0x001e0c0000000006 */
[----:B0-----:R0:W3:-:S06]  /*1710*/  DMUL R22, R6, R4 ;  /* 0x0000000406167228 */ /* 0x0010cc0000000000 */
.L_x_3370:
[----:B------:R-:W-:Y:S05]  /*1720*/  BSYNC B0 ;  /* 0x0000000000007941 */ /* 0x000fea0003800000 */
.L_x_3369:
[----:B0-----:R-:W-:Y:S01]  /*1730*/  IADD3 R5, R3, 0x180, RZ ;  /* 0x0000018003057810 */ /* 0x001fe20007ffe0ff */
[----:B------:R-:W-:Y:S03]  /*1740*/  BSSY B0, `(.L_x_3373) ;  /* 0x000006b000007945 */ /* 0x000fe60003800000 */
[----:B------:R-:W-:-:S13]  /*1750*/  ISETP.GE.AND P1, PT, R5, R2, PT ;  /* 0x000000020500720c */ /* 0x000fda0003f26270 */
[----:B------:R-:W-:Y:S05]  /*1760*/  @P1 BRA `(.L_x_3374) ;  /* 0x0000068000001947 */ /* 0x000fea0003800000 */
[----:B------:R-:W0:Y:S01]  /*1770*/  DMUL R20, R10, -0.5 ;  /* 0xbfe000000a147828 */ /* 0x000e220000000000 */
[----:B------:R-:W-:Y:S01]  /*1780*/  IMAD.MOV.U32 R18, RZ, RZ, 0x652b82fe ;  /* 0x652b82feff127424 */ /* 0x000fe200078e00ff */
[----:B------:R-:W-:Y:S01]  /*1790*/  MOV R4, 0x69ce2bdf ;  /* 0x69ce2bdf00047802 */ /* 0x000fe20000000f00 */
[----:B------:R-:W-:Y:S01]  /*17a0*/  IMAD.MOV.U32 R19, RZ, RZ, 0x3ff71547 ;  /* 0x3ff71547ff137424 */ /* 0x000fe200078e00ff */
[----:B------:R-:W-:Y:S01]  /*17b0*/  BSSY B1, `(.L_x_3375) ;  /* 0x000003c000017945 */ /* 0x000fe20003800000 */
[----:B------:R-:W-:Y:S01]  /*17c0*/  IMAD.MOV.U32 R5, RZ, RZ, 0x3e5ade15 ;  /* 0x3e5ade15ff057424 */ /* 0x000fe200078e00ff */
[----:B0-----:R-:W0:-:S06]  /*17d0*/  DMUL R20, R20, R10 ;  /* 0x0000000a14147228 */ /* 0x001e0c0000000000 */
[----:B0-----:R-:W0:-:S04]  /*17e0*/  DFMA R18, R20, R18, 6.75539944105574400000e+15 ;  /* 0x433800001412742b */ /* 0x001e080000000012 */
[----:B------:R-:W-:Y:S02]  /*17f0*/  FSETP.GEU.FTZ.AND P1, PT, |R21|, 4.1917929649353027344, PT ;  /* 0x4086232b1500780b */ /* 0x000fe40003f3e200 */
[----:B0-----:R-:W0:-:S06]  /*1800*/  DADD R6, R18, -6.75539944105574400000e+15 ;  /* 0xc338000012067429 */ /* 0x001e0c0000000000 */
[----:B0-----:R-:W0:-:S06]  /*1810*/  DFMA R16, R6, c[0x2][0x0], R20 ;  /* 0x0080000006107a2b */ /* 0x001e0c0000000014 */
[----:B0-----:R-:W0:-:S04]  /*1820*/  DFMA R6, R6, c[0x2][0x8], R16 ;  /* 0x0080020006067a2b */ /* 0x001e080000000010 */
[----:B------:R-:W-:-:S04]  /*1830*/  DMUL R16, R10, c[0x2][0x58] ;  /* 0x008016000a107a28 */ /* 0x000fc80000000000 */
        /* <DEDUP_REMOVED lines=10> */
[----:B0-----:R0:W4:Y:S02]  /*18e0*/  DFMA R6, R6, R4, 1 ;  /* 0x3ff000000606742b */ /* 0x0011240000000004 */
[----:B0-----:R-:W-:Y:S01]  /*18f0*/  IMAD.MOV.U32 R4, RZ, RZ, -0x4590d87 ;  /* 0xfba6f279ff047424 */ /* 0x001fe200078e00ff */
[----:B------:R-:W-:-:S06]  /*1900*/  MOV R5, 0x3cf0679a ;  /* 0x3cf0679a00057802 */ /* 0x000fcc0000000f00 */
[----:B------:R-:W0:Y:S01]  /*1910*/  DFMA R4, |R16|, -R4, c[0x2][0x60] ;  /* 0x008018001004762b */ /* 0x000e220000000a04 */
[----:B----4-:R-:W-:Y:S02]  /*1920*/  IMAD R25, R18, 0x100000, R7 ;  /* 0x0010000012197824 */ /* 0x010fe400078e0207 */
[----:B------:R-:W-:-:S03]  /*1930*/  IMAD.MOV.U32 R24, RZ, RZ, R6 ;  /* 0x000000ffff187224 */ /* 0x000fc600078e0006 */
        /* <DEDUP_REMOVED lines=21> */
[----:B0-----:R0:W4:Y:S01]  /*1a90*/  DFMA R4, |R16|, R4, c[0x2][0x110] ;  /* 0x008044001004762b */ /* 0x0011220000000204 */
[----:B------:R-:W-:Y:S05]  /*1aa0*/  @!P1 BRA `(.L_x_3376) ;  /* 0x000000c000009947 */ /* 0x000fea0003800000 */
[----:B------:R-:W-:Y:S01]  /*1ab0*/  FSETP.GEU.FTZ.AND P1, PT, |R21|, 4.2275390625, PT ;  /* 0x408748001500780b */ /* 0x000fe20003f3e200 */
[----:B------:R-:W-:-:S04]  /*1ac0*/  DSETP.GEU.AND P2, PT, R20, RZ, PT ;  /* 0x000000ff1400722a */ /* 0x000fc80003f4e000 */
[----:B------:R-:W5:-:S08]  /*1ad0*/  DADD R20, R20, +INF ;  /* 0x7ff0000014147429 */ /* 0x000f500000000000 */
[----:B------:R-:W-:Y:S02]  /*1ae0*/  @!P1 LEA.HI R19, R18, R18, RZ, 0x1 ;  /* 0x0000001212139211 */ /* 0x000fe400078f08ff */
[----:B-----5:R-:W-:Y:S02]  /*1af0*/  FSEL R24, R20, RZ, P2 ;  /* 0x000000ff14187208 */ /* 0x020fe40001000000 */
[----:B------:R-:W-:Y:S02]  /*1b00*/  @!P1 SHF.R.S32.HI R19, RZ, 0x1, R19 ;  /* 0x00000001ff139819 */ /* 0x000fe40000011413 */
[----:B------:R-:W-:Y:S02]  /*1b10*/  FSEL R25, R21, RZ, P2 ;  /* 0x000000ff15197208 */ /* 0x000fe40001000000 */
[----:B------:R-:W-:Y:S01]  /*1b20*/  @!P1 IADD3 R18, R18, -R19, RZ ;  /* 0x8000001312129210 */ /* 0x000fe20007ffe0ff */
[----:B------:R-:W-:-:S03]  /*1b30*/  @!P1 IMAD R7, R19, 0x100000, R7 ;  /* 0x0010000013079824 */ /* 0x000fc600078e0207 */
[----:B------:R-:W-:Y:S01]  /*1b40*/  @!P1 LEA R19, R18, 0x3ff00000, 0x14 ;  /* 0x3ff0000012139811 */ /* 0x000fe200078ea0ff */
[----:B------:R-:W-:-:S06]  /*1b50*/  @!P1 IMAD.MOV.U32 R18, RZ, RZ, RZ ;  /* 0x000000ffff129224 */ /* 0x000fcc00078e00ff */
[----:B------:R0:W4:-:S06]  /*1b60*/  @!P1 DMUL R24, R6, R18 ;  /* 0x0000001206189228 */ /* 0x00010c0000000000 */
.L_x_3376:
[----:B------:R-:W-:Y:S05]  /*1b70*/  BSYNC B1 ;  /* 0x0000000000017941 */ /* 0x000fea0003800000 */
.L_x_3375:
[----:B----4-:R-:W4:-:S04]  /*1b80*/  DFMA R20, |R16|, R4, |R16| ;  /* 0x000000041014722b */ /* 0x010f080000000610 */
[----:B------:R-:W5:Y:S02]  /*1b90*/  DMUL R24, R24, c[0x2][0x128] ;  /* 0x00804a0018187a28 */ /* 0x000f640000000000 */
[----:B0---4-:R-:W0:Y:S02]  /*1ba0*/  F2F.F32.F64 R6, R20 ;  /* 0x0000001400067310 */ /* 0x011e240000301000 */
[----:B------:R-:W-:-:S04]  /*1bb0*/  DSETP.GEU.AND P1, PT, |R20|, c[0x2][0x118], PT ;  /* 0x008046001400762a */ /* 0x000fc80003f2e200 */
[----:B------:R-:W4:-:S04]  /*1bc0*/  DADD R18, |R16|, -R20 ;  /* 0x0000000010127229 */ /* 0x000f080000000a14 */
[----:B-----5:R-:W-:-:S04]  /*1bd0*/  DMUL R24, R24, R10 ;  /* 0x0000000a18187228 */ /* 0x020fc80000000000 */
[C---:B----4-:R4:W-:Y:S02]  /*1be0*/  DFMA R4, |R16|.reuse, R4, R18 ;  /* 0x000000041004722b */ /* 0x0509e40000000212 */
[----:B0-----:R-:W-:Y:S01]  /*1bf0*/  @!P1 FMUL R6, R6, 1.175494350822287508e-38 ;  /* 0x0080000006069820 */ /* 0x001fe20000400000 */
[----:B----4-:R-:W-:Y:S01]  /*1c00*/  MOV R18, 0xa4741b81 ;  /* 0xa4741b8100127802 */ /* 0x010fe20000000f00 */
[----:B------:R-:W-:Y:S01]  /*1c10*/  IMAD.MOV.U32 R19, RZ, RZ, 0x3e5ae904 ;  /* 0x3e5ae904ff137424 */ /* 0x000fe200078e00ff */
[----:B------:R-:W-:Y:S01]  /*1c20*/  DSETP.GE.AND P1, PT, |R16|, c[0x2][0x130], PT ;  /* 0x00804c001000762a */ /* 0x000fe20003f26200 */
[----:B------:R-:W-:-:S06]  /*1c30*/  FMUL.FTZ R26, R6, -1.4426950216293334961 ;  /* 0xbfb8aa3b061a7820 */ /* 0x000fcc0000410000 */
[----:B------:R-:W0:Y:S02]  /*1c40*/  FRND R26, R26 ;  /* 0x0000001a001a7307 */ /* 0x000e240000201000 */
[----:B0-----:R-:W-:-:S06]  /*1c50*/  FMUL.FTZ R28, R26, 1 ;  /* 0x3f8000001a1c7820 */ /* 0x001fcc0000410000 */
[----:B------:R-:W0:Y:S08]  /*1c60*/  MUFU.EX2 R26, R26 ;  /* 0x0000001a001a7308 */ /* 0x000e300000000800 */
[----:B------:R-:W4:Y:S02]  /*1c70*/  F2F.F64.F32 R6, R28 ;  /* 0x0000001c00067310 */ /* 0x000f240000201800 */
[----:B----4-:R0:W4:-:S02]  /*1c80*/  DFMA R6, -R6, c[0x2][0x120], -R20 ;  /* 0x0080480006067a2b */ /* 0x0101040000000914 */
[----:B0-----:R-:W-:-:S04]  /*1c90*/  FMUL.FTZ R20, R26, 1 ;  /* 0x3f8000001a147820 */ /* 0x001fc80000410000 */
[C---:B----4-:R-:W0:Y:S02]  /*1ca0*/  DFMA R18, R6.reuse, R18, c[0x2][0x138] ;  /* 0x00804e000612762b */ /* 0x050e240000000012 */
[----:B------:R-:W4:Y:S04]  /*1cb0*/  F2F.F64.F32 R20, R20 ;  /* 0x0000001400147310 */ /* 0x000f280000201800 */
        /* <DEDUP_REMOVED lines=9> */
[----:B0-----:R-:W0:-:S06]  /*1d50*/  DFMA R4, R6, R18, -R4 ;  /* 0x000000120604722b */ /* 0x001e0c0000000804 */
[----:B0-----:R-:W-:-:S04]  /*1d60*/  DADD R4, R6, R4 ;  /* 0x0000000006047229 */ /* 0x001fc80000000004 */
[----:B----4-:R-:W0:-:S06]  /*1d70*/  DADD R6, -R20, 1 ;  /* 0x3ff0000014067429 */ /* 0x010e0c0000000100 */
[----:B0-----:R-:W0:-:S10]  /*1d80*/  DFMA R4, R20, -R4, R6 ;  /* 0x800000041404722b */ /* 0x001e140000000006 */
[----:B0-----:R-:W-:Y:S02]  /*1d90*/  FSEL R5, R5, 1.875, !P1 ;  /* 0x3ff0000005057808 */ /* 0x001fe40004800000 */
[----:B------:R-:W-:Y:S02]  /*1da0*/  FSEL R4, R4, RZ, !P1 ;  /* 0x000000ff04047208 */ /* 0x000fe40004800000 */
[----:B------:R-:W-:-:S06]  /*1db0*/  LOP3.LUT R5, R5, 0x80000000, R17, 0xb8, !PT ;  /* 0x8000000005057812 */ /* 0x000fcc00078eb811 */
[----:B------:R-:W0:-:S06]  /*1dc0*/  DADD R4, R4, 1 ;  /* 0x3ff0000004047429 */ /* 0x000e0c0000000000 */
[----:B0-----:R-:W0:-:S06]  /*1dd0*/  DFMA R4, R4, 0.5, R24 ;  /* 0x3fe000000404782b */ /* 0x001e0c0000000018 */
[----:B0-----:R0:W4:-:S06]  /*1de0*/  DMUL R8, R4, R8 ;  /* 0x0000000804087228 */ /* 0x00110c0000000000 */
.L_x_3374:
[----:B------:R-:W-:Y:S05]  /*1df0*/  BSYNC B0 ;  /* 0x0000000000007941 */ /* 0x000fea0003800000 */
.L_x_3373:
[--C-:B0-----:R-:W-:Y:S01]  /*1e00*/  @!P0 IMAD R4, R0, 0x200, R3.reuse ;  /* 0x0000020000048824 */ /* 0x101fe200078e0203 */
[----:B------:R-:W-:Y:S01]  /*1e10*/  BSSY B0, `(.L_x_3377) ;  /* 0x0000012000007945 */ /* 0x000fe20003800000 */
[----:B------:R-:W-:Y:S02]  /*1e20*/  @!P0 IMAD.MOV.U32 R5, RZ, RZ, 0x8 ;  /* 0x00000008ff058424 */ /* 0x000fe400078e00ff */
[----:B------:R-:W-:Y:S01]  /*1e30*/  IMAD.MOV.U32 R11, RZ, RZ, R3 ;  /* 0x000000ffff0b7224 */ /* 0x000fe200078e0003 */
[----:B------:R-:W-:Y:S01]  /*1e40*/  @!P0 MOV R11, R27 ;  /* 0x0000001b000b8202 */ /* 0x000fe20000000f00 */
[----:B------:R-:W-:-:S03]  /*1e50*/  @!P0 IMAD.WIDE.U32 R4, R4, R5, c[0x0][0x168] ;  /* 0x00005a0004048625 */ /* 0x000fc600078e0005 */
[----:B------:R-:W-:Y:S02]  /*1e60*/  ISETP.GE.AND P1, PT, R11, R2, PT ;  /* 0x000000020b00720c */ /* 0x000fe40003f26270 */
[----:B-1----:R0:W-:Y:S11]  /*1e70*/  @!P0 STG.E.64 [R4.64], R12 ;  /* 0x0000000c04008986 */ /* 0x0021f6000c101b04 */
[----:B------:R-:W-:Y:S05]  /*1e80*/  @P1 BRA `(.L_x_3378) ;  /* 0x000000a000001947 */ /* 0x000fea0003800000 */
[----:B0-----:R-:W-:Y:S01]  /*1e90*/  LEA R4, R0, R11, 0x9 ;  /* 0x0000000b00047211 */ /* 0x001fe200078e48ff */
[----:B------:R-:W-:Y:S01]  /*1ea0*/  IMAD.MOV.U32 R7, RZ, RZ, 0x8 ;  /* 0x00000008ff077424 */ /* 0x000fe200078e00ff */
[----:B------:R-:W-:-:S03]  /*1eb0*/  IADD3 R11, R11, 0x80, RZ ;  /* 0x000000800b0b7810 */ /* 0x000fc60007ffe0ff */
[----:B------:R-:W-:Y:S01]  /*1ec0*/  IMAD.WIDE.U32 R4, R4, R7, c[0x0][0x168] ;  /* 0x00005a0004047625 */ /* 0x000fe200078e0007 */
[----:B------:R-:W-:-:S04]  /*1ed0*/  ISETP.GE.AND P0, PT, R11, R2, PT ;  /* 0x000000020b00720c */ /* 0x000fc80003f06270 */
[----:B--2---:R0:W-:Y:S09]  /*1ee0*/  STG.E.64 [R4.64], R14 ;  /* 0x0000000e04007986 */ /* 0x0041f2000c101b04 */
[----:B------:R-:W-:Y:S01]  /*1ef0*/  @!P0 IMAD R6, R0, 0x200, R11 ;  /* 0x0000020000068824 */ /* 0x000fe200078e020b */
[----:B------:R-:W-:-:S03]  /*1f00*/  @!P0 IADD3 R11, R11, 0x80, RZ ;  /* 0x000000800b0b8810 */ /* 0x000fc60007ffe0ff */
[----:B------:R-:W-:-:S05]  /*1f10*/  @!P0 IMAD.WIDE.U32 R6, R6, R7, c[0x0][0x168] ;  /* 0x00005a0006068625 */ /* 0x000fca00078e0007 */
[----:B---3--:R0:W-:Y:S02]  /*1f20*/  @!P0 STG.E.64 [R6.64], R22 ;  /* 0x0000001606008986 */ /* 0x0081e4000c101b04 */
.L_x_3378:
[----:B------:R-:W-:Y:S05]  /*1f30*/  BSYNC B0 ;  /* 0x0000000000007941 */ /* 0x000fea0003800000 */
.L_x_3377:
[----:B------:R-:W-:-:S13]  /*1f40*/  ISETP.GE.AND P0, PT, R11, R2, PT ;  /* 0x000000020b00720c */ /* 0x000fda0003f06270 */
[----:B------:R-:W-:Y:S05]  /*1f50*/  @P0 EXIT ;  /* 0x000000000000094d */ /* 0x000fea0003800000 */
[----:B------:R-:W-:Y:S01]  /*1f60*/  LEA R2, R0, R11, 0x9 ;  /* 0x0000000b00027211 */ /* 0x000fe200078e48ff */
[----:B------:R-:W-:-:S04]  /*1f70*/  IMAD.MOV.U32 R3, RZ, RZ, 0x8 ;  /* 0x00000008ff037424 */ /* 0x000fc800078e00ff */
[----:B------:R-:W-:-:S05]  /*1f80*/  IMAD.WIDE.U32 R2, R2, R3, c[0x0][0x168] ;  /* 0x00005a0002027625 */ /* 0x000fca00078e0003 */
[----:B----4-:R-:W-:Y:S01]  /*1f90*/  STG.E.64 [R2.64], R8 ;  /* 0x0000000802007986 */ /* 0x010fe2000c101b04 */
[----:B------:R-:W-:Y:S05]  /*1fa0*/  EXIT ;  /* 0x000000000000794d */ /* 0x000fea0003800000 */
.L_x_3379:
        /* <DEDUP_REMOVED lines=13> */
.L_x_11998:


//--------------------- .text._ZN2at6native29vectorized_elementwise_kernelILi2EZZZNS0_26GeluBackwardCUDAKernelImplERNS_18TensorIteratorBaseENS0_8GeluTypeEENKUlvE0_clEvENKUlvE_clEvEUlddE_St5arrayIPcLm3EEEEviT0_T1_ --------------------------
	.section	.text._ZN2at6native29vectorized_elementwise_kernelILi2EZZZNS0_26GeluBackwardCUDAKernelImplERNS_18TensorIteratorBaseENS0_8GeluTypeEENKUlvE0_clEvENKUlvE_clEvEUlddE_St5arrayIPcLm3EEEEviT0_T1_,"ax",@progbits
	.sectioninfo	@"SHI_REGISTERS=56"
	.align	128
        .global         _ZN2at6native29vectorized_elementwise_kernelILi2EZZZNS0_26GeluBackwardCUDAKernelImplERNS_18TensorIteratorBaseENS0_8GeluTypeEENKUlvE0_clEvENKUlvE_clEvEUlddE_St5arrayIPcLm3EEEEviT0_T1_
        .type           _ZN2at6native29vectorized_elementwise_kernelILi2EZZZNS0_26GeluBackwardCUDAKernelImplERNS_18TensorIteratorBaseENS0_8GeluTypeEENKUlvE0_clEvENKUlvE_clEvEUlddE_St5arrayIPcLm3EEEEviT0_T1_,@function
        .size           _ZN2at6native29vectorized_elementwise_kernelILi2EZZZNS0_26GeluBackwardCUDAKernelImplERNS_18TensorIteratorBaseENS0_8GeluTypeEENKUlvE0_clEvENKUlvE_clEvEUlddE_St5arrayIPcLm3EEEEviT0_T1_,(.L_x_11999 - _ZN2at6native29vectorized_elementwise_kernelILi2EZZZNS0_26GeluBackwardCUDAKernelImplERNS_18TensorIteratorBaseENS0_8GeluTypeEENKUlvE0_clEvENKUlvE_clEvEUlddE_St5arrayIPcLm3EEEEviT0_T1_)
        .other          _ZN2at6native29vectorized_elementwise_kernelILi2EZZZNS0_26GeluBackwardCUDAKernelImplERNS_18TensorIteratorBaseENS0_8GeluTypeEENKUlvE0_clEvENKUlvE_clEvEUlddE_St5arrayIPcLm3EEEEviT0_T1_,@"STO_CUDA_ENTRY STV_DEFAULT"
_ZN2at6native29vectorized_elementwise_kernelILi2EZZZNS0_26GeluBackwardCUDAKernelImplERNS_18TensorIteratorBaseENS0_8GeluTypeEENKUlvE0_clEvENKUlvE_clEvEUlddE_St5arrayIPcLm3EEEEviT0_T1_:
.text._ZN2at6native29vectorized_elementwise_kernelILi2EZZZNS0_26GeluBackwardCUDAKernelImplERNS_18TensorIteratorBaseENS0_8GeluTypeEENKUlvE0_clEvENKUlvE_clEvEUlddE_St5arrayIPcLm3EEEEviT0_T1_:
[----:B------:R-:W-:Y:S02]  /*0000*/  IMAD.MOV.U32 R1, RZ, RZ, c[0x0][0x28] ;  /* 0x00000a00ff017624 */ /* 0x000fe400078e00ff */
[----:B------:R-:W0:Y:S01]  /*0010*/  S2R R3, SR_CTAID.X ;  /* 0x0000000000037919 */ /* 0x000e220000002500 */
[----:B------:R-:W-:Y:S01]  /*0020*/  ULDC.64 UR4, c[0x0][0x118] ;  /* 0x0000460000047ab9 */ /* 0x000fe20000000a00 */
[----:B0-----:R-:W-:-:S05]  /*0030*/  IMAD.SHL.U32 R3, R3, 0x400, RZ ;  /* 0x0000040003037824 */ /* 0x001fca00078e00ff */
[----:B------:R-:W-:-:S04]  /*0040*/  IADD3 R0, -R3, c[0x0][0x160], RZ ;  /* 0x0000580003007a10 */ /* 0x000fc80007ffe1ff */
[----:B------:R-:W-:-:S13]  /*0050*/  ISETP.GE.U32.AND P0, PT, R0, 0x400, PT ;  /* 0x000004000000780c */ /* 0x000fda0003f06070 */
[----:B------:R-:W-:Y:S05]  /*0060*/  @!P0 BRA `(.L_x_3380) ;  /* 0x000031d000008947 */ /* 0x000fea0003800000 */
[----:B------:R-:W0:Y:S01]  /*0070*/  S2R R2, SR_TID.X ;  /* 0x0000000000027919 */ /* 0x000e220000002100 */
[----:B------:R-:W-:-:S04]  /*0080*/  IMAD.MOV.U32 R0, RZ, RZ, 0x8 ;  /* 0x00000008ff007424 */ /* 0x000fc800078e00ff */
[----:B------:R-:W-:-:S06]  /*0090*/  IMAD.WIDE R20, R3, R0, c[0x0][0x178] ;  /* 0x00005e0003147625 */ /* 0x000fcc00078e0200 */
[----:B0-----:R-:W-:-:S05]  /*00a0*/  IMAD.WIDE.U32 R20, R2, 0x10, R20 ;  /* 0x0000001002147825 */ /* 0x001fca00078e0014 */
[----:B------:R-:W2:Y:S01]  /*00b0*/  LDG.E.128 R16, [R20.64] ;  /* 0x0000000414107981 */ /* 0x000ea2000c1e1d00 */
[----:B------:R-:W-:Y:S01]  /*00c0*/  IMAD.MOV.U32 R10, RZ, RZ, 0x652b82fe ;  /* 0x652b82feff0a7424 */ /* 0x000fe200078e00ff */
[----:B------:R-:W-:Y:S01]  /*00d0*/  MOV R11, 0x3ff71547 ;  /* 0x3ff71547000b7802 */ /* 0x000fe20000000f00 */
[----:B------:R-:W-:Y:S01]  /*00e0*/  IMAD.MOV.U32 R8, RZ, RZ, 0x69ce2bdf ;  /* 0x69ce2bdfff087424 */ /* 0x000fe200078e00ff */
[----:B------:R-:W-:Y:S01]  /*00f0*/  BSSY B0, `(.L_x_3381) ;  /* 0x0000025000007945 */ /* 0x000fe20003800000 */
[----:B------:R-:W-:Y:S01]  /*0100*/  IMAD.MOV.U32 R9, RZ, RZ, 0x3e5ade15 ;  /* 0x3e5ade15ff097424 */ /* 0x000fe200078e00ff */
[----:B------:R-:W-:Y:S01]  /*0110*/  MOV R33, 0x3cf0679a ;  /* 0x3cf0679a00217802 */ /* 0x000fe20000000f00 */
[----:B------:R-:W-:Y:S01]  /*0120*/  IMAD.MOV.U32 R32, RZ, RZ, -0x4590d87 ;  /* 0xfba6f279ff207424 */ /* 0x000fe200078e00ff */
[----:B--2---:R-:W0:-:S06]  /*0130*/  DMUL R6, R16, -0.5 ;  /* 0xbfe0000010067828 */ /* 0x004e0c0000000000 */
[----:B0-----:R-:W0:-:S06]  /*0140*/  DMUL R6, R16, R6 ;  /* 0x0000000610067228 */ /* 0x001e0c0000000000 */
[----:B0-----:R-:W0:-:S04]  /*0150*/  DFMA R4, R6, R10, 6.75539944105574400000e+15 ;  /* 0x433800000604742b */ /* 0x001e08000000000a */
[----:B------:R-:W-:Y:S02]  /*0160*/  FSETP.GEU.FTZ.AND P0, PT, |R7|, 4.1917929649353027344, PT ;  /* 0x4086232b0700780b */ /* 0x000fe40003f1e200 */
[----:B0-----:R-:W0:-:S06]  /*0170*/  DADD R12, R4, -6.75539944105574400000e+15 ;  /* 0xc3380000040c7429 */ /* 0x001e0c0000000000 */
[----:B0-----:R-:W0:-:S06]  /*0180*/  DFMA R14, R12, c[0x2][0x0], R6 ;  /* 0x008000000c0e7a2b */ /* 0x001e0c0000000006 */
[----:B0-----:R-:W0:-:S06]  /*0190*/  DFMA R14, R12, c[0x2][0x8], R14 ;  /* 0x008002000c0e7a2b */ /* 0x001e0c000000000e */
        /* <DEDUP_REMOVED lines=25> */
[----:B------:R0:W1:-:S06]  /*0330*/  @!P0 DMUL R12, R14, R4 ;  /* 0x000000040e0c8228 */ /* 0x00004c0000000000 */
.L_x_3382:
[----:B------:R-:W-:Y:S05]  /*0340*/  BSYNC B0 ;  /* 0x0000000000007941 */ /* 0x000fea0003800000 */
.L_x_3381:
[----:B0-----:R-:W0:-:S06]  /*0350*/  DMUL R14, R16, c[0x2][0x58] ;  /* 0x00801600100e7a28 */ /* 0x001e0c0000000000 */
[----:B0-----:R-:W0:-:S06]  /*0360*/  DFMA R4, |R14|, -R32, c[0x2][0x60] ;  /* 0x008018000e04762b */ /* 0x001e0c0000000a20 */
[----:B0-----:R-:W0:-:S06]  /*0370*/  DFMA R4, |R14|, R4, c[0x2][0x68] ;  /* 0x00801a000e04762b */ /* 0x001e0c0000000204 */
[----:B0-----:R-:W0:-:S06]  /*0380*/  DFMA R4, |R14|, R4, c[0x2][0x70] ;  /* 0x00801c000e04762b */ /* 0x001e0c0000000204 */
[----:B0-----:R-:W0:-:S06]  /*0390*/  DFMA R4, |R14|, R4, c[0x2][0x78] ;  /* 0x00801e000e04762b */ /* 0x001e0c0000000204 */
[----:B0-----:R0:W2:-:S04]  /*03a0*/  DFMA R22, |R14|, R4, c[0x2][0x80] ;  /* 0x008020000e16762b */ /* 0x0010880000000204 */
[----:B0-----:R0:W5:Y:S01]  /*03b0*/  LDG.E.128 R4, [R20.64+0x800] ;  /* 0x0008000414047981 */ /* 0x001162000c1e1d00 */
[----:B------:R-:W-:Y:S01]  /*03c0*/  MOV R36, 0xa4741b81 ;  /* 0xa4741b8100247802 */ /* 0x000fe20000000f00 */
[----:B--2---:R-:W2:Y:S01]  /*03d0*/  DFMA R22, |R14|, R22, c[0x2][0x88] ;  /* 0x008022000e16762b */ /* 0x004ea20000000216 */
[----:B------:R-:W-:Y:S01]  /*03e0*/  IMAD.MOV.U32 R37, RZ, RZ, 0x3e5ae904 ;  /* 0x3e5ae904ff257424 */ /* 0x000fe200078e00ff */
[----:B------:R-:W-:Y:S02]  /*03f0*/  BSSY B0, `(.L_x_3383) ;  /* 0x0000057000007945 */ /* 0x000fe40003800000 */
[----:B-1----:R-:W1:-:S04]  /*0400*/  DMUL R12, R12, c[0x2][0x128] ;  /* 0x00804a000c0c7a28 */ /* 0x002e480000000000 */
[----:B--2---:R-:W2:-:S04]  /*0410*/  DFMA R22, |R14|, R22, c[0x2][0x90] ;  /* 0x008024000e16762b */ /* 0x004e880000000216 */
[----:B-1----:R-:W-:-:S04]  /*0420*/  DMUL R12, R16, R12 ;  /* 0x0000000c100c7228 */ /* 0x002fc80000000000 */
[----:B--2---:R-:W1:-:S06]  /*0430*/  DFMA R22, |R14|, R22, c[0x2][0x98] ;  /* 0x008026000e16762b */ /* 0x004e4c0000000216 */
[----:B-1----:R-:W1:-:S06]  /*0440*/  DFMA R22, |R14|, R22, c[0x2][0xa0] ;  /* 0x008028000e16762b */ /* 0x002e4c0000000216 */
        /* <DEDUP_REMOVED lines=14> */
[----:B-1----:R-:W1:-:S06]  /*0530*/  DFMA R30, |R14|, R34, |R14| ;  /* 0x000000220e1e722b */ /* 0x002e4c000000060e */
[----:B-1----:R-:W1:Y:S01]  /*0540*/  F2F.F32.F64 R22, R30 ;  /* 0x0000001e00167310 */ /* 0x002e620000301000 */
[----:B------:R-:W-:-:S04]  /*0550*/  DSETP.GEU.AND P0, PT, |R30|, c[0x2][0x118], PT ;  /* 0x008046001e00762a */ /* 0x000fc80003f0e200 */
[----:B------:R-:W2:-:S06]  /*0560*/  DADD R40, |R14|, -R30 ;  /* 0x000000000e287229 */ /* 0x000e8c0000000a1e */
[----:B--2---:R-:W-:-:S04]  /*0570*/  DFMA R34, |R14|, R34, R40 ;  /* 0x000000220e22722b */ /* 0x004fc80000000228 */
[----:B-1----:R-:W-:Y:S01]  /*0580*/  @!P0 FMUL R22, R22, 1.175494350822287508e-38 ;  /* 0x0080000016168820 */ /* 0x002fe20000400000 */
[----:B------:R-:W-:-:S03]  /*0590*/  DSETP.GE.AND P0, PT, |R14|, c[0x2][0x130], PT ;  /* 0x00804c000e00762a */ /* 0x000fc60003f06200 */
[----:B------:R-:W-:Y:S01]  /*05a0*/  FMUL.FTZ R28, R22, -1.4426950216293334961 ;  /* 0xbfb8aa3b161c7820 */ /* 0x000fe20000410000 */
[----:B------:R-:W1:-:S05]  /*05b0*/  DMUL R22, R18, -0.5 ;  /* 0xbfe0000012167828 */ /* 0x000e4a0000000000 */
[----:B------:R-:W2:Y:S01]  /*05c0*/  FRND R28, R28 ;  /* 0x0000001c001c7307 */ /* 0x000ea20000201000 */
[----:B-1----:R-:W1:-:S06]  /*05d0*/  DMUL R22, R18, R22 ;  /* 0x0000001612167228 */ /* 0x002e4c0000000000 */
[----:B-1----:R-:W1:-:S06]  /*05e0*/  DFMA R24, R22, R10, 6.75539944105574400000e+15 ;  /* 0x433800001618742b */ /* 0x002e4c000000000a */
[----:B-1----:R-:W1:Y:S01]  /*05f0*/  DADD R42, R24, -6.75539944105574400000e+15 ;  /* 0xc3380000182a7429 */ /* 0x002e620000000000 */
[----:B--2---:R-:W-:Y:S02]  /*0600*/  FMUL.FTZ R29, R28, 1 ;  /* 0x3f8000001c1d7820 */ /* 0x004fe40000410000 */
[----:B------:R-:W2:Y:S03]  /*0610*/  MUFU.EX2 R28, R28 ;  /* 0x0000001c001c7308 */ /* 0x000ea60000000800 */
[----:B-1----:R-:W1:-:S05]  /*0620*/  DFMA R44, R42, c[0x2][0x0], R22 ;  /* 0x008000002a2c7a2b */ /* 0x002e4a0000000016 */
[----:B------:R2:W3:Y:S02]  /*0630*/  F2F.F64.F32 R26, R29 ;  /* 0x0000001d001a7310 */ /* 0x0004e40000201800 */
[----:B--2---:R-:W-:Y:S01]  /*0640*/  FMUL.FTZ R29, R28, 1 ;  /* 0x3f8000001c1d7820 */ /* 0x004fe20000410000 */
[----:B---3--:R-:W2:-:S04]  /*0650*/  DFMA R26, -R26, c[0x2][0x120], -R30 ;  /* 0x008048001a1a7a2b */ /* 0x008e88000000091e */
[----:B-1----:R-:W1:-:S04]  /*0660*/  DFMA R30, R42, c[0x2][0x8], R44 ;  /* 0x008002002a1e7a2b */ /* 0x002e48000000002c */
[----:B--2---:R-:W2:-:S04]  /*0670*/  DFMA R38, R26, R36, c[0x2][0x138] ;  /* 0x00804e001a26762b */ /* 0x004e880000000024 */
[----:B-1----:R-:W1:-:S04]  /*0680*/  DFMA R40, R30, R8, c[0x2][0x10] ;  /* 0x008004001e28762b */ /* 0x002e480000000008 */
        /* <DEDUP_REMOVED lines=16> */
[----:B--2---:R2:W3:Y:S02]  /*0790*/  DMUL R40, R26, R38 ;  /* 0x000000261a287228 */ /* 0x0044e40000000000 */
[----:B--2---:R-:W2:Y:S02]  /*07a0*/  F2F.F64.F32 R38, R29 ;  /* 0x0000001d00267310 */ /* 0x004ea40000201800 */
[----:B-1----:R-:W1:-:S04]  /*07b0*/  DFMA R42, R30, R42, 1 ;  /* 0x3ff000001e2a742b */ /* 0x002e48000000002a */
[----:B---3--:R-:W3:-:S04]  /*07c0*/  DFMA R34, R26, R40, -R34 ;  /* 0x000000281a22722b */ /* 0x008ec80000000822 */
[----:B-1----:R-:W1:-:S04]  /*07d0*/  DFMA R30, R30, R42, 1 ;  /* 0x3ff000001e1e742b */ /* 0x002e48000000002a */
[----:B---3--:R-:W-:-:S04]  /*07e0*/  DADD R34, R26, R34 ;  /* 0x000000001a227229 */ /* 0x008fc80000000022 */
[C---:B--2---:R-:W2:Y:S02]  /*07f0*/  DADD R26, -R38.reuse, 1 ;  /* 0x3ff00000261a7429 */ /* 0x044ea40000000100 */
[----:B-1----:R-:W-:Y:S02]  /*0800*/  IMAD R17, R24, 0x100000, R31 ;  /* 0x0010000018117824 */ /* 0x002fe400078e021f */
[----:B------:R-:W-:Y:S02]  /*0810*/  IMAD.MOV.U32 R16, RZ, RZ, R30 ;  /* 0x000000ffff107224 */ /* 0x000fe400078e001e */
[----:B--2---:R-:W1:-:S10]  /*0820*/  DFMA R26, R38, -R34, R26 ;  /* 0x80000022261a722b */ /* 0x004e54000000001a */
[----:B-1----:R-:W-:Y:S02]  /*0830*/  FSEL R14, R27, 1.875, !P0 ;  /* 0x3ff000001b0e7808 */ /* 0x002fe40004000000 */
[----:B------:R-:W-:Y:S02]  /*0840*/  FSEL R26, R26, RZ, !P0 ;  /* 0x000000ff1a1a7208 */ /* 0x000fe40004000000 */
[----:B------:R-:W-:Y:S02]  /*0850*/  FSETP.GEU.FTZ.AND P0, PT, |R23|, 4.1917929649353027344, PT ;  /* 0x4086232b1700780b */ /* 0x000fe40003f1e200 */
[----:B------:R-:W-:-:S06]  /*0860*/  LOP3.LUT R27, R14, 0x80000000, R15, 0xb8, !PT ;  /* 0x800000000e1b7812 */ /* 0x000fcc00078eb80f */
[----:B------:R-:W1:-:S06]  /*0870*/  DADD R26, R26, 1 ;  /* 0x3ff000001a1a7429 */ /* 0x000e4c0000000000 */
[----:B-1----:R0:W1:Y:S01]  /*0880*/  DFMA R34, R26, 0.5, R12 ;  /* 0x3fe000001a22782b */ /* 0x002062000000000c */
[----:B------:R-:W-:Y:S05]  /*0890*/  @!P0 BRA `(.L_x_3384) ;  /* 0x000000c000008947 */ /* 0x000fea0003800000 */
[----:B------:R-:W-:Y:S01]  /*08a0*/  FSETP.GEU.FTZ.AND P0, PT, |R23|, 4.2275390625, PT ;  /* 0x408748001700780b */ /* 0x000fe20003f1e200 */
[----:B------:R-:W-:-:S04]  /*08b0*/  DADD R14, R22, +INF ;  /* 0x7ff00000160e7429 */ /* 0x000fc80000000000 */
[----:B------:R-:W2:-:S06]  /*08c0*/  DSETP.GEU.AND P1, PT, R22, RZ, PT ;  /* 0x000000ff1600722a */ /* 0x000e8c0003f2e000 */
[----:B--2---:R-:W-:Y:S02]  /*08d0*/  FSEL R16, R14, RZ, P1 ;  /* 0x000000ff0e107208 */ /* 0x004fe40000800000 */
[----:B0-----:R-:W-:Y:S02]  /*08e0*/  @!P0 LEA.HI R12, R24, R24, RZ, 0x1 ;  /* 0x00000018180c8211 */ /* 0x001fe400078f08ff */
[----:B------:R-:W-:Y:S02]  /*08f0*/  FSEL R17, R15, RZ, P1 ;  /* 0x000000ff0f117208 */ /* 0x000fe40000800000 */
[----:B------:R-:W-:-:S04]  /*0900*/  @!P0 SHF.R.S32.HI R13, RZ, 0x1, R12 ;  /* 0x00000001ff0d8819 */ /* 0x000fc8000001140c */
[----:B------:R-:W-:Y:S01]  /*0910*/  @!P0 LEA R31, R13, R31, 0x14 ;  /* 0x0000001f0d1f8211 */ /* 0x000fe200078ea0ff */
[----:B------:R-:W-:-:S05]  /*0920*/  @!P0 IMAD.IADD R12, R24, 0x1, -R13 ;  /* 0x00000001180c8824 */ /* 0x000fca00078e0a0d */
[----:B------:R-:W-:Y:S01]  /*0930*/  @!P0 LEA R13, R12, 0x3ff00000, 0x14 ;  /* 0x3ff000000c0d8811 */ /* 0x000fe200078ea0ff */
[----:B------:R-:W-:-:S06]  /*0940*/  @!P0 IMAD.MOV.U32 R12, RZ, RZ, RZ ;  /* 0x000000ffff0c8224 */ /* 0x000fcc00078e00ff */
[----:B------:R0:W2:-:S06]  /*0950*/  @!P0 DMUL R16, R30, R12 ;  /* 0x0000000c1e108228 */ /* 0x00008c0000000000 */
.L_x_3384:
[----:B------:R-:W-:Y:S05]  /*0960*/  BSYNC B0 ;  /* 0x0000000000007941 */ /* 0x000fea0003800000 */
.L_x_3383:
[----:B------:R-:W3:Y:S01]  /*0970*/  DMUL R28, R18, c[0x2][0x58] ;  /* 0x00801600121c7a28 */ /* 0x000ee20000000000 */
[----:B------:R-:W-:Y:S03]  /*0980*/  BSSY B0, `(.L_x_3385) ;  /* 0x0000056000007945 */ /* 0x000fe60003800000 */
[----:B-----5:R-:W4:-:S04]  /*0990*/  DMUL R14, R4, -0.5 ;  /* 0xbfe00000040e7828 */ /* 0x020f080000000000 */
[----:B0--3--:R-:W0:-:S04]  /*09a0*/  DFMA R12, |R28|, -R32, c[0x2][0x60] ;  /* 0x008018001c0c762b */ /* 0x009e080000000a20 */
[----:B----4-:R-:W-:-:S04]  /*09b0*/  DMUL R14, R4, R14 ;  /* 0x0000000e040e7228 */ /* 0x010fc80000000000 */
[----:B0-----:R-:W0:-:S04]  /*09c0*/  DFMA R12, |R28|, R12, c[0x2][0x68] ;  /* 0x00801a001c0c762b */ /* 0x001e08000000020c */
[----:B------:R-:W-:-:S04]  /*09d0*/  DMUL R44, R4, c[0x2][0x58] ;  /* 0x00801600042c7a28 */ /* 0x000fc80000000000 */
        /* <DEDUP_REMOVED lines=27> */
[----:B------:R-:W-:-:S03]  /*0b90*/  FSETP.GEU.FTZ.AND P0, PT, |R15|, 4.1917929649353027344, PT ;  /* 0x4086232b0f00780b */ /* 0x000fc60003f1e200 */
[----:B------:R-:W-:Y:S01]  /*0ba0*/  FMUL.FTZ R30, R12, -1.4426950216293334961 ;  /* 0xbfb8aa3b0c1e7820 */ /* 0x000fe20000410000 */
[----:B------:R-:W0:-:S05]  /*0bb0*/  DFMA R12, R14, R10, 6.75539944105574400000e+15 ;  /* 0x433800000e0c742b */ /* 0x000e0a000000000a */
[----:B------:R-:W3:Y:S01]  /*0bc0*/  FRND R30, R30 ;  /* 0x0000001e001e7307 */ /* 0x000ee20000201000 */
[----:B0-----:R-:W0:Y:S01]  /*0bd0*/  DADD R40, R12, -6.75539944105574400000e+15 ;  /* 0xc33800000c287429 */ /* 0x001e220000000000 */
[----:B---3--:R-:W-:-:S06]  /*0be0*/  FMUL.FTZ R31, R30, 1 ;  /* 0x3f8000001e1f7820 */ /* 0x008fcc0000410000 */
[----:B------:R-:W3:Y:S08]  /*0bf0*/  MUFU.EX2 R30, R30 ;  /* 0x0000001e001e7308 */ /* 0x000ef00000000800 */
[----:B------:R3:W4:Y:S02]  /*0c00*/  F2F.F64.F32 R24, R31 ;  /* 0x0000001f00187310 */ /* 0x0007240000201800 */
[----:B---3--:R-:W-:Y:S01]  /*0c10*/  FMUL.FTZ R31, R30, 1 ;  /* 0x3f8000001e1f7820 */ /* 0x008fe20000410000 */
[----:B----4-:R-:W3:-:S04]  /*0c20*/  DFMA R26, -R24, c[0x2][0x120], -R26 ;  /* 0x00804800181a7a2b */ /* 0x010ec8000000091a */
[----:B0-----:R-:W0:-:S04]  /*0c30*/  DFMA R24, R40, c[0x2][0x0], R14 ;  /* 0x0080000028187a2b */ /* 0x001e08000000000e */
[----:B---3--:R-:W3:-:S04]  /*0c40*/  DFMA R38, R26, R36, c[0x2][0x138] ;  /* 0x00804e001a26762b */ /* 0x008ec80000000024 */
[----:B0-----:R-:W0:-:S04]  /*0c50*/  DFMA R24, R40, c[0x2][0x8], R24 ;  /* 0x0080020028187a2b */ /* 0x001e080000000018 */
[----:B---3--:R-:W3:-:S04]  /*0c60*/  DFMA R38, R26, R38, c[0x2][0x140] ;  /* 0x008050001a26762b */ /* 0x008ec80000000026 */
[----:B0-----:R-:W0:-:S04]  /*0c70*/  DFMA R40, R24, R8, c[0x2][0x10] ;  /* 0x008004001828762b */ /* 0x001e080000000008 */
        /* <DEDUP_REMOVED lines=14> */
[----:B---3--:R3:W4:Y:S02]  /*0d60*/  DMUL R40, R26, R38 ;  /* 0x000000261a287228 */ /* 0x0087240000000000 */
[----:B---3--:R-:W3:Y:S02]  /*0d70*/  F2F.F64.F32 R38, R31 ;  /* 0x0000001f00267310 */ /* 0x008ee40000201800 */
[----:B0-----:R-:W0:-:S04]  /*0d80*/  DFMA R42, R24, R42, c[0x2][0x50] ;  /* 0x00801400182a762b */ /* 0x001e08000000002a */
[----:B----4-:R-:W4:-:S04]  /*0d90*/  DFMA R22, R26, R40, -R22 ;  /* 0x000000281a16722b */ /* 0x010f080000000816 */
[----:B0-----:R-:W0:-:S04]  /*0da0*/  DFMA R42, R24, R42, 1 ;  /* 0x3ff00000182a742b */ /* 0x001e08000000002a */
[----:B----4-:R-:W-:-:S04]  /*0db0*/  DADD R26, R26, R22 ;  /* 0x000000001a1a7229 */ /* 0x010fc80000000016 */
[----:B0-----:R-:W-:-:S04]  /*0dc0*/  DFMA R22, R24, R42, 1 ;  /* 0x3ff000001816742b */ /* 0x001fc8000000002a */
[----:B---3--:R-:W0:-:S06]  /*0dd0*/  DADD R24, -R38, 1 ;  /* 0x3ff0000026187429 */ /* 0x008e0c0000000100 */
[----:B0-----:R0:W3:Y:S01]  /*0de0*/  DFMA R24, R38, -R26, R24 ;  /* 0x8000001a2618722b */ /* 0x0010e20000000018 */
[----:B------:R-:W-:Y:S02]  /*0df0*/  IMAD R43, R12, 0x100000, R23 ;  /* 0x001000000c2b7824 */ /* 0x000fe400078e0217 */
[----:B------:R-:W-:Y:S01]  /*0e00*/  IMAD.MOV.U32 R42, RZ, RZ, R22 ;  /* 0x000000ffff2a7224 */ /* 0x000fe200078e0016 */
[----:B------:R-:W-:Y:S05]  /*0e10*/  @!P0 BRA `(.L_x_3386) ;  /* 0x000000c000008947 */ /* 0x000fea0003800000 */
[----:B0--3--:R-:W-:Y:S01]  /*0e20*/  FSETP.GEU.FTZ.AND P0, PT, |R15|, 4.2275390625, PT ;  /* 0x408748000f00780b */ /* 0x009fe20003f1e200 */
[----:B------:R-:W-:-:S04]  /*0e30*/  DADD R26, R14, +INF ;  /* 0x7ff000000e1a7429 */ /* 0x000fc80000000000 */
[----:B------:R-:W0:-:S06]  /*0e40*/  DSETP.GEU.AND P1, PT, R14, RZ, PT ;  /* 0x000000ff0e00722a */ /* 0x000e0c0003f2e000 */
[----:B0-----:R-:W-:Y:S02]  /*0e50*/  FSEL R42, R26, RZ, P1 ;  /* 0x000000ff1a2a7208 */ /* 0x001fe40000800000 */
[----:B------:R-:W-:Y:S02]  /*0e60*/  @!P0 LEA.HI R13, R12, R12, RZ, 0x1 ;  /* 0x0000000c0c0d8211 */ /* 0x000fe400078f08ff */
[----:B------:R-:W-:Y:S02]  /*0e70*/  FSEL R43, R27, RZ, P1 ;  /* 0x000000ff1b2b7208 */ /* 0x000fe40000800000 */
[----:B------:R-:W-:-:S04]  /*0e80*/  @!P0 SHF.R.S32.HI R13, RZ, 0x1, R13 ;  /* 0x00000001ff0d8819 */ /* 0x000fc8000001140d */
[----:B------:R-:W-:Y:S01]  /*0e90*/  @!P0 LEA R23, R13, R23, 0x14 ;  /* 0x000000170d178211 */ /* 0x000fe200078ea0ff */
[----:B------:R-:W-:-:S05]  /*0ea0*/  @!P0 IMAD.IADD R12, R12, 0x1, -R13 ;  /* 0x000000010c0c8824 */ /* 0x000fca00078e0a0d */
[----:B------:R-:W-:Y:S01]  /*0eb0*/  @!P0 LEA R13, R12, 0x3ff00000, 0x14 ;  /* 0x3ff000000c0d8811 */ /* 0x000fe200078ea0ff */
[----:B------:R-:W-:-:S06]  /*0ec0*/  @!P0 IMAD.MOV.U32 R12, RZ, RZ, RZ ;  /* 0x000000ffff0c8224 */ /* 0x000fcc00078e00ff */
[----:B------:R0:W3:-:S06]  /*0ed0*/  @!P0 DMUL R42, R22, R12 ;  /* 0x0000000c162a8228 */ /* 0x0000cc0000000000 */
.L_x_3386:
[----:B0--3--:R-:W-:Y:S05]  /*0ee0*/  BSYNC B0 ;  /* 0x0000000000007941 */ /* 0x009fea0003800000 */
.L_x_3385:
[----:B------:R-:W0:Y:S01]  /*0ef0*/  DFMA R12, |R44|, -R32, c[0x2][0x60] ;  /* 0x008018002c0c762b */ /* 0x000e220000000a20 */
[----:B------:R-:W-:Y:S03]  /*0f00*/  BSSY B0, `(.L_x_3387) ;  /* 0x0000055000007945 */ /* 0x000fe60003800000 */
[----:B------:R-:W3:-:S04]  /*0f10*/  DMUL R14, R6, -0.5 ;  /* 0xbfe00000060e7828 */ /* 0x000ec80000000000 */
[----:B0-----:R-:W0:-:S04]  /*0f20*/  DFMA R12, |R44|, R12, c[0x2][0x68] ;  /* 0x00801a002c0c762b */ /* 0x001e08000000020c */
        /* <DEDUP_REMOVED lines=26> */
[----:B------:R-:W-:-:S03]  /*10d0*/  FSETP.GEU.FTZ.AND P0, PT, |R15|, 4.1917929649353027344, PT ;  /* 0x4086232b0f00780b */ /* 0x000fc60003f1e200 */
[----:B------:R-:W-:Y:S01]  /*10e0*/  FMUL.FTZ R40, R12, -1.4426950216293334961 ;  /* 0xbfb8aa3b0c287820 */ /* 0x000fe20000410000 */
[----:B------:R-:W0:-:S05]  /*10f0*/  DFMA R12, R14, R10, 6.75539944105574400000e+15 ;  /* 0x433800000e0c742b */ /* 0x000e0a000000000a */
[----:B------:R-:W3:Y:S01]  /*1100*/  FRND R40, R40 ;  /* 0x0000002800287307 */ /* 0x000ee20000201000 */
[----:B0-----:R-:W0:-:S06]  /*1110*/  DADD R26, R12, -6.75539944105574400000e+15 ;  /* 0xc33800000c1a7429 */ /* 0x001e0c0000000000 */
[----:B0-----:R-:W0:-:S06]  /*1120*/  DFMA R46, R26, c[0x2][0x0], R14 ;  /* 0x008000001a2e7a2b */ /* 0x001e0c000000000e */
[----:B0-----:R-:W-:Y:S01]  /*1130*/  DFMA R26, R26, c[0x2][0x8], R46 ;  /* 0x008002001a1a7a2b */ /* 0x001fe2000000002e */
[----:B---3--:R-:W-:-:S03]  /*1140*/  FMUL.FTZ R41, R40, 1 ;  /* 0x3f80000028297820 */ /* 0x008fc60000410000 */
[C---:B------:R-:W0:Y:S01]  /*1150*/  DADD R46, |R44|.reuse, -R38 ;  /* 0x000000002c2e7229 */ /* 0x040e220000000a26 */
[----:B------:R-:W3:Y:S05]  /*1160*/  MUFU.EX2 R40, R40 ;  /* 0x0000002800287308 */ /* 0x000eea0000000800 */
[----:B0-----:R-:W-:-:S03]  /*1170*/  DFMA R30, |R44|, R30, R46 ;  /* 0x0000001e2c1e722b */ /* 0x001fc6000000022e */
[----:B------:R0:W4:Y:S01]  /*1180*/  F2F.F64.F32 R22, R41 ;  /* 0x0000002900167310 */ /* 0x0001220000201800 */
[----:B------:R-:W5:-:S06]  /*1190*/  DFMA R46, R26, R8, c[0x2][0x10] ;  /* 0x008004001a2e762b */ /* 0x000f4c0000000008 */
[----:B-----5:R-:W5:Y:S01]  /*11a0*/  DFMA R46, R26, R46, c[0x2][0x18] ;  /* 0x008006001a2e762b */ /* 0x020f62000000002e */
[----:B---3--:R-:W-:-:S03]  /*11b0*/  FMUL.FTZ R50, R40, 1 ;  /* 0x3f80000028327820 */ /* 0x008fc60000410000 */
[----:B0-----:R-:W-:-:S04]  /*11c0*/  DMUL R40, R6, c[0x2][0x58] ;  /* 0x0080160006287a28 */ /* 0x001fc80000000000 */
[----:B-----5:R-:W0:-:S04]  /*11d0*/  DFMA R46, R26, R46, c[0x2][0x20] ;  /* 0x008008001a2e762b */ /* 0x020e08000000002e */
[----:B----4-:R-:W3:-:S04]  /*11e0*/  DFMA R22, -R22, c[0x2][0x120], -R38 ;  /* 0x0080480016167a2b */ /* 0x010ec80000000926 */
[----:B0-----:R-:W-:-:S04]  /*11f0*/  DFMA R48, R26, R46, c[0x2][0x28] ;  /* 0x00800a001a30762b */ /* 0x001fc8000000002e */
[----:B---3--:R-:W0:-:S06]  /*1200*/  DFMA R38, R22, R36, c[0x2][0x138] ;  /* 0x00804e001626762b */ /* 0x008e0c0000000024 */
[----:B0-----:R-:W0:-:S06]  /*1210*/  DFMA R38, R22, R38, c[0x2][0x140] ;  /* 0x008050001626762b */ /* 0x001e0c0000000026 */
[----:B0-----:R-:W0:-:S06]  /*1220*/  DFMA R38, R22, R38, c[0x2][0x148] ;  /* 0x008052001626762b */ /* 0x001e0c0000000026 */
[----:B0-----:R-:W0:-:S06]  /*1230*/  DFMA R38, R22, R38, c[0x2][0x150] ;  /* 0x008054001626762b */ /* 0x001e0c0000000026 */
[----:B0-----:R-:W0:-:S06]  /*1240*/  DFMA R38, R22, R38, c[0x2][0x158] ;  /* 0x008056001626762b */ /* 0x001e0c0000000026 */
[----:B0-----:R-:W0:-:S04]  /*1250*/  DFMA R46, R22, R38, c[0x2][0x160] ;  /* 0x00805800162e762b */ /* 0x001e080000000026 */
[----:B------:R-:W3:-:S04]  /*1260*/  DFMA R38, R26, R48, c[0x2][0x30] ;  /* 0x00800c001a26762b */ /* 0x000ec80000000030 */
[----:B0-----:R-:W0:-:S04]  /*1270*/  DFMA R46, R22, R46, c[0x2][0x168] ;  /* 0x00805a00162e762b */ /* 0x001e08000000002e */
[----:B---3--:R-:W3:-:S04]  /*1280*/  DFMA R38, R26, R38, c[0x2][0x38] ;  /* 0x00800e001a26762b */ /* 0x008ec80000000026 */
[----:B0-----:R-:W0:-:S04]  /*1290*/  DFMA R46, R22, R46, c[0x2][0x170] ;  /* 0x00805c00162e762b */ /* 0x001e08000000002e */
[----:B---3--:R-:W3:-:S04]  /*12a0*/  DFMA R38, R26, R38, c[0x2][0x40] ;  /* 0x008010001a26762b */ /* 0x008ec80000000026 */
[----:B0-----:R-:W0:-:S04]  /*12b0*/  DFMA R46, R22, R46, c[0x2][0x178] ;  /* 0x00805e00162e762b */ /* 0x001e08000000002e */
[----:B---3--:R-:W3:-:S04]  /*12c0*/  DFMA R38, R26, R38, c[0x2][0x48] ;  /* 0x008012001a26762b */ /* 0x008ec80000000026 */
[----:B0-----:R0:W4:Y:S02]  /*12d0*/  DMUL R48, R22, R46 ;  /* 0x0000002e16307228 */ /* 0x0011240000000000 */
[----:B0-----:R-:W0:Y:S02]  /*12e0*/  F2F.F64.F32 R46, R50 ;  /* 0x00000032002e7310 */ /* 0x001e240000201800 */
[----:B---3--:R-:W3:-:S04]  /*12f0*/  DFMA R38, R26, R38, c[0x2][0x50] ;  /* 0x008014001a26762b */ /* 0x008ec80000000026 */
[----:B----4-:R-:W-:-:S04]  /*1300*/  DFMA R48, R22, R48, -R30 ;  /* 0x000000301630722b */ /* 0x010fc8000000081e */
[----:B---3--:R-:W3:-:S06]  /*1310*/  DFMA R30, R26, R38, 1 ;  /* 0x3ff000001a1e742b */ /* 0x008ecc0000000026 */
[----:B---3--:R-:W3:-:S04]  /*1320*/  DFMA R30, R26, R30, 1 ;  /* 0x3ff000001a1e742b */ /* 0x008ec8000000001e */
[----:B------:R-:W-:-:S04]  /*1330*/  DADD R26, R22, R48 ;  /* 0x00000000161a7229 */ /* 0x000fc80000000030 */
[C---:B0-----:R-:W0:Y:S02]  /*1340*/  DADD R22, -R46.reuse, 1 ;  /* 0x3ff000002e167429 */ /* 0x041e240000000100 */
[----:B---3--:R-:W-:Y:S02]  /*1350*/  IMAD R39, R12, 0x100000, R31 ;  /* 0x001000000c277824 */ /* 0x008fe400078e021f */
[----:B------:R-:W-:Y:S02]  /*1360*/  IMAD.MOV.U32 R38, RZ, RZ, R30 ;  /* 0x000000ffff267224 */ /* 0x000fe400078e001e */
[----:B0-----:R0:W3:Y:S01]  /*1370*/  DFMA R26, R46, -R26, R22 ;  /* 0x8000001a2e1a722b */ /* 0x0010e20000000016 */
[----:B------:R-:W-:Y:S05]  /*1380*/  @!P0 BRA `(.L_x_3388) ;  /* 0x000000c000008947 */ /* 0x000fea0003800000 */
[----:B------:R-:W-:Y:S01]  /*1390*/  FSETP.GEU.FTZ.AND P0, PT, |R15|, 4.2275390625, PT ;  /* 0x408748000f00780b */ /* 0x000fe20003f1e200 */
[----:B0-----:R-:W-:-:S04]  /*13a0*/  DADD R22, R14, +INF ;  /* 0x7ff000000e167429 */ /* 0x001fc80000000000 */
        /* <DEDUP_REMOVED lines=9> */
[----:B------:R0:W4:-:S06]  /*1440*/  @!P0 DMUL R38, R30, R12 ;  /* 0x0000000c1e268228 */ /* 0x00010c0000000000 */
.L_x_3388:
[----:B------:R-:W-:Y:S05]  /*1450*/  BSYNC B0 ;  /* 0x0000000000007941 */ /* 0x000fea0003800000 */
.L_x_3387:
[----:B0-----:R-:W5:Y:S01]  /*1460*/  LDG.E.128 R12, [R20.64+0x1000] ;  /* 0x00100004140c7981 */ /* 0x001f62000c1e1d00 */
[----:B------:R-:W0:Y:S01]  /*1470*/  DFMA R22, |R40|, -R32, c[0x2][0x60] ;  /* 0x008018002816762b */ /* 0x000e220000000a20 */
[----:B------:R-:W-:-:S05]  /*1480*/  IMAD.WIDE R30, R3, R0, c[0x0][0x170] ;  /* 0x00005c00031e7625 */ /* 0x000fca00078e0200 */
[----:B0-----:R-:W0:Y:S01]  /*1490*/  DFMA R46, |R40|, R22, c[0x2][0x68] ;  /* 0x00801a00282e762b */ /* 0x001e220000000216 */
[----:B------:R-:W-:-:S03]  /*14a0*/  IMAD.WIDE.U32 R30, R2, 0x10, R30 ;  /* 0x00000010021e7825 */ /* 0x000fc600078e001e */
[----:B--2---:R-:W2:-:S04]  /*14b0*/  DMUL R22, R16, c[0x2][0x128] ;  /* 0x00804a0010167a28 */ /* 0x004e880000000000 */
[----:B0-----:R-:W0:-:S04]  /*14c0*/  DFMA R46, |R40|, R46, c[0x2][0x70] ;  /* 0x00801c00282e762b */ /* 0x001e08000000022e */
[----:B--2---:R2:W-:Y:S02]  /*14d0*/  DMUL R22, R18, R22 ;  /* 0x0000001612167228 */ /* 0x0045e40000000000 */
[----:B--2---:R-:W2:Y:S01]  /*14e0*/  LDG.E.128 R16, [R30.64] ;  /* 0x000000041e107981 */ /* 0x004ea2000c1e1d00 */
[----:B------:R-:W-:Y:S01]  /*14f0*/  BSSY B0, `(.L_x_3389) ;  /* 0x0000059000007945 */ /* 0x000fe20003800000 */
[----:B0-----:R-:W0:-:S04]  /*1500*/  DFMA R46, |R40|, R46, c[0x2][0x78] ;  /* 0x00801e00282e762b */ /* 0x001e08000000022e */
[----:B------:R-:W4:-:S04]  /*1510*/  DSETP.GE.AND P0, PT, |R28|, c[0x2][0x130], PT ;  /* 0x00804c001c00762a */ /* 0x000f080003f06200 */
[----:B0-----:R-:W0:Y:S02]  /*1520*/  DFMA R46, |R40|, R46, c[0x2][0x80] ;  /* 0x00802000282e762b */ /* 0x001e24000000022e */
[----:B----4-:R-:W-:-:S04]  /*1530*/  FSEL R28, R25, 1.875, !P0 ;  /* 0x3ff00000191c7808 */ /* 0x010fc80004000000 */
[----:B0-----:R-:W0:Y:S01]  /*1540*/  DFMA R46, |R40|, R46, c[0x2][0x88] ;  /* 0x00802200282e762b */ /* 0x001e22000000022e */
[----:B------:R-:W-:Y:S02]  /*1550*/  LOP3.LUT R29, R28, 0x80000000, R29, 0xb8, !PT ;  /* 0x800000001c1d7812 */ /* 0x000fe400078eb81d */
[----:B------:R-:W-:-:S03]  /*1560*/  FSEL R28, R24, RZ, !P0 ;  /* 0x000000ff181c7208 */ /* 0x000fc60004000000 */
        /* <DEDUP_REMOVED lines=21> */
[----:B----4-:R-:W-:-:S04]  /*16c0*/  DFMA R46, |R40|, R48, R46 ;  /* 0x00000030282e722b */ /* 0x010fc8000000022e */
[----:B0-----:R-:W-:-:S04]  /*16d0*/  @!P1 FMUL R25, R25, 1.175494350822287508e-38 ;  /* 0x0080000019199820 */ /* 0x001fc80000400000 */
[----:B------:R-:W-:-:S06]  /*16e0*/  FMUL.FTZ R50, R25, -1.4426950216293334961 ;  /* 0xbfb8aa3b19327820 */ /* 0x000fcc0000410000 */
[----:B------:R-:W0:Y:S02]  /*16f0*/  FRND R50, R50 ;  /* 0x0000003200327307 */ /* 0x000e240000201000 */
[----:B0-----:R-:W-:-:S06]  /*1700*/  FMUL.FTZ R51, R50, 1 ;  /* 0x3f80000032337820 */ /* 0x001fcc0000410000 */
[----:B------:R-:W0:Y:S08]  /*1710*/  MUFU.EX2 R50, R50 ;  /* 0x0000003200327308 */ /* 0x000e300000000800 */
[----:B------:R0:W4:Y:S02]  /*1720*/  F2F.F64.F32 R24, R51 ;  /* 0x0000003300187310 */ /* 0x0001240000201800 */
[----:B0-----:R-:W-:Y:S01]  /*1730*/  FMUL.FTZ R51, R50, 1 ;  /* 0x3f80000032337820 */ /* 0x001fe20000410000 */
[----:B----4-:R-:W0:-:S06]  /*1740*/  DFMA R24, -R24, c[0x2][0x120], -R52 ;  /* 0x0080480018187a2b */ /* 0x010e0c0000000934 */
        /* <DEDUP_REMOVED lines=10> */
[----:B0-----:R0:W4:-:S04]  /*17f0*/  DFMA R46, R24, R48, -R46 ;  /* 0x00000030182e722b */ /* 0x001108000000082e */
[----:B0-----:R-:W0:Y:S02]  /*1800*/  F2F.F64.F32 R48, R51 ;  /* 0x0000003300307310 */ /* 0x001e240000201800 */
[----:B----4-:R-:W-:-:S04]  /*1810*/  DADD R24, R24, R46 ;  /* 0x0000000018187229 */ /* 0x010fc8000000002e */
[----:B0-----:R-:W0:-:S06]  /*1820*/  DADD R46, -R48, 1 ;  /* 0x3ff00000302e7429 */ /* 0x001e0c0000000100 */
[----:B0-----:R-:W-:-:S04]  /*1830*/  DFMA R24, R48, -R24, R46 ;  /* 0x800000183018722b */ /* 0x001fc8000000002e */
[----:B-----5:R-:W0:-:S04]  /*1840*/  DMUL R48, R12, -0.5 ;  /* 0xbfe000000c307828 */ /* 0x020e080000000000 */
[----:B------:R-:W4:-:S04]  /*1850*/  DADD R46, R28, 1 ;  /* 0x3ff000001c2e7429 */ /* 0x000f080000000000 */
[----:B0-----:R-:W0:-:S04]  /*1860*/  DMUL R28, R12, R48 ;  /* 0x000000300c1c7228 */ /* 0x001e080000000000 */
[----:B----4-:R-:W-:-:S04]  /*1870*/  DFMA R22, R46, 0.5, R22 ;  /* 0x3fe000002e16782b */ /* 0x010fc80000000016 */
[----:B0-----:R-:W0:Y:S02]  /*1880*/  DFMA R46, R28, R10, 6.75539944105574400000e+15 ;  /* 0x433800001c2e742b */ /* 0x001e24000000000a */
[----:B------:R-:W-:Y:S02]  /*1890*/  FSETP.GEU.FTZ.AND P0, PT, |R29|, 4.1917929649353027344, PT ;  /* 0x4086232b1d00780b */ /* 0x000fe40003f1e200 */
[----:B-12---:R-:W-:-:S04]  /*18a0*/  DMUL R16, R16, R34 ;  /* 0x0000002210107228 */ /* 0x006fc80000000000 */
        /* <DEDUP_REMOVED lines=24> */
[----:B------:R-:W-:Y:S01]  /*1a30*/  @!P0 IMAD.MOV.U32 R28, RZ, RZ, RZ ;  /* 0x000000ffff1c8224 */ /* 0x000fe200078e00ff */
[----:B------:R-:W-:Y:S01]  /*1a40*/  @!P0 LEA R49, R47, R49, 0x14 ;  /* 0x000000312f318211 */ /* 0x000fe200078ea0ff */
[----:B------:R-:W-:-:S05]  /*1a50*/  @!P0 IMAD.IADD R46, R46, 0x1, -R47 ;  /* 0x000000012e2e8824 */ /* 0x000fca00078e0a2f */
[----:B------:R-:W-:-:S06]  /*1a60*/  @!P0 LEA R29, R46, 0x3ff00000, 0x14 ;  /* 0x3ff000002e1d8811 */ /* 0x000fcc00078ea0ff */
[----:B------:R0:W1:-:S06]  /*1a70*/  @!P0 DMUL R34, R48, R28 ;  /* 0x0000001c30228228 */ /* 0x00004c0000000000 */
.L_x_3390:
[----:B------:R-:W-:Y:S05]  /*1a80*/  BSYNC B0 ;  /* 0x0000000000007941 */ /* 0x000fea0003800000 */
.L_x_3389:
[----:B0-----:R-:W0:-:S04]  /*1a90*/  DMUL R28, R12, c[0x2][0x58] ;  /* 0x008016000c1c7a28 */ /* 0x001e080000000000 */
[----:B------:R2:W-:Y:S02]  /*1aa0*/  DMUL R18, R18, R22 ;  /* 0x0000001612127228 */ /* 0x0005e40000000000 */
[----:B--2---:R-:W5:Y:S02]  /*1ab0*/  LDG.E.128 R20, [R20.64+0x1800] ;  /* 0x0018000414147981 */ /* 0x004f64000c1e1d00 */
[----:B0-----:R-:W0:-:S06]  /*1ac0*/  DFMA R46, |R28|, -R32, c[0x2][0x60] ;  /* 0x008018001c2e762b */ /* 0x001e0c0000000a20 */
        /* <DEDUP_REMOVED lines=25> */
[----:B0-----:R-:W-:-:S04]  /*1c60*/  @!P0 FMUL R48, R48, 1.175494350822287508e-38 ;  /* 0x0080000030308820 */ /* 0x001fc80000400000 */
[----:B------:R-:W-:-:S06]  /*1c70*/  FMUL.FTZ R52, R48, -1.4426950216293334961 ;  /* 0xbfb8aa3b30347820 */ /* 0x000fcc0000410000 */
[----:B------:R-:W0:Y:S01]  /*1c80*/  FRND R52, R52 ;  /* 0x0000003400347307 */ /* 0x000e220000201000 */
[----:B------:R-:W2:-:S06]  /*1c90*/  DMUL R48, R42, c[0x2][0x128] ;  /* 0x00804a002a307a28 */ /* 0x000e8c0000000000 */
[----:B--2---:R2:W-:Y:S01]  /*1ca0*/  DMUL R48, R4, R48 ;  /* 0x0000003004307228 */ /* 0x0045e20000000000 */
[----:B0-----:R-:W-:-:S04]  /*1cb0*/  FMUL.FTZ R53, R52, 1 ;  /* 0x3f80000034357820 */ /* 0x001fc80000410000 */
[----:B--2---:R-:W0:Y:S01]  /*1cc0*/  F2F.F64.F32 R4, R53 ;  /* 0x0000003500047310 */ /* 0x004e220000201800 */
[----:B------:R-:W-:-:S04]  /*1cd0*/  DADD R42, |R28|, -R46 ;  /* 0x000000001c2a7229 */ /* 0x000fc80000000a2e */
[----:B0-----:R-:W0:-:S06]  /*1ce0*/  DFMA R4, -R4, c[0x2][0x120], -R46 ;  /* 0x0080480004047a2b */ /* 0x001e0c000000092e */
[----:B0-----:R-:W0:-:S06]  /*1cf0*/  DFMA R46, R4, R36, c[0x2][0x138] ;  /* 0x00804e00042e762b */ /* 0x001e0c0000000024 */
[----:B0-----:R-:W0:-:S06]  /*1d00*/  DFMA R46, R4, R46, c[0x2][0x140] ;  /* 0x00805000042e762b */ /* 0x001e0c000000002e */
[----:B0-----:R-:W0:-:S06]  /*1d10*/  DFMA R46, R4, R46, c[0x2][0x148] ;  /* 0x00805200042e762b */ /* 0x001e0c000000002e */
[----:B0-----:R-:W0:-:S06]  /*1d20*/  DFMA R46, R4, R46, c[0x2][0x150] ;  /* 0x00805400042e762b */ /* 0x001e0c000000002e */
[----:B0-----:R-:W0:-:S06]  /*1d30*/  DFMA R46, R4, R46, c[0x2][0x158] ;  /* 0x00805600042e762b */ /* 0x001e0c000000002e */
[----:B0-----:R-:W0:-:S06]  /*1d40*/  DFMA R46, R4, R46, c[0x2][0x160] ;  /* 0x00805800042e762b */ /* 0x001e0c000000002e */
[C---:B0-----:R-:W0:Y:S01]  /*1d50*/  DFMA R46, R4.reuse, R46, c[0x2][0x168] ;  /* 0x00805a00042e762b */ /* 0x041e22000000002e */
[----:B------:R-:W2:Y:S05]  /*1d60*/  MUFU.EX2 R52, R52 ;  /* 0x0000003400347308 */ /* 0x000eaa0000000800 */
[----:B0-----:R-:W0:-:S06]  /*1d70*/  DFMA R46, R4, R46, c[0x2][0x170] ;  /* 0x00805c00042e762b */ /* 0x001e0c000000002e */
[----:B0-----:R-:W0:-:S06]  /*1d80*/  DFMA R46, R4, R46, c[0x2][0x178] ;  /* 0x00805e00042e762b */ /* 0x001e0c000000002e */
[----:B0-----:R-:W-:Y:S01]  /*1d90*/  DMUL R46, R4, R46 ;  /* 0x0000002e042e7228 */ /* 0x001fe20000000000 */
[----:B--2---:R-:W-:-:S03]  /*1da0*/  FMUL.FTZ R53, R52, 1 ;  /* 0x3f80000034357820 */ /* 0x004fc60000410000 */
[----:B------:R-:W0:-:S06]  /*1db0*/  DFMA R42, |R28|, R50, R42 ;  /* 0x000000321c2a722b */ /* 0x000e0c000000022a */
[C---:B0-----:R0:W2:Y:S02]  /*1dc0*/  DFMA R42, R4.reuse, R46, -R42 ;  /* 0x0000002e042a722b */ /* 0x0410a4000000082a */
[----:B0-----:R-:W0:Y:S04]  /*1dd0*/  F2F.F64.F32 R46, R53 ;  /* 0x00000035002e7310 */ /* 0x001e280000201800 */
[----:B--2---:R-:W-:-:S04]  /*1de0*/  DADD R42, R4, R42 ;  /* 0x00000000042a7229 */ /* 0x004fc8000000002a */
[----:B0-----:R-:W0:-:S06]  /*1df0*/  DADD R4, -R46, 1 ;  /* 0x3ff000002e047429 */ /* 0x001e0c0000000100 */
[----:B0-----:R-:W-:-:S04]  /*1e00*/  DFMA R46, R46, -R42, R4 ;  /* 0x8000002a2e2e722b */ /* 0x001fc80000000004 */
[----:B------:R-:W0:-:S04]  /*1e10*/  DMUL R4, R14, -0.5 ;  /* 0xbfe000000e047828 */ /* 0x000e080000000000 */
[----:B------:R-:W2:-:S04]  /*1e20*/  DMUL R50, R38, c[0x2][0x128] ;  /* 0x00804a0026327a28 */ /* 0x000e880000000000 */
[----:B0-----:R-:W0:-:S04]  /*1e30*/  DMUL R4, R14, R4 ;  /* 0x000000040e047228 */ /* 0x001e080000000000 */
[----:B--2---:R-:W-:-:S04]  /*1e40*/  DMUL R50, R6, R50 ;  /* 0x0000003206327228 */ /* 0x004fc80000000000 */
[----:B0-----:R-:W0:-:S06]  /*1e50*/  DFMA R6, R4, R10, 6.75539944105574400000e+15 ;  /* 0x433800000406742b */ /* 0x001e0c000000000a */
        /* <DEDUP_REMOVED lines=11> */
[----:B0-----:R-:W0:Y:S01]  /*1f10*/  DFMA R42, R38, R42, c[0x2][0x50] ;  /* 0x00801400262a762b */ /* 0x001e22000000002a */
[----:B------:R-:W-:-:S05]  /*1f20*/  FSETP.GEU.FTZ.AND P2, PT, |R5|, 4.1917929649353027344, PT ;  /* 0x4086232b0500780b */ /* 0x000fca0003f5e200 */
[----:B0-----:R-:W0:-:S04]  /*1f30*/  DFMA R42, R38, R42, 1 ;  /* 0x3ff00000262a742b */ /* 0x001e08000000002a */
[----:B------:R-:W2:-:S04]  /*1f40*/  DSETP.GE.AND P0, PT, |R44|, c[0x2][0x130], PT ;  /* 0x00804c002c00762a */ /* 0x000e880003f06200 */
[----:B------:R-:W4:-:S04]  /*1f50*/  DSETP.GE.AND P1, PT, |R40|, c[0x2][0x130], PT ;  /* 0x00804c002800762a */ /* 0x000f080003f26200 */
[----:B0-----:R-:W0:Y:S01]  /*1f60*/  DFMA R42, R38, R42, 1 ;  /* 0x3ff00000262a742b */ /* 0x001e22000000002a */
[----:B--23--:R-:W-:Y:S01]  /*1f70*/  FSEL R44, R27, 1.875, !P0 ;  /* 0x3ff000001b2c7808 */ /* 0x00cfe20004000000 */
[----:B------:R-:W-:Y:S01]  /*1f80*/  BSSY B0, `(.L_x_3391) ;  /* 0x0000013000007945 */ /* 0x000fe20003800000 */
[----:B----4-:R-:W-:Y:S02]  /*1f90*/  FSEL R40, R25, 1.875, !P1 ;  /* 0x3ff0000019287808 */ /* 0x010fe40004800000 */
[----:B------:R-:W-:Y:S02]  /*1fa0*/  LOP3.LUT R45, R44, 0x80000000, R45, 0xb8, !PT ;  /* 0x800000002c2d7812 */ /* 0x000fe400078eb82d */
[----:B------:R-:W-:-:S03]  /*1fb0*/  LOP3.LUT R41, R40, 0x80000000, R41, 0xb8, !PT ;  /* 0x8000000028297812 */ /* 0x000fc600078eb829 */
        /* <DEDUP_REMOVED lines=8> */
[----:B------:R-:W-:Y:S01]  /*2040*/  @!P2 IMAD.MOV.U32 R4, RZ, RZ, RZ ;  /* 0x000000ffff04a224 */ /* 0x000fe200078e00ff */
[----:B------:R-:W-:Y:S02]  /*2050*/  @!P2 SHF.R.S32.HI R7, RZ, 0x1, R7 ;  /* 0x00000001ff07a819 */ /* 0x000fe40000011407 */
[----:B------:R-:W-:Y:S02]  /*2060*/  FSEL R39, R5, RZ, P3 ;  /* 0x000000ff05277208 */ /* 0x000fe40001800000 */
[----:B------:R-:W-:Y:S01]  /*2070*/  @!P2 LEA R43, R7, R43, 0x14 ;  /* 0x0000002b072ba211 */ /* 0x000fe200078ea0ff */
[----:B------:R-:W-:-:S05]  /*2080*/  @!P2 IMAD.IADD R6, R6, 0x1, -R7 ;  /* 0x000000010606a824 */ /* 0x000fca00078e0a07 */
[----:B------:R-:W-:-:S06]  /*2090*/  @!P2 LEA R5, R6, 0x3ff00000, 0x14 ;  /* 0x3ff000000605a811 */ /* 0x000fcc00078ea0ff */
[----:B------:R0:W2:-:S06]  /*20a0*/  @!P2 DMUL R38, R42, R4 ;  /* 0x000000042a26a228 */ /* 0x00008c0000000000 */
.L_x_3392:
[----:B------:R-:W-:Y:S05]  /*20b0*/  BSYNC B0 ;  /* 0x0000000000007941 */ /* 0x000fea0003800000 */
.L_x_3391:
[----:B0-----:R-:W0:Y:S01]  /*20c0*/  DMUL R42, R14, c[0x2][0x58] ;  /* 0x008016000e2a7a28 */ /* 0x001e220000000000 */
[----:B------:R-:W-:-:S05]  /*20d0*/  FSEL R44, R26, RZ, !P0 ;  /* 0x000000ff1a2c7208 */ /* 0x000fca0004000000 */
[----:B0-----:R-:W0:-:S04]  /*20e0*/  DFMA R4, |R42|, -R32, c[0x2][0x60] ;  /* 0x008018002a04762b */ /* 0x001e080000000a20 */
[----:B------:R-:W3:-:S04]  /*20f0*/  DADD R44, R44, 1 ;  /* 0x3ff000002c2c7429 */ /* 0x000ec80000000000 */
[----:B0-----:R-:W0:-:S04]  /*2100*/  DFMA R4, |R42|, R4, c[0x2][0x68] ;  /* 0x00801a002a04762b */ /* 0x001e080000000204 */
[----:B---3--:R-:W-:-:S04]  /*2110*/  DFMA R48, R44, 0.5, R48 ;  /* 0x3fe000002c30782b */ /* 0x008fc80000000030 */
        /* <DEDUP_REMOVED lines=26> */
[----:B------:R-:W0:Y:S02]  /*22c0*/  FRND R25, R25 ;  /* 0x0000001900197307 */ /* 0x000e240000201000 */
[----:B0-----:R-:W-:-:S06]  /*22d0*/  FMUL.FTZ R40, R25, 1 ;  /* 0x3f80000019287820 */ /* 0x001fcc0000410000 */
[----:B------:R-:W0:Y:S08]  /*22e0*/  MUFU.EX2 R25, R25 ;  /* 0x0000001900197308 */ /* 0x000e300000000800 */
[----:B------:R0:W3:Y:S02]  /*22f0*/  F2F.F64.F32 R26, R40 ;  /* 0x00000028001a7310 */ /* 0x0000e40000201800 */
[----:B0-----:R-:W-:-:S06]  /*2300*/  FMUL.FTZ R40, R25, 1 ;  /* 0x3f80000019287820 */ /* 0x001fcc0000410000 */
[----:B------:R0:W4:Y:S01]  /*2310*/  F2F.F64.F32 R44, R40 ;  /* 0x00000028002c7310 */ /* 0x0001220000201800 */
[----:B---3--:R-:W-:-:S04]  /*2320*/  DFMA R26, -R26, c[0x2][0x120], -R6 ;  /* 0x008048001a1a7a2b */ /* 0x008fc80000000906 */
[----:B------:R-:W3:Y:S01]  /*2330*/  DADD R6, |R42|, -R6 ;  /* 0x000000002a067229 */ /* 0x000ee20000000a06 */
[----:B0-----:R-:W-:-:S05]  /*2340*/  FSEL R40, R24, RZ, !P1 ;  /* 0x000000ff18287208 */ /* 0x001fca0004800000 */
[----:B---3--:R-:W-:-:S04]  /*2350*/  DFMA R6, |R42|, R4, R6 ;  /* 0x000000042a06722b */ /* 0x008fc80000000206 */
[----:B------:R-:W0:-:S04]  /*2360*/  DFMA R4, R26, R36, c[0x2][0x138] ;  /* 0x00804e001a04762b */ /* 0x000e080000000024 */
[----:B------:R-:W3:-:S04]  /*2370*/  DADD R40, R40, 1 ;  /* 0x3ff0000028287429 */ /* 0x000ec80000000000 */
[----:B0-----:R-:W0:-:S04]  /*2380*/  DFMA R4, R26, R4, c[0x2][0x140] ;  /* 0x008050001a04762b */ /* 0x001e080000000004 */
[----:B---3--:R-:W-:-:S04]  /*2390*/  DFMA R40, R40, 0.5, R50 ;  /* 0x3fe000002828782b */ /* 0x008fc80000000032 */
        /* <DEDUP_REMOVED lines=9> */
[----:B----4-:R-:W-:-:S04]  /*2430*/  DADD R6, -R44, 1 ;  /* 0x3ff000002c067429 */ /* 0x010fc80000000100 */
[----:B0-----:R-:W0:-:S06]  /*2440*/  DADD R4, R26, R4 ;  /* 0x000000001a047229 */ /* 0x001e0c0000000004 */
[----:B0-----:R-:W-:-:S04]  /*2450*/  DFMA R44, R44, -R4, R6 ;  /* 0x800000042c2c722b */ /* 0x001fc80000000006 */
[----:B-----5:R-:W0:-:S06]  /*2460*/  DMUL R6, R20, c[0x2][0x58] ;  /* 0x0080160014067a28 */ /* 0x020e0c0000000000 */
        /* <DEDUP_REMOVED lines=28> */
[----:B0-----:R-:W-:-:S04]  /*2630*/  @!P0 FMUL R4, R4, 1.175494350822287508e-38 ;  /* 0x0080000004048820 */ /* 0x001fc80000400000 */
[----:B------:R-:W-:-:S06]  /*2640*/  FMUL.FTZ R4, R4, -1.4426950216293334961 ;  /* 0xbfb8aa3b04047820 */ /* 0x000fcc0000410000 */
[----:B------:R-:W0:Y:S02]  /*2650*/  FRND R4, R4 ;  /* 0x0000000400047307 */ /* 0x000e240000201000 */
[----:B0-----:R-:W-:-:S06]  /*2660*/  FMUL.FTZ R5, R4, 1 ;  /* 0x3f80000004057820 */ /* 0x001fcc0000410000 */
[----:B------:R-:W0:Y:S02]  /*2670*/  F2F.F64.F32 R52, R5 ;  /* 0x0000000500347310 */ /* 0x000e240000201800 */
[----:B0-----:R-:W0:-:S06]  /*2680*/  DFMA R52, -R52, c[0x2][0x120], -R24 ;  /* 0x0080480034347a2b */ /* 0x001e0c0000000918 */
        /* <DEDUP_REMOVED lines=10> */
[----:B0-----:R0:W3:-:S04]  /*2730*/  DFMA R50, R52, R24, -R50 ;  /* 0x000000183432722b */ /* 0x0010c80000000832 */
[----:B0-----:R-:W4:Y:S01]  /*2740*/  LDG.E.128 R24, [R30.64+0x800] ;  /* 0x000800041e187981 */ /* 0x001f22000c1e1d00 */
[----:B------:R-:W0:Y:S01]  /*2750*/  MUFU.EX2 R4, R4 ;  /* 0x0000000400047308 */ /* 0x000e220000000800 */
[----:B---3--:R-:W-:-:S04]  /*2760*/  DADD R50, R52, R50 ;  /* 0x0000000034327229 */ /* 0x008fc80000000032 */
[----:B-1----:R-:W1:-:S06]  /*2770*/  DMUL R34, R34, c[0x2][0x128] ;  /* 0x00804a0022227a28 */ /* 0x002e4c0000000000 */
[----:B-1----:R-:W-:Y:S01]  /*2780*/  DMUL R12, R12, R34 ;  /* 0x000000220c0c7228 */ /* 0x002fe20000000000 */
[----:B0-----:R-:W-:-:S06]  /*2790*/  FMUL.FTZ R52, R4, 1 ;  /* 0x3f80000004347820 */ /* 0x001fcc0000410000 */
[----:B------:R-:W0:Y:S01]  /*27a0*/  F2F.F64.F32 R52, R52 ;  /* 0x0000003400347310 */ /* 0x000e220000201800 */
[----:B------:R-:W-:-:S04]  /*27b0*/  DSETP.GE.AND P0, PT, |R28|, c[0x2][0x130], PT ;  /* 0x00804c001c00762a */ /* 0x000fc80003f06200 */
[----:B0-----:R-:W0:-:S06]  /*27c0*/  DADD R4, -R52, 1 ;  /* 0x3ff0000034047429 */ /* 0x001e0c0000000100 */
[----:B0-----:R0:W-:Y:S02]  /*27d0*/  DFMA R4, R52, -R50, R4 ;  /* 0x800000323404722b */ /* 0x0011e40000000004 */
[----:B0-----:R-:W-:-:S04]  /*27e0*/  FSEL R53, R47, 1.875, !P0 ;  /* 0x3ff000002f357808 */ /* 0x001fc80004000000 */
[----:B------:R-:W-:Y:S01]  /*27f0*/  LOP3.LUT R53, R53, 0x80000000, R29, 0xb8, !PT ;  /* 0x8000000035357812 */ /* 0x000fe200078eb81d */
[----:B----4-:R-:W-:-:S04]  /*2800*/  DMUL R26, R26, R40 ;  /* 0x000000281a1a7228 */ /* 0x010fc80000000000 */
[----:B------:R-:W0:-:S04]  /*2810*/  DMUL R40, R22, c[0x2][0x58] ;  /* 0x0080160016287a28 */ /* 0x000e080000000000 */
[----:B------:R-:W-:-:S04]  /*2820*/  DMUL R24, R24, R48 ;  /* 0x0000003018187228 */ /* 0x000fc80000000000 */
        /* <DEDUP_REMOVED lines=18> */
[----:B0-----:R0:W1:-:S04]  /*2950*/  DFMA R48, |R40|, R32, c[0x2][0xf0] ;  /* 0x00803c002830762b */ /* 0x0010480000000220 */
[----:B0-----:R0:W3:Y:S02]  /*2960*/  LDG.E.128 R32, [R30.64+0x1000] ;  /* 0x001000041e207981 */ /* 0x0010e4000c1e1d00 */
[----:B-1----:R-:W1:-:S06]  /*2970*/  DFMA R48, |R40|, R48, c[0x2][0xf8] ;  /* 0x00803e002830762b */ /* 0x002e4c0000000230 */
[----:B-1----:R-:W1:-:S06]  /*2980*/  DFMA R48, |R40|, R48, c[0x2][0x100] ;  /* 0x008040002830762b */ /* 0x002e4c0000000230 */
[----:B-1----:R-:W1:-:S06]  /*2990*/  DFMA R48, |R40|, R48, c[0x2][0x108] ;  /* 0x008042002830762b */ /* 0x002e4c0000000230 */
[----:B-1----:R-:W1:-:S06]  /*29a0*/  DFMA R48, |R40|, R48, c[0x2][0x110] ;  /* 0x008044002830762b */ /* 0x002e4c0000000230 */
[----:B-1----:R-:W1:-:S06]  /*29b0*/  DFMA R28, |R40|, R48, |R40| ;  /* 0x00000030281c722b */ /* 0x002e4c0000000628 */
[----:B-1----:R-:W1:Y:S01]  /*29c0*/  F2F.F32.F64 R47, R28 ;  /* 0x0000001c002f7310 */ /* 0x002e620000301000 */
[----:B------:R-:W1:-:S14]  /*29d0*/  DSETP.GEU.AND P1, PT, |R28|, c[0x2][0x118], PT ;  /* 0x008046001c00762a */ /* 0x000e5c0003f2e200 */
[----:B-1----:R-:W-:-:S04]  /*29e0*/  @!P1 FMUL R47, R47, 1.175494350822287508e-38 ;  /* 0x008000002f2f9820 */ /* 0x002fc80000400000 */
[----:B------:R-:W-:-:S06]  /*29f0*/  FMUL.FTZ R47, R47, -1.4426950216293334961 ;  /* 0xbfb8aa3b2f2f7820 */ /* 0x000fcc0000410000 */
[----:B------:R-:W1:Y:S02]  /*2a00*/  FRND R47, R47 ;  /* 0x0000002f002f7307 */ /* 0x000e640000201000 */
[----:B-1----:R-:W-:-:S06]  /*2a10*/  FMUL.FTZ R52, R47, 1 ;  /* 0x3f8000002f347820 */ /* 0x002fcc0000410000 */
[----:B------:R-:W1:Y:S02]  /*2a20*/  F2F.F64.F32 R50, R52 ;  /* 0x0000003400327310 */ /* 0x000e640000201800 */
[----:B-1----:R-:W-:-:S04]  /*2a30*/  DFMA R50, -R50, c[0x2][0x120], -R28 ;  /* 0x0080480032327a2b */ /* 0x002fc8000000091c */
[----:B------:R-:W1:-:S06]  /*2a40*/  DADD R28, |R40|, -R28 ;  /* 0x00000000281c7229 */ /* 0x000e4c0000000a1c */
[----:B-1----:R0:W-:-:S04]  /*2a50*/  DFMA R48, |R40|, R48, R28 ;  /* 0x000000302830722b */ /* 0x0021c8000000021c */
[----:B0-----:R-:W5:Y:S01]  /*2a60*/  LDG.E.128 R28, [R30.64+0x1800] ;  /* 0x001800041e1c7981 */ /* 0x001f62000c1e1d00 */
[----:B------:R-:W0:Y:S01]  /*2a70*/  DFMA R36, R50, R36, c[0x2][0x138] ;  /* 0x00804e003224762b */ /* 0x000e220000000024 */
[----:B------:R-:W-:Y:S01]  /*2a80*/  FSEL R52, R46, RZ, !P0 ;  /* 0x000000ff2e347208 */ /* 0x000fe20004000000 */
[----:B------:R-:W1:Y:S01]  /*2a90*/  MUFU.EX2 R47, R47 ;  /* 0x0000002f002f7308 */ /* 0x000e620000000800 */
[----:B------:R-:W-:Y:S01]  /*2aa0*/  BSSY B0, `(.L_x_3393) ;  /* 0x0000051000007945 */ /* 0x000fe20003800000 */
[----:B------:R-:W4:-:S04]  /*2ab0*/  DSETP.GE.AND P1, PT, |R42|, c[0x2][0x130], PT ;  /* 0x00804c002a00762a */ /* 0x000f080003f26200 */
[----:B0-----:R-:W0:Y:S02]  /*2ac0*/  DFMA R36, R50, R36, c[0x2][0x140] ;  /* 0x008050003224762b */ /* 0x001e240000000024 */
[----:B----4-:R-:W-:Y:S02]  /*2ad0*/  FSEL R42, R45, 1.875, !P1 ;  /* 0x3ff000002d2a7808 */ /* 0x010fe40004800000 */
[----:B--2---:R-:W2:Y:S02]  /*2ae0*/  DMUL R38, R38, c[0x2][0x128] ;  /* 0x00804a0026267a28 */ /* 0x004ea40000000000 */
[----:B------:R-:W-:Y:S02]  /*2af0*/  LOP3.LUT R43, R42, 0x80000000, R43, 0xb8, !PT ;  /* 0x800000002a2b7812 */ /* 0x000fe400078eb82b */
[----:B0-----:R-:W0:Y:S01]  /*2b00*/  DFMA R36, R50, R36, c[0x2][0x148] ;  /* 0x008052003224762b */ /* 0x001e220000000024 */
[----:B------:R-:W-:-:S03]  /*2b10*/  FSEL R42, R44, RZ, !P1 ;  /* 0x000000ff2c2a7208 */ /* 0x000fc60004800000 */
[----:B--2---:R-:W-:-:S04]  /*2b20*/  DMUL R14, R14, R38 ;  /* 0x000000260e0e7228 */ /* 0x004fc80000000000 */
[----:B0-----:R-:W0:-:S04]  /*2b30*/  DFMA R36, R50, R36, c[0x2][0x150] ;  /* 0x008054003224762b */ /* 0x001e080000000024 */
[----:B------:R-:W-:-:S04]  /*2b40*/  DADD R52, R52, 1 ;  /* 0x3ff0000034347429 */ /* 0x000fc80000000000 */
[----:B0-----:R-:W0:-:S04]  /*2b50*/  DFMA R36, R50, R36, c[0x2][0x158] ;  /* 0x008056003224762b */ /* 0x001e080000000024 */
[----:B------:R-:W-:-:S04]  /*2b60*/  DMUL R38, R20, -0.5 ;  /* 0xbfe0000014267828 */ /* 0x000fc80000000000 */
[----:B0-----:R-:W0:-:S04]  /*2b70*/  DFMA R36, R50, R36, c[0x2][0x160] ;  /* 0x008058003224762b */ /* 0x001e080000000024 */
[----:B------:R-:W-:-:S04]  /*2b80*/  DFMA R44, R52, 0.5, R12 ;  /* 0x3fe00000342c782b */ /* 0x000fc8000000000c */
[----:B0-----:R-:W0:-:S04]  /*2b90*/  DFMA R36, R50, R36, c[0x2][0x168] ;  /* 0x00805a003224762b */ /* 0x001e080000000024 */
[----:B------:R-:W-:-:S04]  /*2ba0*/  DADD R42, R42, 1 ;  /* 0x3ff000002a2a7429 */ /* 0x000fc80000000000 */
[----:B0-----:R-:W0:-:S04]  /*2bb0*/  DFMA R36, R50, R36, c[0x2][0x170] ;  /* 0x00805c003224762b */ /* 0x001e080000000024 */
[----:B------:R-:W2:-:S04]  /*2bc0*/  DMUL R12, R20, R38 ;  /* 0x00000026140c7228 */ /* 0x000e880000000000 */
[----:B0-----:R-:W0:-:S04]  /*2bd0*/  DFMA R36, R50, R36, c[0x2][0x178] ;  /* 0x00805e003224762b */ /* 0x001e080000000024 */
[----:B------:R-:W4:Y:S02]  /*2be0*/  DMUL R38, R22, -0.5 ;  /* 0xbfe0000016267828 */ /* 0x000f240000000000 */
[----:B--2---:R-:W-:Y:S02]  /*2bf0*/  FSETP.GEU.FTZ.AND P2, PT, |R13|, 4.1917929649353027344, PT ;  /* 0x4086232b0d00780b */ /* 0x004fe40003f5e200 */
[----:B0-----:R-:W0:-:S04]  /*2c00*/  DMUL R36, R50, R36 ;  /* 0x0000002432247228 */ /* 0x001e080000000000 */
[----:B------:R-:W-:-:S04]  /*2c10*/  DFMA R42, R42, 0.5, R14 ;  /* 0x3fe000002a2a782b */ /* 0x000fc8000000000e */
[----:B------:R-:W-:-:S04]  /*2c20*/  DFMA R14, R12, R10, 6.75539944105574400000e+15 ;  /* 0x433800000c0e742b */ /* 0x000fc8000000000a */
[----:B----4-:R-:W2:-:S04]  /*2c30*/  DMUL R38, R22, R38 ;  /* 0x0000002616267228 */ /* 0x010e880000000000 */
[----:B0-----:R-:W0:-:S04]  /*2c40*/  DFMA R36, R50, R36, -R48 ;  /* 0x000000243224722b */ /* 0x001e080000000830 */
[----:B--2---:R-:W-:Y:S02]  /*2c50*/  DFMA R10, R38, R10, 6.75539944105574400000e+15 ;  /* 0x43380000260a742b */ /* 0x004fe4000000000a */
[----:B------:R-:W-:Y:S02]  /*2c60*/  FSETP.GEU.FTZ.AND P4, PT, |R39|, 4.1917929649353027344, PT ;  /* 0x4086232b2700780b */ /* 0x000fe40003f9e200 */
[----:B0-----:R1:W-:Y:S02]  /*2c70*/  DADD R36, R50, R36 ;  /* 0x0000000032247229 */ /* 0x0013e40000000024 */
[----:B-1----:R-:W-:Y:S02]  /*2c80*/  FMUL.FTZ R50, R47, 1 ;  /* 0x3f8000002f327820 */ /* 0x002fe40000410000 */
[----:B------:R-:W-:-:S04]  /*2c90*/  DSETP.GE.AND P0, PT, |R6|, c[0x2][0x130], PT ;  /* 0x00804c000600762a */ /* 0x000fc80003f06200 */
[----:B------:R-:W0:Y:S01]  /*2ca0*/  F2F.F64.F32 R50, R50 ;  /* 0x0000003200327310 */ /* 0x000e220000201800 */
[----:B------:R-:W-:-:S04]  /*2cb0*/  DSETP.GE.AND P1, PT, |R40|, c[0x2][0x130], PT ;  /* 0x00804c002800762a */ /* 0x000fc80003f26200 */
[----:B0-----:R-:W0:-:S06]  /*2cc0*/  DADD R48, -R50, 1 ;  /* 0x3ff0000032307429 */ /* 0x001e0c0000000100 */
[----:B0-----:R-:W-:-:S04]  /*2cd0*/  DFMA R36, R50, -R36, R48 ;  /* 0x800000243224722b */ /* 0x001fc80000000030 */
[----:B---3--:R-:W-:-:S04]  /*2ce0*/  DMUL R32, R32, R44 ;  /* 0x0000002c20207228 */ /* 0x008fc80000000000 */
[----:B------:R-:W0:-:S04]  /*2cf0*/  DADD R44, R14, -6.75539944105574400000e+15 ;  /* 0xc33800000e2c7429 */ /* 0x000e080000000000 */
[----:B------:R-:W-:-:S04]  /*2d00*/  DMUL R34, R34, R42 ;  /* 0x0000002a22227228 */ /* 0x000fc80000000000 */
[----:B0-----:R-:W0:-:S04]  /*2d10*/  DFMA R46, R44, c[0x2][0x0], R12 ;  /* 0x008000002c2e7a2b */ /* 0x001e08000000000c */
[----:B------:R-:W1:-:S04]  /*2d20*/  DADD R42, R10, -6.75539944105574400000e+15 ;  /* 0xc33800000a2a7429 */ /* 0x000e480000000000 */
[----:B0-----:R-:W-:-:S04]  /*2d30*/  DFMA R44, R44, c[0x2][0x8], R46 ;  /* 0x008002002c2c7a2b */ /* 0x001fc8000000002e */
[----:B-1----:R-:W0:-:S06]  /*2d40*/  DFMA R46, R42, c[0x2][0x0], R38 ;  /* 0x008000002a2e7a2b */ /* 0x002e0c0000000026 */
[----:B0-----:R-:W0:-:S04]  /*2d50*/  DFMA R42, R42, c[0x2][0x8], R46 ;  /* 0x008002002a2a7a2b */ /* 0x001e08000000002e */
        /* <DEDUP_REMOVED lines=18> */
[----:B-1----:R-:W1:-:S04]  /*2e80*/  DFMA R46, R44, R46, 1 ;  /* 0x3ff000002c2e742b */ /* 0x002e48000000002e */
[----:B0-----:R-:W0:-:S04]  /*2e90*/  DFMA R8, R42, R8, 1 ;  /* 0x3ff000002a08742b */ /* 0x001e080000000008 */
[----:B-1----:R-:W1:-:S04]  /*2ea0*/  DFMA R44, R44, R46, 1 ;  /* 0x3ff000002c2c742b */ /* 0x002e48000000002e */
[----:B0-----:R1:W0:-:S06]  /*2eb0*/  DFMA R42, R42, R8, 1 ;  /* 0x3ff000002a2a742b */ /* 0x00120c0000000008 */
[----:B-1----:R-:W-:Y:S02]  /*2ec0*/  IMAD R9, R14, 0x100000, R45 ;  /* 0x001000000e097824 */ /* 0x002fe400078e022d */
[----:B------:R-:W-:Y:S01]  /*2ed0*/  IMAD.MOV.U32 R8, RZ, RZ, R44 ;  /* 0x000000ffff087224 */ /* 0x000fe200078e002c */
[----:B------:R-:W-:Y:S05]  /*2ee0*/  @!P2 BRA `(.L_x_3394) ;  /* 0x000000c00000a947 */ /* 0x000fea0003800000 */
[----:B0-----:R-:W-:Y:S01]  /*2ef0*/  FSETP.GEU.FTZ.AND P2, PT, |R13|, 4.2275390625, PT ;  /* 0x408748000d00780b */ /* 0x001fe20003f5e200 */
[----:B------:R-:W-:-:S04]  /*2f00*/  DADD R46, R12, +INF ;  /* 0x7ff000000c2e7429 */ /* 0x000fc80000000000 */
[----:B------:R-:W0:-:S06]  /*2f10*/  DSETP.GEU.AND P3, PT, R12, RZ, PT ;  /* 0x000000ff0c00722a */ /* 0x000e0c0003f6e000 */
[----:B0-----:R-:W-:Y:S02]  /*2f20*/  FSEL R9, R47, RZ, P3 ;  /* 0x000000ff2f097208 */ /* 0x001fe40001800000 */
[----:B------:R-:W-:-:S04]  /*2f30*/  @!P2 LEA.HI R8, R14, R14, RZ, 0x1 ;  /* 0x0000000e0e08a211 */ /* 0x000fc800078f08ff */
[----:B------:R-:W-:Y:S02]  /*2f40*/  @!P2 SHF.R.S32.HI R13, RZ, 0x1, R8 ;  /* 0x00000001ff0da819 */ /* 0x000fe40000011408 */
[----:B------:R-:W-:Y:S02]  /*2f50*/  FSEL R8, R46, RZ, P3 ;  /* 0x000000ff2e087208 */ /* 0x000fe40001800000 */
[----:B------:R-:W-:Y:S01]  /*2f60*/  @!P2 LEA R45, R13, R45, 0x14 ;  /* 0x0000002d0d2da211 */ /* 0x000fe200078ea0ff */
[----:B------:R-:W-:-:S05]  /*2f70*/  @!P2 IMAD.IADD R12, R14, 0x1, -R13 ;  /* 0x000000010e0ca824 */ /* 0x000fca00078e0a0d */
[----:B------:R-:W-:Y:S01]  /*2f80*/  @!P2 LEA R13, R12, 0x3ff00000, 0x14 ;  /* 0x3ff000000c0da811 */ /* 0x000fe200078ea0ff */
[----:B------:R-:W-:-:S06]  /*2f90*/  @!P2 IMAD.MOV.U32 R12, RZ, RZ, RZ ;  /* 0x000000ffff0ca224 */ /* 0x000fcc00078e00ff */
[----:B------:R0:W1:-:S06]  /*2fa0*/  @!P2 DMUL R8, R44, R12 ;  /* 0x0000000c2c08a228 */ /* 0x00004c0000000000 */
.L_x_3394:
[----:B0-----:R-:W-:Y:S05]  /*2fb0*/  BSYNC B0 ;  /* 0x0000000000007941 */ /* 0x001fea0003800000 */
.L_x_3393:
[----:B------:R-:W-:Y:S01]  /*2fc0*/  BSSY B0, `(.L_x_3395) ;  /* 0x0000011000007945 */ /* 0x000fe20003800000 */
[----:B-1----:R-:W0:Y:S01]  /*2fd0*/  DMUL R8, R8, c[0x2][0x128] ;  /* 0x00804a0008087a28 */ /* 0x002e220000000000 */
[----:B------:R-:W-:Y:S02]  /*2fe0*/  IMAD R13, R10, 0x100000, R43 ;  /* 0x001000000a0d7824 */ /* 0x000fe400078e022b */
[----:B------:R-:W-:Y:S01]  /*2ff0*/  IMAD.MOV.U32 R12, RZ, RZ, R42 ;  /* 0x000000ffff0c7224 */ /* 0x000fe200078e002a */
[----:B------:R-:W-:Y:S05]  /*3000*/  @!P4 BRA `(.L_x_3396) ;  /* 0x000000c00000c947 */ /* 0x000fea0003800000 */
[----:B0-----:R-:W-:Y:S01]  /*3010*/  FSETP.GEU.FTZ.AND P2, PT, |R39|, 4.2275390625, PT ;  /* 0x408748002700780b */ /* 0x001fe20003f5e200 */
        /* <DEDUP_REMOVED lines=10> */
[----:B------:R0:W1:-:S06]  /*30c0*/  @!P2 DMUL R12, R42, R10 ;  /* 0x0000000a2a0ca228 */ /* 0x00004c0000000000 */
.L_x_3396:
[----:B0-----:R-:W-:Y:S05]  /*30d0*/  BSYNC B0 ;  /* 0x0000000000007941 */ /* 0x001fea0003800000 */
.L_x_3395:
[----:B------:R-:W-:Y:S01]  /*30e0*/  FSEL R5, R5, 1.875, !P0 ;  /* 0x3ff0000005057808 */ /* 0x000fe20004000000 */
[----:B-1----:R-:W0:Y:S01]  /*30f0*/  DMUL R12, R12, c[0x2][0x128] ;  /* 0x00804a000c0c7a28 */ /* 0x002e220000000000 */
[----:B------:R-:W-:Y:S02]  /*3100*/  FSEL R11, R37, 1.875, !P1 ;  /* 0x3ff00000250b7808 */ /* 0x000fe40004800000 */
[----:B------:R-:W-:Y:S01]  /*3110*/  FSEL R4, R4, RZ, !P0 ;  /* 0x000000ff04047208 */ /* 0x000fe20004000000 */
[----:B------:R-:W-:Y:S01]  /*3120*/  DMUL R8, R20, R8 ;  /* 0x0000000814087228 */ /* 0x000fe20000000000 */
[----:B------:R-:W-:Y:S02]  /*3130*/  LOP3.LUT R5, R5, 0x80000000, R7, 0xb8, !PT ;  /* 0x8000000005057812 */ /* 0x000fe400078eb807 */
[----:B------:R-:W-:Y:S01]  /*3140*/  FSEL R36, R36, RZ, !P1 ;  /* 0x000000ff24247208 */ /* 0x000fe20004800000 */
[----:B0-----:R-:W-:Y:S01]  /*3150*/  DMUL R12, R22, R12 ;  /* 0x0000000c160c7228 */ /* 0x001fe20000000000 */
[----:B------:R-:W-:-:S03]  /*3160*/  LOP3.LUT R37, R11, 0x80000000, R41, 0xb8, !PT ;  /* 0x800000000b257812 */ /* 0x000fc600078eb829 */
[----:B------:R-:W0:-:S04]  /*3170*/  DADD R4, R4, 1 ;  /* 0x3ff0000004047429 */ /* 0x000e080000000000 */
[----:B------:R-:W1:-:S04]  /*3180*/  DADD R36, R36, 1 ;  /* 0x3ff0000024247429 */ /* 0x000e480000000000 */
[----:B0-----:R0:W2:Y:S02]  /*3190*/  DFMA R8, R4, 0.5, R8 ;  /* 0x3fe000000408782b */ /* 0x0010a40000000008 */
[----:B0-----:R-:W-:Y:S02]  /*31a0*/  IMAD.WIDE.U32 R4, R3, R0, c[0x0][0x168] ;  /* 0x00005a0003047625 */ /* 0x001fe400078e0000 */
[----:B-1----:R-:W0:-:S04]  /*31b0*/  DFMA R12, R36, 0.5, R12 ;  /* 0x3fe00000240c782b */ /* 0x002e08000000000c */
[----:B--2--5:R-:W-:Y:S01]  /*31c0*/  DMUL R28, R28, R8 ;  /* 0x000000081c1c7228 */ /* 0x024fe20000000000 */
[----:B------:R-:W-:-:S03]  /*31d0*/  IMAD.WIDE R4, R2, 0x10, R4 ;  /* 0x0000001002047825 */ /* 0x000fc600078e0204 */
[----:B0-----:R-:W0:Y:S02]  /*31e0*/  DMUL R30, R30, R12 ;  /* 0x0000000c1e1e7228 */ /* 0x001e240000000000 */
[----:B------:R-:W-:Y:S04]  /*31f0*/  STG.E.128 [R4.64], R16 ;  /* 0x0000001004007986 */ /* 0x000fe8000c101d04 */
[----:B------:R-:W-:Y:S04]  /*3200*/  STG.E.128 [R4.64+0x800], R24 ;  /* 0x0008001804007986 */ /* 0x000fe8000c101d04 */
[----:B------:R-:W-:Y:S04]  /*3210*/  STG.E.128 [R4.64+0x1000], R32 ;  /* 0x0010002004007986 */ /* 0x000fe8000c101d04 */
[----:B0-----:R-:W-:Y:S01]  /*3220*/  STG.E.128 [R4.64+0x1800], R28 ;  /* 0x0018001c04007986 */ /* 0x001fe2000c101d04 */
[----:B------:R-:W-:Y:S05]  /*3230*/  EXIT ;  /* 0x000000000000794d */ /* 0x000fea0003800000 */
.L_x_3380:
[----:B------:R-:W0:Y:S01]  /*3240*/  S2R R51, SR_TID.X ;  /* 0x0000000000337919 */ /* 0x000e220000002100 */
[----:B------:R-:W-:Y:S01]  /*3250*/  CS2R R34, SRZ ;  /* 0x0000000000227805 */ /* 0x000fe2000001ff00 */
[----:B------:R-:W-:Y:S01]  /*3260*/  CS2R R4, SRZ ;  /* 0x0000000000047805 */ /* 0x000fe2000001ff00 */
[----:B0-----:R-:W-:Y:S01]  /*3270*/  ISETP.GE.AND P0, PT, R51, R0, PT ;  /* 0x000000003300720c */ /* 0x001fe20003f06270 */
[----:B------:R-:W-:-:S12]  /*3280*/  IMAD.MOV.U32 R2, RZ, RZ, R51 ;  /* 0x000000ffff027224 */ /* 0x000fd800078e0033 */
[----:B------:R-:W-:Y:S01]  /*3290*/  @!P0 IMAD.IADD R16, R3, 0x1, R2 ;  /* 0x0000000103108824 */ /* 0x000fe200078e0202 */
[----:B------:R-:W-:Y:S01]  /*32a0*/  @!P0 IADD3 R2, R2, 0x80, RZ ;  /* 0x0000008002028810 */ /* 0x000fe20007ffe0ff */
[----:B------:R-:W-:Y:S01]  /*32b0*/  CS2R R6, SRZ ;  /* 0x0000000000067805 */ /* 0x000fe2000001ff00 */
[----:B------:R-:W-:Y:S01]  /*32c0*/  CS2R R8, SRZ ;  /* 0x0000000000087805 */ /* 0x000fe2000001ff00 */
[----:B------:R-:W-:Y:S01]  /*32d0*/  @!P0 IMAD.MOV.U32 R17, RZ, RZ, 0x8 ;  /* 0x00000008ff118424 */ /* 0x000fe200078e00ff */
[----:B------:R-:W-:Y:S01]  /*32e0*/  ISETP.GE.AND P5, PT, R2, R0, PT ;  /* 0x000000000200720c */ /* 0x000fe20003fa6270 */
[----:B------:R-:W-:Y:S02]  /*32f0*/  CS2R R12, SRZ ;  /* 0x00000000000c7805 */ /* 0x000fe4000001ff00 */
[----:B------:R-:W-:-:S04]  /*3300*/  @!P0 IMAD.WIDE.U32 R14, R16, R17, c[0x0][0x170] ;  /* 0x00005c00100e8625 */ /* 0x000fc800078e0011 */
[----:B------:R-:W-:Y:S01]  /*3310*/  @!P0 IMAD.WIDE.U32 R16, R16, R17, c[0x0][0x178] ;  /* 0x00005e0010108625 */ /* 0x000fe200078e0011 */
[----:B------:R0:W5:Y:S01]  /*3320*/  @!P0 LDG.E.64 R34, [R14.64] ;  /* 0x000000040e228981 */ /* 0x000162000c1e1b00 */
[----:B------:R-:W-:Y:S01]  /*3330*/  CS2R R10, SRZ ;  /* 0x00000000000a7805 */ /* 0x000fe2000001ff00 */
[----:B------:R-:W-:Y:S02]  /*3340*/  CS2R R20, SRZ ;  /* 0x0000000000147805 */ /* 0x000fe4000001ff00 */
[----:B------:R1:W5:Y:S01]  /*3350*/  @!P0 LDG.E.64 R4, [R16.64] ;  /* 0x0000000410048981 */ /* 0x000362000c1e1b00 */
[----:B------:R-:W-:Y:S01]  /*3360*/  @!P5 IMAD.IADD R28, R3, 0x1, R2 ;  /* 0x00000001031cd824 */ /* 0x000fe200078e0202 */
[----:B------:R-:W-:-:S04]  /*3370*/  @!P5 IADD3 R2, R2, 0x80, RZ ;  /* 0x000000800202d810 */ /* 0x000fc80007ffe0ff */
[----:B------:R-:W-:-:S13]  /*3380*/  ISETP.GE.AND P6, PT, R2, R0, PT ;  /* 0x000000000200720c */ /* 0x000fda0003fc6270 */
[----:B------:R-:W-:Y:S02]  /*3390*/  @!P6 IADD3 R38, R3, R2, RZ ;  /* 0x000000020326e210 */ /* 0x000fe40007ffe0ff */
[----:B------:R-:W-:-:S04]  /*33a0*/  @!P6 IADD3 R2, R2, 0x80, RZ ;  /* 0x000000800202e810 */ /* 0x000fc80007ffe0ff */
[----:B------:R-:W-:-:S13]  /*33b0*/  ISETP.GE.AND P1, PT, R2, R0, PT ;  /* 0x000000000200720c */ /* 0x000fda0003f26270 */
[----:B------:R-:W-:Y:S01]  /*33c0*/  @!P1 IMAD.IADD R40, R3, 0x1, R2 ;  /* 0x0000000103289824 */ /* 0x000fe200078e0202 */
[----:B------:R-:W-:-:S04]  /*33d0*/  @!P1 IADD3 R2, R2, 0x80, RZ ;  /* 0x0000008002029810 */ /* 0x000fc80007ffe0ff */
[----:B------:R-:W-:-:S13]  /*33e0*/  ISETP.GE.AND P2, PT, R2, R0, PT ;  /* 0x000000000200720c */ /* 0x000fda0003f46270 */
[----:B------:R-:W-:Y:S01]  /*33f0*/  @!P2 IMAD.IADD R24, R3, 0x1, R2 ;  /* 0x000000010318a824 */ /* 0x000fe200078e0202 */
[----:B------:R-:W-:-:S04]  /*3400*/  @!P2 IADD3 R2, R2, 0x80, RZ ;  /* 0x000000800202a810 */ /* 0x000fc80007ffe0ff */
[----:B------:R-:W-:Y:S01]  /*3410*/  ISETP.GE.AND P3, PT, R2, R0, PT ;  /* 0x000000000200720c */ /* 0x000fe20003f66270 */
[----:B------:R-:W-:-:S12]  /*3420*/  @!P5 IMAD.MOV.U32 R29, RZ, RZ, 0x8 ;  /* 0x00000008ff1dd424 */ /* 0x000fd800078e00ff */
[----:B------:R-:W-:Y:S01]  /*3430*/  @!P3 IMAD.IADD R36, R3, 0x1, R2 ;  /* 0x000000010324b824 */ /* 0x000fe200078e0202 */
[----:B------:R-:W-:-:S04]  /*3440*/  @!P3 IADD3 R2, R2, 0x80, RZ ;  /* 0x000000800202b810 */ /* 0x000fc80007ffe0ff */
[----:B------:R-:W-:Y:S01]  /*3450*/  ISETP.GE.AND P4, PT, R2, R0, PT ;  /* 0x000000000200720c */ /* 0x000fe20003f86270 */
[----:B------:R-:W-:-:S04]  /*3460*/  @!P5 IMAD.WIDE.U32 R26, R28, R29, c[0x0][0x170] ;  /* 0x00005c001c1ad625 */ /* 0x000fc800078e001d */
[----:B------:R-:W-:Y:S01]  /*3470*/  @!P5 IMAD.WIDE.U32 R28, R28, R29, c[0x0][0x178] ;  /* 0x00005e001c1cd625 */ /* 0x000fe200078e001d */
[----:B------:R-:W-:Y:S01]  /*3480*/  @!P6 MOV R39, 0x8 ;  /* 0x000000080027e802 */ /* 0x000fe20000000f00 */
[----:B------:R2:W5:Y:S04]  /*3490*/  @!P5 LDG.E.64 R6, [R26.64] ;  /* 0x000000041a06d981 */ /* 0x000568000c1e1b00 */
[----:B------:R3:W5:Y:S02]  /*34a0*/  @!P5 LDG.E.64 R8, [R28.64] ;  /* 0x000000041c08d981 */ /* 0x000764000c1e1b00 */
[----:B------:R-:W-:Y:S01]  /*34b0*/  @!P4 IMAD.IADD R37, R3, 0x1, R2 ;  /* 0x000000010325c824 */ /* 0x000fe200078e0202 */
[----:B------:R-:W-:Y:S01]  /*34c0*/  @!P4 IADD3 R2, R2, 0x80, RZ ;  /* 0x000000800202c810 */ /* 0x000fe20007ffe0ff */
[----:B------:R-:W-:-:S03]  /*34d0*/  @!P6 IMAD.WIDE.U32 R30, R38, R39, c[0x0][0x170] ;  /* 0x00005c00261ee625 */ /* 0x000fc600078e0027 */
[----:B------:R-:W-:Y:S01]  /*34e0*/  ISETP.GE.AND P5, PT, R2, R0, PT ;  /* 0x000000000200720c */ /* 0x000fe20003fa6270 */
[----:B------:R-:W-:Y:S01]  /*34f0*/  @!P6 IMAD.WIDE.U32 R38, R38, R39, c[0x0][0x178] ;  /* 0x00005e002626e625 */ /* 0x000fe200078e0027 */
[----:B0-----:R-:W-:Y:S01]  /*3500*/  CS2R R14, SRZ ;  /* 0x00000000000e7805 */ /* 0x001fe2000001ff00 */
[----:B-1----:R-:W-:Y:S01]  /*3510*/  CS2R R16, SRZ ;  /* 0x0000000000107805 */ /* 0x002fe2000001ff00 */
[----:B------:R-:W-:Y:S01]  /*3520*/  CS2R R18, SRZ ;  /* 0x0000000000127805 */ /* 0x000fe2000001ff00 */
[----:B------:R-:W-:Y:S01]  /*3530*/  @!P1 IMAD.MOV.U32 R41, RZ, RZ, 0x8 ;  /* 0x00000008ff299424 */ /* 0x000fe200078e00ff */
[----:B------:R0:W5:Y:S01]  /*3540*/  @!P6 LDG.E.64 R12, [R38.64] ;  /* 0x00000004260ce981 */ /* 0x000162000c1e1b00 */
[----:B------:R-:W-:Y:S02]  /*3550*/  @!P2 IMAD.MOV.U32 R45, RZ, RZ, 0x8 ;  /* 0x00000008ff2da424 */ /* 0x000fe400078e00ff */
[----:B------:R-:W-:Y:S01]  /*3560*/  @!P1 IMAD.WIDE.U32 R32, R40, R41, c[0x0][0x170] ;  /* 0x00005c0028209625 */ /* 0x000fe200078e0029 */
[----:B------:R1:W5:Y:S03]  /*3570*/  @!P6 LDG.E.64 R10, [R30.64] ;  /* 0x000000041e0ae981 */ /* 0x000366000c1e1b00 */
[----:B------:R-:W-:Y:S01]  /*3580*/  @!P2 IMAD.WIDE.U32 R42, R24, R45, c[0x0][0x170] ;  /* 0x00005c00182aa625 */ /* 0x000fe200078e002d */
[----:B------:R4:W5:Y:S01]  /*3590*/  @!P1 LDG.E.64 R14, [R32.64] ;  /* 0x00000004200e9981 */ /* 0x000962000c1e1b00 */
[----:B0-----:R-:W-:-:S02]  /*35a0*/  @!P3 MOV R39, 0x8 ;  /* 0x000000080027b802 */ /* 0x001fc40000000f00 */
[----:B------:R-:W-:Y:S01]  /*35b0*/  @!P1 IMAD.WIDE.U32 R40, R40, R41, c[0x0][0x178] ;  /* 0x00005e0028289625 */ /* 0x000fe200078e0029 */
[----:B------:R-:W-:Y:S01]  /*35c0*/  CS2R R22, SRZ ;  /* 0x0000000000167805 */ /* 0x000fe2000001ff00 */
[----:B------:R0:W5:Y:S02]  /*35d0*/  @!P2 LDG.E.64 R18, [R42.64] ;  /* 0x000000042a12a981 */ /* 0x000164000c1e1b00 */
[----:B------:R-:W-:-:S04]  /*35e0*/  @!P2 IMAD.WIDE.U32 R44, R24, R45, c[0x0][0x178] ;  /* 0x00005e00182ca625 */ /* 0x000fc800078e002d */
[----:B------:R-:W-:Y:S01]  /*35f0*/  @!P4 IMAD.MOV.U32 R48, RZ, RZ, 0x8 ;  /* 0x00000008ff30c424 */ /* 0x000fe200078e00ff */
[----:B------:R0:W5:Y:S01]  /*3600*/  @!P1 LDG.E.64 R16, [R40.64] ;  /* 0x0000000428109981 */ /* 0x000162000c1e1b00 */
[----:B------:R-:W-:Y:S02]  /*3610*/  @!P5 IMAD.IADD R2, R3, 0x1, R2 ;  /* 0x000000010302d824 */ /* 0x000fe400078e0202 */
[----:B------:R-:W-:Y:S01]  /*3620*/  @!P5 IMAD.MOV.U32 R49, RZ, RZ, 0x8 ;  /* 0x00000008ff31d424 */ /* 0x000fe200078e00ff */
[----:B------:R0:W5:Y:S01]  /*3630*/  @!P2 LDG.E.64 R20, [R44.64] ;  /* 0x000000042c14a981 */ /* 0x000162000c1e1b00 */
[CC--:B------:R-:W-:Y:S01]  /*3640*/  @!P3 IMAD.WIDE.U32 R46, R36.reuse, R39.reuse, c[0x0][0x170] ;  /* 0x00005c00242eb625 */ /* 0x0c0fe200078e0027 */
[----:B------:R-:W-:Y:S01]  /*3650*/  CS2R R24, SRZ ;  /* 0x0000000000187805 */ /* 0x000fe2000001ff00 */
[----:B--2---:R-:W-:Y:S01]  /*3660*/  CS2R R26, SRZ ;  /* 0x00000000001a7805 */ /* 0x004fe2000001ff00 */
[----:B---3--:R-:W-:Y:S01]  /*3670*/  CS2R R28, SRZ ;  /* 0x00000000001c7805 */ /* 0x008fe2000001ff00 */
[----:B-1----:R-:W-:Y:S01]  /*3680*/  CS2R R30, SRZ ;  /* 0x00000000001e7805 */ /* 0x002fe2000001ff00 */
[----:B----4-:R-:W-:Y:S01]  /*3690*/  CS2R R32, SRZ ;  /* 0x0000000000207805 */ /* 0x010fe2000001ff00 */
[----:B------:R-:W-:Y:S01]  /*36a0*/  @!P3 IMAD.WIDE.U32 R38, R36, R39, c[0x0][0x178] ;  /* 0x00005e002426b625 */ /* 0x000fe200078e0027 */
[----:B------:R1:W5:Y:S03]  /*36b0*/  @!P3 LDG.E.64 R22, [R46.64] ;  /* 0x000000042e16b981 */ /* 0x000366000c1e1b00 */
[CC--:B0-----:R-:W-:Y:S01]  /*36c0*/  @!P4 IMAD.WIDE.U32 R40, R37.reuse, R48.reuse, c[0x0][0x170] ;  /* 0x00005c002528c625 */ /* 0x0c1fe200078e0030 */
[----:B------:R1:W5:Y:S03]  /*36d0*/  @!P3 LDG.E.64 R24, [R38.64] ;  /* 0x000000042618b981 */ /* 0x000366000c1e1b00 */
[----:B------:R-:W-:Y:S01]  /*36e0*/  @!P4 IMAD.WIDE.U32 R44, R37, R48, c[0x0][0x178] ;  /* 0x00005e00252cc625 */ /* 0x000fe200078e0030 */
[----:B------:R1:W5:Y:S03]  /*36f0*/  @!P4 LDG.E.64 R26, [R40.64] ;  /* 0x00000004281ac981 */ /* 0x000366000c1e1b00 */
[CC--:B------:R-:W-:Y:S01]  /*3700*/  @!P5 IMAD.WIDE.U32 R36, R2.reuse, R49.reuse, c[0x0][0x170] ;  /* 0x00005c000224d625 */ /* 0x0c0fe200078e0031 */
[----:B------:R1:W5:Y:S03]  /*3710*/  @!P4 LDG.E.64 R28, [R44.64] ;  /* 0x000000042c1cc981 */ /* 0x000366000c1e1b00 */
[----:B------:R-:W-:Y:S01]  /*3720*/  @!P5 IMAD.WIDE.U32 R42, R2, R49, c[0x0][0x178] ;  /* 0x00005e00022ad625 */ /* 0x000fe200078e0031 */
[----:B------:R1:W5:Y:S04]  /*3730*/  @!P5 LDG.E.64 R30, [R36.64] ;  /* 0x00000004241ed981 */ /* 0x000368000c1e1b00 */
[----:B------:R1:W5:Y:S01]  /*3740*/  @!P5 LDG.E.64 R32, [R42.64] ;  /* 0x000000042a20d981 */ /* 0x000362000c1e1b00 */
[----:B------:R-:W-:Y:S01]  /*3750*/  BSSY B0, `(.L_x_3397) ;  /* 0x000006a000007945 */ /* 0x000fe20003800000 */
[----:B------:R-:W-:Y:S05]  /*3760*/  @P0 BRA `(.L_x_3398) ;  /* 0x0000068000000947 */ /* 0x000fea0003800000 */
[----:B-1---5:R-:W0:Y:S01]  /*3770*/  DMUL R36, R4, c[0x2][0x58] ;  /* 0x0080160004247a28 */ /* 0x022e220000000000 */
[----:B------:R-:W-:Y:S01]  /*3780*/  IMAD.MOV.U32 R38, RZ, RZ, -0x4590d87 ;  /* 0xfba6f279ff267424 */ /* 0x000fe200078e00ff */
[----:B------:R-:W-:Y:S01]  /*3790*/  MOV R39, 0x3cf0679a ;  /* 0x3cf0679a00277802 */ /* 0x000fe20000000f00 */
[----:B------:R-:W-:Y:S01]  /*37a0*/  IMAD.MOV.U32 R44, RZ, RZ, 0x652b82fe ;  /* 0x652b82feff2c7424 */ /* 0x000fe200078e00ff */
[----:B------:R-:W-:Y:S01]  /*37b0*/  BSSY B1, `(.L_x_3399) ;  /* 0x0000042000017945 */ /* 0x000fe20003800000 */
[----:B------:R-:W-:-:S02]  /*37c0*/  IMAD.MOV.U32 R45, RZ, RZ, 0x3ff71547 ;  /* 0x3ff71547ff2d7424 */ /* 0x000fc400078e00ff */
[----:B------:R-:W-:Y:S01]  /*37d0*/  IMAD.MOV.U32 R48, RZ, RZ, 0x69ce2bdf ;  /* 0x69ce2bdfff307424 */ /* 0x000fe200078e00ff */
[----:B0-----:R-:W0:Y:S01]  /*37e0*/  DFMA R38, |R36|, -R38, c[0x2][0x60] ;  /* 0x008018002426762b */ /* 0x001e220000000a26 */
[----:B------:R-:W-:-:S05]  /*37f0*/  IMAD.MOV.U32 R49, RZ, RZ, 0x3e5ade15 ;  /* 0x3e5ade15ff317424 */ /* 0x000fca00078e00ff */
        /* <DEDUP_REMOVED lines=9> */
[----:B------:R-:W1:-:S04]  /*3890*/  DMUL R38, R4, -0.5 ;  /* 0xbfe0000004267828 */ /* 0x000e480000000000 */
[----:B0-----:R-:W0:-:S04]  /*38a0*/  DFMA R40, |R36|, R40, c[0x2][0xb0] ;  /* 0x00802c002428762b */ /* 0x001e080000000228 */
[----:B-1----:R-:W1:-:S04]  /*38b0*/  DMUL R38, R38, R4 ;  /* 0x0000000426267228 */ /* 0x002e480000000000 */
[----:B0-----:R-:W0:-:S04]  /*38c0*/  DFMA R42, |R36|, R40, c[0x2][0xb8] ;  /* 0x00802e00242a762b */ /* 0x001e080000000228 */
[----:B-1----:R-:W1:-:S04]  /*38d0*/  DFMA R40, R38, R44, 6.75539944105574400000e+15 ;  /* 0x433800002628742b */ /* 0x002e48000000002c */
[----:B0-----:R-:W0:-:S04]  /*38e0*/  DFMA R42, |R36|, R42, c[0x2][0xc0] ;  /* 0x00803000242a762b */ /* 0x001e08000000022a */
[----:B-1----:R-:W1:-:S04]  /*38f0*/  DADD R46, R40, -6.75539944105574400000e+15 ;  /* 0xc3380000282e7429 */ /* 0x002e480000000000 */
[----:B0-----:R-:W0:-:S04]  /*3900*/  DFMA R42, |R36|, R42, c[0x2][0xc8] ;  /* 0x00803200242a762b */ /* 0x001e08000000022a */
[----:B-1----:R-:W1:-:S04]  /*3910*/  DFMA R44, R46, c[0x2][0x0], R38 ;  /* 0x008000002e2c7a2b */ /* 0x002e480000000026 */
[----:B0-----:R-:W0:-:S04]  /*3920*/  DFMA R42, |R36|, R42, c[0x2][0xd0] ;  /* 0x00803400242a762b */ /* 0x001e08000000022a */
[----:B-1----:R-:W1:-:S04]  /*3930*/  DFMA R46, R46, c[0x2][0x8], R44 ;  /* 0x008002002e2e7a2b */ /* 0x002e48000000002c */
[----:B0-----:R-:W0:-:S04]  /*3940*/  DFMA R44, |R36|, R42, c[0x2][0xd8] ;  /* 0x00803600242c762b */ /* 0x001e08000000022a */
[----:B-1----:R-:W1:-:S04]  /*3950*/  DFMA R42, R46, R48, c[0x2][0x10] ;  /* 0x008004002e2a762b */ /* 0x002e480000000030 */
        /* <DEDUP_REMOVED lines=14> */
[----:B0-----:R-:W0:-:S04]  /*3a40*/  DFMA R44, |R36|, R42, |R36| ;  /* 0x0000002a242c722b */ /* 0x001e080000000624 */
[----:B-1----:R-:W1:Y:S02]  /*3a50*/  DFMA R48, R46, R48, c[0x2][0x50] ;  /* 0x008014002e30762b */ /* 0x002e640000000030 */
[----:B0-----:R-:W0:Y:S02]  /*3a60*/  F2F.F32.F64 R2, R44 ;  /* 0x0000002c00027310 */ /* 0x001e240000301000 */
[----:B------:R-:W-:-:S04]  /*3a70*/  DSETP.GEU.AND P0, PT, |R44|, c[0x2][0x118], PT ;  /* 0x008046002c00762a */ /* 0x000fc80003f0e200 */
[----:B-1----:R-:W1:-:S06]  /*3a80*/  DFMA R48, R46, R48, 1 ;  /* 0x3ff000002e30742b */ /* 0x002e4c0000000030 */
[----:B-1----:R-:W1:-:S04]  /*3a90*/  DFMA R48, R46, R48, 1 ;  /* 0x3ff000002e30742b */ /* 0x002e480000000030 */
[----:B0-----:R-:W-:Y:S01]  /*3aa0*/  @!P0 FMUL R2, R2, 1.175494350822287508e-38 ;  /* 0x0080000002028820 */ /* 0x001fe20000400000 */
[----:B------:R-:W-:-:S03]  /*3ab0*/  FSETP.GEU.FTZ.AND P0, PT, |R39|, 4.1917929649353027344, PT ;  /* 0x4086232b2700780b */ /* 0x000fc60003f1e200 */
[----:B------:R-:W-:Y:S02]  /*3ac0*/  FMUL.FTZ R2, R2, -1.4426950216293334961 ;  /* 0xbfb8aa3b02027820 */ /* 0x000fe40000410000 */
[----:B-1----:R-:W-:Y:S01]  /*3ad0*/  LEA R47, R40, R49, 0x14 ;  /* 0x00000031282f7211 */ /* 0x002fe200078ea0ff */
[----:B------:R-:W-:-:S03]  /*3ae0*/  IMAD.MOV.U32 R46, RZ, RZ, R48 ;  /* 0x000000ffff2e7224 */ /* 0x000fc600078e0030 */
[----:B------:R-:W0:Y:S04]  /*3af0*/  FRND R2, R2 ;  /* 0x0000000200027307 */ /* 0x000e280000201000 */
[----:B------:R-:W-:Y:S05]  /*3b00*/  @!P0 BRA `(.L_x_3400) ;  /* 0x000000c000008947 */ /* 0x000fea0003800000 */
[----:B------:R-:W-:Y:S01]  /*3b10*/  FSETP.GEU.FTZ.AND P0, PT, |R39|, 4.2275390625, PT ;  /* 0x408748002700780b */ /* 0x000fe20003f1e200 */
[----:B------:R-:W-:-:S04]  /*3b20*/  DSETP.GEU.AND P1, PT, R38, RZ, PT ;  /* 0x000000ff2600722a */ /* 0x000fc80003f2e000 */
[----:B------:R-:W1:-:S08]  /*3b30*/  DADD R38, R38, +INF ;  /* 0x7ff0000026267429 */ /* 0x000e500000000000 */
[----:B------:R-:W-:Y:S02]  /*3b40*/  @!P0 LEA.HI R41, R40, R40, RZ, 0x1 ;  /* 0x0000002828298211 */ /* 0x000fe400078f08ff */
[----:B-1----:R-:W-:Y:S01]  /*3b50*/  FSEL R46, R38, RZ, P1 ;  /* 0x000000ff262e7208 */ /* 0x002fe20000800000 */
[----:B------:R-:W-:Y:S01]  /*3b60*/  @!P0 IMAD.MOV.U32 R38, RZ, RZ, RZ ;  /* 0x000000ffff268224 */ /* 0x000fe200078e00ff */
[----:B------:R-:W-:Y:S02]  /*3b70*/  @!P0 SHF.R.S32.HI R41, RZ, 0x1, R41 ;  /* 0x00000001ff298819 */ /* 0x000fe40000011429 */
[----:B------:R-:W-:-:S03]  /*3b80*/  FSEL R47, R39, RZ, P1 ;  /* 0x000000ff272f7208 */ /* 0x000fc60000800000 */
[----:B------:R-:W-:Y:S02]  /*3b90*/  @!P0 IMAD.IADD R40, R40, 0x1, -R41 ;  /* 0x0000000128288824 */ /* 0x000fe400078e0a29 */
[----:B------:R-:W-:-:S03]  /*3ba0*/  @!P0 IMAD R49, R41, 0x100000, R49 ;  /* 0x0010000029318824 */ /* 0x000fc600078e0231 */
[----:B------:R-:W-:-:S06]  /*3bb0*/  @!P0 LEA R39, R40, 0x3ff00000, 0x14 ;  /* 0x3ff0000028278811 */ /* 0x000fcc00078ea0ff */
[----:B------:R1:W2:-:S06]  /*3bc0*/  @!P0 DMUL R46, R48, R38 ;  /* 0x00000026302e8228 */ /* 0x00028c0000000000 */
.L_x_3400:
[----:B------:R-:W-:Y:S05]  /*3bd0*/  BSYNC B1 ;  /* 0x0000000000017941 */ /* 0x000fea0003800000 */
.L_x_3399:
[----:B01----:R-:W-:Y:S01]  /*3be0*/  FMUL.FTZ R48, R2, 1 ;  /* 0x3f80000002307820 */ /* 0x003fe20000410000 */
[C---:B------:R-:W0:Y:S01]  /*3bf0*/  DADD R40, |R36|.reuse, -R44 ;  /* 0x0000000024287229 */ /* 0x040e220000000a2c */
[----:B------:R-:W1:Y:S03]  /*3c00*/  MUFU.EX2 R2, R2 ;  /* 0x0000000200027308 */ /* 0x000e660000000800 */
[----:B------:R-:W-:-:S04]  /*3c10*/  DSETP.GE.AND P0, PT, |R36|, c[0x2][0x130], PT ;  /* 0x00804c002400762a */ /* 0x000fc80003f06200 */
[----:B0-----:R-:W-:Y:S01]  /*3c20*/  DFMA R42, |R36|, R42, R40 ;  /* 0x0000002a242a722b */ /* 0x001fe20000000228 */
[----:B------:R1:W0:Y:S03]  /*3c30*/  F2F.F64.F32 R38, R48 ;  /* 0x0000003000267310 */ /* 0x0002260000201800 */
[----:B--2---:R-:W2:Y:S01]  /*3c40*/  DMUL R46, R46, c[0x2][0x128] ;  /* 0x00804a002e2e7a28 */ /* 0x004ea20000000000 */
[----:B-1----:R-:W-:-:S05]  /*3c50*/  FMUL.FTZ R48, R2, 1 ;  /* 0x3f80000002307820 */ /* 0x002fca0000410000 */
[----:B--2---:R-:W-:-:S04]  /*3c60*/  DMUL R46, R46, R4 ;  /* 0x000000042e2e7228 */ /* 0x004fc80000000000 */
[----:B0-----:R0:W1:Y:S02]  /*3c70*/  DFMA R44, -R38, c[0x2][0x120], -R44 ;  /* 0x00804800262c7a2b */ /* 0x001064000000092c */
        /* <DEDUP_REMOVED lines=10> */
[----:B0-----:R0:W1:-:S04]  /*3d20*/  DFMA R40, R44, R38, c[0x2][0x178] ;  /* 0x00805e002c28762b */ /* 0x0010480000000026 */
[----:B0-----:R-:W0:Y:S02]  /*3d30*/  F2F.F64.F32 R38, R48 ;  /* 0x0000003000267310 */ /* 0x001e240000201800 */
[----:B-1----:R-:W1:-:S06]  /*3d40*/  DMUL R40, R44, R40 ;  /* 0x000000282c287228 */ /* 0x002e4c0000000000 */
[----:B-1----:R-:W1:-:S06]  /*3d50*/  DFMA R40, R44, R40, -R42 ;  /* 0x000000282c28722b */ /* 0x002e4c000000082a */
[----:B-1----:R-:W-:-:S04]  /*3d60*/  DADD R40, R44, R40 ;  /* 0x000000002c287229 */ /* 0x002fc80000000028 */
        /* <DEDUP_REMOVED lines=8> */
.L_x_3398:
[----:B------:R-:W-:Y:S05]  /*3df0*/  BSYNC B0 ;  /* 0x0000000000007941 */ /* 0x000fea0003800000 */
.L_x_3397:
[----:B-----5:R-:W-:Y:S01]  /*3e00*/  IADD3 R5, R51, 0x80, RZ ;  /* 0x0000008033057810 */ /* 0x020fe20007ffe0ff */
[----:B------:R-:W-:Y:S03]  /*3e10*/  BSSY B0, `(.L_x_3401) ;  /* 0x000006b000007945 */ /* 0x000fe60003800000 */
[----:B------:R-:W-:-:S13]  /*3e20*/  ISETP.GE.AND P0, PT, R5, R0, PT ;  /* 0x000000000500720c */ /* 0x000fda0003f06270 */
[----:B------:R-:W-:Y:S05]  /*3e30*/  @P0 BRA `(.L_x_3402) ;  /* 0x0000068000000947 */ /* 0x000fea0003800000 */
[----:B-1----:R-:W1:Y:S01]  /*3e40*/  DMUL R36, R8, c[0x2][0x58] ;  /* 0x0080160008247a28 */ /* 0x002e620000000000 */
[----:B------:R-:W-:Y:S01]  /*3e50*/  IMAD.MOV.U32 R38, RZ, RZ, -0x4590d87 ;  /* 0xfba6f279ff267424 */ /* 0x000fe200078e00ff */
[----:B------:R-:W-:Y:S01]  /*3e60*/  MOV R45, 0x3ff71547 ;  /* 0x3ff71547002d7802 */ /* 0x000fe20000000f00 */
[----:B------:R-:W-:Y:S01]  /*3e70*/  IMAD.MOV.U32 R39, RZ, RZ, 0x3cf0679a ;  /* 0x3cf0679aff277424 */ /* 0x000fe200078e00ff */
[----:B------:R-:W-:Y:S01]  /*3e80*/  BSSY B1, `(.L_x_3403) ;  /* 0x0000042000017945 */ /* 0x000fe20003800000 */
[----:B------:R-:W-:Y:S02]  /*3e90*/  IMAD.MOV.U32 R44, RZ, RZ, 0x652b82fe ;  /* 0x652b82feff2c7424 */ /* 0x000fe400078e00ff */
[----:B------:R-:W-:Y:S02]  /*3ea0*/  IMAD.MOV.U32 R48, RZ, RZ, 0x69ce2bdf ;  /* 0x69ce2bdfff307424 */ /* 0x000fe400078e00ff */
[----:B-1----:R-:W1:Y:S01]  /*3eb0*/  DFMA R38, |R36|, -R38, c[0x2][0x60] ;  /* 0x008018002426762b */ /* 0x002e620000000a26 */
[----:B------:R-:W-:-:S05]  /*3ec0*/  IMAD.MOV.U32 R49, RZ, RZ, 0x3e5ade15 ;  /* 0x3e5ade15ff317424 */ /* 0x000fca00078e00ff */
        /* <DEDUP_REMOVED lines=8> */
[----:B01----:R-:W0:-:S04]  /*3f50*/  DFMA R40, |R36|, R38, c[0x2][0xa8] ;  /* 0x00802a002428762b */ /* 0x003e080000000226 */
        /* <DEDUP_REMOVED lines=36> */
[----:B-1----:R-:W-:Y:S02]  /*41a0*/  IMAD R47, R40, 0x100000, R49 ;  /* 0x00100000282f7824 */ /* 0x002fe400078e0231 */
[----:B------:R-:W-:Y:S02]  /*41b0*/  IMAD.MOV.U32 R46, RZ, RZ, R48 ;  /* 0x000000ffff2e7224 */ /* 0x000fe400078e0030 */
        /* <DEDUP_REMOVED lines=9> */
[----:B------:R-:W-:Y:S02]  /*4250*/  FSEL R47, R39, RZ, P1 ;  /* 0x000000ff272f7208 */ /* 0x000fe40000800000 */
[----:B------:R-:W-:Y:S01]  /*4260*/  @!P0 IADD3 R40, R40, -R41, RZ ;  /* 0x8000002928288210 */ /* 0x000fe20007ffe0ff */
[----:B------:R-:W-:-:S03]  /*4270*/  @!P0 IMAD R49, R41, 0x100000, R49 ;  /* 0x0010000029318824 */ /* 0x000fc600078e0231 */
[----:B------:R-:W-:-:S06]  /*4280*/  @!P0 LEA R39, R40, 0x3ff00000, 0x14 ;  /* 0x3ff0000028278811 */ /* 0x000fcc00078ea0ff */
[----:B------:R1:W2:-:S06]  /*4290*/  @!P0 DMUL R46, R48, R38 ;  /* 0x00000026302e8228 */ /* 0x00028c0000000000 */
.L_x_3404:
[----:B------:R-:W-:Y:S05]  /*42a0*/  BSYNC B1 ;  /* 0x0000000000017941 */ /* 0x000fea0003800000 */
.L_x_3403:
[----:B0-----:R-:W-:Y:S01]  /*42b0*/  FMUL.FTZ R4, R2, 1 ;  /* 0x3f80000002047820 */ /* 0x001fe20000410000 */
[C---:B-1----:R-:W0:Y:S01]  /*42c0*/  DADD R38, |R36|.reuse, -R44 ;  /* 0x0000000024267229 */ /* 0x042e220000000a2c */
[----:B------:R-:W1:Y:S03]  /*42d0*/  MUFU.EX2 R2, R2 ;  /* 0x0000000200027308 */ /* 0x000e660000000800 */
[----:B------:R-:W-:-:S04]  /*42e0*/  DSETP.GE.AND P0, PT, |R36|, c[0x2][0x130], PT ;  /* 0x00804c002400762a */ /* 0x000fc80003f06200 */
[----:B0-----:R0:W-:Y:S01]  /*42f0*/  DFMA R38, |R36|, R42, R38 ;  /* 0x0000002a2426722b */ /* 0x0011e20000000226 */
[----:B------:R1:W3:Y:S01]  /*4300*/  F2F.F64.F32 R40, R4 ;  /* 0x0000000400287310 */ /* 0x0002e20000201800 */
[----:B0-----:R-:W-:Y:S02]  /*4310*/  IMAD.MOV.U32 R42, RZ, RZ, -0x5b8be47f ;  /* 0xa4741b81ff2a7424 */ /* 0x001fe400078e00ff */
[----:B------:R-:W-:Y:S01]  /*4320*/  IMAD.MOV.U32 R43, RZ, RZ, 0x3e5ae904 ;  /* 0x3e5ae904ff2b7424 */ /* 0x000fe200078e00ff */
[----:B--2---:R-:W0:Y:S01]  /*4330*/  DMUL R46, R46, c[0x2][0x128] ;  /* 0x00804a002e2e7a28 */ /* 0x004e220000000000 */
[----:B-1----:R-:W-:-:S05]  /*4340*/  FMUL.FTZ R4, R2, 1 ;  /* 0x3f80000002047820 */ /* 0x002fca0000410000 */
[----:B0-----:R-:W-:-:S04]  /*4350*/  DMUL R46, R46, R8 ;  /* 0x000000082e2e7228 */ /* 0x001fc80000000000 */
[----:B---3--:R-:W0:-:S06]  /*4360*/  DFMA R40, -R40, c[0x2][0x120], -R44 ;  /* 0x0080480028287a2b */ /* 0x008e0c000000092c */
        /* <DEDUP_REMOVED lines=21> */
.L_x_3402:
[----:B------:R-:W-:Y:S05]  /*44c0*/  BSYNC B0 ;  /* 0x0000000000007941 */ /* 0x000fea0003800000 */
.L_x_3401:
[----:B------:R-:W-:Y:S01]  /*44d0*/  IADD3 R9, R51, 0x100, RZ ;  /* 0x0000010033097810 */ /* 0x000fe20007ffe0ff */
[----:B------:R-:W-:Y:S03]  /*44e0*/  BSSY B0, `(.L_x_3405) ;  /* 0x000006b000007945 */ /* 0x000fe60003800000 */
[----:B------:R-:W-:-:S13]  /*44f0*/  ISETP.GE.AND P0, PT, R9, R0, PT ;  /* 0x000000000900720c */ /* 0x000fda0003f06270 */
[----:B------:R-:W-:Y:S05]  /*4500*/  @P0 BRA `(.L_x_3406) ;  /* 0x0000068000000947 */ /* 0x000fea0003800000 */
[----:B------:R-:W2:Y:S01]  /*4510*/  DMUL R8, R12, c[0x2][0x58] ;  /* 0x008016000c087a28 */ /* 0x000ea20000000000 */
[----:B-1----:R-:W-:Y:S01]  /*4520*/  MOV R36, 0xfba6f279 ;  /* 0xfba6f27900247802 */ /* 0x002fe20000000f00 */
[----:B------:R-:W-:Y:S01]  /*4530*/  IMAD.MOV.U32 R37, RZ, RZ, 0x3cf0679a ;  /* 0x3cf0679aff257424 */ /* 0x000fe200078e00ff */
[----:B------:R-:W-:Y:S01]  /*4540*/  BSSY B1, `(.L_x_3407) ;  /* 0x000005d000017945 */ /* 0x000fe20003800000 */
[----:B0-----:R-:W-:Y:S02]  /*4550*/  IMAD.MOV.U32 R38, RZ, RZ, -0x5b8be47f ;  /* 0xa4741b81ff267424 */ /* 0x001fe400078e00ff */
[----:B------:R-:W-:Y:S01]  /*4560*/  IMAD.MOV.U32 R39, RZ, RZ, 0x3e5ae904 ;  /* 0x3e5ae904ff277424 */ /* 0x000fe200078e00ff */
[----:B--2---:R-:W-:-:S04]  /*4570*/  DSETP.GE.AND P1, PT, |R8|, c[0x2][0x130], PT ;  /* 0x00804c000800762a */ /* 0x004fc80003f26200 */
[----:B------:R-:W0:-:S06]  /*4580*/  DFMA R36, |R8|, -R36, c[0x2][0x60] ;  /* 0x008018000824762b */ /* 0x000e0c0000000a24 */
        /* <DEDUP_REMOVED lines=30> */
[----:B------:R0:W1:Y:S02]  /*4770*/  F2F.F64.F32 R42, R4 ;  /* 0x00000004002a7310 */ /* 0x0000640000201800 */
[----:B0-----:R-:W-:Y:S01]  /*4780*/  FMUL.FTZ R4, R2, 1 ;  /* 0x3f80000002047820 */ /* 0x001fe20000410000 */
[----:B-1----:R-:W0:-:S06]  /*4790*/  DFMA R42, -R42, c[0x2][0x120], -R36 ;  /* 0x008048002a2a7a2b */ /* 0x002e0c0000000924 */
[----:B0-----:R-:W0:-:S06]  /*47a0*/  DFMA R38, R42, R38, c[0x2][0x138] ;  /* 0x00804e002a26762b */ /* 0x001e0c0000000026 */
[----:B0-----:R-:W0:-:S06]  /*47b0*/  DFMA R38, R42, R38, c[0x2][0x140] ;  /* 0x008050002a26762b */ /* 0x001e0c0000000026 */
[----:B0-----:R-:W0:-:S06]  /*47c0*/  DFMA R38, R42, R38, c[0x2][0x148] ;  /* 0x008052002a26762b */ /* 0x001e0c0000000026 */
[----:B0-----:R-:W0:-:S06]  /*47d0*/  DFMA R38, R42, R38, c[0x2][0x150] ;  /* 0x008054002a26762b */ /* 0x001e0c0000000026 */
[----:B0-----:R-:W0:-:S06]  /*47e0*/  DFMA R38, R42, R38, c[0x2][0x158] ;  /* 0x008056002a26762b */ /* 0x001e0c0000000026 */
[----:B0-----:R-:W0:-:S06]  /*47f0*/  DFMA R38, R42, R38, c[0x2][0x160] ;  /* 0x008058002a26762b */ /* 0x001e0c0000000026 */
[----:B0-----:R-:W0:-:S04]  /*4800*/  DFMA R44, R42, R38, c[0x2][0x168] ;  /* 0x00805a002a2c762b */ /* 0x001e080000000026 */
[----:B------:R-:W1:-:S04]  /*4810*/  DADD R38, |R8|, -R36 ;  /* 0x0000000008267229 */ /* 0x000e480000000a24 */
[----:B0-----:R-:W0:-:S04]  /*4820*/  DFMA R44, R42, R44, c[0x2][0x170] ;  /* 0x00805c002a2c762b */ /* 0x001e08000000002c */
[----:B------:R-:W2:-:S04]  /*4830*/  DMUL R36, R12, -0.5 ;  /* 0xbfe000000c247828 */ /* 0x000e880000000000 */
[----:B-1----:R1:W-:Y:S02]  /*4840*/  DFMA R40, |R8|, R40, R38 ;  /* 0x000000280828722b */ /* 0x0023e40000000226 */
[----:B-1----:R-:W-:Y:S01]  /*4850*/  IMAD.MOV.U32 R38, RZ, RZ, 0x652b82fe ;  /* 0x652b82feff267424 */ /* 0x002fe200078e00ff */
[----:B------:R-:W-:Y:S01]  /*4860*/  MOV R39, 0x3ff71547 ;  /* 0x3ff7154700277802 */ /* 0x000fe20000000f00 */
[----:B0-----:R-:W0:-:S04]  /*4870*/  DFMA R44, R42, R44, c[0x2][0x178] ;  /* 0x00805e002a2c762b */ /* 0x001e08000000002c */
[----:B--2---:R-:W1:-:S04]  /*4880*/  DMUL R36, R36, R12 ;  /* 0x0000000c24247228 */ /* 0x004e480000000000 */
[----:B0-----:R-:W0:-:S04]  /*4890*/  DMUL R44, R42, R44 ;  /* 0x0000002c2a2c7228 */ /* 0x001e080000000000 */
[----:B-1----:R-:W1:Y:S02]  /*48a0*/  DFMA R38, R36, R38, 6.75539944105574400000e+15 ;  /* 0x433800002426742b */ /* 0x002e640000000026 */
[----:B------:R-:W-:Y:S02]  /*48b0*/  FSETP.GEU.FTZ.AND P0, PT, |R37|, 4.1917929649353027344, PT ;  /* 0x4086232b2500780b */ /* 0x000fe40003f1e200 */
[----:B0-----:R-:W0:-:S04]  /*48c0*/  DFMA R40, R42, R44, -R40 ;  /* 0x0000002c2a28722b */ /* 0x001e080000000828 */
[----:B-1----:R-:W1:-:S04]  /*48d0*/  DADD R44, R38, -6.75539944105574400000e+15 ;  /* 0xc3380000262c7429 */ /* 0x002e480000000000 */
[----:B0-----:R-:W-:-:S04]  /*48e0*/  DADD R40, R42, R40 ;  /* 0x000000002a287229 */ /* 0x001fc80000000028 */
[----:B-1----:R-:W0:-:S06]  /*48f0*/  DFMA R48, R44, c[0x2][0x0], R36 ;  /* 0x008000002c307a2b */ /* 0x002e0c0000000024 */
[----:B0-----:R0:W1:Y:S02]  /*4900*/  DFMA R48, R44, c[0x2][0x8], R48 ;  /* 0x008002002c307a2b */ /* 0x0010640000000030 */
[----:B0-----:R-:W-:Y:S02]  /*4910*/  IMAD.MOV.U32 R44, RZ, RZ, 0x69ce2bdf ;  /* 0x69ce2bdfff2c7424 */ /* 0x001fe400078e00ff */
        /* <DEDUP_REMOVED lines=10> */
[----:B-1----:R-:W1:-:S06]  /*49c0*/  DFMA R46, R48, R46, c[0x2][0x50] ;  /* 0x00801400302e762b */ /* 0x002e4c000000002e */
[----:B-1----:R-:W1:-:S06]  /*49d0*/  DFMA R46, R48, R46, 1 ;  /* 0x3ff00000302e742b */ /* 0x002e4c000000002e */
[----:B-1----:R-:W-:-:S04]  /*49e0*/  DFMA R46, R48, R46, 1 ;  /* 0x3ff00000302e742b */ /* 0x002fc8000000002e */
[----:B0-----:R-:W0:-:S06]  /*49f0*/  DADD R42, -R44, 1 ;  /* 0x3ff000002c2a7429 */ /* 0x001e0c0000000100 */
[----:B0-----:R0:W1:Y:S02]  /*4a00*/  DFMA R44, R44, -R40, R42 ;  /* 0x800000282c2c722b */ /* 0x001064000000002a */
[----:B0-----:R-:W-:Y:S02]  /*4a10*/  IMAD R41, R38, 0x100000, R47 ;  /* 0x0010000026297824 */ /* 0x001fe400078e022f */
[----:B------:R-:W-:-:S06]  /*4a20*/  IMAD.MOV.U32 R40, RZ, RZ, R46 ;  /* 0x000000ffff287224 */ /* 0x000fcc00078e002e */
[----:B-1----:R-:W-:Y:S01]  /*4a30*/  FSEL R43, R45, 1.875, !P1 ;  /* 0x3ff000002d2b7808 */ /* 0x002fe20004800000 */
        /* <DEDUP_REMOVED lines=12> */
[----:B------:R0:W1:-:S06]  /*4b00*/  @!P0 DMUL R40, R46, R36 ;  /* 0x000000242e288228 */ /* 0x00004c0000000000 */
.L_x_3408:
[----:B------:R-:W-:Y:S05]  /*4b10*/  BSYNC B1 ;  /* 0x0000000000017941 */ /* 0x000fea0003800000 */
.L_x_3407:
[----:B-1----:R-:W1:Y:S01]  /*4b20*/  DMUL R40, R40, c[0x2][0x128] ;  /* 0x00804a0028287a28 */ /* 0x002e620000000000 */
[----:B------:R-:W-:Y:S02]  /*4b30*/  FSEL R44, R44, RZ, !P1 ;  /* 0x000000ff2c2c7208 */ /* 0x000fe40004800000 */
[----:B------:R-:W-:-:S03]  /*4b40*/  LOP3.LUT R45, R43, 0x80000000, R9, 0xb8, !PT ;  /* 0x800000002b2d7812 */ /* 0x000fc600078eb809 */
[----:B-1----:R-:W-:-:S04]  /*4b50*/  DMUL R40, R40, R12 ;  /* 0x0000000c28287228 */ /* 0x002fc80000000000 */
[----:B------:R-:W1:-:S06]  /*4b60*/  DADD R44, R44, 1 ;  /* 0x3ff000002c2c7429 */ /* 0x000e4c0000000000 */
[----:B-1----:R-:W1:-:S06]  /*4b70*/  DFMA R40, R44, 0.5, R40 ;  /* 0x3fe000002c28782b */ /* 0x002e4c0000000028 */
[----:B-1----:R1:W2:-:S06]  /*4b80*/  DMUL R10, R40, R10 ;  /* 0x0000000a280a7228 */ /* 0x00228c0000000000 */
.L_x_3406:
[----:B------:R-:W-:Y:S05]  /*4b90*/  BSYNC B0 ;  /* 0x0000000000007941 */ /* 0x000fea0003800000 */
.L_x_3405:
[----:B------:R-:W-:Y:S01]  /*4ba0*/  IADD3 R9, R51, 0x180, RZ ;  /* 0x0000018033097810 */ /* 0x000fe20007ffe0ff */
[----:B------:R-:W-:Y:S03]  /*4bb0*/  BSSY B0, `(.L_x_3409) ;  /* 0x000006b000007945 */ /* 0x000fe60003800000 */
[----:B------:R-:W-:-:S13]  /*4bc0*/  ISETP.GE.AND P0, PT, R9, R0, PT ;  /* 0x000000000900720c */ /* 0x000fda0003f06270 */
[----:B------:R-:W-:Y:S05]  /*4bd0*/  @P0 BRA `(.L_x_3410) ;  /* 0x0000068000000947 */ /* 0x000fea0003800000 */
[----:B------:R-:W3:Y:S01]  /*4be0*/  DMUL R8, R16, c[0x2][0x58] ;  /* 0x0080160010087a28 */ /* 0x000ee20000000000 */
[----:B------:R-:W-:Y:S01]  /*4bf0*/  IMAD.MOV.U32 R12, RZ, RZ, -0x4590d87 ;  /* 0xfba6f279ff0c7424 */ /* 0x000fe200078e00ff */
[----:B01----:R-:W-:Y:S01]  /*4c00*/  MOV R36, 0x652b82fe ;  /* 0x652b82fe00247802 */ /* 0x003fe20000000f00 */
[----:B------:R-:W-:Y:S01]  /*4c10*/  IMAD.MOV.U32 R13, RZ, RZ, 0x3cf0679a ;  /* 0x3cf0679aff0d7424 */ /* 0x000fe200078e00ff */
[----:B------:R-:W-:Y:S01]  /*4c20*/  BSSY B1, `(.L_x_3411) ;  /* 0x000005c000017945 */ /* 0x000fe20003800000 */
[----:B------:R-:W-:Y:S01]  /*4c30*/  IMAD.MOV.U32 R37, RZ, RZ, 0x3ff71547 ;  /* 0x3ff71547ff257424 */ /* 0x000fe200078e00ff */
[----:B---3--:R-:W-:-:S04]  /*4c40*/  DSETP.GE.AND P1, PT, |R8|, c[0x2][0x130], PT ;  /* 0x00804c000800762a */ /* 0x008fc80003f26200 */
        /* <DEDUP_REMOVED lines=24> */
[----:B0-----:R-:W0:-:S04]  /*4dd0*/  DFMA R38, |R8|, R42, |R8| ;  /* 0x0000002a0826722b */ /* 0x001e080000000608 */
[----:B-1----:R-:W1:Y:S02]  /*4de0*/  DMUL R12, R12, R16 ;  /* 0x000000100c0c7228 */ /* 0x002e640000000000 */
[----:B0-----:R-:W0:Y:S02]  /*4df0*/  F2F.F32.F64 R2, R38 ;  /* 0x0000002600027310 */ /* 0x001e240000301000 */
[----:B------:R-:W-:-:S04]  /*4e00*/  DSETP.GEU.AND P0, PT, |R38|, c[0x2][0x118], PT ;  /* 0x008046002600762a */ /* 0x000fc80003f0e200 */
[----:B-1----:R-:W1:-:S06]  /*4e10*/  DFMA R36, R12, R36, 6.75539944105574400000e+15 ;  /* 0x433800000c24742b */ /* 0x002e4c0000000024 */
[----:B-1----:R-:W1:-:S04]  /*4e20*/  DADD R44, R36, -6.75539944105574400000e+15 ;  /* 0xc3380000242c7429 */ /* 0x002e480000000000 */
[----:B0-----:R-:W-:Y:S01]  /*4e30*/  @!P0 FMUL R2, R2, 1.175494350822287508e-38 ;  /* 0x0080000002028820 */ /* 0x001fe20000400000 */
[----:B------:R-:W-:Y:S01]  /*4e40*/  FSETP.GEU.FTZ.AND P0, PT, |R13|, 4.1917929649353027344, PT ;  /* 0x4086232b0d00780b */ /* 0x000fe20003f1e200 */
[----:B-1----:R-:W0:Y:S02]  /*4e50*/  DFMA R46, R44, c[0x2][0x0], R12 ;  /* 0x008000002c2e7a2b */ /* 0x002e24000000000c */
[----:B------:R-:W-:-:S04]  /*4e60*/  FMUL.FTZ R2, R2, -1.4426950216293334961 ;  /* 0xbfb8aa3b02027820 */ /* 0x000fc80000410000 */
[----:B0-----:R-:W-:Y:S02]  /*4e70*/  DFMA R46, R44, c[0x2][0x8], R46 ;  /* 0x008002002c2e7a2b */ /* 0x001fe4000000002e */
[----:B------:R-:W0:Y:S02]  /*4e80*/  FRND R2, R2 ;  /* 0x0000000200027307 */ /* 0x000e240000201000 */
[----:B------:R-:W1:-:S06]  /*4e90*/  DADD R44, |R8|, -R38 ;  /* 0x00000000082c7229 */ /* 0x000e4c0000000a26 */
[----:B-1----:R-:W-:Y:S01]  /*4ea0*/  DFMA R44, |R8|, R42, R44 ;  /* 0x0000002a082c722b */ /* 0x002fe2000000022c */
[----:B0-----:R-:W-:Y:S02]  /*4eb0*/  FMUL.FTZ R4, R2, 1 ;  /* 0x3f80000002047820 */ /* 0x001fe40000410000 */
[----:B------:R-:W0:Y:S08]  /*4ec0*/  MUFU.EX2 R2, R2 ;  /* 0x0000000200027308 */ /* 0x000e300000000800 */
[----:B------:R0:W1:Y:S02]  /*4ed0*/  F2F.F64.F32 R40, R4 ;  /* 0x0000000400287310 */ /* 0x0000640000201800 */
[----:B0-----:R-:W-:Y:S01]  /*4ee0*/  FMUL.FTZ R4, R2, 1 ;  /* 0x3f80000002047820 */ /* 0x001fe20000410000 */
[----:B-1----:R0:W1:-:S02]  /*4ef0*/  DFMA R40, -R40, c[0x2][0x120], -R38 ;  /* 0x0080480028287a2b */ /* 0x0020440000000926 */
[----:B0-----:R-:W-:Y:S02]  /*4f00*/  IMAD.MOV.U32 R38, RZ, RZ, -0x5b8be47f ;  /* 0xa4741b81ff267424 */ /* 0x001fe400078e00ff */
        /* <DEDUP_REMOVED lines=11> */
[----:B0-----:R0:W1:Y:S02]  /*4fc0*/  DFMA R44, R40, R38, -R44 ;  /* 0x00000026282c722b */ /* 0x001064000000082c */
[----:B0-----:R-:W-:Y:S01]  /*4fd0*/  IMAD.MOV.U32 R38, RZ, RZ, 0x69ce2bdf ;  /* 0x69ce2bdfff267424 */ /* 0x001fe200078e00ff */
[----:B------:R-:W-:-:S03]  /*4fe0*/  MOV R39, 0x3e5ade15 ;  /* 0x3e5ade1500277802 */ /* 0x000fc60000000f00 */
[----:B-1----:R-:W-:-:S04]  /*4ff0*/  DADD R44, R40, R44 ;  /* 0x00000000282c7229 */ /* 0x002fc8000000002c */
[----:B------:R-:W0:-:S06]  /*5000*/  DFMA R38, R46, R38, c[0x2][0x10] ;  /* 0x008004002e26762b */ /* 0x000e0c0000000026 */
        /* <DEDUP_REMOVED lines=26> */
[----:B------:R-:W-:Y:S02]  /*51b0*/  @!P0 LEA R13, R12, 0x3ff00000, 0x14 ;  /* 0x3ff000000c0d8811 */ /* 0x000fe400078ea0ff */
[----:B------:R-:W-:-:S06]  /*51c0*/  @!P0 MOV R12, RZ ;  /* 0x000000ff000c8202 */ /* 0x000fcc0000000f00 */
[----:B------:R0:W1:-:S06]  /*51d0*/  @!P0 DMUL R38, R46, R12 ;  /* 0x0000000c2e268228 */ /* 0x00004c0000000000 */
.L_x_3412:
[----:B------:R-:W-:Y:S05]  /*51e0*/  BSYNC B1 ;  /* 0x0000000000017941 */ /* 0x000fea0003800000 */
.L_x_3411:
[----:B-1----:R-:W1:Y:S01]  /*51f0*/  DMUL R38, R38, c[0x2][0x128] ;  /* 0x00804a0026267a28 */ /* 0x002e620000000000 */
[----:B------:R-:W-:Y:S02]  /*5200*/  FSEL R40, R40, RZ, !P1 ;  /* 0x000000ff28287208 */ /* 0x000fe40004800000 */
[----:B------:R-:W-:-:S03]  /*5210*/  LOP3.LUT R41, R43, 0x80000000, R9, 0xb8, !PT ;  /* 0x800000002b297812 */ /* 0x000fc600078eb809 */
[----:B-1----:R-:W-:-:S04]  /*5220*/  DMUL R38, R38, R16 ;  /* 0x0000001026267228 */ /* 0x002fc80000000000 */
[----:B------:R-:W1:-:S06]  /*5230*/  DADD R40, R40, 1 ;  /* 0x3ff0000028287429 */ /* 0x000e4c0000000000 */
[----:B-1----:R-:W1:-:S06]  /*5240*/  DFMA R38, R40, 0.5, R38 ;  /* 0x3fe000002826782b */ /* 0x002e4c0000000026 */
[----:B-1----:R1:W3:-:S06]  /*5250*/  DMUL R14, R38, R14 ;  /* 0x0000000e260e7228 */ /* 0x0022cc0000000000 */
.L_x_3410:
[----:B------:R-:W-:Y:S05]  /*5260*/  BSYNC B0 ;  /* 0x0000000000007941 */ /* 0x000fea0003800000 */
.L_x_3409:
[----:B------:R-:W-:Y:S01]  /*5270*/  IADD3 R9, R51, 0x200, RZ ;  /* 0x0000020033097810 */ /* 0x000fe20007ffe0ff */
[----:B------:R-:W-:Y:S03]  /*5280*/  BSSY B0, `(.L_x_3413) ;  /* 0x000006b000007945 */ /* 0x000fe60003800000 */
[----:B------:R-:W-:-:S13]  /*5290*/  ISETP.GE.AND P0, PT, R9, R0, PT ;  /* 0x000000000900720c */ /* 0x000fda0003f06270 */
[----:B------:R-:W-:Y:S05]  /*52a0*/  @P0 BRA `(.L_x_3414) ;  /* 0x0000068000000947 */ /* 0x000fea0003800000 */
[C---:B------:R-:W4:Y:S01]  /*52b0*/  DMUL R16, R20.reuse, c[0x2][0x58] ;  /* 0x0080160014107a28 */ /* 0x040f220000000000 */
[----:B------:R-:W-:Y:S01]  /*52c0*/  IMAD.MOV.U32 R8, RZ, RZ, -0x4590d87 ;  /* 0xfba6f279ff087424 */ /* 0x000fe200078e00ff */
[----:B------:R-:W-:Y:S01]  /*52d0*/  BSSY B1, `(.L_x_3415) ;  /* 0x000005e000017945 */ /* 0x000fe20003800000 */
[----:B------:R-:W-:Y:S01]  /*52e0*/  IMAD.MOV.U32 R9, RZ, RZ, 0x3cf0679a ;  /* 0x3cf0679aff097424 */ /* 0x000fe200078e00ff */
[----:B0-----:R-:W0:-:S04]  /*52f0*/  DMUL R12, R20, -0.5 ;  /* 0xbfe00000140c7828 */ /* 0x001e080000000000 */
[----:B----4-:R-:W-:-:S04]  /*5300*/  DSETP.GE.AND P1, PT, |R16|, c[0x2][0x130], PT ;  /* 0x00804c001000762a */ /* 0x010fc80003f26200 */
[----:B------:R-:W4:-:S04]  /*5310*/  DFMA R8, |R16|, -R8, c[0x2][0x60] ;  /* 0x008018001008762b */ /* 0x000f080000000a08 */
[----:B0-----:R-:W-:-:S04]  /*5320*/  DMUL R12, R12, R20 ;  /* 0x000000140c0c7228 */ /* 0x001fc80000000000 */
[----:B----4-:R-:W0:-:S06]  /*5330*/  DFMA R8, |R16|, R8, c[0x2][0x68] ;  /* 0x00801a001008762b */ /* 0x010e0c0000000208 */
        /* <DEDUP_REMOVED lines=20> */
[C---:B01----:R0:W1:Y:S02]  /*5480*/  DFMA R40, |R16|.reuse, R8, c[0x2][0x110] ;  /* 0x008044001028762b */ /* 0x0430640000000208 */
[----:B0-----:R-:W-:Y:S02]  /*5490*/  IMAD.MOV.U32 R8, RZ, RZ, 0x652b82fe ;  /* 0x652b82feff087424 */ /* 0x001fe400078e00ff */
[----:B------:R-:W-:Y:S02]  /*54a0*/  IMAD.MOV.U32 R9, RZ, RZ, 0x3ff71547 ;  /* 0x3ff71547ff097424 */ /* 0x000fe400078e00ff */
[----:B-1----:R-:W0:-:S04]  /*54b0*/  DFMA R42, |R16|, R40, |R16| ;  /* 0x00000028102a722b */ /* 0x002e080000000610 */
[----:B------:R-:W1:Y:S02]  /*54c0*/  DFMA R8, R12, R8, 6.75539944105574400000e+15 ;  /* 0x433800000c08742b */ /* 0x000e640000000008 */
[----:B0-----:R-:W0:Y:S02]  /*54d0*/  F2F.F32.F64 R2, R42 ;  /* 0x0000002a00027310 */ /* 0x001e240000301000 */
[----:B------:R-:W-:-:S04]  /*54e0*/  DSETP.GEU.AND P0, PT, |R42|, c[0x2][0x118], PT ;  /* 0x008046002a00762a */ /* 0x000fc80003f0e200 */
[----:B-1----:R-:W1:-:S06]  /*54f0*/  DADD R36, R8, -6.75539944105574400000e+15 ;  /* 0xc338000008247429 */ /* 0x002e4c0000000000 */
[----:B-1----:R-:W1:-:S04]  /*5500*/  DFMA R44, R36, c[0x2][0x0], R12 ;  /* 0x00800000242c7a2b */ /* 0x002e48000000000c */
[----:B0-----:R-:W-:Y:S01]  /*5510*/  @!P0 FMUL R2, R2, 1.175494350822287508e-38 ;  /* 0x0080000002028820 */ /* 0x001fe20000400000 */
[----:B------:R-:W-:Y:S01]  /*5520*/  FSETP.GEU.FTZ.AND P0, PT, |R13|, 4.1917929649353027344, PT ;  /* 0x4086232b0d00780b */ /* 0x000fe20003f1e200 */
[----:B-1----:R0:W-:Y:S02]  /*5530*/  DFMA R36, R36, c[0x2][0x8], R44 ;  /* 0x0080020024247a2b */ /* 0x0021e4000000002c */
[----:B------:R-:W-:Y:S01]  /*5540*/  FMUL.FTZ R2, R2, -1.4426950216293334961 ;  /* 0xbfb8aa3b02027820 */ /* 0x000fe20000410000 */
[----:B0-----:R-:W-:Y:S01]  /*5550*/  MOV R44, 0xa4741b81 ;  /* 0xa4741b81002c7802 */ /* 0x001fe20000000f00 */
[----:B------:R-:W-:-:S04]  /*5560*/  IMAD.MOV.U32 R45, RZ, RZ, 0x3e5ae904 ;  /* 0x3e5ae904ff2d7424 */ /* 0x000fc800078e00ff */
[----:B------:R-:W0:Y:S02]  /*5570*/  FRND R2, R2 ;  /* 0x0000000200027307 */ /* 0x000e240000201000 */
[----:B0-----:R-:W-:-:S06]  /*5580*/  FMUL.FTZ R4, R2, 1 ;  /* 0x3f80000002047820 */ /* 0x001fcc0000410000 */
[----:B------:R-:W0:Y:S08]  /*5590*/  MUFU.EX2 R2, R2 ;  /* 0x0000000200027308 */ /* 0x000e300000000800 */
[----:B------:R0:W1:Y:S02]  /*55a0*/  F2F.F64.F32 R38, R4 ;  /* 0x0000000400267310 */ /* 0x0000640000201800 */
[----:B0-----:R-:W-:Y:S01]  /*55b0*/  FMUL.FTZ R4, R2, 1 ;  /* 0x3f80000002047820 */ /* 0x001fe20000410000 */
[----:B-1----:R-:W0:-:S04]  /*55c0*/  DFMA R38, -R38, c[0x2][0x120], -R42 ;  /* 0x0080480026267a2b */ /* 0x002e08000000092a */
[----:B------:R-:W1:-:S04]  /*55d0*/  DADD R42, |R16|, -R42 ;  /* 0x00000000102a7229 */ /* 0x000e480000000a2a */
[----:B0-----:R-:W0:-:S04]  /*55e0*/  DFMA R44, R38, R44, c[0x2][0x138] ;  /* 0x00804e00262c762b */ /* 0x001e08000000002c */
[----:B-1----:R1:W-:Y:S02]  /*55f0*/  DFMA R40, |R16|, R40, R42 ;  /* 0x000000281028722b */ /* 0x0023e4000000022a */
[----:B-1----:R-:W-:Y:S02]  /*5600*/  IMAD.MOV.U32 R42, RZ, RZ, 0x69ce2bdf ;  /* 0x69ce2bdfff2a7424 */ /* 0x002fe400078e00ff */
[----:B------:R-:W-:Y:S01]  /*5610*/  IMAD.MOV.U32 R43, RZ, RZ, 0x3e5ade15 ;  /* 0x3e5ade15ff2b7424 */ /* 0x000fe200078e00ff */
[----:B0-----:R-:W0:-:S05]  /*5620*/  DFMA R44, R38, R44, c[0x2][0x140] ;  /* 0x00805000262c762b */ /* 0x001e0a000000002c */
        /* <DEDUP_REMOVED lines=14> */
[----:B-1----:R1:W4:Y:S02]  /*5710*/  DFMA R46, R36, R42, c[0x2][0x48] ;  /* 0x00801200242e762b */ /* 0x002324000000002a */
[----:B-1----:R-:W1:Y:S02]  /*5720*/  F2F.F64.F32 R42, R4 ;  /* 0x00000004002a7310 */ /* 0x002e640000201800 */
[----:B0-----:R-:W0:-:S04]  /*5730*/  DMUL R44, R38, R44 ;  /* 0x0000002c262c7228 */ /* 0x001e080000000000 */
[----:B----4-:R-:W4:-:S04]  /*5740*/  DFMA R46, R36, R46, c[0x2][0x50] ;  /* 0x00801400242e762b */ /* 0x010f08000000002e */
[----:B0-----:R-:W0:-:S04]  /*5750*/  DFMA R40, R38, R44, -R40 ;  /* 0x0000002c2628722b */ /* 0x001e080000000828 */
[----:B----4-:R-:W4:-:S04]  /*5760*/  DFMA R46, R36, R46, 1 ;  /* 0x3ff00000242e742b */ /* 0x010f08000000002e */
[----:B0-----:R-:W-:-:S04]  /*5770*/  DADD R40, R38, R40 ;  /* 0x0000000026287229 */ /* 0x001fc80000000028 */
[----:B-1----:R-:W0:-:S04]  /*5780*/  DADD R38, -R42, 1 ;  /* 0x3ff000002a267429 */ /* 0x002e080000000100 */
[----:B----4-:R-:W1:-:S04]  /*5790*/  DFMA R36, R36, R46, 1 ;  /* 0x3ff000002424742b */ /* 0x010e48000000002e */
[----:B0-----:R1:W0:-:S06]  /*57a0*/  DFMA R42, R42, -R40, R38 ;  /* 0x800000282a2a722b */ /* 0x00120c0000000026 */
[----:B-1----:R-:W-:Y:S01]  /*57b0*/  IMAD R39, R8, 0x100000, R37 ;  /* 0x0010000008277824 */ /* 0x002fe200078e0225 */
[----:B------:R-:W-:-:S03]  /*57c0*/  MOV R38, R36 ;  /* 0x0000002400267202 */ /* 0x000fc60000000f00 */
        /* <DEDUP_REMOVED lines=14> */
.L_x_3416:
[----:B------:R-:W-:Y:S05]  /*58b0*/  BSYNC B1 ;  /* 0x0000000000017941 */ /* 0x000fea0003800000 */
.L_x_3415:
[----:B-1----:R-:W1:Y:S01]  /*58c0*/  DMUL R38, R38, c[0x2][0x128] ;  /* 0x00804a0026267a28 */ /* 0x002e620000000000 */
[----:B------:R-:W-:Y:S02]  /*58d0*/  FSEL R42, R42, RZ, !P1 ;  /* 0x000000ff2a2a7208 */ /* 0x000fe40004800000 */
[----:B------:R-:W-:-:S03]  /*58e0*/  LOP3.LUT R43, R41, 0x80000000, R17, 0xb8, !PT ;  /* 0x80000000292b7812 */ /* 0x000fc600078eb811 */
[----:B-1----:R-:W-:-:S04]  /*58f0*/  DMUL R38, R38, R20 ;  /* 0x0000001426267228 */ /* 0x002fc80000000000 */
[----:B------:R-:W1:-:S06]  /*5900*/  DADD R42, R42, 1 ;  /* 0x3ff000002a2a7429 */ /* 0x000e4c0000000000 */
[----:B-1----:R-:W1:-:S06]  /*5910*/  DFMA R38, R42, 0.5, R38 ;  /* 0x3fe000002a26782b */ /* 0x002e4c0000000026 */
[----:B-1----:R1:W4:-:S06]  /*5920*/  DMUL R18, R38, R18 ;  /* 0x0000001226127228 */ /* 0x00230c0000000000 */
.L_x_3414:
[----:B------:R-:W-:Y:S05]  /*5930*/  BSYNC B0 ;  /* 0x0000000000007941 */ /* 0x000fea0003800000 */
.L_x_3413:
[----:B0-----:R-:W-:Y:S01]  /*5940*/  IADD3 R9, R51, 0x280, RZ ;  /* 0x0000028033097810 */ /* 0x001fe20007ffe0ff */
[----:B------:R-:W-:Y:S03]  /*5950*/  BSSY B0, `(.L_x_3417) ;  /* 0x000006b000007945 */ /* 0x000fe60003800000 */
[----:B------:R-:W-:-:S13]  /*5960*/  ISETP.GE.AND P0, PT, R9, R0, PT ;  /* 0x000000000900720c */ /* 0x000fda0003f06270 */
[----:B------:R-:W-:Y:S05]  /*5970*/  @P0 BRA `(.L_x_3418) ;  /* 0x0000068000000947 */ /* 0x000fea0003800000 */
[C---:B------:R-:W0:Y:S01]  /*5980*/  DMUL R16, R24.reuse, c[0x2][0x58] ;  /* 0x0080160018107a28 */ /* 0x040e220000000000 */
[----:B------:R-:W-:Y:S01]  /*5990*/  IMAD.MOV.U32 R8, RZ, RZ, -0x4590d87 ;  /* 0xfba6f279ff087424 */ /* 0x000fe200078e00ff */
[----:B------:R-:W-:Y:S01]  /*59a0*/  MOV R9, 0x3cf0679a ;  /* 0x3cf0679a00097802 */ /* 0x000fe20000000f00 */
[----:B-1----:R-:W-:Y:S01]  /*59b0*/  IMAD.MOV.U32 R42, RZ, RZ, -0x5b8be47f ;  /* 0xa4741b81ff2a7424 */ /* 0x002fe200078e00ff */
[----:B------:R-:W1:Y:S01]  /*59c0*/  DMUL R12, R24, -0.5 ;  /* 0xbfe00000180c7828 */ /* 0x000e620000000000 */
[----:B------:R-:W-:Y:S01]  /*59d0*/  MOV R43, 0x3e5ae904 ;  /* 0x3e5ae904002b7802 */ /* 0x000fe20000000f00 */
[----:B------:R-:W-:Y:S02]  /*59e0*/  BSSY B1, `(.L_x_3419) ;  /* 0x000005a000017945 */ /* 0x000fe40003800000 */
[----:B0-----:R-:W0:-:S04]  /*59f0*/  DFMA R8, |R16|, -R8, c[0x2][0x60] ;  /* 0x008018001008762b */ /* 0x001e080000000a08 */
[----:B-1----:R-:W-:-:S04]  /*5a00*/  DMUL R12, R12, R24 ;  /* 0x000000180c0c7228 */ /* 0x002fc80000000000 */
[----:B0-----:R-:W0:-:S04]  /*5a10*/  DFMA R8, |R16|, R8, c[0x2][0x68] ;  /* 0x00801a001008762b */ /* 0x001e080000000208 */
[----:B------:R-:W-:-:S04]  /*5a20*/  DSETP.GE.AND P1, PT, |R16|, c[0x2][0x130], PT ;  /* 0x00804c001000762a */ /* 0x000fc80003f26200 */
        /* <DEDUP_REMOVED lines=20> */
[C---:B0-----:R0:W1:Y:S02]  /*5b70*/  DFMA R20, |R16|.reuse, R8, c[0x2][0x110] ;  /* 0x008044001014762b */ /* 0x0410640000000208 */
        /* <DEDUP_REMOVED lines=10> */
[----:B-1----:R0:W1:Y:S02]  /*5c20*/  DFMA R40, R40, c[0x2][0x8], R44 ;  /* 0x0080020028287a2b */ /* 0x002064000000002c */
[----:B------:R-:W-:Y:S02]  /*5c30*/  FMUL.FTZ R2, R2, -1.4426950216293334961 ;  /* 0xbfb8aa3b02027820 */ /* 0x000fe40000410000 */
[----:B0-----:R-:W-:Y:S02]  /*5c40*/  IMAD.MOV.U32 R44, RZ, RZ, 0x69ce2bdf ;  /* 0x69ce2bdfff2c7424 */ /* 0x001fe400078e00ff */
[----:B------:R-:W-:Y:S02]  /*5c50*/  IMAD.MOV.U32 R45, RZ, RZ, 0x3e5ade15 ;  /* 0x3e5ade15ff2d7424 */ /* 0x000fe400078e00ff */
[----:B------:R-:W0:Y:S04]  /*5c60*/  FRND R2, R2 ;  /* 0x0000000200027307 */ /* 0x000e280000201000 */
[----:B-1----:R-:W1:-:S06]  /*5c70*/  DFMA R44, R40, R44, c[0x2][0x10] ;  /* 0x00800400282c762b */ /* 0x002e4c000000002c */
[----:B-1----:R-:W1:Y:S01]  /*5c80*/  DFMA R44, R40, R44, c[0x2][0x18] ;  /* 0x00800600282c762b */ /* 0x002e62000000002c */
[----:B0-----:R-:W-:-:S05]  /*5c90*/  FMUL.FTZ R4, R2, 1 ;  /* 0x3f80000002047820 */ /* 0x001fca0000410000 */
[C---:B-1----:R-:W0:Y:S01]  /*5ca0*/  DFMA R44, R40.reuse, R44, c[0x2][0x20] ;  /* 0x00800800282c762b */ /* 0x042e22000000002c */
[----:B------:R-:W1:Y:S05]  /*5cb0*/  MUFU.EX2 R2, R2 ;  /* 0x0000000200027308 */ /* 0x000e6a0000000800 */
[----:B0-----:R-:W0:-:S03]  /*5cc0*/  DFMA R44, R40, R44, c[0x2][0x28] ;  /* 0x00800a00282c762b */ /* 0x001e06000000002c */
[----:B------:R1:W5:Y:S03]  /*5cd0*/  F2F.F64.F32 R38, R4 ;  /* 0x0000000400267310 */ /* 0x0003660000201800 */
[----:B0-----:R-:W-:Y:S01]  /*5ce0*/  DFMA R44, R40, R44, c[0x2][0x30] ;  /* 0x00800c00282c762b */ /* 0x001fe2000000002c */
[----:B-1----:R-:W-:-:S03]  /*5cf0*/  FMUL.FTZ R4, R2, 1 ;  /* 0x3f80000002047820 */ /* 0x002fc60000410000 */
[----:B-----5:R-:W0:-:S04]  /*5d00*/  DFMA R38, -R38, c[0x2][0x120], -R36 ;  /* 0x0080480026267a2b */ /* 0x020e080000000924 */
[----:B------:R-:W1:-:S04]  /*5d10*/  DADD R36, |R16|, -R36 ;  /* 0x0000000010247229 */ /* 0x000e480000000a24 */
[----:B0-----:R-:W0:-:S04]  /*5d20*/  DFMA R42, R38, R42, c[0x2][0x138] ;  /* 0x00804e00262a762b */ /* 0x001e08000000002a */
[----:B-1----:R-:W-:-:S04]  /*5d30*/  DFMA R36, |R16|, R20, R36 ;  /* 0x000000141024722b */ /* 0x002fc80000000224 */
[----:B0-----:R-:W0:-:S04]  /*5d40*/  DFMA R42, R38, R42, c[0x2][0x140] ;  /* 0x00805000262a762b */ /* 0x001e08000000002a */
[----:B------:R-:W1:-:S04]  /*5d50*/  DFMA R20, R40, R44, c[0x2][0x38] ;  /* 0x00800e002814762b */ /* 0x000e48000000002c */
[----:B0-----:R-:W0:-:S04]  /*5d60*/  DFMA R42, R38, R42, c[0x2][0x148] ;  /* 0x00805200262a762b */ /* 0x001e08000000002a */
[----:B-1----:R-:W1:-:S04]  /*5d70*/  DFMA R20, R40, R20, c[0x2][0x40] ;  /* 0x008010002814762b */ /* 0x002e480000000014 */
[----:B0-----:R-:W0:-:S04]  /*5d80*/  DFMA R42, R38, R42, c[0x2][0x150] ;  /* 0x00805400262a762b */ /* 0x001e08000000002a */
[----:B-1----:R-:W1:-:S04]  /*5d90*/  DFMA R20, R40, R20, c[0x2][0x48] ;  /* 0x008012002814762b */ /* 0x002e480000000014 */
[----:B0-----:R-:W0:-:S04]  /*5da0*/  DFMA R42, R38, R42, c[0x2][0x158] ;  /* 0x00805600262a762b */ /* 0x001e08000000002a */
[----:B-1----:R-:W-:-:S04]  /*5db0*/  DFMA R20, R40, R20, c[0x2][0x50] ;  /* 0x008014002814762b */ /* 0x002fc80000000014 */
[----:B0-----:R-:W0:-:S06]  /*5dc0*/  DFMA R42, R38, R42, c[0x2][0x160] ;  /* 0x00805800262a762b */ /* 0x001e0c000000002a */
[----:B0-----:R-:W0:-:S06]  /*5dd0*/  DFMA R42, R38, R42, c[0x2][0x168] ;  /* 0x00805a00262a762b */ /* 0x001e0c000000002a */
[----:B0-----:R-:W0:-:S06]  /*5de0*/  DFMA R42, R38, R42, c[0x2][0x170] ;  /* 0x00805c00262a762b */ /* 0x001e0c000000002a */
[----:B0-----:R0:W1:-:S04]  /*5df0*/  DFMA R44, R38, R42, c[0x2][0x178] ;  /* 0x00805e00262c762b */ /* 0x001048000000002a */
[----:B0-----:R-:W0:Y:S02]  /*5e00*/  F2F.F64.F32 R42, R4 ;  /* 0x00000004002a7310 */ /* 0x001e240000201800 */
[----:B-1----:R-:W1:-:S06]  /*5e10*/  DMUL R44, R38, R44 ;  /* 0x0000002c262c7228 */ /* 0x002e4c0000000000 */
[----:B-1----:R-:W1:-:S04]  /*5e20*/  DFMA R44, R38, R44, -R36 ;  /* 0x0000002c262c722b */ /* 0x002e480000000824 */
[----:B------:R-:W5:-:S04]  /*5e30*/  DFMA R36, R40, R20, 1 ;  /* 0x3ff000002824742b */ /* 0x000f480000000014 */
[----:B0-----:R-:W-:-:S04]  /*5e40*/  DADD R20, -R42, 1 ;  /* 0x3ff000002a147429 */ /* 0x001fc80000000100 */
[----:B-1----:R-:W0:-:S04]  /*5e50*/  DADD R44, R38, R44 ;  /* 0x00000000262c7229 */ /* 0x002e08000000002c */
[----:B-----5:R-:W1:-:S04]  /*5e60*/  DFMA R40, R40, R36, 1 ;  /* 0x3ff000002828742b */ /* 0x020e480000000024 */
[----:B0-----:R-:W0:-:S06]  /*5e70*/  DFMA R20, R42, -R44, R20 ;  /* 0x8000002c2a14722b */ /* 0x001e0c0000000014 */
        /* <DEDUP_REMOVED lines=16> */
.L_x_3420:
[----:B------:R-:W-:Y:S05]  /*5f80*/  BSYNC B1 ;  /* 0x0000000000017941 */ /* 0x000fea0003800000 */
.L_x_3419:
[----:B-1----:R-:W1:Y:S01]  /*5f90*/  DMUL R36, R36, c[0x2][0x128] ;  /* 0x00804a0024247a28 */ /* 0x002e620000000000 */
[----:B------:R-:W-:Y:S02]  /*5fa0*/  FSEL R20, R20, RZ, !P1 ;  /* 0x000000ff14147208 */ /* 0x000fe40004800000 */
[----:B------:R-:W-:-:S03]  /*5fb0*/  LOP3.LUT R21, R39, 0x80000000, R17, 0xb8, !PT ;  /* 0x8000000027157812 */ /* 0x000fc600078eb811 */
[----:B-1----:R-:W-:-:S04]  /*5fc0*/  DMUL R36, R36, R24 ;  /* 0x0000001824247228 */ /* 0x002fc80000000000 */
[----:B------:R-:W1:-:S06]  /*5fd0*/  DADD R20, R20, 1 ;  /* 0x3ff0000014147429 */ /* 0x000e4c0000000000 */
[----:B-1----:R-:W1:-:S06]  /*5fe0*/  DFMA R20, R20, 0.5, R36 ;  /* 0x3fe000001414782b */ /* 0x002e4c0000000024 */
[----:B-1----:R1:W0:-:S06]  /*5ff0*/  DMUL R22, R20, R22 ;  /* 0x0000001614167228 */ /* 0x00220c0000000000 */
.L_x_3418:
[----:B------:R-:W-:Y:S05]  /*6000*/  BSYNC B0 ;  /* 0x0000000000007941 */ /* 0x000fea0003800000 */
.L_x_3417:
[----:B0-----:R-:W-:Y:S01]  /*6010*/  IADD3 R9, R51, 0x300, RZ ;  /* 0x0000030033097810 */ /* 0x001fe20007ffe0ff */
[----:B------:R-:W-:Y:S03]  /*6020*/  BSSY B0, `(.L_x_3421) ;  /* 0x000006b000007945 */ /* 0x000fe60003800000 */
[----:B------:R-:W-:-:S13]  /*6030*/  ISETP.GE.AND P0, PT, R9, R0, PT ;  /* 0x000000000900720c */ /* 0x000fda0003f06270 */
[----:B------:R-:W-:Y:S05]  /*6040*/  @P0 BRA `(.L_x_3422) ;  /* 0x0000068000000947 */ /* 0x000fea0003800000 */
[----:B------:R-:W0:Y:S01]  /*6050*/  DMUL R8, R28, c[0x2][0x58] ;  /* 0x008016001c087a28 */ /* 0x000e220000000000 */
[----:B------:R-:W-:Y:S01]  /*6060*/  MOV R12, 0xfba6f279 ;  /* 0xfba6f279000c7802 */ /* 0x000fe20000000f00 */
[----:B------:R-:W-:Y:S01]  /*6070*/  IMAD.MOV.U32 R13, RZ, RZ, 0x3cf0679a ;  /* 0x3cf0679aff0d7424 */ /* 0x000fe200078e00ff */
[----:B-1----:R-:W-:Y:S01]  /*6080*/  MOV R38, 0xa4741b81 ;  /* 0xa4741b8100267802 */ /* 0x002fe20000000f00 */
[----:B------:R-:W-:Y:S01]  /*6090*/  IMAD.MOV.U32 R16, RZ, RZ, 0x652b82fe ;  /* 0x652b82feff107424 */ /* 0x000fe200078e00ff */
[----:B------:R-:W-:Y:S01]  /*60a0*/  BSSY B1, `(.L_x_3423) ;  /* 0x000005b000017945 */ /* 0x000fe20003800000 */
[----:B------:R-:W-:Y:S01]  /*60b0*/  IMAD.MOV.U32 R17, RZ, RZ, 0x3ff71547 ;  /* 0x3ff71547ff117424 */ /* 0x000fe200078e00ff */
[C---:B0-----:R-:W-:Y:S01]  /*60c0*/  DSETP.GE.AND P1, PT, |R8|.reuse, c[0x2][0x130], PT ;  /* 0x00804c000800762a */ /* 0x041fe20003f26200 */
[----:B------:R-:W-:Y:S02]  /*60d0*/  IMAD.MOV.U32 R39, RZ, RZ, 0x3e5ae904 ;  /* 0x3e5ae904ff277424 */ /* 0x000fe400078e00ff */
[----:B------:R-:W-:Y:S01]  /*60e0*/  IMAD.MOV.U32 R44, RZ, RZ, 0x69ce2bdf ;  /* 0x69ce2bdfff2c7424 */ /* 0x000fe200078e00ff */
[----:B------:R-:W0:Y:S01]  /*60f0*/  DFMA R12, |R8|, -R12, c[0x2][0x60] ;  /* 0x00801800080c762b */ /* 0x000e220000000a0c */
        /* <DEDUP_REMOVED lines=44> */
[----:B-1----:R-:W1:Y:S02]  /*63c0*/  F2F.F64.F32 R36, R4 ;  /* 0x0000000400247310 */ /* 0x002e640000201800 */
[----:B0-----:R-:W0:-:S04]  /*63d0*/  DFMA R40, R20, R38, c[0x2][0x140] ;  /* 0x008050001428762b */ /* 0x001e080000000026 */
[----:B------:R-:W5:-:S04]  /*63e0*/  DFMA R38, R24, R44, c[0x2][0x10] ;  /* 0x008004001826762b */ /* 0x000f48000000002c */
[----:B0-----:R-:W0:-:S04]  /*63f0*/  DFMA R40, R20, R40, c[0x2][0x148] ;  /* 0x008052001428762b */ /* 0x001e080000000028 */
[----:B-----5:R-:W5:-:S04]  /*6400*/  DFMA R38, R24, R38, c[0x2][0x18] ;  /* 0x008006001826762b */ /* 0x020f480000000026 */
        /* <DEDUP_REMOVED lines=12> */
[----:B0-----:R-:W0:-:S04]  /*64d0*/  DMUL R40, R20, R40 ;  /* 0x0000002814287228 */ /* 0x001e080000000000 */
[----:B-----5:R-:W5:-:S04]  /*64e0*/  DFMA R38, R24, R38, c[0x2][0x50] ;  /* 0x008014001826762b */ /* 0x020f480000000026 */
[----:B0-----:R-:W0:-:S04]  /*64f0*/  DFMA R40, R20, R40, -R42 ;  /* 0x000000281428722b */ /* 0x001e08000000082a */
[----:B-----5:R-:W5:-:S04]  /*6500*/  DFMA R38, R24, R38, 1 ;  /* 0x3ff000001826742b */ /* 0x020f480000000026 */
[----:B-1----:R-:W-:-:S04]  /*6510*/  DADD R42, -R36, 1 ;  /* 0x3ff00000242a7429 */ /* 0x002fc80000000100 */
[----:B0-----:R-:W0:-:S04]  /*6520*/  DADD R40, R20, R40 ;  /* 0x0000000014287229 */ /* 0x001e080000000028 */
[----:B-----5:R-:W1:-:S04]  /*6530*/  DFMA R24, R24, R38, 1 ;  /* 0x3ff000001818742b */ /* 0x020e480000000026 */
[----:B0-----:R-:W0:-:S06]  /*6540*/  DFMA R36, R36, -R40, R42 ;  /* 0x800000282424722b */ /* 0x001e0c000000002a */
[----:B-1----:R-:W-:Y:S01]  /*6550*/  LEA R21, R16, R25, 0x14 ;  /* 0x0000001910157211 */ /* 0x002fe200078ea0ff */
[----:B------:R-:W-:-:S03]  /*6560*/  IMAD.MOV.U32 R20, RZ, RZ, R24 ;  /* 0x000000ffff147224 */ /* 0x000fc600078e0018 */
        /* <DEDUP_REMOVED lines=14> */
.L_x_3424:
[----:B------:R-:W-:Y:S05]  /*6650*/  BSYNC B1 ;  /* 0x0000000000017941 */ /* 0x000fea0003800000 */
.L_x_3423:
[----:B-1----:R-:W1:Y:S01]  /*6660*/  DMUL R20, R20, c[0x2][0x128] ;  /* 0x00804a0014147a28 */ /* 0x002e620000000000 */
[----:B------:R-:W-:Y:S02]  /*6670*/  FSEL R36, R36, RZ, !P1 ;  /* 0x000000ff24247208 */ /* 0x000fe40004800000 */
[----:B------:R-:W-:-:S03]  /*6680*/  LOP3.LUT R37, R39, 0x80000000, R9, 0xb8, !PT ;  /* 0x8000000027257812 */ /* 0x000fc600078eb809 */
[----:B-1----:R-:W-:-:S04]  /*6690*/  DMUL R20, R20, R28 ;  /* 0x0000001c14147228 */ /* 0x002fc80000000000 */
[----:B------:R-:W1:-:S06]  /*66a0*/  DADD R36, R36, 1 ;  /* 0x3ff0000024247429 */ /* 0x000e4c0000000000 */
[----:B-1----:R-:W1:-:S06]  /*66b0*/  DFMA R20, R36, 0.5, R20 ;  /* 0x3fe000002414782b */ /* 0x002e4c0000000014 */
[----:B-1----:R1:W0:-:S06]  /*66c0*/  DMUL R26, R20, R26 ;  /* 0x0000001a141a7228 */ /* 0x00220c0000000000 */
.L_x_3422:
[----:B------:R-:W-:Y:S05]  /*66d0*/  BSYNC B0 ;  /* 0x0000000000007941 */ /* 0x000fea0003800000 */
.L_x_3421:
[----:B------:R-:W-:Y:S01]  /*66e0*/  IADD3 R9, R51, 0x380, RZ ;  /* 0x0000038033097810 */ /* 0x000fe20007ffe0ff */
[----:B------:R-:W-:Y:S03]  /*66f0*/  BSSY B0, `(.L_x_3425) ;  /* 0x000006b000007945 */ /* 0x000fe60003800000 */
[----:B------:R-:W-:-:S13]  /*6700*/  ISETP.GE.AND P0, PT, R9, R0, PT ;  /* 0x000000000900720c */ /* 0x000fda0003f06270 */
[----:B------:R-:W-:Y:S05]  /*6710*/  @P0 BRA `(.L_x_3426) ;  /* 0x0000068000000947 */ /* 0x000fea0003800000 */
[C---:B------:R-:W5:Y:S01]  /*6720*/  DMUL R16, R32.reuse, c[0x2][0x58] ;  /* 0x0080160020107a28 */ /* 0x040f620000000000 */
[----:B------:R-:W-:Y:S01]  /*6730*/  IMAD.MOV.U32 R8, RZ, RZ, -0x4590d87 ;  /* 0xfba6f279ff087424 */ /* 0x000fe200078e00ff */
[----:B------:R-:W-:Y:S01]  /*6740*/  BSSY B1, `(.L_x_3427) ;  /* 0x000005e000017945 */ /* 0x000fe20003800000 */
[----:B------:R-:W-:Y:S01]  /*6750*/  IMAD.MOV.U32 R9, RZ, RZ, 0x3cf0679a ;  /* 0x3cf0679aff097424 */ /* 0x000fe200078e00ff */
[----:B0-----:R-:W0:Y:S01]  /*6760*/  DMUL R12, R32, -0.5 ;  /* 0xbfe00000200c7828 */ /* 0x001e220000000000 */
[----:B-1----:R-:W-:Y:S02]  /*6770*/  IMAD.MOV.U32 R40, RZ, RZ, -0x5b8be47f ;  /* 0xa4741b81ff287424 */ /* 0x002fe400078e00ff */
[----:B------:R-:W-:Y:S01]  /*6780*/  IMAD.MOV.U32 R41, RZ, RZ, 0x3e5ae904 ;  /* 0x3e5ae904ff297424 */ /* 0x000fe200078e00ff */
[----:B-----5:R-:W-:-:S04]  /*6790*/  DSETP.GE.AND P1, PT, |R16|, c[0x2][0x130], PT ;  /* 0x00804c001000762a */ /* 0x020fc80003f26200 */
[----:B------:R-:W1:-:S04]  /*67a0*/  DFMA R8, |R16|, -R8, c[0x2][0x60] ;  /* 0x008018001008762b */ /* 0x000e480000000a08 */
[----:B0-----:R-:W-:-:S04]  /*67b0*/  DMUL R12, R12, R32 ;  /* 0x000000200c0c7228 */ /* 0x001fc80000000000 */
        /* <DEDUP_REMOVED lines=21> */
[----:B0-----:R0:W1:Y:S02]  /*6910*/  DFMA R24, |R16|, R8, c[0x2][0x110] ;  /* 0x008044001018762b */ /* 0x0010640000000208 */
[----:B0-----:R-:W-:Y:S01]  /*6920*/  IMAD.MOV.U32 R8, RZ, RZ, 0x652b82fe ;  /* 0x652b82feff087424 */ /* 0x001fe200078e00ff */
[----:B------:R-:W-:-:S03]  /*6930*/  MOV R9, 0x3ff71547 ;  /* 0x3ff7154700097802 */ /* 0x000fc60000000f00 */
[----:B-1----:R-:W0:-:S04]  /*6940*/  DFMA R28, |R16|, R24, |R16| ;  /* 0x00000018101c722b */ /* 0x002e080000000610 */
[----:B------:R-:W1:Y:S02]  /*6950*/  DFMA R8, R12, R8, 6.75539944105574400000e+15 ;  /* 0x433800000c08742b */ /* 0x000e640000000008 */
[----:B0-----:R-:W0:Y:S02]  /*6960*/  F2F.F32.F64 R2, R28 ;  /* 0x0000001c00027310 */ /* 0x001e240000301000 */
[----:B------:R-:W-:-:S04]  /*6970*/  DSETP.GEU.AND P0, PT, |R28|, c[0x2][0x118], PT ;  /* 0x008046001c00762a */ /* 0x000fc80003f0e200 */
[----:B-1----:R-:W1:-:S04]  /*6980*/  DADD R36, R8, -6.75539944105574400000e+15 ;  /* 0xc338000008247429 */ /* 0x002e480000000000 */
[----:B------:R-:W5:-:S04]  /*6990*/  DADD R42, |R16|, -R28 ;  /* 0x00000000102a7229 */ /* 0x000f480000000a1c */
[----:B-1----:R-:W1:Y:S02]  /*69a0*/  DFMA R38, R36, c[0x2][0x0], R12 ;  /* 0x0080000024267a2b */ /* 0x002e64000000000c */
[----:B0-----:R-:W-:Y:S01]  /*69b0*/  @!P0 FMUL R2, R2, 1.175494350822287508e-38 ;  /* 0x0080000002028820 */ /* 0x001fe20000400000 */
[----:B------:R-:W-:Y:S01]  /*69c0*/  FSETP.GEU.FTZ.AND P0, PT, |R13|, 4.1917929649353027344, PT ;  /* 0x4086232b0d00780b */ /* 0x000fe20003f1e200 */
[----:B-----5:R-:W-:Y:S02]  /*69d0*/  DFMA R24, |R16|, R24, R42 ;  /* 0x000000181018722b */ /* 0x020fe4000000022a */
[----:B------:R-:W-:Y:S02]  /*69e0*/  FMUL.FTZ R2, R2, -1.4426950216293334961 ;  /* 0xbfb8aa3b02027820 */ /* 0x000fe40000410000 */
[----:B-1----:R0:W1:Y:S02]  /*69f0*/  DFMA R36, R36, c[0x2][0x8], R38 ;  /* 0x0080020024247a2b */ /* 0x0020640000000026 */
[----:B0-----:R-:W-:Y:S01]  /*6a00*/  IMAD.MOV.U32 R38, RZ, RZ, 0x69ce2bdf ;  /* 0x69ce2bdfff267424 */ /* 0x001fe200078e00ff */
[----:B------:R-:W-:Y:S01]  /*6a10*/  MOV R39, 0x3e5ade15 ;  /* 0x3e5ade1500277802 */ /* 0x000fe20000000f00 */
[----:B------:R-:W0:Y:S05]  /*6a20*/  FRND R2, R2 ;  /* 0x0000000200027307 */ /* 0x000e2a0000201000 */
[----:B-1----:R-:W1:-:S06]  /*6a30*/  DFMA R38, R36, R38, c[0x2][0x10] ;  /* 0x008004002426762b */ /* 0x002e4c0000000026 */
[----:B-1----:R-:W1:Y:S01]  /*6a40*/  DFMA R38, R36, R38, c[0x2][0x18] ;  /* 0x008006002426762b */ /* 0x002e620000000026 */
[----:B0-----:R-:W-:-:S05]  /*6a50*/  FMUL.FTZ R4, R2, 1 ;  /* 0x3f80000002047820 */ /* 0x001fca0000410000 */
[----:B-1----:R-:W0:Y:S01]  /*6a60*/  DFMA R38, R36, R38, c[0x2][0x20] ;  /* 0x008008002426762b */ /* 0x002e220000000026 */
[----:B------:R-:W1:Y:S08]  /*6a70*/  MUFU.EX2 R2, R2 ;  /* 0x0000000200027308 */ /* 0x000e700000000800 */
[----:B------:R1:W5:Y:S02]  /*6a80*/  F2F.F64.F32 R20, R4 ;  /* 0x0000000400147310 */ /* 0x0003640000201800 */
[----:B-1----:R-:W-:Y:S01]  /*6a90*/  FMUL.FTZ R4, R2, 1 ;  /* 0x3f80000002047820 */ /* 0x002fe20000410000 */
[----:B-----5:R-:W1:-:S04]  /*6aa0*/  DFMA R20, -R20, c[0x2][0x120], -R28 ;  /* 0x0080480014147a2b */ /* 0x020e48000000091c */
[----:B0-----:R-:W0:-:S04]  /*6ab0*/  DFMA R28, R36, R38, c[0x2][0x28] ;  /* 0x00800a00241c762b */ /* 0x001e080000000026 */
[----:B-1----:R-:W1:-:S04]  /*6ac0*/  DFMA R40, R20, R40, c[0x2][0x138] ;  /* 0x00804e001428762b */ /* 0x002e480000000028 */
[----:B0-----:R-:W0:-:S04]  /*6ad0*/  DFMA R28, R36, R28, c[0x2][0x30] ;  /* 0x00800c00241c762b */ /* 0x001e08000000001c */
[----:B-1----:R-:W1:-:S04]  /*6ae0*/  DFMA R40, R20, R40, c[0x2][0x140] ;  /* 0x008050001428762b */ /* 0x002e480000000028 */
[----:B0-----:R-:W0:-:S04]  /*6af0*/  DFMA R28, R36, R28, c[0x2][0x38] ;  /* 0x00800e00241c762b */ /* 0x001e08000000001c */
[----:B-1----:R-:W1:-:S04]  /*6b00*/  DFMA R40, R20, R40, c[0x2][0x148] ;  /* 0x008052001428762b */ /* 0x002e480000000028 */
[----:B0-----:R0:W5:Y:S02]  /*6b10*/  DFMA R38, R36, R28, c[0x2][0x40] ;  /* 0x008010002426762b */ /* 0x001164000000001c */
[----:B0-----:R-:W0:Y:S02]  /*6b20*/  F2F.F64.F32 R28, R4 ;  /* 0x00000004001c7310 */ /* 0x001e240000201800 */
[----:B-1----:R-:W1:-:S04]  /*6b30*/  DFMA R40, R20, R40, c[0x2][0x150] ;  /* 0x008054001428762b */ /* 0x002e480000000028 */
[----:B-----5:R-:W5:-:S04]  /*6b40*/  DFMA R38, R36, R38, c[0x2][0x48] ;  /* 0x008012002426762b */ /* 0x020f480000000026 */
[----:B-1----:R-:W1:-:S04]  /*6b50*/  DFMA R40, R20, R40, c[0x2][0x158] ;  /* 0x008056001428762b */ /* 0x002e480000000028 */
[----:B-----5:R-:W5:-:S04]  /*6b60*/  DFMA R38, R36, R38, c[0x2][0x50] ;  /* 0x008014002426762b */ /* 0x020f480000000026 */
[----:B-1----:R-:W1:-:S04]  /*6b70*/  DFMA R40, R20, R40, c[0x2][0x160] ;  /* 0x008058001428762b */ /* 0x002e480000000028 */
[----:B-----5:R-:W5:-:S04]  /*6b80*/  DFMA R38, R36, R38, 1 ;  /* 0x3ff000002426742b */ /* 0x020f480000000026 */
[----:B-1----:R-:W1:-:S04]  /*6b90*/  DFMA R40, R20, R40, c[0x2][0x168] ;  /* 0x00805a001428762b */ /* 0x002e480000000028 */
[----:B-----5:R-:W-:-:S04]  /*6ba0*/  DFMA R36, R36, R38, 1 ;  /* 0x3ff000002424742b */ /* 0x020fc80000000026 */
[----:B-1----:R-:W1:-:S06]  /*6bb0*/  DFMA R40, R20, R40, c[0x2][0x170] ;  /* 0x00805c001428762b */ /* 0x002e4c0000000028 */
[----:B-1----:R-:W1:-:S06]  /*6bc0*/  DFMA R40, R20, R40, c[0x2][0x178] ;  /* 0x00805e001428762b */ /* 0x002e4c0000000028 */
[----:B-1----:R-:W1:-:S06]  /*6bd0*/  DMUL R40, R20, R40 ;  /* 0x0000002814287228 */ /* 0x002e4c0000000000 */
[----:B-1----:R-:W1:-:S04]  /*6be0*/  DFMA R24, R20, R40, -R24 ;  /* 0x000000281418722b */ /* 0x002e480000000818 */
[----:B0-----:R-:W-:-:S04]  /*6bf0*/  DADD R40, -R28, 1 ;  /* 0x3ff000001c287429 */ /* 0x001fc80000000100 */
[----:B-1----:R0:W1:Y:S02]  /*6c00*/  DADD R24, R20, R24 ;  /* 0x0000000014187229 */ /* 0x0020640000000018 */
[----:B0-----:R-:W-:Y:S02]  /*6c10*/  IMAD R21, R8, 0x100000, R37 ;  /* 0x0010000008157824 */ /* 0x001fe400078e0225 */
[----:B------:R-:W-:Y:S02]  /*6c20*/  IMAD.MOV.U32 R20, RZ, RZ, R36 ;  /* 0x000000ffff147224 */ /* 0x000fe400078e0024 */
[----:B-1----:R-:W0:-:S10]  /*6c30*/  DFMA R28, R28, -R24, R40 ;  /* 0x800000181c1c722b */ /* 0x002e140000000028 */
        /* <DEDUP_REMOVED lines=14> */
.L_x_3428:
[----:B------:R-:W-:Y:S05]  /*6d20*/  BSYNC B1 ;  /* 0x0000000000017941 */ /* 0x000fea0003800000 */
.L_x_3427:
[----:B-1----:R-:W1:Y:S01]  /*6d30*/  DMUL R20, R20, c[0x2][0x128] ;  /* 0x00804a0014147a28 */ /* 0x002e620000000000 */
[----:B------:R-:W-:Y:S02]  /*6d40*/  FSEL R28, R28, RZ, !P1 ;  /* 0x000000ff1c1c7208 */ /* 0x000fe40004800000 */
[----:B------:R-:W-:-:S03]  /*6d50*/  LOP3.LUT R29, R25, 0x80000000, R17, 0xb8, !PT ;  /* 0x80000000191d7812 */ /* 0x000fc600078eb811 */
[----:B-1----:R-:W-:-:S04]  /*6d60*/  DMUL R20, R20, R32 ;  /* 0x0000002014147228 */ /* 0x002fc80000000000 */
[----:B------:R-:W1:-:S06]  /*6d70*/  DADD R28, R28, 1 ;  /* 0x3ff000001c1c7429 */ /* 0x000e4c0000000000 */
[----:B-1----:R-:W1:-:S06]  /*6d80*/  DFMA R20, R28, 0.5, R20 ;  /* 0x3fe000001c14782b */ /* 0x002e4c0000000014 */
[----:B-1----:R1:W0:-:S06]  /*6d90*/  DMUL R30, R20, R30 ;  /* 0x0000001e141e7228 */ /* 0x00220c0000000000 */
.L_x_3426:
[----:B------:R-:W-:Y:S05]  /*6da0*/  BSYNC B0 ;  /* 0x0000000000007941 */ /* 0x000fea0003800000 */
.L_x_3425:
[----:B------:R-:W-:Y:S01]  /*6db0*/  ISETP.GE.AND P0, PT, R51, R0, PT ;  /* 0x000000003300720c */ /* 0x000fe20003f06270 */
[----:B------:R-:W-:Y:S01]  /*6dc0*/  BSSY B0, `(.L_x_3429) ;  /* 0x0000033000007945 */ /* 0x000fe20003800000 */
[----:B------:R-:W-:Y:S11]  /*6dd0*/  BSSY B1, `(.L_x_3430) ;  /* 0x000002b000017945 */ /* 0x000ff60003800000 */
[----:B------:R-:W-:Y:S05]  /*6de0*/  @P0 BRA `(.L_x_3431) ;  /* 0x000000c000000947 */ /* 0x000fea0003800000 */
[----:B0-----:R-:W-:Y:S01]  /*6df0*/  IMAD.IADD R8, R3, 0x1, R51 ;  /* 0x0000000103087824 */ /* 0x001fe200078e0233 */
[----:B------:R-:W-:Y:S01]  /*6e00*/  MOV R51, R5 ;  /* 0x0000000500337202 */ /* 0x000fe20000000f00 */
[----:B------:R-:W-:-:S03]  /*6e10*/  IMAD.MOV.U32 R9, RZ, RZ, 0x8 ;  /* 0x00000008ff097424 */ /* 0x000fc600078e00ff */
[----:B------:R-:W-:Y:S01]  /*6e20*/  ISETP.GE.AND P0, PT, R51, R0, PT ;  /* 0x000000003300720c */ /* 0x000fe20003f06270 */
[----:B------:R-:W-:-:S05]  /*6e30*/  IMAD.WIDE.U32 R8, R8, R9, c[0x0][0x168] ;  /* 0x00005a0008087625 */ /* 0x000fca00078e0009 */
[----:B-1----:R0:W-:Y:S07]  /*6e40*/  STG.E.64 [R8.64], R34 ;  /* 0x0000002208007986 */ /* 0x0021ee000c101b04 */
[----:B------:R-:W-:Y:S05]  /*6e50*/  @P0 BRA `(.L_x_3432) ;  /* 0x000000c000000947 */ /* 0x000fea0003800000 */
[----:B------:R-:W-:Y:S01]  /*6e60*/  IMAD.IADD R4, R3, 0x1, R51 ;  /* 0x0000000103047824 */ /* 0x000fe200078e0233 */
[----:B------:R-:W-:Y:S01]  /*6e70*/  IADD3 R51, R51, 0x80, RZ ;  /* 0x0000008033337810 */ /* 0x000fe20007ffe0ff */
[----:B------:R-:W-:-:S04]  /*6e80*/  IMAD.MOV.U32 R5, RZ, RZ, 0x8 ;  /* 0x00000008ff057424 */ /* 0x000fc800078e00ff */
[----:B------:R-:W-:-:S05]  /*6e90*/  IMAD.WIDE.U32 R4, R4, R5, c[0x0][0x168] ;  /* 0x00005a0004047625 */ /* 0x000fca00078e0005 */
[----:B------:R1:W-:Y:S02]  /*6ea0*/  STG.E.64 [R4.64], R6 ;  /* 0x0000000604007986 */ /* 0x0003e4000c101b04 */
.L_x_3431:
[----:B------:R-:W-:-:S13]  /*6eb0*/  ISETP.GE.AND P0, PT, R51, R0, PT ;  /* 0x000000003300720c */ /* 0x000fda0003f06270 */
[----:B------:R-:W-:Y:S05]  /*6ec0*/  @P0 BRA `(.L_x_3433) ;  /* 0x000000c000000947 */ /* 0x000fea0003800000 */
[----:B-1----:R-:W-:Y:S01]  /*6ed0*/  HFMA2.MMA R5, -RZ, RZ, 0, 4.76837158203125e-07 ;  /* 0x00000008ff057435 */ /* 0x002fe200000001ff */
[----:B------:R-:W-:Y:S01]  /*6ee0*/  IMAD.IADD R4, R3, 0x1, R51 ;  /* 0x0000000103047824 */ /* 0x000fe200078e0233 */
[----:B------:R-:W-:-:S08]  /*6ef0*/  IADD3 R51, R51, 0x80, RZ ;  /* 0x0000008033337810 */ /* 0x000fd00007ffe0ff */
[----:B------:R-:W-:-:S05]  /*6f00*/  IMAD.WIDE.U32 R4, R4, R5, c[0x0][0x168] ;  /* 0x00005a0004047625 */ /* 0x000fca00078e0005 */
[----:B--2---:R1:W-:Y:S02]  /*6f10*/  STG.E.64 [R4.64], R10 ;  /* 0x0000000a04007986 */ /* 0x0043e4000c101b04 */
.L_x_3432:
[----:B------:R-:W-:-:S13]  /*6f20*/  ISETP.GE.AND P0, PT, R51, R0, PT ;  /* 0x000000003300720c */ /* 0x000fda0003f06270 */
[----:B------:R-:W-:Y:S05]  /*6f30*/  @P0 BRA `(.L_x_3434) ;  /* 0x000000c000000947 */ /* 0x000fea0003800000 */
[----:B-1----:R-:W-:Y:S01]  /*6f40*/  IMAD.IADD R4, R3, 0x1, R51 ;  /* 0x0000000103047824 */ /* 0x002fe200078e0233 */
[----:B------:R-:W-:Y:S01]  /*6f50*/  IADD3 R51, R51, 0x80, RZ ;  /* 0x0000008033337810 */ /* 0x000fe20007ffe0ff */
[----:B------:R-:W-:-:S04]  /*6f60*/  IMAD.MOV.U32 R5, RZ, RZ, 0x8 ;  /* 0x00000008ff057424 */ /* 0x000fc800078e00ff */
[----:B------:R-:W-:-:S05]  /*6f70*/  IMAD.WIDE.U32 R4, R4, R5, c[0x0][0x168] ;  /* 0x00005a0004047625 */ /* 0x000fca00078e0005 */
[----:B---3--:R1:W-:Y:S02]  /*6f80*/  STG.E.64 [R4.64], R14 ;  /* 0x0000000e04007986 */ /* 0x0083e4000c101b04 */
.L_x_3433:
[----:B------:R-:W-:-:S13]  /*6f90*/  ISETP.GE.AND P0, PT, R51, R0, PT ;  /* 0x000000003300720c */ /* 0x000fda0003f06270 */
[----:B------:R-:W-:Y:S05]  /*6fa0*/  @P0 BRA `(.L_x_3435) ;  /* 0x000000d000000947 */ /* 0x000fea0003800000 */
[----:B-1----:R-:W-:Y:S01]  /*6fb0*/  MOV R5, 0x8 ;  /* 0x0000000800057802 */ /* 0x002fe20000000f00 */
[----:B------:R-:W-:Y:S01]  /*6fc0*/  IMAD.IADD R4, R3, 0x1, R51 ;  /* 0x0000000103047824 */ /* 0x000fe200078e0233 */
[----:B------:R-:W-:-:S03]  /*6fd0*/  IADD3 R51, R51, 0x80, RZ ;  /* 0x0000008033337810 */ /* 0x000fc60007ffe0ff */
[----:B------:R-:W-:-:S05]  /*6fe0*/  IMAD.WIDE.U32 R4, R4, R5, c[0x0][0x168] ;  /* 0x00005a0004047625 */ /* 0x000fca00078e0005 */
[----:B----4-:R1:W-:Y:S02]  /*6ff0*/  STG.E.64 [R4.64], R18 ;  /* 0x0000001204007986 */ /* 0x0103e4000c101b04 */
.L_x_3434:
[----:B------:R-:W-:-:S13]  /*7000*/  ISETP.GE.AND P0, PT, R51, R0, PT ;  /* 0x000000003300720c */ /* 0x000fda0003f06270 */
[----:B------:R-:W-:Y:S01]  /*7010*/  @P0 BREAK B1 ;  /* 0x0000000000010942 */ /* 0x000fe20003800000 */
[----:B------:R-:W-:Y:S05]  /*7020*/  @P0 BRA `(.L_x_3436) ;  /* 0x000000c000000947 */ /* 0x000fea0003800000 */
[----:B-1----:R-:W-:Y:S01]  /*7030*/  IMAD.IADD R4, R3, 0x1, R51 ;  /* 0x0000000103047824 */ /* 0x002fe200078e0233 */
[----:B------:R-:W-:Y:S01]  /*7040*/  IADD3 R51, R51, 0x80, RZ ;  /* 0x0000008033337810 */ /* 0x000fe20007ffe0ff */
[----:B------:R-:W-:-:S04]  /*7050*/  IMAD.MOV.U32 R5, RZ, RZ, 0x8 ;  /* 0x00000008ff057424 */ /* 0x000fc800078e00ff */
[----:B------:R-:W-:-:S05]  /*7060*/  IMAD.WIDE.U32 R4, R4, R5, c[0x0][0x168] ;  /* 0x00005a0004047625 */ /* 0x000fca00078e0005 */
[----:B------:R1:W-:Y:S02]  /*7070*/  STG.E.64 [R4.64], R22 ;  /* 0x0000001604007986 */ /* 0x0003e4000c101b04 */
.L_x_3435:
[----:B------:R-:W-:Y:S05]  /*7080*/  BSYNC B1 ;  /* 0x0000000000017941 */ /* 0x000fea0003800000 */
.L_x_3430:
[----:B------:R-:W-:-:S13]  /*7090*/  ISETP.GE.AND P0, PT, R51, R0, PT ;  /* 0x000000003300720c */ /* 0x000fda0003f06270 */
[----:B-1----:R-:W-:Y:S01]  /*70a0*/  @!P0 MOV R5, 0x8 ;  /* 0x0000000800058802 */ /* 0x002fe20000000f00 */
[----:B------:R-:W-:Y:S01]  /*70b0*/  @!P0 IMAD.IADD R4, R3, 0x1, R51 ;  /* 0x0000000103048824 */ /* 0x000fe200078e0233 */
[----:B------:R-:W-:-:S03]  /*70c0*/  @!P0 IADD3 R51, R51, 0x80, RZ ;  /* 0x0000008033338810 */ /* 0x000fc60007ffe0ff */
[----:B------:R-:W-:-:S05]  /*70d0*/  @!P0 IMAD.WIDE.U32 R4, R4, R5, c[0x0][0x168] ;  /* 0x00005a0004048625 */ /* 0x000fca00078e0005 */
[----:B0-----:R0:W-:Y:S02]  /*70e0*/  @!P0 STG.E.64 [R4.64], R26 ;  /* 0x0000001a04008986 */ /* 0x0011e4000c101b04 */
.L_x_3436:
[----:B------:R-:W-:Y:S05]  /*70f0*/  BSYNC B0 ;  /* 0x0000000000007941 */ /* 0x000fea0003800000 */
.L_x_3429:
[----:B------:R-:W-:Y:S01]  /*7100*/  WARPSYNC 0xffffffff ;  /* 0xffffffff00007948 */ /* 0x000fe20003800000 */
[----:B------:R-:W-:-:S13]  /*7110*/  ISETP.GE.AND P0, PT, R51, R0, PT ;  /* 0x000000003300720c */ /* 0x000fda0003f06270 */
[----:B------:R-:W-:Y:S05]  /*7120*/  @P0 EXIT ;  /* 0x000000000000094d */ /* 0x000fea0003800000 */
[----:B------:R-:W-:Y:S02]  /*7130*/  IMAD.IADD R3, R3, 0x1, R51 ;  /* 0x0000000103037824 */ /* 0x000fe400078e0233 */
[----:B------:R-:W-:-:S04]  /*7140*/  IMAD.MOV.U32 R2, RZ, RZ, 0x8 ;  /* 0x00000008ff027424 */ /* 0x000fc800078e00ff */
[----:B------:R-:W-:-:S05]  /*7150*/  IMAD.WIDE.U32 R2, R3, R2, c[0x0][0x168] ;  /* 0x00005a0003027625 */ /* 0x000fca00078e0002 */
[----:B0-----:R-:W-:Y:S01]  /*7160*/  STG.E.64 [R2.64], R30 ;  /* 0x0000001e02007986 */ /* 0x001fe2000c101b04 */
[----:B------:R-:W-:Y:S05]  /*7170*/  EXIT ;  /* 0x000000000000794d */ /* 0x000fea0003800000 */
.L_x_3437:
        /* <DEDUP_REMOVED lines=16> */
.L_x_11999:


//--------------------- .text._ZN2at6native29vectorized_elementwise_kernelILi4EZZZNS0_26GeluBackwardCUDAKernelImplERNS_18TensorIteratorBaseENS0_8GeluTypeEENKUlvE0_clEvENKUlvE_clEvEUlddE_St5arrayIPcLm3EEEEviT0_T1_ --------------------------
	.section	.text._ZN2at6native29vectorized_elementwise_kernelILi4EZZZNS0_26GeluBackwardCUDAKernelImplERNS_18TensorIteratorBaseENS0_8GeluTypeEENKUlvE0_clEvENKUlvE_clEvEUlddE_St5arrayIPcLm3EEEEviT0_T1_,"ax",@progbits
	.sectioninfo	@"SHI_REGISTERS=56"
	.align	128
        .global         _ZN2at6native29vectorized_elementwise_kernelILi4EZZZNS0_26GeluBackwardCUDAKernelImplERNS_18TensorIteratorBaseENS0_8GeluTypeEENKUlvE0_clEvENKUlvE_clEvEUlddE_St5arrayIPcLm3EEEEviT0_T1_
        .type           _ZN2at6native29vectorized_elementwise_kernelILi4EZZZNS0_26GeluBackwardCUDAKernelImplERNS_18TensorIteratorBaseENS0_8GeluTypeEENKUlvE0_clEvENKUlvE_clEvEUlddE_St5arrayIPcLm3EEEEviT0_T1_,@function
        .size           _ZN2at6native29vectorized_elementwise_kernelILi4EZZZNS0_26GeluBackwardCUDAKernelImplERNS_18TensorIteratorBaseENS0_8GeluTypeEENKUlvE0_clEvENKUlvE_clEvEUlddE_St5arrayIPcLm3EEEEviT0_T1_,(.L_x_12000 - _ZN2at6native29vectorized_elementwise_kernelILi4EZZZNS0_26GeluBackwardCUDAKernelImplERNS_18TensorIteratorBaseENS0_8GeluTypeEENKUlvE0_clEvENKUlvE_clEvEUlddE_St5arrayIPcLm3EEEEviT0_T1_)
        .other          _ZN2at6native29vectorized_elementwise_kernelILi4EZZZNS0_26GeluBackwardCUDAKernelImplERNS_18TensorIteratorBaseENS0_8GeluTypeEENKUlvE0_clEvENKUlvE_clEvEUlddE_St5arrayIPcLm3EEEEviT0_T1_,@"STO_CUDA_ENTRY STV_DEFAULT"
_ZN2at6native29vectorized_elementwise_kernelILi4EZZZNS0_26GeluBackwardCUDAKernelImplERNS_18TensorIteratorBaseENS0_8GeluTypeEENKUlvE0_clEvENKUlvE_clEvEUlddE_St5arrayIPcLm3EEEEviT0_T1_:
.text._ZN2at6native29vectorized_elementwise_kernelILi4EZZZNS0_26GeluBackwardCUDAKernelImplERNS_18TensorIteratorBaseENS0_8GeluTypeEENKUlvE0_clEvENKUlvE_clEvEUlddE_St5arrayIPcLm3EEEEviT0_T1_:
        /* <DEDUP_REMOVED lines=52> */
.L_x_3440:
[----:B------:R-:W-:Y:S05]  /*0340*/  BSYNC B0 ;  /* 0x0000000000007941 */ /* 0x000fea0003800000 */
.L_x_3439:
        /* <DEDUP_REMOVED lines=97> */
.L_x_3442:
[----:B------:R-:W-:Y:S05]  /*0960*/  BSYNC B0 ;  /* 0x0000000000007941 */ /* 0x000fea0003800000 */
.L_x_3441:
        /* <DEDUP_REMOVED lines=87> */
.L_x_3444:
[----:B0--3--:R-:W-:Y:S05]  /*0ee0*/  BSYNC B0 ;  /* 0x0000000000007941 */ /* 0x009fea0003800000 */
.L_x_3443:
        /* <DEDUP_REMOVED lines=86> */
.L_x_3446:
[----:B------:R-:W-:Y:S05]  /*1450*/  BSYNC B0 ;  /* 0x0000000000007941 */ /* 0x000fea0003800000 */
.L_x_3445:
        /* <DEDUP_REMOVED lines=98> */
.L_x_3448:
[----:B------:R-:W-:Y:S05]  /*1a80*/  BSYNC B0 ;  /* 0x0000000000007941 */ /* 0x000fea0003800000 */
.L_x_3447:
        /* <DEDUP_REMOVED lines=98> */
.L_x_3450:
[----:B------:R-:W-:Y:S05]  /*20b0*/  BSYNC B0 ;  /* 0x0000000000007941 */ /* 0x000fea0003800000 */
.L_x_3449:
        /* <DEDUP_REMOVED lines=239> */
.L_x_3452:
[----:B0-----:R-:W-:Y:S05]  /*2fb0*/  BSYNC B0 ;  /* 0x0000000000007941 */ /* 0x001fea0003800000 */
.L_x_3451:
        /* <DEDUP_REMOVED lines=17> */
.L_x_3454:
[----:B0-----:R-:W-:Y:S05]  /*30d0*/  BSYNC B0 ;  /* 0x0000000000007941 */ /* 0x001fea0003800000 */
.L_x_3453:
        /* <DEDUP_REMOVED lines=22> */
.L_x_3438:
        /* <DEDUP_REMOVED lines=153> */
.L_x_3458:
[----:B------:R-:W-:Y:S05]  /*3bd0*/  BSYNC B1 ;  /* 0x0000000000017941 */ /* 0x000fea0003800000 */
.L_x_3457:
        /* <DEDUP_REMOVED lines=33> */
.L_x_3456:
[----:B------:R-:W-:Y:S05]  /*3df0*/  BSYNC B0 ;  /* 0x0000000000007941 */ /* 0x000fea0003800000 */
.L_x_3455:
        /* <DEDUP_REMOVED lines=74> */
.L_x_3462:
[----:B------:R-:W-:Y:S05]  /*42a0*/  BSYNC B1 ;  /* 0x0000000000017941 */ /* 0x000fea0003800000 */
.L_x_3461:
        /* <DEDUP_REMOVED lines=33> */
.L_x_3460:
[----:B------:R-:W-:Y:S05]  /*44c0*/  BSYNC B0 ;  /* 0x0000000000007941 */ /* 0x000fea0003800000 */
.L_x_3459:
        /* <DEDUP_REMOVED lines=100> */
.L_x_3466:
[----:B------:R-:W-:Y:S05]  /*4b10*/  BSYNC B1 ;  /* 0x0000000000017941 */ /* 0x000fea0003800000 */
.L_x_3465:
[----:B-1----:R-:W1:Y:S01]  /*4b20*/  DMUL R40, R40, c[0x2][0x128] ;  /* 0x00804a0028287a28 */ /* 0x002e620000000000 */
[----:B------:R-:W-:Y:S02]  /*4b30*/  FSEL R44, R44, RZ, !P1 ;  /* 0x000000ff2c2c7208 */ /* 0x000fe40004800000 */
[----:B------:R-:W-:-:S03]  /*4b40*/  LOP3.LUT R45, R43, 0x80000000, R9, 0xb8, !PT ;  /* 0x800000002b2d7812 */ /* 0x000fc600078eb809 */
[----:B-1----:R-:W-:-:S04]  /*4b50*/  DMUL R40, R40, R12 ;  /* 0x0000000c28287228 */ /* 0x002fc80000000000 */
[----:B------:R-:W1:-:S06]  /*4b60*/  DADD R44, R44, 1 ;  /* 0x3ff000002c2c7429 */ /* 0x000e4c0000000000 */
[----:B-1----:R-:W1:-:S06]  /*4b70*/  DFMA R40, R44, 0.5, R40 ;  /* 0x3fe000002c28782b */ /* 0x002e4c0000000028 */
[----:B-1----:R1:W2:-:S06]  /*4b80*/  DMUL R10, R40, R10 ;  /* 0x0000000a280a7228 */ /* 0x00228c0000000000 */
.L_x_3464:
[----:B------:R-:W-:Y:S05]  /*4b90*/  BSYNC B0 ;  /* 0x0000000000007941 */ /* 0x000fea0003800000 */
.L_x_3463:
        /* <DEDUP_REMOVED lines=100> */
.L_x_3470:
[----:B------:R-:W-:Y:S05]  /*51e0*/  BSYNC B1 ;  /* 0x0000000000017941 */ /* 0x000fea0003800000 */
.L_x_3469:
[----:B-1----:R-:W1:Y:S01]  /*51f0*/  DMUL R38, R38, c[0x2][0x128] ;  /* 0x00804a0026267a28 */ /* 0x002e620000000000 */
[----:B------:R-:W-:Y:S02]  /*5200*/  FSEL R40, R40, RZ, !P1 ;  /* 0x000000ff28287208 */ /* 0x000fe40004800000 */
[----:B------:R-:W-:-:S03]  /*5210*/  LOP3.LUT R41, R43, 0x80000000, R9, 0xb8, !PT ;  /* 0x800000002b297812 */ /* 0x000fc600078eb809 */
[----:B-1----:R-:W-:-:S04]  /*5220*/  DMUL R38, R38, R16 ;  /* 0x0000001026267228 */ /* 0x002fc80000000000 */
[----:B------:R-:W1:-:S06]  /*5230*/  DADD R40, R40, 1 ;  /* 0x3ff0000028287429 */ /* 0x000e4c0000000000 */
[----:B-1----:R-:W1:-:S06]  /*5240*/  DFMA R38, R40, 0.5, R38 ;  /* 0x3fe000002826782b */ /* 0x002e4c0000000026 */
[----:B-1----:R1:W3:-:S06]  /*5250*/  DMUL R14, R38, R14 ;  /* 0x0000000e260e7228 */ /* 0x0022cc0000000000 */
.L_x_3468:
[----:B------:R-:W-:Y:S05]  /*5260*/  BSYNC B0 ;  /* 0x0000000000007941 */ /* 0x000fea0003800000 */
.L_x_3467:
        /* <DEDUP_REMOVED lines=100> */
.L_x_3474:
[----:B------:R-:W-:Y:S05]  /*58b0*/  BSYNC B1 ;  /* 0x0000000000017941 */ /* 0x000fea0003800000 */
.L_x_3473:
[----:B-1----:R-:W1:Y:S01]  /*58c0*/  DMUL R38, R38, c[0x2][0x128] ;  /* 0x00804a0026267a28 */ /* 0x002e620000000000 */
[----:B------:R-:W-:Y:S02]  /*58d0*/  FSEL R42, R42, RZ, !P1 ;  /* 0x000000ff2a2a7208 */ /* 0x000fe40004800000 */
[----:B------:R-:W-:-:S03]  /*58e0*/  LOP3.LUT R43, R41, 0x80000000, R17, 0xb8, !PT ;  /* 0x80000000292b7812 */ /* 0x000fc600078eb811 */
[----:B-1----:R-:W-:-:S04]  /*58f0*/  DMUL R38, R38, R20 ;  /* 0x0000001426267228 */ /* 0x002fc80000000000 */
[----:B------:R-:W1:-:S06]  /*5900*/  DADD R42, R42, 1 ;  /* 0x3ff000002a2a7429 */ /* 0x000e4c0000000000 */
[----:B-1----:R-:W1:-:S06]  /*5910*/  DFMA R38, R42, 0.5, R38 ;  /* 0x3fe000002a26782b */ /* 0x002e4c0000000026 */
[----:B-1----:R1:W4:-:S06]  /*5920*/  DMUL R18, R38, R18 ;  /* 0x0000001226127228 */ /* 0x00230c0000000000 */
.L_x_3472:
[----:B------:R-:W-:Y:S05]  /*5930*/  BSYNC B0 ;  /* 0x0000000000007941 */ /* 0x000fea0003800000 */
.L_x_3471:
        /* <DEDUP_REMOVED lines=100> */
.L_x_3478:
[----:B------:R-:W-:Y:S05]  /*5f80*/  BSYNC B1 ;  /* 0x0000000000017941 */ /* 0x000fea0003800000 */
.L_x_3477:
[----:B-1----:R-:W1:Y:S01]  /*5f90*/  DMUL R36, R36, c[0x2][0x128] ;  /* 0x00804a0024247a28 */ /* 0x002e620000000000 */
[----:B------:R-:W-:Y:S02]  /*5fa0*/  FSEL R20, R20, RZ, !P1 ;  /* 0x000000ff14147208 */ /* 0x000fe40004800000 */
[----:B------:R-:W-:-:S03]  /*5fb0*/  LOP3.LUT R21, R39, 0x80000000, R17, 0xb8, !PT ;  /* 0x8000000027157812 */ /* 0x000fc600078eb811 */
[----:B-1----:R-:W-:-:S04]  /*5fc0*/  DMUL R36, R36, R24 ;  /* 0x0000001824247228 */ /* 0x002fc80000000000 */
[----:B------:R-:W1:-:S06]  /*5fd0*/  DADD R20, R20, 1 ;  /* 0x3ff0000014147429 */ /* 0x000e4c0000000000 */
[----:B-1----:R-:W1:-:S06]  /*5fe0*/  DFMA R20, R20, 0.5, R36 ;  /* 0x3fe000001414782b */ /* 0x002e4c0000000024 */
[----:B-1----:R1:W0:-:S06]  /*5ff0*/  DMUL R22, R20, R22 ;  /* 0x0000001614167228 */ /* 0x00220c0000000000 */
.L_x_3476:
[----:B------:R-:W-:Y:S05]  /*6000*/  BSYNC B0 ;  /* 0x0000000000007941 */ /* 0x000fea0003800000 */
.L_x_3475:
        /* <DEDUP_REMOVED lines=100> */
.L_x_3482:
[----:B------:R-:W-:Y:S05]  /*6650*/  BSYNC B1 ;  /* 0x0000000000017941 */ /* 0x000fea0003800000 */
.L_x_3481:
[----:B-1----:R-:W1:Y:S01]  /*6660*/  DMUL R20, R20, c[0x2][0x128] ;  /* 0x00804a0014147a28 */ /* 0x002e620000000000 */
[----:B------:R-:W-:Y:S02]  /*6670*/  FSEL R36, R36, RZ, !P1 ;  /* 0x000000ff24247208 */ /* 0x000fe40004800000 */
[----:B------:R-:W-:-:S03]  /*6680*/  LOP3.LUT R37, R39, 0x80000000, R9, 0xb8, !PT ;  /* 0x8000000027257812 */ /* 0x000fc600078eb809 */
[----:B-1----:R-:W-:-:S04]  /*6690*/  DMUL R20, R20, R28 ;  /* 0x0000001c14147228 */ /* 0x002fc80000000000 */
[----:B------:R-:W1:-:S06]  /*66a0*/  DADD R36, R36, 1 ;  /* 0x3ff0000024247429 */ /* 0x000e4c0000000000 */
[----:B-1----:R-:W1:-:S06]  /*66b0*/  DFMA R20, R36, 0.5, R20 ;  /* 0x3fe000002414782b */ /* 0x002e4c0000000014 */
[----:B-1----:R1:W0:-:S06]  /*66c0*/  DMUL R26, R20, R26 ;  /* 0x0000001a141a7228 */ /* 0x00220c0000000000 */
.L_x_3480:
[----:B------:R-:W-:Y:S05]  /*66d0*/  BSYNC B0 ;  /* 0x0000000000007941 */ /* 0x000fea0003800000 */
.L_x_3479:
        /* <DEDUP_REMOVED lines=100> */
.L_x_3486:
[----:B------:R-:W-:Y:S05]  /*6d20*/  BSYNC B1 ;  /* 0x0000000000017941 */ /* 0x000fea0003800000 */
.L_x_3485:
[----:B-1----:R-:W1:Y:S01]  /*6d30*/  DMUL R20, R20, c[0x2][0x128] ;  /* 0x00804a0014147a28 */ /* 0x002e620000000000 */
[----:B------:R-:W-:Y:S02]  /*6d40*/  FSEL R28, R28, RZ, !P1 ;  /* 0x000000ff1c1c7208 */ /* 0x000fe40004800000 */
[----:B------:R-:W-:-:S03]  /*6d50*/  LOP3.LUT R29, R25, 0x80000000, R17, 0xb8, !PT ;  /* 0x80000000191d7812 */ /* 0x000fc600078eb811 */
[----:B-1----:R-:W-:-:S04]  /*6d60*/  DMUL R20, R20, R32 ;  /* 0x0000002014147228 */ /* 0x002fc80000000000 */
[----:B------:R-:W1:-:S06]  /*6d70*/  DADD R28, R28, 1 ;  /* 0x3ff000001c1c7429 */ /* 0x000e4c0000000000 */
[----:B-1----:R-:W1:-:S06]  /*6d80*/  DFMA R20, R28, 0.5, R20 ;  /* 0x3fe000001c14782b */ /* 0x002e4c0000000014 */
[----:B-1----:R1:W0:-:S06]  /*6d90*/  DMUL R30, R20, R30 ;  /* 0x0000001e141e7228 */ /* 0x00220c0000000000 */
.L_x_3484:
[----:B------:R-:W-:Y:S05]  /*6da0*/  BSYNC B0 ;  /* 0x0000000000007941 */ /* 0x000fea0003800000 */
.L_x_3483:
        /* <DEDUP_REMOVED lines=16> */
.L_x_3489:
[----:B------:R-:W-:-:S13]  /*6eb0*/  ISETP.GE.AND P0, PT, R51, R0, PT ;  /* 0x000000003300720c */ /* 0x000fda0003f06270 */
[----:B------:R-:W-:Y:S05]  /*6ec0*/  @P0 BRA `(.L_x_3491) ;  /* 0x000000c000000947 */ /* 0x000fea0003800000 */
[----:B-1----:R-:W-:Y:S01]  /*6ed0*/  HFMA2.MMA R5, -RZ, RZ, 0, 4.76837158203125e-07 ;  /* 0x00000008ff057435 */ /* 0x002fe200000001ff */
[----:B------:R-:W-:Y:S01]  /*6ee0*/  IMAD.IADD R4, R3, 0x1, R51 ;  /* 0x0000000103047824 */ /* 0x000fe200078e0233 */
[----:B------:R-:W-:-:S08]  /*6ef0*/  IADD3 R51, R51, 0x80, RZ ;  /* 0x0000008033337810 */ /* 0x000fd00007ffe0ff */
[----:B------:R-:W-:-:S05]  /*6f00*/  IMAD.WIDE.U32 R4, R4, R5, c[0x0][0x168] ;  /* 0x00005a0004047625 */ /* 0x000fca00078e0005 */
[----:B--2---:R1:W-:Y:S02]  /*6f10*/  STG.E.64 [R4.64], R10 ;  /* 0x0000000a04007986 */ /* 0x0043e4000c101b04 */
.L_x_3490:
[----:B------:R-:W-:-:S13]  /*6f20*/  ISETP.GE.AND P0, PT, R51, R0, PT ;  /* 0x000000003300720c */ /* 0x000fda0003f06270 */
[----:B------:R-:W-:Y:S05]  /*6f30*/  @P0 BRA `(.L_x_3492) ;  /* 0x000000c000000947 */ /* 0x000fea0003800000 */
[----:B-1----:R-:W-:Y:S01]  /*6f40*/  IMAD.IADD R4, R3, 0x1, R51 ;  /* 0x0000000103047824 */ /* 0x002fe200078e0233 */
[----:B------:R-:W-:Y:S01]  /*6f50*/  IADD3 R51, R51, 0x80, RZ ;  /* 0x0000008033337810 */ /* 0x000fe20007ffe0ff */
[----:B------:R-:W-:-:S04]  /*6f60*/  IMAD.MOV.U32 R5, RZ, RZ, 0x8 ;  /* 0x00000008ff057424 */ /* 0x000fc800078e00ff */
[----:B------:R-:W-:-:S05]  /*6f70*/  IMAD.WIDE.U32 R4, R4, R5, c[0x0][0x168] ;  /* 0x00005a0004047625 */ /* 0x000fca00078e0005 */
[----:B---3--:R1:W-:Y:S02]  /*6f80*/  STG.E.64 [R4.64], R14 ;  /* 0x0000000e04007986 */ /* 0x0083e4000c101b04 */
.L_x_3491:
[----:B------:R-:W-:-:S13]  /*6f90*/  ISETP.GE.AND P0, PT, R51, R0, PT ;  /* 0x000000003300720c */ /* 0x000fda0003f06270 */
[----:B------:R-:W-:Y:S05]  /*6fa0*/  @P0 BRA `(.L_x_3493) ;  /* 0x000000d000000947 */ /* 0x000fea0003800000 */
[----:B-1----:R-:W-:Y:S01]  /*6fb0*/  MOV R5, 0x8 ;  /* 0x0000000800057802 */ /* 0x002fe20000000f00 */
[----:B------:R-:W-:Y:S01]  /*6fc0*/  IMAD.IADD R4, R3, 0x1, R51 ;  /* 0x0000000103047824 */ /* 0x000fe200078e0233 */
[----:B------:R-:W-:-:S03]  /*6fd0*/  IADD3 R51, R51, 0x80, RZ ;  /* 0x0000008033337810 */ /* 0x000fc60007ffe0ff */
[----:B------:R-:W-:-:S05]  /*6fe0*/  IMAD.WIDE.U32 R4, R4, R5, c[0x0][0x168] ;  /* 0x00005a0004047625 */ /* 0x000fca00078e0005 */
[----:B----4-:R1:W-:Y:S02]  /*6ff0*/  STG.E.64 [R4.64], R18 ;  /* 0x0000001204007986 */ /* 0x0103e4000c101b04 */
.L_x_3492:
        /* <DEDUP_REMOVED lines=8> */
.L_x_3493:
[----:B------:R-:W-:Y:S05]  /*7080*/  BSYNC B1 ;  /* 0x0000000000017941 */ /* 0x000fea0003800000 */
.L_x_3488:
[----:B------:R-:W-:-:S13]  /*7090*/  ISETP.GE.AND P0, PT, R51, R0, PT ;  /* 0x000000003300720c */ /* 0x000fda0003f06270 */
[----:B-1----:R-:W-:Y:S01]  /*70a0*/  @!P0 MOV R5, 0x8 ;  /* 0x0000000800058802 */ /* 0x002fe20000000f00 */
[----:B------:R-:W-:Y:S01]  /*70b0*/  @!P0 IMAD.IADD R4, R3, 0x1, R51 ;  /* 0x0000000103048824 */ /* 0x000fe200078e0233 */
[----:B------:R-:W-:-:S03]  /*70c0*/  @!P0 IADD3 R51, R51, 0x80, RZ ;  /* 0x0000008033338810 */ /* 0x000fc60007ffe0ff */
[----:B------:R-:W-:-:S05]  /*70d0*/  @!P0 IMAD.WIDE.U32 R4, R4, R5, c[0x0][0x168] ;  /* 0x00005a0004048625 */ /* 0x000fca00078e0005 */
[----:B0-----:R0:W-:Y:S02]  /*70e0*/  @!P0 STG.E.64 [R4.64], R26 ;  /* 0x0000001a04008986 */ /* 0x0011e4000c101b04 */
.L_x_3494:
[----:B------:R-:W-:Y:S05]  /*70f0*/  BSYNC B0 ;  /* 0x0000000000007941 */ /* 0x000fea0003800000 */
.L_x_3487:
        /* <DEDUP_REMOVED lines=8> */
.L_x_3495:
        /* <DEDUP_REMOVED lines=16> */
.L_x_12000:


//--------------------- .text._ZN2at6native29vectorized_elementwise_kernelILi8EZZZNS0_26GeluBackwardCUDAKernelImplERNS_18TensorIteratorBaseENS0_8GeluTypeEENKUlvE0_clEvENKUlvE_clEvEUlddE_St5arrayIPcLm3EEEEviT0_T1_ --------------------------
	.section	.text._ZN2at6native29vectorized_elementwise_kernelILi8EZZZNS0_26GeluBackwardCUDAKernelImplERNS_18TensorIteratorBaseENS0_8GeluTypeEENKUlvE0_clEvENKUlvE_clEvEUlddE_St5arrayIPcLm3EEEEviT0_T1_,"ax",@progbits
	.sectioninfo	@"SHI_REGISTERS=4"
	.align	128
        .global         _ZN2at6native29vectorized_elementwise_kernelILi8EZZZNS0_26GeluBackwardCUDAKernelImplERNS_18TensorIteratorBaseENS0_8GeluTypeEENKUlvE0_clEvENKUlvE_clEvEUlddE_St5arrayIPcLm3EEEEviT0_T1_
        .type           _ZN2at6native29vectorized_elementwise_kernelILi8EZZZNS0_26GeluBackwardCUDAKernelImplERNS_18TensorIteratorBaseENS0_8GeluTypeEENKUlvE0_clEvENKUlvE_clEvEUlddE_St5arrayIPcLm3EEEEviT0_T1_,@function
        .size           _ZN2at6native29vectorized_elementwise_kernelILi8EZZZNS0_26GeluBackwardCUDAKernelImplERNS_18TensorIteratorBaseENS0_8GeluTypeEENKUlvE0_clEvENKUlvE_clEvEUlddE_St5arrayIPcLm3EEEEviT0_T1_,(.L_x_12001 - _ZN2at6native29vectorized_elementwise_kernelILi8EZZZNS0_26GeluBackwardCUDAKernelImplERNS_18TensorIteratorBaseENS0_8GeluTypeEENKUlvE0_clEvENKUlvE_clEvEUlddE_St5arrayIPcLm3EEEEviT0_T1_)
        .other          _ZN2at6native29vectorized_elementwise_kernelILi8EZZZNS0_26GeluBackwardCUDAKernelImplERNS_18TensorIteratorBaseENS0_8GeluTypeEENKUlvE0_clEvENKUlvE_clEvEUlddE_St5arrayIPcLm3EEEEviT0_T1_,@"STO_CUDA_ENTRY STV_DEFAULT"
_ZN2at6native29vectorized_elementwise_kernelILi8EZZZNS0_26GeluBackwardCUDAKernelImplERNS_18TensorIteratorBaseENS0_8GeluTypeEENKUlvE0_clEvENKUlvE_clEvEUlddE_St5arrayIPcLm3EEEEviT0_T1_:
.text._ZN2at6native29vectorized_elementwise_kernelILi8EZZZNS0_26GeluBackwardCUDAKernelImplERNS_18TensorIteratorBaseENS0_8GeluTypeEENKUlvE0_clEvENKUlvE_clEvEUlddE_St5arrayIPcLm3EEEEviT0_T1_:
[----:B------:R-:W-:Y:S02]  /*0000*/  MOV R1, c[0x0][0x28] ;  /* 0x00000a0000017a02 */ /* 0x000fe40000000f00 */
[----:B------:R-:W-:Y:S05]  /*0010*/  EXIT ;  /* 0x000000000000794d */ /* 0x000fea0003800000 */
.L_x_3496:
        /* <DEDUP_REMOVED lines=14> */
.L_x_12001:


//--------------------- .text._ZN2at6native18elementwise_kernelILi128ELi4EZNS0_15gpu_kernel_implIZZZNS0_26GeluBackwardCUDAKernelImplERNS_18TensorIteratorBaseENS0_8GeluTypeEENKUlvE_clEvENKUlvE2_clEvEUlN3c108BFloat16ES9_E_EEvS4_RKT_EUliE_EEviT1_ --------------------------
	.section	.text._ZN2at6native18elementwise_kernelILi128ELi4EZNS0_15gpu_kernel_implIZZZNS0_26GeluBackwardCUDAKernelImplERNS_18TensorIteratorBaseENS0_8GeluTypeEENKUlvE_clEvENKUlvE2_clEvEUlN3c108BFloat16ES9_E_EEvS4_RKT_EUliE_EEviT1_,"ax",@progbits
	.sectioninfo	@"SHI_REGISTERS=26"
	.align	128
        .global         _ZN2at6native18elementwise_kernelILi128ELi4EZNS0_15gpu_kernel_implIZZZNS0_26GeluBackwardCUDAKernelImplERNS_18TensorIteratorBaseENS0_8GeluTypeEENKUlvE_clEvENKUlvE2_clEvEUlN3c108BFloat16ES9_E_EEvS4_RKT_EUliE_EEviT1_
        .type           _ZN2at6native18elementwise_kernelILi128ELi4EZNS0_15gpu_kernel_implIZZZNS0_26GeluBackwardCUDAKernelImplERNS_18TensorIteratorBaseENS0_8GeluTypeEENKUlvE_clEvENKUlvE2_clEvEUlN3c108BFloat16ES9_E_EEvS4_RKT_EUliE_EEviT1_,@function
        .size           _ZN2at6native18elementwise_kernelILi128ELi4EZNS0_15gpu_kernel_implIZZZNS0_26GeluBackwardCUDAKernelImplERNS_18TensorIteratorBaseENS0_8GeluTypeEENKUlvE_clEvENKUlvE2_clEvEUlN3c108BFloat16ES9_E_EEvS4_RKT_EUliE_EEviT1_,(.L_x_12002 - _ZN2at6native18elementwise_kernelILi128ELi4EZNS0_15gpu_kernel_implIZZZNS0_26GeluBackwardCUDAKernelImplERNS_18TensorIteratorBaseENS0_8GeluTypeEENKUlvE_clEvENKUlvE2_clEvEUlN3c108BFloat16ES9_E_EEvS4_RKT_EUliE_EEviT1_)
        .other          _ZN2at6native18elementwise_kernelILi128ELi4EZNS0_15gpu_kernel_implIZZZNS0_26GeluBackwardCUDAKernelImplERNS_18TensorIteratorBaseENS0_8GeluTypeEENKUlvE_clEvENKUlvE2_clEvEUlN3c108BFloat16ES9_E_EEvS4_RKT_EUliE_EEviT1_,@"STO_CUDA_ENTRY STV_DEFAULT"
_ZN2at6native18elementwise_kernelILi128ELi4EZNS0_15gpu_kernel_implIZZZNS0_26GeluBackwardCUDAKernelImplERNS_18TensorIteratorBaseENS0_8GeluTypeEENKUlvE_clEvENKUlvE2_clEvEUlN3c108BFloat16ES9_E_EEvS4_RKT_EUliE_EEviT1_:
.text._ZN2at6native18elementwise_kernelILi128ELi4EZNS0_15gpu_kernel_implIZZZNS0_26GeluBackwardCUDAKernelImplERNS_18TensorIteratorBaseENS0_8GeluTypeEENKUlvE_clEvENKUlvE2_clEvEUlN3c108BFloat16ES9_E_EEvS4_RKT_EUliE_EEviT1_:
        /* <DEDUP_REMOVED lines=31> */
[C---:B------:R-:W-:Y:S02]  /*01f0*/  IMAD R16, R5.reuse, c[0x0][0x2a4], R16 ;  /* 0x0000a90005107a24 */ /* 0x040fe400078e0210 */
[----:B------:R-:W-:Y:S02]  /*0200*/  IMAD R0, R5, c[0x0][0x2a8], R0 ;  /* 0x0000aa0005007a24 */ /* 0x000fe400078e0200 */
        /* <DEDUP_REMOVED lines=230> */
.L_x_3499:
        /* <DEDUP_REMOVED lines=21> */
.L_x_3503:
[----:B------:R-:W2:Y:S02]  /*11c0*/  LDG.E.U8 R2, [R2.64] ;  /* 0x0000002402027981 */ /* 0x000ea4000c1e1100 */
[----:B--2---:R-:W0:Y:S02]  /*11d0*/  I2F.U16 R0, R2 ;  /* 0x0000000200007306 */ /* 0x004e240000101000 */
[----:B0-----:R-:W-:-:S04]  /*11e0*/  F2FP.BF16.PACK_AB R0, RZ, R0 ;  /* 0x00000000ff00723e */ /* 0x001fc800000010ff */
[----:B------:R-:W-:Y:S01]  /*11f0*/  PRMT R23, R0, 0x7610, R23 ;  /* 0x0000761000177816 */ /* 0x000fe20000000017 */
[----:B------:R-:W-:Y:S05]  /*1200*/  BRA `(.L_x_3505) ;  /* 0x00000f0000007947 */ /* 0x000fea0003800000 */
.L_x_3502:
        /* <DEDUP_REMOVED lines=11> */
.L_x_3507:
[----:B------:R-:W2:Y:S02]  /*12c0*/  LDG.E R2, [R2.64] ;  /* 0x0000002402027981 */ /* 0x000ea4000c1e1900 */
[----:B--2---:R-:W0:Y:S02]  /*12d0*/  I2F R0, R2 ;  /* 0x0000000200007306 */ /* 0x004e240000201400 */
[----:B0-----:R-:W-:-:S04]  /*12e0*/  F2FP.BF16.PACK_AB R0, RZ, R0 ;  /* 0x00000000ff00723e */ /* 0x001fc800000010ff */
[----:B------:R-:W-:Y:S01]  /*12f0*/  PRMT R23, R0, 0x7610, R23 ;  /* 0x0000761000177816 */ /* 0x000fe20000000017 */
[----:B------:R-:W-:Y:S05]  /*1300*/  BRA `(.L_x_3505) ;  /* 0x00000e0000007947 */ /* 0x000fea0003800000 */
.L_x_3506:
[----:B------:R-:W2:Y:S02]  /*1310*/  LDG.E.U16 R2, [R2.64] ;  /* 0x0000002402027981 */ /* 0x000ea4000c1e1500 */
[----:B--2---:R-:W0:Y:S02]  /*1320*/  I2F.S16 R0, R2 ;  /* 0x0000000200007306 */ /* 0x004e240000101400 */
[----:B0-----:R-:W-:-:S04]  /*1330*/  F2FP.BF16.PACK_AB R0, RZ, R0 ;  /* 0x00000000ff00723e */ /* 0x001fc800000010ff */
[----:B------:R-:W-:Y:S01]  /*1340*/  PRMT R23, R0, 0x7610, R23 ;  /* 0x0000761000177816 */ /* 0x000fe20000000017 */
[----:B------:R-:W-:Y:S05]  /*1350*/  BRA `(.L_x_3505) ;  /* 0x00000db000007947 */ /* 0x000fea0003800000 */
.L_x_3501:
        /* <DEDUP_REMOVED lines=9> */
.L_x_3509:
[----:B------:R-:W2:Y:S02]  /*13f0*/  LDG.E.U16 R0, [R2.64] ;  /* 0x0000002402007981 */ /* 0x000ea4000c1e1500 */
[----:B--2---:R-:W-:-:S05]  /*1400*/  HADD2.F32 R0, -RZ, R0.H0_H0 ;  /* 0x20000000ff007230 */ /* 0x004fca0000004100 */
[----:B------:R-:W-:-:S04]  /*1410*/  F2FP.BF16.PACK_AB R0, RZ, R0 ;  /* 0x00000000ff00723e */ /* 0x000fc800000010ff */
[----:B------:R-:W-:Y:S01]  /*1420*/  PRMT R23, R0, 0x7610, R23 ;  /* 0x0000761000177816 */ /* 0x000fe20000000017 */
[----:B------:R-:W-:Y:S05]  /*1430*/  BRA `(.L_x_3505) ;  /* 0x00000cd000007947 */ /* 0x000fea0003800000 */
.L_x_3508:
        /* <DEDUP_REMOVED lines=9> */
.L_x_3511:
[----:B------:R-:W2:Y:S02]  /*14d0*/  LDG.E.U16 R2, [R2.64] ;  /* 0x0000002402027981 */ /* 0x000ea4000c1e1500 */
[----:B--2---:R-:W-:-:S05]  /*14e0*/  HADD2.F32 R0, -RZ, R2.H0_H0 ;  /* 0x20000002ff007230 */ /* 0x004fca0000004100 */
[----:B------:R-:W-:-:S04]  /*14f0*/  F2FP.BF16.PACK_AB R0, RZ, R0 ;  /* 0x00000000ff00723e */ /* 0x000fc800000010ff */
[----:B------:R-:W-:Y:S01]  /*1500*/  PRMT R23, R0, 0x7610, R23 ;  /* 0x0000761000177816 */ /* 0x000fe20000000017 */
[----:B------:R-:W-:Y:S05]  /*1510*/  BRA `(.L_x_3505) ;  /* 0x00000bf000007947 */ /* 0x000fea0003800000 */
.L_x_3510:
[----:B------:R-:W2:Y:S02]  /*1520*/  LDG.E.64 R2, [R2.64] ;  /* 0x0000002402027981 */ /* 0x000ea4000c1e1b00 */
[----:B--2---:R-:W0:Y:S01]  /*1530*/  F2F.F32.F64 R0, R2 ;  /* 0x0000000200007310 */ /* 0x004e220000301000 */
[----:B------:R-:W0:-:S14]  /*1540*/  DSETP.GEU.AND P0, PT, |R2|, c[0x2][0x0], PT ;  /* 0x008000000200762a */ /* 0x000e1c0003f0e200 */
[----:B0-----:R-:W-:-:S05]  /*1550*/  @!P0 FMUL R0, R0, 1.175494350822287508e-38 ;  /* 0x0080000000008820 */ /* 0x001fca0000400000 */
[----:B------:R-:W-:-:S04]  /*1560*/  F2FP.BF16.PACK_AB R0, RZ, R0 ;  /* 0x00000000ff00723e */ /* 0x000fc800000010ff */
[----:B------:R-:W-:Y:S01]  /*1570*/  PRMT R23, R0, 0x7610, R23 ;  /* 0x0000761000177816 */ /* 0x000fe20000000017 */
[----:B------:R-:W-:Y:S05]  /*1580*/  BRA `(.L_x_3505) ;  /* 0x00000b8000007947 */ /* 0x000fea0003800000 */
.L_x_3500:
        /* <DEDUP_REMOVED lines=14> */
.L_x_3514:
[----:B------:R-:W2:Y:S02]  /*1670*/  LDG.E.64 R2, [R2.64] ;  /* 0x0000002402027981 */ /* 0x000ea4000c1e1b00 */
[----:B--2---:R-:W0:Y:S01]  /*1680*/  F2F.F32.F64 R0, R2 ;  /* 0x0000000200007310 */ /* 0x004e220000301000 */
[----:B------:R-:W0:-:S14]  /*1690*/  DSETP.GEU.AND P0, PT, |R2|, c[0x2][0x0], PT ;  /* 0x008000000200762a */ /* 0x000e1c0003f0e200 */
[----:B0-----:R-:W-:-:S05]  /*16a0*/  @!P0 FMUL R0, R0, 1.175494350822287508e-38 ;  /* 0x0080000000008820 */ /* 0x001fca0000400000 */
[----:B------:R-:W-:-:S04]  /*16b0*/  F2FP.BF16.PACK_AB R0, RZ, R0 ;  /* 0x00000000ff00723e */ /* 0x000fc800000010ff */
[----:B------:R-:W-:Y:S01]  /*16c0*/  PRMT R23, R0, 0x7610, R23 ;  /* 0x0000761000177816 */ /* 0x000fe20000000017 */
[----:B------:R-:W-:Y:S05]  /*16d0*/  BRA `(.L_x_3505) ;  /* 0x00000a3000007947 */ /* 0x000fea0003800000 */
.L_x_3513:
        /* <DEDUP_REMOVED lines=28> */
.L_x_3516:
        /* <DEDUP_REMOVED lines=15> */
.L_x_3515:
[----:B------:R0:W5:Y:S01]  /*1990*/  LDG.E.U16 R23, [R2.64] ;  /* 0x0000002402177981 */ /* 0x000162000c1e1500 */
[----:B------:R-:W-:Y:S05]  /*19a0*/  BRA `(.L_x_3505) ;  /* 0x0000076000007947 */ /* 0x000fea0003800000 */
.L_x_3512:
        /* <DEDUP_REMOVED lines=12> */
.L_x_3519:
        /* <DEDUP_REMOVED lines=21> */
.L_x_3523:
[----:B------:R-:W-:Y:S05]  /*1bc0*/  BSYNC B1 ;  /* 0x0000000000017941 */ /* 0x000fea0003800000 */
.L_x_3522:
[----:B------:R-:W-:Y:S01]  /*1bd0*/  LEA R3, R0, 0x3b800000, 0x17 ;  /* 0x3b80000000037811 */ /* 0x000fe200078eb8ff */
[----:B------:R-:W-:-:S05]  /*1be0*/  IMAD.SHL.U32 R0, R2, 0x100000, RZ ;  /* 0x0010000002007824 */ /* 0x000fca00078e00ff */
[----:B------:R-:W-:Y:S02]  /*1bf0*/  LOP3.LUT R0, R3, R0, R4, 0xfe, !PT ;  /* 0x0000000003007212 */ /* 0x000fe400078efe04 */
.L_x_3521:
[----:B------:R-:W-:Y:S05]  /*1c00*/  BSYNC B0 ;  /* 0x0000000000007941 */ /* 0x000fea0003800000 */
.L_x_3520:
[----:B------:R-:W-:-:S04]  /*1c10*/  F2FP.BF16.PACK_AB R0, RZ, R0 ;  /* 0x00000000ff00723e */ /* 0x000fc800000010ff */
[----:B------:R-:W-:Y:S01]  /*1c20*/  PRMT R23, R0, 0x7610, R23 ;  /* 0x0000761000177816 */ /* 0x000fe20000000017 */
[----:B------:R-:W-:Y:S05]  /*1c30*/  BRA `(.L_x_3505) ;  /* 0x000004d000007947 */ /* 0x000fea0003800000 */
.L_x_3518:
        /* <DEDUP_REMOVED lines=21> */
.L_x_3527:
[----:B------:R-:W-:Y:S05]  /*1d90*/  BSYNC B1 ;  /* 0x0000000000017941 */ /* 0x000fea0003800000 */
.L_x_3526:
[----:B------:R-:W-:Y:S01]  /*1da0*/  LEA R3, R0, 0x37800000, 0x17 ;  /* 0x3780000000037811 */ /* 0x000fe200078eb8ff */
[----:B------:R-:W-:-:S05]  /*1db0*/  IMAD.SHL.U32 R0, R2, 0x200000, RZ ;  /* 0x0020000002007824 */ /* 0x000fca00078e00ff */
[----:B------:R-:W-:Y:S02]  /*1dc0*/  LOP3.LUT R0, R3, R0, R4, 0xfe, !PT ;  /* 0x0000000003007212 */ /* 0x000fe400078efe04 */
.L_x_3525:
[----:B------:R-:W-:Y:S05]  /*1dd0*/  BSYNC B0 ;  /* 0x0000000000007941 */ /* 0x000fea0003800000 */
.L_x_3524:
[----:B------:R-:W-:-:S04]  /*1de0*/  F2FP.BF16.PACK_AB R0, RZ, R0 ;  /* 0x00000000ff00723e */ /* 0x000fc800000010ff */
[----:B------:R-:W-:Y:S01]  /*1df0*/  PRMT R23, R0, 0x7610, R23 ;  /* 0x0000761000177816 */ /* 0x000fe20000000017 */
[----:B------:R-:W-:Y:S05]  /*1e00*/  BRA `(.L_x_3505) ;  /* 0x0000030000007947 */ /* 0x000fea0003800000 */
.L_x_3517:
        /* <DEDUP_REMOVED lines=14> */
.L_x_3531:
[----:B------:R-:W-:Y:S05]  /*1ef0*/  BSYNC B0 ;  /* 0x0000000000007941 */ /* 0x000fea0003800000 */
.L_x_3530:
[----:B------:R-:W-:-:S04]  /*1f00*/  F2FP.BF16.PACK_AB R0, RZ, R0 ;  /* 0x00000000ff00723e */ /* 0x000fc800000010ff */
[----:B------:R-:W-:Y:S01]  /*1f10*/  PRMT R23, R0, 0x7610, R23 ;  /* 0x0000761000177816 */ /* 0x000fe20000000017 */
[----:B------:R-:W-:Y:S05]  /*1f20*/  BRA `(.L_x_3505) ;  /* 0x000001e000007947 */ /* 0x000fea0003800000 */
.L_x_3504:
        /* <DEDUP_REMOVED lines=21> */
.L_x_3529:
[----:B------:R-:W2:Y:S02]  /*2080*/  LDG.E.64 R2, [R2.64] ;  /* 0x0000002402027981 */ /* 0x000ea4000c1e1b00 */
[----:B--2---:R-:W0:Y:S02]  /*2090*/  I2F.U64 R0, R2 ;  /* 0x0000000200007312 */ /* 0x004e240000301000 */
[----:B0-----:R-:W-:-:S04]  /*20a0*/  F2FP.BF16.PACK_AB R0, RZ, R0 ;  /* 0x00000000ff00723e */ /* 0x001fc800000010ff */
[----:B------:R-:W-:Y:S01]  /*20b0*/  PRMT R23, R0, 0x7610, R23 ;  /* 0x0000761000177816 */ /* 0x000fe20000000017 */
[----:B------:R-:W-:Y:S05]  /*20c0*/  BRA `(.L_x_3505) ;  /* 0x0000004000007947 */ /* 0x000fea0003800000 */
.L_x_3528:
[----:B------:R-:W2:Y:S02]  /*20d0*/  LDG.E R2, [R2.64] ;  /* 0x0000002402027981 */ /* 0x000ea4000c1e1900 */
[----:B--2---:R-:W0:Y:S02]  /*20e0*/  I2F.U32 R0, R2 ;  /* 0x0000000200007306 */ /* 0x004e240000201000 */
[----:B0-----:R-:W-:-:S04]  /*20f0*/  F2FP.BF16.PACK_AB R0, RZ, R0 ;  /* 0x00000000ff00723e */ /* 0x001fc800000010ff */
[----:B------:R-:W-:Y:S02]  /*2100*/  PRMT R23, R0, 0x7610, R23 ;  /* 0x0000761000177816 */ /* 0x000fe40000000017 */
.L_x_3505:
        /* <DEDUP_REMOVED lines=18> */
.L_x_3535:
[----:B------:R-:W2:Y:S02]  /*2230*/  LDG.E.U8 R2, [R2.64] ;  /* 0x0000002402027981 */ /* 0x000ea4000c1e1100 */
[----:B--2---:R-:W0:Y:S02]  /*2240*/  I2F.U16 R0, R2 ;  /* 0x0000000200007306 */ /* 0x004e240000101000 */
[----:B0-----:R-:W-:Y:S01]  /*2250*/  F2FP.BF16.PACK_AB R0, RZ, R0 ;  /* 0x00000000ff00723e */ /* 0x001fe200000010ff */
[----:B------:R-:W-:Y:S05]  /*2260*/  BRA `(.L_x_3537) ;  /* 0x00000e3000007947 */ /* 0x000fea0003800000 */
.L_x_3534:
        /* <DEDUP_REMOVED lines=10> */
.L_x_3539:
[----:B------:R-:W2:Y:S02]  /*2310*/  LDG.E R2, [R2.64] ;  /* 0x0000002402027981 */ /* 0x000ea4000c1e1900 */
[----:B--2---:R-:W0:Y:S02]  /*2320*/  I2F R0, R2 ;  /* 0x0000000200007306 */ /* 0x004e240000201400 */
[----:B0-----:R-:W-:Y:S01]  /*2330*/  F2FP.BF16.PACK_AB R0, RZ, R0 ;  /* 0x00000000ff00723e */ /* 0x001fe200000010ff */
[----:B------:R-:W-:Y:S05]  /*2340*/  BRA `(.L_x_3537) ;  /* 0x00000d5000007947 */ /* 0x000fea0003800000 */
.L_x_3538:
[----:B------:R-:W2:Y:S02]  /*2350*/  LDG.E.U16 R2, [R2.64] ;  /* 0x0000002402027981 */ /* 0x000ea4000c1e1500 */
[----:B--2---:R-:W0:Y:S02]  /*2360*/  I2F.S16 R0, R2 ;  /* 0x0000000200007306 */ /* 0x004e240000101400 */
[----:B0-----:R-:W-:Y:S01]  /*2370*/  F2FP.BF16.PACK_AB R0, RZ, R0 ;  /* 0x00000000ff00723e */ /* 0x001fe200000010ff */
[----:B------:R-:W-:Y:S05]  /*2380*/  BRA `(.L_x_3537) ;  /* 0x00000d1000007947 */ /* 0x000fea0003800000 */
.L_x_3533:
        /* <DEDUP_REMOVED lines=9> */
.L_x_3541:
[----:B------:R-:W2:Y:S02]  /*2420*/  LDG.E.U16 R0, [R2.64] ;  /* 0x0000002402007981 */ /* 0x000ea4000c1e1500 */
[----:B--2---:R-:W-:-:S05]  /*2430*/  HADD2.F32 R0, -RZ, R0.H0_H0 ;  /* 0x20000000ff007230 */ /* 0x004fca0000004100 */
[----:B------:R-:W-:Y:S01]  /*2440*/  F2FP.BF16.PACK_AB R0, RZ, R0 ;  /* 0x00000000ff00723e */ /* 0x000fe200000010ff */
[----:B------:R-:W-:Y:S05]  /*2450*/  BRA `(.L_x_3537) ;  /* 0x00000c4000007947 */ /* 0x000fea0003800000 */
.L_x_3540:
        /* <DEDUP_REMOVED lines=9> */
.L_x_3543:
[----:B------:R-:W2:Y:S02]  /*24f0*/  LDG.E.U16 R2, [R2.64] ;  /* 0x0000002402027981 */ /* 0x000ea4000c1e1500 */
[----:B--2---:R-:W-:-:S05]  /*2500*/  HADD2.F32 R0, -RZ, R2.H0_H0 ;  /* 0x20000002ff007230 */ /* 0x004fca0000004100 */
[----:B------:R-:W-:Y:S01]  /*2510*/  F2FP.BF16.PACK_AB R0, RZ, R0 ;  /* 0x00000000ff00723e */ /* 0x000fe200000010ff */
[----:B------:R-:W-:Y:S05]  /*2520*/  BRA `(.L_x_3537) ;  /* 0x00000b7000007947 */ /* 0x000fea0003800000 */
.L_x_3542:
[----:B------:R-:W2:Y:S02]  /*2530*/  LDG.E.64 R2, [R2.64] ;  /* 0x0000002402027981 */ /* 0x000ea4000c1e1b00 */
[----:B--2---:R-:W0:Y:S01]  /*2540*/  F2F.F32.F64 R0, R2 ;  /* 0x0000000200007310 */ /* 0x004e220000301000 */
[----:B------:R-:W0:-:S14]  /*2550*/  DSETP.GEU.AND P0, PT, |R2|, c[0x2][0x0], PT ;  /* 0x008000000200762a */ /* 0x000e1c0003f0e200 */
[----:B0-----:R-:W-:-:S05]  /*2560*/  @!P0 FMUL R0, R0, 1.175494350822287508e-38 ;  /* 0x0080000000008820 */ /* 0x001fca0000400000 */
[----:B------:R-:W-:Y:S01]  /*2570*/  F2FP.BF16.PACK_AB R0, RZ, R0 ;  /* 0x00000000ff00723e */ /* 0x000fe200000010ff */
[----:B------:R-:W-:Y:S05]  /*2580*/  BRA `(.L_x_3537) ;  /* 0x00000b1000007947 */ /* 0x000fea0003800000 */
.L_x_3532:
        /* <DEDUP_REMOVED lines=13> */
.L_x_3546:
[----:B------:R-:W2:Y:S02]  /*2660*/  LDG.E.64 R2, [R2.64] ;  /* 0x0000002402027981 */ /* 0x000ea4000c1e1b00 */
[----:B--2---:R-:W0:Y:S01]  /*2670*/  F2F.F32.F64 R0, R2 ;  /* 0x0000000200007310 */ /* 0x004e220000301000 */
[----:B------:R-:W0:-:S14]  /*2680*/  DSETP.GEU.AND P0, PT, |R2|, c[0x2][0x0], PT ;  /* 0x008000000200762a */ /* 0x000e1c0003f0e200 */
[----:B0-----:R-:W-:-:S05]  /*2690*/  @!P0 FMUL R0, R0, 1.175494350822287508e-38 ;  /* 0x0080000000008820 */ /* 0x001fca0000400000 */
[----:B------:R-:W-:Y:S01]  /*26a0*/  F2FP.BF16.PACK_AB R0, RZ, R0 ;  /* 0x00000000ff00723e */ /* 0x000fe200000010ff */
[----:B------:R-:W-:Y:S05]  /*26b0*/  BRA `(.L_x_3537) ;  /* 0x000009e000007947 */ /* 0x000fea0003800000 */
.L_x_3545:
        /* <DEDUP_REMOVED lines=28> */
.L_x_3548:
        /* <DEDUP_REMOVED lines=15> */
.L_x_3547:
[----:B------:R0:W5:Y:S01]  /*2970*/  LDG.E.U16 R0, [R2.64] ;  /* 0x0000002402007981 */ /* 0x000162000c1e1500 */
[----:B------:R-:W-:Y:S05]  /*2980*/  BRA `(.L_x_3537) ;  /* 0x0000071000007947 */ /* 0x000fea0003800000 */
.L_x_3544:
        /* <DEDUP_REMOVED lines=12> */
.L_x_3551:
        /* <DEDUP_REMOVED lines=21> */
.L_x_3555:
[----:B------:R-:W-:Y:S05]  /*2ba0*/  BSYNC B1 ;  /* 0x0000000000017941 */ /* 0x000fea0003800000 */
.L_x_3554:
[----:B------:R-:W-:Y:S01]  /*2bb0*/  LEA R3, R0, 0x3b800000, 0x17 ;  /* 0x3b80000000037811 */ /* 0x000fe200078eb8ff */
[----:B------:R-:W-:-:S05]  /*2bc0*/  IMAD.SHL.U32 R0, R2, 0x100000, RZ ;  /* 0x0010000002007824 */ /* 0x000fca00078e00ff */
[----:B------:R-:W-:Y:S02]  /*2bd0*/  LOP3.LUT R0, R3, R0, R4, 0xfe, !PT ;  /* 0x0000000003007212 */ /* 0x000fe400078efe04 */
.L_x_3553:
[----:B------:R-:W-:Y:S05]  /*2be0*/  BSYNC B0 ;  /* 0x0000000000007941 */ /* 0x000fea0003800000 */
.L_x_3552:
[----:B------:R-:W-:Y:S01]  /*2bf0*/  F2FP.BF16.PACK_AB R0, RZ, R0 ;  /* 0x00000000ff00723e */ /* 0x000fe200000010ff */
[----:B------:R-:W-:Y:S05]  /*2c00*/  BRA `(.L_x_3537) ;  /* 0x0000049000007947 */ /* 0x000fea0003800000 */
.L_x_3550:
        /* <DEDUP_REMOVED lines=21> */
.L_x_3559:
[----:B------:R-:W-:Y:S05]  /*2d60*/  BSYNC B1 ;  /* 0x0000000000017941 */ /* 0x000fea0003800000 */
.L_x_3558:
[----:B------:R-:W-:Y:S01]  /*2d70*/  LEA R3, R0, 0x37800000, 0x17 ;  /* 0x3780000000037811 */ /* 0x000fe200078eb8ff */
[----:B------:R-:W-:-:S05]  /*2d80*/  IMAD.SHL.U32 R0, R2, 0x200000, RZ ;  /* 0x0020000002007824 */ /* 0x000fca00078e00ff */
[----:B------:R-:W-:Y:S02]  /*2d90*/  LOP3.LUT R0, R3, R0, R4, 0xfe, !PT ;  /* 0x0000000003007212 */ /* 0x000fe400078efe04 */
.L_x_3557:
[----:B------:R-:W-:Y:S05]  /*2da0*/  BSYNC B0 ;  /* 0x0000000000007941 */ /* 0x000fea0003800000 */
.L_x_3556:
[----:B------:R-:W-:Y:S01]  /*2db0*/  F2FP.BF16.PACK_AB R0, RZ, R0 ;  /* 0x00000000ff00723e */ /* 0x000fe200000010ff */
[----:B------:R-:W-:Y:S05]  /*2dc0*/  BRA `(.L_x_3537) ;  /* 0x000002d000007947 */ /* 0x000fea0003800000 */
.L_x_3549:
        /* <DEDUP_REMOVED lines=14> */
.L_x_3563:
[----:B------:R-:W-:Y:S05]  /*2eb0*/  BSYNC B0 ;  /* 0x0000000000007941 */ /* 0x000fea0003800000 */
.L_x_3562:
[----:B------:R-:W-:Y:S01]  /*2ec0*/  F2FP.BF16.PACK_AB R0, RZ, R0 ;  /* 0x00000000ff00723e */ /* 0x000fe200000010ff */
[----:B------:R-:W-:Y:S05]  /*2ed0*/  BRA `(.L_x_3537) ;  /* 0x000001c000007947 */ /* 0x000fea0003800000 */
.L_x_3536:
        /* <DEDUP_REMOVED lines=21> */
.L_x_3561:
[----:B------:R-:W2:Y:S02]  /*3030*/  LDG.E.64 R2, [R2.64] ;  /* 0x0000002402027981 */ /* 0x000ea4000c1e1b00 */
[----:B--2---:R-:W0:Y:S02]  /*3040*/  I2F.U64 R0, R2 ;  /* 0x0000000200007312 */ /* 0x004e240000301000 */
[----:B0-----:R-:W-:Y:S01]  /*3050*/  F2FP.BF16.PACK_AB R0, RZ, R0 ;  /* 0x00000000ff00723e */ /* 0x001fe200000010ff */
[----:B------:R-:W-:Y:S05]  /*3060*/  BRA `(.L_x_3537) ;  /* 0x0000003000007947 */ /* 0x000fea0003800000 */
.L_x_3560:
[----:B------:R-:W2:Y:S02]  /*3070*/  LDG.E R2, [R2.64] ;  /* 0x0000002402027981 */ /* 0x000ea4000c1e1900 */
[----:B--2---:R-:W0:Y:S02]  /*3080*/  I2F.U32 R0, R2 ;  /* 0x0000000200007306 */ /* 0x004e240000201000 */
[----:B0-----:R-:W-:-:S06]  /*3090*/  F2FP.BF16.PACK_AB R0, RZ, R0 ;  /* 0x00000000ff00723e */ /* 0x001fcc00000010ff */
.L_x_3537:
[----:B-----5:R-:W-:Y:S01]  /*30a0*/  PRMT R0, RZ, 0x5410, R0 ;  /* 0x00005410ff007816 */ /* 0x020fe20000000000 */
[----:B------:R-:W1:Y:S01]  /*30b0*/  LDC.U8 R6, c[0x0][0x3e1] ;  /* 0x0000f840ff067b82 */ /* 0x000e620000000000 */
[----:B0-----:R-:W-:Y:S01]  /*30c0*/  IMAD.MOV.U32 R2, RZ, RZ, 0x3e095d4e ;  /* 0x3e095d4eff027424 */ /* 0x001fe200078e00ff */
[----:B------:R-:W-:-:S02]  /*30d0*/  PRMT R23, RZ, 0x5410, R23 ;  /* 0x00005410ff177816 */ /* 0x000fc40000000017 */
[----:B------:R-:W-:-:S04]  /*30e0*/  FMUL.FTZ R3, R0, R0 ;  /* 0x0000000000037220 */ /* 0x000fc80000410000 */
[C---:B------:R-:W-:Y:S02]  /*30f0*/  FMUL.FTZ R5, R0.reuse, R3 ;  /* 0x0000000300057220 */ /* 0x040fe40000410000 */
[----:B------:R-:W-:Y:S02]  /*3100*/  FFMA.FTZ R2, R3, R2, 1 ;  /* 0x3f80000003027423 */ /* 0x000fe40000010002 */
[----:B------:R-:W-:Y:S02]  /*3110*/  FFMA.FTZ R5, R5, 0.044714998453855514526, R0 ;  /* 0x3d37271305057823 */ /* 0x000fe40000010000 */
[----:B------:R-:W-:Y:S02]  /*3120*/  FMUL.FTZ R0, R0, 0.5 ;  /* 0x3f00000000007820 */ /* 0x000fe40000410000 */
[----:B------:R-:W-:Y:S02]  /*3130*/  FMUL.FTZ R5, R5, 0.79788458347320556641 ;  /* 0x3f4c422a05057820 */ /* 0x000fe40000410000 */
[----:B------:R-:W-:-:S04]  /*3140*/  FMUL.FTZ R2, R2, 0.79788458347320556641 ;  /* 0x3f4c422a02027820 */ /* 0x000fc80000410000 */
[----:B------:R-:W0:Y:S01]  /*3150*/  MUFU.TANH R5, R5 ;  /* 0x0000000500057308 */ /* 0x000e220000002400 */
[----:B-1----:R-:W-:Y:S01]  /*3160*/  PRMT R4, R6, 0x9910, RZ ;  /* 0x0000991006047816 */ /* 0x002fe200000000ff */
[----:B0-----:R-:W-:-:S04]  /*3170*/  FFMA.FTZ R3, -R5, R5, 1 ;  /* 0x3f80000005037423 */ /* 0x001fc80000010105 */
[----:B------:R-:W-:Y:S02]  /*3180*/  FMUL.FTZ R3, R0, R3 ;  /* 0x0000000300037220 */ /* 0x000fe40000410000 */
        /* <DEDUP_REMOVED lines=20> */
.L_x_3567:
[----:B------:R-:W-:-:S06]  /*32d0*/  PRMT R3, RZ, 0x5410, R0 ;  /* 0x00005410ff037816 */ /* 0x000fcc0000000000 */
[----:B------:R-:W0:Y:S02]  /*32e0*/  F2I.S64.TRUNC R2, R3 ;  /* 0x0000000300027311 */ /* 0x000e24000020d900 */
[----:B0-----:R0:W-:Y:S01]  /*32f0*/  STG.E.U8 [R16.64], R2 ;  /* 0x0000000210007986 */ /* 0x0011e2000c101124 */
[----:B------:R-:W-:Y:S05]  /*3300*/  BRA `(.L_x_3569) ;  /* 0x00000e4000007947 */ /* 0x000fea0003800000 */
.L_x_3566:
        /* <DEDUP_REMOVED lines=10> */
.L_x_3571:
[----:B------:R-:W-:-:S04]  /*33b0*/  PRMT R0, RZ, 0x5410, R0 ;  /* 0x00005410ff007816 */ /* 0x000fc80000000000 */
[----:B------:R-:W0:Y:S02]  /*33c0*/  F2I.FTZ.TRUNC.NTZ R3, R0 ;  /* 0x0000000000037305 */ /* 0x000e24000021f100 */
[----:B0-----:R0:W-:Y:S01]  /*33d0*/  STG.E [R16.64], R3 ;  /* 0x0000000310007986 */ /* 0x0011e2000c101924 */
[----:B------:R-:W-:Y:S05]  /*33e0*/  BRA `(.L_x_3569) ;  /* 0x00000d6000007947 */ /* 0x000fea0003800000 */
.L_x_3570:
[----:B------:R-:W-:-:S04]  /*33f0*/  PRMT R0, RZ, 0x5410, R0 ;  /* 0x00005410ff007816 */ /* 0x000fc80000000000 */
[----:B------:R-:W0:Y:S02]  /*3400*/  F2I.FTZ.TRUNC.NTZ R3, R0 ;  /* 0x0000000000037305 */ /* 0x000e24000021f100 */
[----:B0-----:R0:W-:Y:S01]  /*3410*/  STG.E.U16 [R16.64], R3 ;  /* 0x0000000310007986 */ /* 0x0011e2000c101524 */
[----:B------:R-:W-:Y:S05]  /*3420*/  BRA `(.L_x_3569) ;  /* 0x00000d2000007947 */ /* 0x000fea0003800000 */
.L_x_3565:
        /* <DEDUP_REMOVED lines=9> */
.L_x_3573:
[----:B------:R-:W-:-:S04]  /*34c0*/  PRMT R0, RZ, 0x5410, R0 ;  /* 0x00005410ff007816 */ /* 0x000fc80000000000 */
[----:B------:R-:W-:-:S05]  /*34d0*/  F2FP.PACK_AB R0, RZ, R0 ;  /* 0x00000000ff00723e */ /* 0x000fca00000000ff */
[----:B------:R0:W-:Y:S01]  /*34e0*/  STG.E.U16 [R16.64], R0 ;  /* 0x0000000010007986 */ /* 0x0001e2000c101524 */
[----:B------:R-:W-:Y:S05]  /*34f0*/  BRA `(.L_x_3569) ;  /* 0x00000c5000007947 */ /* 0x000fea0003800000 */
.L_x_3572:
        /* <DEDUP_REMOVED lines=10> */
.L_x_3575:
[----:B------:R-:W-:-:S04]  /*35a0*/  PRMT R0, RZ, 0x5410, R0 ;  /* 0x00005410ff007816 */ /* 0x000fc80000000000 */
[----:B------:R-:W-:-:S04]  /*35b0*/  F2FP.PACK_AB R3, RZ, R0 ;  /* 0x00000000ff03723e */ /* 0x000fc800000000ff */
[----:B------:R-:W-:-:S05]  /*35c0*/  PRMT R3, R3, 0x5410, RZ ;  /* 0x0000541003037816 */ /* 0x000fca00000000ff */
[----:B------:R0:W-:Y:S01]  /*35d0*/  STG.E [R16.64], R3 ;  /* 0x0000000310007986 */ /* 0x0001e2000c101924 */
[----:B------:R-:W-:Y:S05]  /*35e0*/  BRA `(.L_x_3569) ;  /* 0x00000b6000007947 */ /* 0x000fea0003800000 */
.L_x_3574:
[----:B------:R-:W-:-:S05]  /*35f0*/  PRMT R2, RZ, 0x5410, R0 ;  /* 0x00005410ff027816 */ /* 0x000fca0000000000 */
[----:B------:R-:W-:-:S06]  /*3600*/  FMUL.FTZ R2, R2, 1 ;  /* 0x3f80000002027820 */ /* 0x000fcc0000410000 */
[----:B------:R-:W0:Y:S02]  /*3610*/  F2F.F64.F32 R2, R2 ;  /* 0x0000000200027310 */ /* 0x000e240000201800 */
[----:B0-----:R0:W-:Y:S01]  /*3620*/  STG.E.64 [R16.64], R2 ;  /* 0x0000000210007986 */ /* 0x0011e2000c101b24 */
[----:B------:R-:W-:Y:S05]  /*3630*/  BRA `(.L_x_3569) ;  /* 0x00000b1000007947 */ /* 0x000fea0003800000 */
.L_x_3564:
        /* <DEDUP_REMOVED lines=13> */
.L_x_3578:
[----:B------:R-:W-:Y:S01]  /*3710*/  PRMT R0, RZ, 0x5410, R0 ;  /* 0x00005410ff007816 */ /* 0x000fe20000000000 */
[----:B------:R-:W-:-:S04]  /*3720*/  CS2R R6, SRZ ;  /* 0x0000000000067805 */ /* 0x000fc8000001ff00 */
[----:B------:R-:W-:-:S04]  /*3730*/  FMUL.FTZ R0, R0, 1 ;  /* 0x3f80000000007820 */ /* 0x000fc80000410000 */
[----:B------:R-:W0:Y:S02]  /*3740*/  F2F.F64.F32 R4, R0 ;  /* 0x0000000000047310 */ /* 0x000e240000201800 */
[----:B0-----:R0:W-:Y:S01]  /*3750*/  STG.E.128 [R16.64], R4 ;  /* 0x0000000410007986 */ /* 0x0011e2000c101d24 */
[----:B------:R-:W-:Y:S05]  /*3760*/  BRA `(.L_x_3569) ;  /* 0x000009e000007947 */ /* 0x000fea0003800000 */
.L_x_3577:
        /* <DEDUP_REMOVED lines=21> */
.L_x_3582:
[----:B------:R-:W-:Y:S05]  /*38c0*/  BSYNC B0 ;  /* 0x0000000000007941 */ /* 0x000fea0003800000 */
.L_x_3581:
[----:B------:R-:W-:-:S05]  /*38d0*/  LOP3.LUT R3, R0, R3, RZ, 0xfc, !PT ;  /* 0x0000000300037212 */ /* 0x000fca00078efcff */
[----:B------:R0:W-:Y:S01]  /*38e0*/  STG.E.U8 [R16.64], R3 ;  /* 0x0000000310007986 */ /* 0x0001e2000c101124 */
[----:B------:R-:W-:Y:S05]  /*38f0*/  BRA `(.L_x_3569) ;  /* 0x0000085000007947 */ /* 0x000fea0003800000 */
.L_x_3580:
        /* <DEDUP_REMOVED lines=13> */
.L_x_3584:
[----:B------:R-:W-:Y:S01]  /*39d0*/  IMAD.MOV.U32 R0, RZ, RZ, 0x7f ;  /* 0x0000007fff007424 */ /* 0x000fe200078e00ff */
[----:B------:R-:W-:-:S04]  /*39e0*/  ISETP.GT.U32.AND P0, PT, R2, 0x7f800000, PT ;  /* 0x7f8000000200780c */ /* 0x000fc80003f04070 */
[----:B------:R-:W-:-:S04]  /*39f0*/  SEL R0, R0, 0x7c, P0 ;  /* 0x0000007c00007807 */ /* 0x000fc80000000000 */
.L_x_3585:
[----:B------:R-:W-:Y:S05]  /*3a00*/  BSYNC B0 ;  /* 0x0000000000007941 */ /* 0x000fea0003800000 */
.L_x_3583:
[----:B------:R-:W-:-:S04]  /*3a10*/  LOP3.LUT R2, R3, 0x80000000, RZ, 0xc0, !PT ;  /* 0x8000000003027812 */ /* 0x000fc800078ec0ff */
[----:B------:R-:W-:-:S04]  /*3a20*/  SHF.R.U32.HI R3, RZ, 0x18, R2 ;  /* 0x00000018ff037819 */ /* 0x000fc80000011602 */
[----:B------:R-:W-:-:S05]  /*3a30*/  LOP3.LUT R3, R0, R3, RZ, 0xfc, !PT ;  /* 0x0000000300037212 */ /* 0x000fca00078efcff */
[----:B------:R0:W-:Y:S01]  /*3a40*/  STG.E.U8 [R16.64], R3 ;  /* 0x0000000310007986 */ /* 0x0001e2000c101124 */
[----:B------:R-:W-:Y:S05]  /*3a50*/  BRA `(.L_x_3569) ;  /* 0x000006f000007947 */ /* 0x000fea0003800000 */
.L_x_3579:
[----:B------:R0:W-:Y:S01]  /*3a60*/  STG.E.U16 [R16.64], R0 ;  /* 0x0000000010007986 */ /* 0x0001e2000c101524 */
[----:B------:R-:W-:Y:S05]  /*3a70*/  BRA `(.L_x_3569) ;  /* 0x000006d000007947 */ /* 0x000fea0003800000 */
.L_x_3576:
        /* <DEDUP_REMOVED lines=12> */
.L_x_3588:
        /* <DEDUP_REMOVED lines=17> */
.L_x_3591:
[----:B------:R-:W-:-:S04]  /*3c50*/  LOP3.LUT R2, R3, 0x80000000, RZ, 0xc0, !PT ;  /* 0x8000000003027812 */ /* 0x000fc800078ec0ff */
[----:B------:R-:W-:-:S04]  /*3c60*/  SHF.R.U32.HI R3, RZ, 0x18, R2 ;  /* 0x00000018ff037819 */ /* 0x000fc80000011602 */
[----:B------:R-:W-:-:S04]  /*3c70*/  LOP3.LUT R0, R0, R3, RZ, 0xfc, !PT ;  /* 0x0000000300007212 */ /* 0x000fc800078efcff */
[----:B------:R-:W-:Y:S02]  /*3c80*/  PRMT R8, R0, 0x7610, R8 ;  /* 0x0000761000087816 */ /* 0x000fe40000000008 */
.L_x_3590:
[----:B------:R-:W-:Y:S05]  /*3c90*/  BSYNC B0 ;  /* 0x0000000000007941 */ /* 0x000fea0003800000 */
.L_x_3589:
[----:B------:R0:W-:Y:S01]  /*3ca0*/  STG.E.U8 [R16.64], R8 ;  /* 0x0000000810007986 */ /* 0x0001e2000c101124 */
[----:B------:R-:W-:Y:S05]  /*3cb0*/  BRA `(.L_x_3569) ;  /* 0x0000049000007947 */ /* 0x000fea0003800000 */
.L_x_3587:
        /* <DEDUP_REMOVED lines=17> */
.L_x_3594:
[----:B------:R-:W-:-:S04]  /*3dd0*/  LOP3.LUT R2, R3, 0x80000000, RZ, 0xc0, !PT ;  /* 0x8000000003027812 */ /* 0x000fc800078ec0ff */
[----:B------:R-:W-:-:S04]  /*3de0*/  SHF.R.U32.HI R3, RZ, 0x18, R2 ;  /* 0x00000018ff037819 */ /* 0x000fc80000011602 */
[----:B------:R-:W-:-:S04]  /*3df0*/  LOP3.LUT R0, R0, R3, RZ, 0xfc, !PT ;  /* 0x0000000300007212 */ /* 0x000fc800078efcff */
[----:B------:R-:W-:Y:S02]  /*3e00*/  PRMT R8, R0, 0x7610, R8 ;  /* 0x0000761000087816 */ /* 0x000fe40000000008 */
.L_x_3593:
[----:B------:R-:W-:Y:S05]  /*3e10*/  BSYNC B0 ;  /* 0x0000000000007941 */ /* 0x000fea0003800000 */
.L_x_3592:
[----:B------:R0:W-:Y:S01]  /*3e20*/  STG.E.U8 [R16.64], R8 ;  /* 0x0000000810007986 */ /* 0x0001e2000c101124 */
[----:B------:R-:W-:Y:S05]  /*3e30*/  BRA `(.L_x_3569) ;  /* 0x0000031000007947 */ /* 0x000fea0003800000 */
.L_x_3586:
        /* <DEDUP_REMOVED lines=22> */
.L_x_3568:
        /* <DEDUP_REMOVED lines=20> */
.L_x_3596:
[----:B------:R-:W-:-:S06]  /*40e0*/  PRMT R2, RZ, 0x5410, R0 ;  /* 0x00005410ff027816 */ /* 0x000fcc0000000000 */
[----:B------:R-:W0:Y:S02]  /*40f0*/  F2I.U64.TRUNC R2, R2 ;  /* 0x0000000200027311 */ /* 0x000e24000020d800 */
[----:B0-----:R0:W-:Y:S01]  /*4100*/  STG.E.64 [R16.64], R2 ;  /* 0x0000000210007986 */ /* 0x0011e2000c101b24 */
[----:B------:R-:W-:Y:S05]  /*4110*/  BRA `(.L_x_3569) ;  /* 0x0000003000007947 */ /* 0x000fea0003800000 */
.L_x_3595:
[----:B------:R-:W-:-:S04]  /*4120*/  PRMT R0, RZ, 0x5410, R0 ;  /* 0x00005410ff007816 */ /* 0x000fc80000000000 */
[----:B------:R-:W0:Y:S02]  /*4130*/  F2I.FTZ.U32.TRUNC.NTZ R3, R0 ;  /* 0x0000000000037305 */ /* 0x000e24000021f000 */
[----:B0-----:R0:W-:Y:S02]  /*4140*/  STG.E [R16.64], R3 ;  /* 0x0000000310007986 */ /* 0x0011e4000c101924 */
.L_x_3569:
[----:B------:R-:W-:-:S05]  /*4150*/  IMAD R18, R19, 0x200, R18 ;  /* 0x0000020013127824 */ /* 0x000fca00078e0212 */
[----:B------:R-:W-:Y:S02]  /*4160*/  IADD3 R23, R18, 0x80, RZ ;  /* 0x0000008012177810 */ /* 0x000fe40007ffe0ff */
.L_x_3498:
[----:B------:R-:W-:Y:S05]  /*4170*/  BSYNC B6 ;  /* 0x0000000000067941 */ /* 0x000fea0003800000 */
.L_x_3497:
        /* <DEDUP_REMOVED lines=258> */
.L_x_3599:
        /* <DEDUP_REMOVED lines=21> */
.L_x_3603:
[----:B------:R-:W2:Y:S02]  /*52f0*/  LDG.E.U8 R2, [R2.64] ;  /* 0x0000002402027981 */ /* 0x000ea4000c1e1100 */
[----:B--2---:R-:W0:Y:S02]  /*5300*/  I2F.U16 R0, R2 ;  /* 0x0000000200007306 */ /* 0x004e240000101000 */
[----:B0-----:R-:W-:-:S04]  /*5310*/  F2FP.BF16.PACK_AB R0, RZ, R0 ;  /* 0x00000000ff00723e */ /* 0x001fc800000010ff */
[----:B------:R-:W-:Y:S01]  /*5320*/  PRMT R19, R0, 0x7610, R19 ;  /* 0x0000761000137816 */ /* 0x000fe20000000013 */
[----:B------:R-:W-:Y:S05]  /*5330*/  BRA `(.L_x_3605) ;  /* 0x00000f0000007947 */ /* 0x000fea0003800000 */
.L_x_3602:
        /* <DEDUP_REMOVED lines=11> */
.L_x_3607:
[----:B------:R-:W2:Y:S02]  /*53f0*/  LDG.E R2, [R2.64] ;  /* 0x0000002402027981 */ /* 0x000ea4000c1e1900 */
[----:B--2---:R-:W0:Y:S02]  /*5400*/  I2F R0, R2 ;  /* 0x0000000200007306 */ /* 0x004e240000201400 */
[----:B0-----:R-:W-:-:S04]  /*5410*/  F2FP.BF16.PACK_AB R0, RZ, R0 ;  /* 0x00000000ff00723e */ /* 0x001fc800000010ff */
[----:B------:R-:W-:Y:S01]  /*5420*/  PRMT R19, R0, 0x7610, R19 ;  /* 0x0000761000137816 */ /* 0x000fe20000000013 */
[----:B------:R-:W-:Y:S05]  /*5430*/  BRA `(.L_x_3605) ;  /* 0x00000e0000007947 */ /* 0x000fea0003800000 */
.L_x_3606:
[----:B------:R-:W2:Y:S02]  /*5440*/  LDG.E.U16 R2, [R2.64] ;  /* 0x0000002402027981 */ /* 0x000ea4000c1e1500 */
[----:B--2---:R-:W0:Y:S02]  /*5450*/  I2F.S16 R0, R2 ;  /* 0x0000000200007306 */ /* 0x004e240000101400 */
[----:B0-----:R-:W-:-:S04]  /*5460*/  F2FP.BF16.PACK_AB R0, RZ, R0 ;  /* 0x00000000ff00723e */ /* 0x001fc800000010ff */
[----:B------:R-:W-:Y:S01]  /*5470*/  PRMT R19, R0, 0x7610, R19 ;  /* 0x0000761000137816 */ /* 0x000fe20000000013 */
[----:B------:R-:W-:Y:S05]  /*5480*/  BRA `(.L_x_3605) ;  /* 0x00000db000007947 */ /* 0x000fea0003800000 */
.L_x_3601:
        /* <DEDUP_REMOVED lines=9> */
.L_x_3609:
[----:B------:R-:W2:Y:S02]  /*5520*/  LDG.E.U16 R0, [R2.64] ;  /* 0x0000002402007981 */ /* 0x000ea4000c1e1500 */
[----:B--2---:R-:W-:-:S05]  /*5530*/  HADD2.F32 R0, -RZ, R0.H0_H0 ;  /* 0x20000000ff007230 */ /* 0x004fca0000004100 */
[----:B------:R-:W-:-:S04]  /*5540*/  F2FP.BF16.PACK_AB R0, RZ, R0 ;  /* 0x00000000ff00723e */ /* 0x000fc800000010ff */
[----:B------:R-:W-:Y:S01]  /*5550*/  PRMT R19, R0, 0x7610, R19 ;  /* 0x0000761000137816 */ /* 0x000fe20000000013 */
[----:B------:R-:W-:Y:S05]  /*5560*/  BRA `(.L_x_3605) ;  /* 0x00000cd000007947 */ /* 0x000fea0003800000 */
.L_x_3608:
        /* <DEDUP_REMOVED lines=9> */
.L_x_3611:
[----:B------:R-:W2:Y:S02]  /*5600*/  LDG.E.U16 R2, [R2.64] ;  /* 0x0000002402027981 */ /* 0x000ea4000c1e1500 */
[----:B--2---:R-:W-:-:S05]  /*5610*/  HADD2.F32 R0, -RZ, R2.H0_H0 ;  /* 0x20000002ff007230 */ /* 0x004fca0000004100 */
[----:B------:R-:W-:-:S04]  /*5620*/  F2FP.BF16.PACK_AB R0, RZ, R0 ;  /* 0x00000000ff00723e */ /* 0x000fc800000010ff */
[----:B------:R-:W-:Y:S01]  /*5630*/  PRMT R19, R0, 0x7610, R19 ;  /* 0x0000761000137816 */ /* 0x000fe20000000013 */
[----:B------:R-:W-:Y:S05]  /*5640*/  BRA `(.L_x_3605) ;  /* 0x00000bf000007947 */ /* 0x000fea0003800000 */
.L_x_3610:
[----:B------:R-:W2:Y:S02]  /*5650*/  LDG.E.64 R2, [R2.64] ;  /* 0x0000002402027981 */ /* 0x000ea4000c1e1b00 */
[----:B--2---:R-:W0:Y:S01]  /*5660*/  F2F.F32.F64 R0, R2 ;  /* 0x0000000200007310 */ /* 0x004e220000301000 */
[----:B------:R-:W0:-:S14]  /*5670*/  DSETP.GEU.AND P0, PT, |R2|, c[0x2][0x0], PT ;  /* 0x008000000200762a */ /* 0x000e1c0003f0e200 */
[----:B0-----:R-:W-:-:S05]  /*5680*/  @!P0 FMUL R0, R0, 1.175494350822287508e-38 ;  /* 0x0080000000008820 */ /* 0x001fca0000400000 */
[----:B------:R-:W-:-:S04]  /*5690*/  F2FP.BF16.PACK_AB R0, RZ, R0 ;  /* 0x00000000ff00723e */ /* 0x000fc800000010ff */
[----:B------:R-:W-:Y:S01]  /*56a0*/  PRMT R19, R0, 0x7610, R19 ;  /* 0x0000761000137816 */ /* 0x000fe20000000013 */
[----:B------:R-:W-:Y:S05]  /*56b0*/  BRA `(.L_x_3605) ;  /* 0x00000b8000007947 */ /* 0x000fea0003800000 */
.L_x_3600:
        /* <DEDUP_REMOVED lines=14> */
.L_x_3614:
[----:B------:R-:W2:Y:S02]  /*57a0*/  LDG.E.64 R2, [R2.64] ;  /* 0x0000002402027981 */ /* 0x000ea4000c1e1b00 */
[----:B--2---:R-:W0:Y:S01]  /*57b0*/  F2F.F32.F64 R0, R2 ;  /* 0x0000000200007310 */ /* 0x004e220000301000 */
[----:B------:R-:W0:-:S14]  /*57c0*/  DSETP.GEU.AND P0, PT, |R2|, c[0x2][0x0], PT ;  /* 0x008000000200762a */ /* 0x000e1c0003f0e200 */
[----:B0-----:R-:W-:-:S05]  /*57d0*/  @!P0 FMUL R0, R0, 1.175494350822287508e-38 ;  /* 0x0080000000008820 */ /* 0x001fca0000400000 */
[----:B------:R-:W-:-:S04]  /*57e0*/  F2FP.BF16.PACK_AB R0, RZ, R0 ;  /* 0x00000000ff00723e */ /* 0x000fc800000010ff */
[----:B------:R-:W-:Y:S01]  /*57f0*/  PRMT R19, R0, 0x7610, R19 ;  /* 0x0000761000137816 */ /* 0x000fe20000000013 */
[----:B------:R-:W-:Y:S05]  /*5800*/  BRA `(.L_x_3605) ;  /* 0x00000a3000007947 */ /* 0x000fea0003800000 */
.L_x_3613:
        /* <DEDUP_REMOVED lines=28> */
.L_x_3616:
        /* <DEDUP_REMOVED lines=15> */
.L_x_3615:
[----:B------:R0:W5:Y:S01]  /*5ac0*/  LDG.E.U16 R19, [R2.64] ;  /* 0x0000002402137981 */ /* 0x000162000c1e1500 */
[----:B------:R-:W-:Y:S05]  /*5ad0*/  BRA `(.L_x_3605) ;  /* 0x0000076000007947 */ /* 0x000fea0003800000 */
.L_x_3612:
        /* <DEDUP_REMOVED lines=12> */
.L_x_3619:
        /* <DEDUP_REMOVED lines=21> */
.L_x_3623:
[----:B------:R-:W-:Y:S05]  /*5cf0*/  BSYNC B1 ;  /* 0x0000000000017941 */ /* 0x000fea0003800000 */
.L_x_3622:
[----:B------:R-:W-:Y:S01]  /*5d00*/  LEA R3, R0, 0x3b800000, 0x17 ;  /* 0x3b80000000037811 */ /* 0x000fe200078eb8ff */
[----:B------:R-:W-:-:S05]  /*5d10*/  IMAD.SHL.U32 R0, R2, 0x100000, RZ ;  /* 0x0010000002007824 */ /* 0x000fca00078e00ff */
[----:B------:R-:W-:Y:S02]  /*5d20*/  LOP3.LUT R0, R3, R0, R4, 0xfe, !PT ;  /* 0x0000000003007212 */ /* 0x000fe400078efe04 */
.L_x_3621:
[----:B------:R-:W-:Y:S05]  /*5d30*/  BSYNC B0 ;  /* 0x0000000000007941 */ /* 0x000fea0003800000 */
.L_x_3620:
[----:B------:R-:W-:-:S04]  /*5d40*/  F2FP.BF16.PACK_AB R0, RZ, R0 ;  /* 0x00000000ff00723e */ /* 0x000fc800000010ff */
[----:B------:R-:W-:Y:S01]  /*5d50*/  PRMT R19, R0, 0x7610, R19 ;  /* 0x0000761000137816 */ /* 0x000fe20000000013 */
[----:B------:R-:W-:Y:S05]  /*5d60*/  BRA `(.L_x_3605) ;  /* 0x000004d000007947 */ /* 0x000fea0003800000 */
.L_x_3618:
        /* <DEDUP_REMOVED lines=21> */
.L_x_3627:
[----:B------:R-:W-:Y:S05]  /*5ec0*/  BSYNC B1 ;  /* 0x0000000000017941 */ /* 0x000fea0003800000 */
.L_x_3626:
[----:B------:R-:W-:Y:S01]  /*5ed0*/  LEA R3, R0, 0x37800000, 0x17 ;  /* 0x3780000000037811 */ /* 0x000fe200078eb8ff */
[----:B------:R-:W-:-:S05]  /*5ee0*/  IMAD.SHL.U32 R0, R2, 0x200000, RZ ;  /* 0x0020000002007824 */ /* 0x000fca00078e00ff */
[----:B------:R-:W-:Y:S02]  /*5ef0*/  LOP3.LUT R0, R3, R0, R4, 0xfe, !PT ;  /* 0x0000000003007212 */ /* 0x000fe400078efe04 */
.L_x_3625:
[----:B------:R-:W-:Y:S05]  /*5f00*/  BSYNC B0 ;  /* 0x0000000000007941 */ /* 0x000fea0003800000 */
.L_x_3624:
[----:B------:R-:W-:-:S04]  /*5f10*/  F2FP.BF16.PACK_AB R0, RZ, R0 ;  /* 0x00000000ff00723e */ /* 0x000fc800000010ff */
[----:B------:R-:W-:Y:S01]  /*5f20*/  PRMT R19, R0, 0x7610, R19 ;  /* 0x0000761000137816 */ /* 0x000fe20000000013 */
[----:B------:R-:W-:Y:S05]  /*5f30*/  BRA `(.L_x_3605) ;  /* 0x0000030000007947 */ /* 0x000fea0003800000 */
.L_x_3617:
        /* <DEDUP_REMOVED lines=14> */
.L_x_3631:
[----:B------:R-:W-:Y:S05]  /*6020*/  BSYNC B0 ;  /* 0x0000000000007941 */ /* 0x000fea0003800000 */
.L_x_3630:
[----:B------:R-:W-:-:S04]  /*6030*/  F2FP.BF16.PACK_AB R0, RZ, R0 ;  /* 0x00000000ff00723e */ /* 0x000fc800000010ff */
[----:B------:R-:W-:Y:S01]  /*6040*/  PRMT R19, R0, 0x7610, R19 ;  /* 0x0000761000137816 */ /* 0x000fe20000000013 */
[----:B------:R-:W-:Y:S05]  /*6050*/  BRA `(.L_x_3605) ;  /* 0x000001e000007947 */ /* 0x000fea0003800000 */
.L_x_3604:
        /* <DEDUP_REMOVED lines=21> */
.L_x_3629:
[----:B------:R-:W2:Y:S02]  /*61b0*/  LDG.E.64 R2, [R2.64] ;  /* 0x0000002402027981 */ /* 0x000ea4000c1e1b00 */
[----:B--2---:R-:W0:Y:S02]  /*61c0*/  I2F.U64 R0, R2 ;  /* 0x0000000200007312 */ /* 0x004e240000301000 */
[----:B0-----:R-:W-:-:S04]  /*61d0*/  F2FP.BF16.PACK_AB R0, RZ, R0 ;  /* 0x00000000ff00723e */ /* 0x001fc800000010ff */
[----:B------:R-:W-:Y:S01]  /*61e0*/  PRMT R19, R0, 0x7610, R19 ;  /* 0x0000761000137816 */ /* 0x000fe20000000013 */
[----:B------:R-:W-:Y:S05]  /*61f0*/  BRA `(.L_x_3605) ;  /* 0x0000004000007947 */ /* 0x000fea0003800000 */
.L_x_3628:
[----:B------:R-:W2:Y:S02]  /*6200*/  LDG.E R2, [R2.64] ;  /* 0x0000002402027981 */ /* 0x000ea4000c1e1900 */
[----:B--2---:R-:W0:Y:S02]  /*6210*/  I2F.U32 R0, R2 ;  /* 0x0000000200007306 */ /* 0x004e240000201000 */
[----:B0-----:R-:W-:-:S04]  /*6220*/  F2FP.BF16.PACK_AB R0, RZ, R0 ;  /* 0x00000000ff00723e */ /* 0x001fc800000010ff */
[----:B------:R-:W-:Y:S02]  /*6230*/  PRMT R19, R0, 0x7610, R19 ;  /* 0x0000761000137816 */ /* 0x000fe40000000013 */
.L_x_3605:
        /* <DEDUP_REMOVED lines=18> */
.L_x_3635:
[----:B------:R-:W2:Y:S02]  /*6360*/  LDG.E.U8 R2, [R2.64] ;  /* 0x0000002402027981 */ /* 0x000ea4000c1e1100 */
[----:B--2---:R-:W0:Y:S02]  /*6370*/  I2F.U16 R0, R2 ;  /* 0x0000000200007306 */ /* 0x004e240000101000 */
[----:B0-----:R-:W-:Y:S01]  /*6380*/  F2FP.BF16.PACK_AB R0, RZ, R0 ;  /* 0x00000000ff00723e */ /* 0x001fe200000010ff */
[----:B------:R-:W-:Y:S05]  /*6390*/  BRA `(.L_x_3637) ;  /* 0x00000e3000007947 */ /* 0x000fea0003800000 */
.L_x_3634:
        /* <DEDUP_REMOVED lines=10> */
.L_x_3639:
[----:B------:R-:W2:Y:S02]  /*6440*/  LDG.E R2, [R2.64] ;  /* 0x0000002402027981 */ /* 0x000ea4000c1e1900 */
[----:B--2---:R-:W0:Y:S02]  /*6450*/  I2F R0, R2 ;  /* 0x0000000200007306 */ /* 0x004e240000201400 */
[----:B0-----:R-:W-:Y:S01]  /*6460*/  F2FP.BF16.PACK_AB R0, RZ, R0 ;  /* 0x00000000ff00723e */ /* 0x001fe200000010ff */
[----:B------:R-:W-:Y:S05]  /*6470*/  BRA `(.L_x_3637) ;  /* 0x00000d5000007947 */ /* 0x000fea0003800000 */
.L_x_3638:
[----:B------:R-:W2:Y:S02]  /*6480*/  LDG.E.U16 R2, [R2.64] ;  /* 0x0000002402027981 */ /* 0x000ea4000c1e1500 */
[----:B--2---:R-:W0:Y:S02]  /*6490*/  I2F.S16 R0, R2 ;  /* 0x0000000200007306 */ /* 0x004e240000101400 */
[----:B0-----:R-:W-:Y:S01]  /*64a0*/  F2FP.BF16.PACK_AB R0, RZ, R0 ;  /* 0x00000000ff00723e */ /* 0x001fe200000010ff */
[----:B------:R-:W-:Y:S05]  /*64b0*/  BRA `(.L_x_3637) ;  /* 0x00000d1000007947 */ /* 0x000fea0003800000 */
.L_x_3633:
        /* <DEDUP_REMOVED lines=9> */
.L_x_3641:
[----:B------:R-:W2:Y:S02]  /*6550*/  LDG.E.U16 R0, [R2.64] ;  /* 0x0000002402007981 */ /* 0x000ea4000c1e1500 */
[----:B--2---:R-:W-:-:S05]  /*6560*/  HADD2.F32 R0, -RZ, R0.H0_H0 ;  /* 0x20000000ff007230 */ /* 0x004fca0000004100 */
[----:B------:R-:W-:Y:S01]  /*6570*/  F2FP.BF16.PACK_AB R0, RZ, R0 ;  /* 0x00000000ff00723e */ /* 0x000fe200000010ff */
[----:B------:R-:W-:Y:S05]  /*6580*/  BRA `(.L_x_3637) ;  /* 0x00000c4000007947 */ /* 0x000fea0003800000 */
.L_x_3640:
        /* <DEDUP_REMOVED lines=9> */
.L_x_3643:
[----:B------:R-:W2:Y:S02]  /*6620*/  LDG.E.U16 R2, [R2.64] ;  /* 0x0000002402027981 */ /* 0x000ea4000c1e1500 */
[----:B--2---:R-:W-:-:S05]  /*6630*/  HADD2.F32 R0, -RZ, R2.H0_H0 ;  /* 0x20000002ff007230 */ /* 0x004fca0000004100 */
[----:B------:R-:W-:Y:S01]  /*6640*/  F2FP.BF16.PACK_AB R0, RZ, R0 ;  /* 0x00000000ff00723e */ /* 0x000fe200000010ff */
[----:B------:R-:W-:Y:S05]  /*6650*/  BRA `(.L_x_3637) ;  /* 0x00000b7000007947 */ /* 0x000fea0003800000 */
.L_x_3642:
[----:B------:R-:W2:Y:S02]  /*6660*/  LDG.E.64 R2, [R2.64] ;  /* 0x0000002402027981 */ /* 0x000ea4000c1e1b00 */
[----:B--2---:R-:W0:Y:S01]  /*6670*/  F2F.F32.F64 R0, R2 ;  /* 0x0000000200007310 */ /* 0x004e220000301000 */
[----:B------:R-:W0:-:S14]  /*6680*/  DSETP.GEU.AND P0, PT, |R2|, c[0x2][0x0], PT ;  /* 0x008000000200762a */ /* 0x000e1c0003f0e200 */
[----:B0-----:R-:W-:-:S05]  /*6690*/  @!P0 FMUL R0, R0, 1.175494350822287508e-38 ;  /* 0x0080000000008820 */ /* 0x001fca0000400000 */
[----:B------:R-:W-:Y:S01]  /*66a0*/  F2FP.BF16.PACK_AB R0, RZ, R0 ;  /* 0x00000000ff00723e */ /* 0x000fe200000010ff */
[----:B------:R-:W-:Y:S05]  /*66b0*/  BRA `(.L_x_3637) ;  /* 0x00000b1000007947 */ /* 0x000fea0003800000 */
.L_x_3632:
        /* <DEDUP_REMOVED lines=13> */
.L_x_3646:
[----:B------:R-:W2:Y:S02]  /*6790*/  LDG.E.64 R2, [R2.64] ;  /* 0x0000002402027981 */ /* 0x000ea4000c1e1b00 */
[----:B--2---:R-:W0:Y:S01]  /*67a0*/  F2F.F32.F64 R0, R2 ;  /* 0x0000000200007310 */ /* 0x004e220000301000 */
[----:B------:R-:W0:-:S14]  /*67b0*/  DSETP.GEU.AND P0, PT, |R2|, c[0x2][0x0], PT ;  /* 0x008000000200762a */ /* 0x000e1c0003f0e200 */
[----:B0-----:R-:W-:-:S05]  /*67c0*/  @!P0 FMUL R0, R0, 1.175494350822287508e-38 ;  /* 0x0080000000008820 */ /* 0x001fca0000400000 */
[----:B------:R-:W-:Y:S01]  /*67d0*/  F2FP.BF16.PACK_AB R0, RZ, R0 ;  /* 0x00000000ff00723e */ /* 0x000fe200000010ff */
[----:B------:R-:W-:Y:S05]  /*67e0*/  BRA `(.L_x_3637) ;  /* 0x000009e000007947 */ /* 0x000fea0003800000 */
.L_x_3645:
        /* <DEDUP_REMOVED lines=28> */
.L_x_3648:
        /* <DEDUP_REMOVED lines=15> */
.L_x_3647:
[----:B------:R0:W5:Y:S01]  /*6aa0*/  LDG.E.U16 R0, [R2.64] ;  /* 0x0000002402007981 */ /* 0x000162000c1e1500 */
[----:B------:R-:W-:Y:S05]  /*6ab0*/  BRA `(.L_x_3637) ;  /* 0x0000071000007947 */ /* 0x000fea0003800000 */
.L_x_3644:
        /* <DEDUP_REMOVED lines=12> */
.L_x_3651:
        /* <DEDUP_REMOVED lines=21> */
.L_x_3655:
[----:B------:R-:W-:Y:S05]  /*6cd0*/  BSYNC B1 ;  /* 0x0000000000017941 */ /* 0x000fea0003800000 */
.L_x_3654:
[----:B------:R-:W-:Y:S01]  /*6ce0*/  LEA R3, R0, 0x3b800000, 0x17 ;  /* 0x3b80000000037811 */ /* 0x000fe200078eb8ff */
[----:B------:R-:W-:-:S05]  /*6cf0*/  IMAD.SHL.U32 R0, R2, 0x100000, RZ ;  /* 0x0010000002007824 */ /* 0x000fca00078e00ff */
[----:B------:R-:W-:Y:S02]  /*6d00*/  LOP3.LUT R0, R3, R0, R4, 0xfe, !PT ;  /* 0x0000000003007212 */ /* 0x000fe400078efe04 */
.L_x_3653:
[----:B------:R-:W-:Y:S05]  /*6d10*/  BSYNC B0 ;  /* 0x0000000000007941 */ /* 0x000fea0003800000 */
.L_x_3652:
[----:B------:R-:W-:Y:S01]  /*6d20*/  F2FP.BF16.PACK_AB R0, RZ, R0 ;  /* 0x00000000ff00723e */ /* 0x000fe200000010ff */
[----:B------:R-:W-:Y:S05]  /*6d30*/  BRA `(.L_x_3637) ;  /* 0x0000049000007947 */ /* 0x000fea0003800000 */
.L_x_3650:
        /* <DEDUP_REMOVED lines=21> */
.L_x_3659:
[----:B------:R-:W-:Y:S05]  /*6e90*/  BSYNC B1 ;  /* 0x0000000000017941 */ /* 0x000fea0003800000 */
.L_x_3658:
[----:B------:R-:W-:Y:S01]  /*6ea0*/  LEA R3, R0, 0x37800000, 0x17 ;  /* 0x3780000000037811 */ /* 0x000fe200078eb8ff */
[----:B------:R-:W-:-:S05]  /*6eb0*/  IMAD.SHL.U32 R0, R2, 0x200000, RZ ;  /* 0x0020000002007824 */ /* 0x000fca00078e00ff */
[----:B------:R-:W-:Y:S02]  /*6ec0*/  LOP3.LUT R0, R3, R0, R4, 0xfe, !PT ;  /* 0x0000000003007212 */ /* 0x000fe400078efe04 */
.L_x_3657:
[----:B------:R-:W-:Y:S05]  /*6ed0*/  BSYNC B0 ;  /* 0x0000000000007941 */ /* 0x000fea0003800000 */
.L_x_3656:
[----:B------:R-:W-:Y:S01]  /*6ee0*/  F2FP.BF16.PACK_AB R0, RZ, R0 ;  /* 0x00000000ff00723e */ /* 0x000fe200000010ff */
[----:B------:R-:W-:Y:S05]  /*6ef0*/  BRA `(.L_x_3637) ;  /* 0x000002d000007947 */ /* 0x000fea0003800000 */
.L_x_3649:
        /* <DEDUP_REMOVED lines=14> */
.L_x_3663:
[----:B------:R-:W-:Y:S05]  /*6fe0*/  BSYNC B0 ;  /* 0x0000000000007941 */ /* 0x000fea0003800000 */
.L_x_3662:
[----:B------:R-:W-:Y:S01]  /*6ff0*/  F2FP.BF16.PACK_AB R0, RZ, R0 ;  /* 0x00000000ff00723e */ /* 0x000fe200000010ff */
[----:B------:R-:W-:Y:S05]  /*7000*/  BRA `(.L_x_3637) ;  /* 0x000001c000007947 */ /* 0x000fea0003800000 */
.L_x_3636:
        /* <DEDUP_REMOVED lines=21> */
.L_x_3661:
[----:B------:R-:W2:Y:S02]  /*7160*/  LDG.E.64 R2, [R2.64] ;  /* 0x0000002402027981 */ /* 0x000ea4000c1e1b00 */
[----:B--2---:R-:W0:Y:S02]  /*7170*/  I2F.U64 R0, R2 ;  /* 0x0000000200007312 */ /* 0x004e240000301000 */
[----:B0-----:R-:W-:Y:S01]  /*7180*/  F2FP.BF16.PACK_AB R0, RZ, R0 ;  /* 0x00000000ff00723e */ /* 0x001fe200000010ff */
[----:B------:R-:W-:Y:S05]  /*7190*/  BRA `(.L_x_3637) ;  /* 0x0000003000007947 */ /* 0x000fea0003800000 */
.L_x_3660:
[----:B------:R-:W2:Y:S02]  /*71a0*/  LDG.E R2, [R2.64] ;  /* 0x0000002402027981 */ /* 0x000ea4000c1e1900 */
[----:B--2---:R-:W0:Y:S02]  /*71b0*/  I2F.U32 R0, R2 ;  /* 0x0000000200007306 */ /* 0x004e240000201000 */
[----:B0-----:R-:W-:-:S06]  /*71c0*/  F2FP.BF16.PACK_AB R0, RZ, R0 ;  /* 0x00000000ff00723e */ /* 0x001fcc00000010ff */
.L_x_3637:
        /* <DEDUP_REMOVED lines=35> */
.L_x_3667:
[----:B------:R-:W-:-:S06]  /*7400*/  PRMT R3, RZ, 0x5410, R0 ;  /* 0x00005410ff037816 */ /* 0x000fcc0000000000 */
[----:B------:R-:W0:Y:S02]  /*7410*/  F2I.S64.TRUNC R2, R3 ;  /* 0x0000000300027311 */ /* 0x000e24000020d900 */
[----:B0-----:R0:W-:Y:S01]  /*7420*/  STG.E.U8 [R16.64], R2 ;  /* 0x0000000210007986 */ /* 0x0011e2000c101124 */
[----:B------:R-:W-:Y:S05]  /*7430*/  BRA `(.L_x_3669) ;  /* 0x00000e4000007947 */ /* 0x000fea0003800000 */
.L_x_3666:
        /* <DEDUP_REMOVED lines=10> */
.L_x_3671:
[----:B------:R-:W-:-:S04]  /*74e0*/  PRMT R0, RZ, 0x5410, R0 ;  /* 0x00005410ff007816 */ /* 0x000fc80000000000 */
[----:B------:R-:W0:Y:S02]  /*74f0*/  F2I.FTZ.TRUNC.NTZ R3, R0 ;  /* 0x0000000000037305 */ /* 0x000e24000021f100 */
[----:B0-----:R0:W-:Y:S01]  /*7500*/  STG.E [R16.64], R3 ;  /* 0x0000000310007986 */ /* 0x0011e2000c101924 */
[----:B------:R-:W-:Y:S05]  /*7510*/  BRA `(.L_x_3669) ;  /* 0x00000d6000007947 */ /* 0x000fea0003800000 */
.L_x_3670:
[----:B------:R-:W-:-:S04]  /*7520*/  PRMT R0, RZ, 0x5410, R0 ;  /* 0x00005410ff007816 */ /* 0x000fc80000000000 */
[----:B------:R-:W0:Y:S02]  /*7530*/  F2I.FTZ.TRUNC.NTZ R3, R0 ;  /* 0x0000000000037305 */ /* 0x000e24000021f100 */
[----:B0-----:R0:W-:Y:S01]  /*7540*/  STG.E.U16 [R16.64], R3 ;  /* 0x0000000310007986 */ /* 0x0011e2000c101524 */
[----:B------:R-:W-:Y:S05]  /*7550*/  BRA `(.L_x_3669) ;  /* 0x00000d2000007947 */ /* 0x000fea0003800000 */
.L_x_3665:
        /* <DEDUP_REMOVED lines=9> */
.L_x_3673:
[----:B------:R-:W-:-:S04]  /*75f0*/  PRMT R0, RZ, 0x5410, R0 ;  /* 0x00005410ff007816 */ /* 0x000fc80000000000 */
[----:B------:R-:W-:-:S05]  /*7600*/  F2FP.PACK_AB R0, RZ, R0 ;  /* 0x00000000ff00723e */ /* 0x000fca00000000ff */
[----:B------:R0:W-:Y:S01]  /*7610*/  STG.E.U16 [R16.64], R0 ;  /* 0x0000000010007986 */ /* 0x0001e2000c101524 */
[----:B------:R-:W-:Y:S05]  /*7620*/  BRA `(.L_x_3669) ;  /* 0x00000c5000007947 */ /* 0x000fea0003800000 */
.L_x_3672:
        /* <DEDUP_REMOVED lines=10> */
.L_x_3675:
[----:B------:R-:W-:-:S04]  /*76d0*/  PRMT R0, RZ, 0x5410, R0 ;  /* 0x00005410ff007816 */ /* 0x000fc80000000000 */
[----:B------:R-:W-:-:S04]  /*76e0*/  F2FP.PACK_AB R3, RZ, R0 ;  /* 0x00000000ff03723e */ /* 0x000fc800000000ff */
[----:B------:R-:W-:-:S05]  /*76f0*/  PRMT R3, R3, 0x5410, RZ ;  /* 0x0000541003037816 */ /* 0x000fca00000000ff */
[----:B------:R0:W-:Y:S01]  /*7700*/  STG.E [R16.64], R3 ;  /* 0x0000000310007986 */ /* 0x0001e2000c101924 */
[----:B------:R-:W-:Y:S05]  /*7710*/  BRA `(.L_x_3669) ;  /* 0x00000b6000007947 */ /* 0x000fea0003800000 */
.L_x_3674:
[----:B------:R-:W-:-:S05]  /*7720*/  PRMT R2, RZ, 0x5410, R0 ;  /* 0x00005410ff027816 */ /* 0x000fca0000000000 */
[----:B------:R-:W-:-:S06]  /*7730*/  FMUL.FTZ R2, R2, 1 ;  /* 0x3f80000002027820 */ /* 0x000fcc0000410000 */
[----:B------:R-:W0:Y:S02]  /*7740*/  F2F.F64.F32 R2, R2 ;  /* 0x0000000200027310 */ /* 0x000e240000201800 */
[----:B0-----:R0:W-:Y:S01]  /*7750*/  STG.E.64 [R16.64], R2 ;  /* 0x0000000210007986 */ /* 0x0011e2000c101b24 */
[----:B------:R-:W-:Y:S05]  /*7760*/  BRA `(.L_x_3669) ;  /* 0x00000b1000007947 */ /* 0x000fea0003800000 */
.L_x_3664:
        /* <DEDUP_REMOVED lines=13> */
.L_x_3678:
[----:B------:R-:W-:Y:S01]  /*7840*/  PRMT R0, RZ, 0x5410, R0 ;  /* 0x00005410ff007816 */ /* 0x000fe20000000000 */
[----:B------:R-:W-:-:S04]  /*7850*/  CS2R R6, SRZ ;  /* 0x0000000000067805 */ /* 0x000fc8000001ff00 */
[----:B------:R-:W-:-:S04]  /*7860*/  FMUL.FTZ R0, R0, 1 ;  /* 0x3f80000000007820 */ /* 0x000fc80000410000 */
[----:B------:R-:W0:Y:S02]  /*7870*/  F2F.F64.F32 R4, R0 ;  /* 0x0000000000047310 */ /* 0x000e240000201800 */
[----:B0-----:R0:W-:Y:S01]  /*7880*/  STG.E.128 [R16.64], R4 ;  /* 0x0000000410007986 */ /* 0x0011e2000c101d24 */
[----:B------:R-:W-:Y:S05]  /*7890*/  BRA `(.L_x_3669) ;  /* 0x000009e000007947 */ /* 0x000fea0003800000 */
.L_x_3677:
        /* <DEDUP_REMOVED lines=21> */
.L_x_3682:
[----:B------:R-:W-:Y:S05]  /*79f0*/  BSYNC B0 ;  /* 0x0000000000007941 */ /* 0x000fea0003800000 */
.L_x_3681:
[----:B------:R-:W-:-:S05]  /*7a00*/  LOP3.LUT R3, R0, R3, RZ, 0xfc, !PT ;  /* 0x0000000300037212 */ /* 0x000fca00078efcff */
[----:B------:R0:W-:Y:S01]  /*7a10*/  STG.E.U8 [R16.64], R3 ;  /* 0x0000000310007986 */ /* 0x0001e2000c101124 */
[----:B------:R-:W-:Y:S05]  /*7a20*/  BRA `(.L_x_3669) ;  /* 0x0000085000007947 */ /* 0x000fea0003800000 */
.L_x_3680:
        /* <DEDUP_REMOVED lines=13> */
.L_x_3684:
[----:B------:R-:W-:Y:S01]  /*7b00*/  IMAD.MOV.U32 R0, RZ, RZ, 0x7f ;  /* 0x0000007fff007424 */ /* 0x000fe200078e00ff */
[----:B------:R-:W-:-:S04]  /*7b10*/  ISETP.GT.U32.AND P0, PT, R2, 0x7f800000, PT ;  /* 0x7f8000000200780c */ /* 0x000fc80003f04070 */
[----:B------:R-:W-:-:S04]  /*7b20*/  SEL R0, R0, 0x7c, P0 ;  /* 0x0000007c00007807 */ /* 0x000fc80000000000 */
.L_x_3685:
[----:B------:R-:W-:Y:S05]  /*7b30*/  BSYNC B0 ;  /* 0x0000000000007941 */ /* 0x000fea0003800000 */
.L_x_3683:
[----:B------:R-:W-:-:S04]  /*7b40*/  LOP3.LUT R2, R3, 0x80000000, RZ, 0xc0, !PT ;  /* 0x8000000003027812 */ /* 0x000fc800078ec0ff */
[----:B------:R-:W-:-:S04]  /*7b50*/  SHF.R.U32.HI R3, RZ, 0x18, R2 ;  /* 0x00000018ff037819 */ /* 0x000fc80000011602 */
[----:B------:R-:W-:-:S05]  /*7b60*/  LOP3.LUT R3, R0, R3, RZ, 0xfc, !PT ;  /* 0x0000000300037212 */ /* 0x000fca00078efcff */
[----:B------:R0:W-:Y:S01]  /*7b70*/  STG.E.U8 [R16.64], R3 ;  /* 0x0000000310007986 */ /* 0x0001e2000c101124 */
[----:B------:R-:W-:Y:S05]  /*7b80*/  BRA `(.L_x_3669) ;  /* 0x000006f000007947 */ /* 0x000fea0003800000 */
.L_x_3679:
[----:B------:R0:W-:Y:S01]  /*7b90*/  STG.E.U16 [R16.64], R0 ;  /* 0x0000000010007986 */ /* 0x0001e2000c101524 */
[----:B------:R-:W-:Y:S05]  /*7ba0*/  BRA `(.L_x_3669) ;  /* 0x000006d000007947 */ /* 0x000fea0003800000 */
.L_x_3676:
        /* <DEDUP_REMOVED lines=12> */
.L_x_3688:
        /* <DEDUP_REMOVED lines=17> */
.L_x_3691:
[----:B------:R-:W-:-:S04]  /*7d80*/  LOP3.LUT R2, R3, 0x80000000, RZ, 0xc0, !PT ;  /* 0x8000000003027812 */ /* 0x000fc800078ec0ff */
[----:B------:R-:W-:-:S04]  /*7d90*/  SHF.R.U32.HI R3, RZ, 0x18, R2 ;  /* 0x00000018ff037819 */ /* 0x000fc80000011602 */
[----:B------:R-:W-:-:S04]  /*7da0*/  LOP3.LUT R0, R0, R3, RZ, 0xfc, !PT ;  /* 0x0000000300007212 */ /* 0x000fc800078efcff */
[----:B------:R-:W-:Y:S02]  /*7db0*/  PRMT R8, R0, 0x7610, R8 ;  /* 0x0000761000087816 */ /* 0x000fe40000000008 */
.L_x_3690:
[----:B------:R-:W-:Y:S05]  /*7dc0*/  BSYNC B0 ;  /* 0x0000000000007941 */ /* 0x000fea0003800000 */
.L_x_3689:
[----:B------:R0:W-:Y:S01]  /*7dd0*/  STG.E.U8 [R16.64], R8 ;  /* 0x0000000810007986 */ /* 0x0001e2000c101124 */
[----:B------:R-:W-:Y:S05]  /*7de0*/  BRA `(.L_x_3669) ;  /* 0x0000049000007947 */ /* 0x000fea0003800000 */
.L_x_3687:
        /* <DEDUP_REMOVED lines=17> */
.L_x_3694:
[----:B------:R-:W-:-:S04]  /*7f00*/  LOP3.LUT R2, R3, 0x80000000, RZ, 0xc0, !PT ;  /* 0x8000000003027812 */ /* 0x000fc800078ec0ff */
[----:B------:R-:W-:-:S04]  /*7f10*/  SHF.R.U32.HI R3, RZ, 0x18, R2 ;  /* 0x00000018ff037819 */ /* 0x000fc80000011602 */
[----:B------:R-:W-:-:S04]  /*7f20*/  LOP3.LUT R0, R0, R3, RZ, 0xfc, !PT ;  /* 0x0000000300007212 */ /* 0x000fc800078efcff */
[----:B------:R-:W-:Y:S02]  /*7f30*/  PRMT R8, R0, 0x7610, R8 ;  /* 0x0000761000087816 */ /* 0x000fe40000000008 */
.L_x_3693:
[----:B------:R-:W-:Y:S05]  /*7f40*/  BSYNC B0 ;  /* 0x0000000000007941 */ /* 0x000fea0003800000 */
.L_x_3692:
[----:B------:R0:W-:Y:S01]  /*7f50*/  STG.E.U8 [R16.64], R8 ;  /* 0x0000000810007986 */ /* 0x0001e2000c101124 */
[----:B------:R-:W-:Y:S05]  /*7f60*/  BRA `(.L_x_3669) ;  /* 0x0000031000007947 */ /* 0x000fea0003800000 */
.L_x_3686:
        /* <DEDUP_REMOVED lines=22> */
.L_x_3668:
        /* <DEDUP_REMOVED lines=20> */
.L_x_3696:
[----:B------:R-:W-:-:S06]  /*8210*/  PRMT R2, RZ, 0x5410, R0 ;  /* 0x00005410ff027816 */ /* 0x000fcc0000000000 */
[----:B------:R-:W0:Y:S02]  /*8220*/  F2I.U64.TRUNC R2, R2 ;  /* 0x0000000200027311 */ /* 0x000e24000020d800 */
[----:B0-----:R0:W-:Y:S01]  /*8230*/  STG.E.64 [R16.64], R2 ;  /* 0x0000000210007986 */ /* 0x0011e2000c101b24 */
[----:B------:R-:W-:Y:S05]  /*8240*/  BRA `(.L_x_3669) ;  /* 0x0000003000007947 */ /* 0x000fea0003800000 */
.L_x_3695:
[----:B------:R-:W-:-:S04]  /*8250*/  PRMT R0, RZ, 0x5410, R0 ;  /* 0x00005410ff007816 */ /* 0x000fc80000000000 */
[----:B------:R-:W0:Y:S02]  /*8260*/  F2I.FTZ.U32.TRUNC.NTZ R3, R0 ;  /* 0x0000000000037305 */ /* 0x000e24000021f000 */
[----:B0-----:R0:W-:Y:S02]  /*8270*/  STG.E [R16.64], R3 ;  /* 0x0000000310007986 */ /* 0x0011e4000c101924 */
.L_x_3669:
        /* <DEDUP_REMOVED lines=258> */
.L_x_3697:
        /* <DEDUP_REMOVED lines=21> */
.L_x_3701:
[----:B------:R-:W2:Y:S02]  /*93f0*/  LDG.E.U8 R2, [R2.64] ;  /* 0x0000002402027981 */ /* 0x000ea4000c1e1100 */
[----:B--2---:R-:W0:Y:S02]  /*9400*/  I2F.U16 R0, R2 ;  /* 0x0000000200007306 */ /* 0x004e240000101000 */
[----:B0-----:R-:W-:-:S04]  /*9410*/  F2FP.BF16.PACK_AB R0, RZ, R0 ;  /* 0x00000000ff00723e */ /* 0x001fc800000010ff */
[----:B------:R-:W-:Y:S01]  /*9420*/  PRMT R19, R0, 0x7610, R19 ;  /* 0x0000761000137816 */ /* 0x000fe20000000013 */
[----:B------:R-:W-:Y:S05]  /*9430*/  BRA `(.L_x_3703) ;  /* 0x00000f0000007947 */ /* 0x000fea0003800000 */
.L_x_3700:
        /* <DEDUP_REMOVED lines=11> */
.L_x_3705:
[----:B------:R-:W2:Y:S02]  /*94f0*/  LDG.E R2, [R2.64] ;  /* 0x0000002402027981 */ /* 0x000ea4000c1e1900 */
[----:B--2---:R-:W0:Y:S02]  /*9500*/  I2F R0, R2 ;  /* 0x0000000200007306 */ /* 0x004e240000201400 */
[----:B0-----:R-:W-:-:S04]  /*9510*/  F2FP.BF16.PACK_AB R0, RZ, R0 ;  /* 0x00000000ff00723e */ /* 0x001fc800000010ff */
[----:B------:R-:W-:Y:S01]  /*9520*/  PRMT R19, R0, 0x7610, R19 ;  /* 0x0000761000137816 */ /* 0x000fe20000000013 */
[----:B------:R-:W-:Y:S05]  /*9530*/  BRA `(.L_x_3703) ;  /* 0x00000e0000007947 */ /* 0x000fea0003800000 */
.L_x_3704:
[----:B------:R-:W2:Y:S02]  /*9540*/  LDG.E.U16 R2, [R2.64] ;  /* 0x0000002402027981 */ /* 0x000ea4000c1e1500 */
[----:B--2---:R-:W0:Y:S02]  /*9550*/  I2F.S16 R0, R2 ;  /* 0x0000000200007306 */ /* 0x004e240000101400 */
[----:B0-----:R-:W-:-:S04]  /*9560*/  F2FP.BF16.PACK_AB R0, RZ, R0 ;  /* 0x00000000ff00723e */ /* 0x001fc800000010ff */
[----:B------:R-:W-:Y:S01]  /*9570*/  PRMT R19, R0, 0x7610, R19 ;  /* 0x0000761000137816 */ /* 0x000fe20000000013 */
[----:B------:R-:W-:Y:S05]  /*9580*/  BRA `(.L_x_3703) ;  /* 0x00000db000007947 */ /* 0x000fea0003800000 */
.L_x_3699:
        /* <DEDUP_REMOVED lines=9> */
.L_x_3707:
[----:B------:R-:W2:Y:S02]  /*9620*/  LDG.E.U16 R0, [R2.64] ;  /* 0x0000002402007981 */ /* 0x000ea4000c1e1500 */
[----:B--2---:R-:W-:-:S05]  /*9630*/  HADD2.F32 R0, -RZ, R0.H0_H0 ;  /* 0x20000000ff007230 */ /* 0x004fca0000004100 */
[----:B------:R-:W-:-:S04]  /*9640*/  F2FP.BF16.PACK_AB R0, RZ, R0 ;  /* 0x00000000ff00723e */ /* 0x000fc800000010ff */
[----:B------:R-:W-:Y:S01]  /*9650*/  PRMT R19, R0, 0x7610, R19 ;  /* 0x0000761000137816 */ /* 0x000fe20000000013 */
[----:B------:R-:W-:Y:S05]  /*9660*/  BRA `(.L_x_3703) ;  /* 0x00000cd000007947 */ /* 0x000fea0003800000 */
.L_x_3706:
        /* <DEDUP_REMOVED lines=9> */
.L_x_3709:
[----:B------:R-:W2:Y:S02]  /*9700*/  LDG.E.U16 R2, [R2.64] ;  /* 0x0000002402027981 */ /* 0x000ea4000c1e1500 */
[----:B--2---:R-:W-:-:S05]  /*9710*/  HADD2.F32 R0, -RZ, R2.H0_H0 ;  /* 0x20000002ff007230 */ /* 0x004fca0000004100 */
[----:B------:R-:W-:-:S04]  /*9720*/  F2FP.BF16.PACK_AB R0, RZ, R0 ;  /* 0x00000000ff00723e */ /* 0x000fc800000010ff */
[----:B------:R-:W-:Y:S01]  /*9730*/  PRMT R19, R0, 0x7610, R19 ;  /* 0x0000761000137816 */ /* 0x000fe20000000013 */
[----:B------:R-:W-:Y:S05]  /*9740*/  BRA `(.L_x_3703) ;  /* 0x00000bf000007947 */ /* 0x000fea0003800000 */
.L_x_3708:
[----:B------:R-:W2:Y:S02]  /*9750*/  LDG.E.64 R2, [R2.64] ;  /* 0x0000002402027981 */ /* 0x000ea4000c1e1b00 */
[----:B--2---:R-:W0:Y:S01]  /*9760*/  F2F.F32.F64 R0, R2 ;  /* 0x0000000200007310 */ /* 0x004e220000301000 */
[----:B------:R-:W0:-:S14]  /*9770*/  DSETP.GEU.AND P0, PT, |R2|, c[0x2][0x0], PT ;  /* 0x008000000200762a */ /* 0x000e1c0003f0e200 */
[----:B0-----:R-:W-:-:S05]  /*9780*/  @!P0 FMUL R0, R0, 1.175494350822287508e-38 ;  /* 0x0080000000008820 */ /* 0x001fca0000400000 */
[----:B------:R-:W-:-:S04]  /*9790*/  F2FP.BF16.PACK_AB R0, RZ, R0 ;  /* 0x00000000ff00723e */ /* 0x000fc800000010ff */
[----:B------:R-:W-:Y:S01]  /*97a0*/  PRMT R19, R0, 0x7610, R19 ;  /* 0x0000761000137816 */ /* 0x000fe20000000013 */
[----:B------:R-:W-:Y:S05]  /*97b0*/  BRA `(.L_x_3703) ;  /* 0x00000b8000007947 */ /* 0x000fea0003800000 */
.L_x_3698:
        /* <DEDUP_REMOVED lines=14> */
.L_x_3712:
[----:B------:R-:W2:Y:S02]  /*98a0*/  LDG.E.64 R2, [R2.64] ;  /* 0x0000002402027981 */ /* 0x000ea4000c1e1b00 */
[----:B--2---:R-:W0:Y:S01]  /*98b0*/  F2F.F32.F64 R0, R2 ;  /* 0x0000000200007310 */ /* 0x004e220000301000 */
[----:B------:R-:W0:-:S14]  /*98c0*/  DSETP.GEU.AND P0, PT, |R2|, c[0x2][0x0], PT ;  /* 0x008000000200762a */ /* 0x000e1c0003f0e200 */
[----:B0-----:R-:W-:-:S05]  /*98d0*/  @!P0 FMUL R0, R0, 1.175494350822287508e-38 ;  /* 0x0080000000008820 */ /* 0x001fca0000400000 */
[----:B------:R-:W-:-:S04]  /*98e0*/  F2FP.BF16.PACK_AB R0, RZ, R0 ;  /* 0x00000000ff00723e */ /* 0x000fc800000010ff */
[----:B------:R-:W-:Y:S01]  /*98f0*/  PRMT R19, R0, 0x7610, R19 ;  /* 0x0000761000137816 */ /* 0x000fe20000000013 */
[----:B------:R-:W-:Y:S05]  /*9900*/  BRA `(.L_x_3703) ;  /* 0x00000a3000007947 */ /* 0x000fea0003800000 */
.L_x_3711:
        /* <DEDUP_REMOVED lines=28> */
.L_x_3714:
        /* <DEDUP_REMOVED lines=15> */
.L_x_3713:
[----:B------:R0:W5:Y:S01]  /*9bc0*/  LDG.E.U16 R19, [R2.64] ;  /* 0x0000002402137981 */ /* 0x000162000c1e1500 */
[----:B------:R-:W-:Y:S05]  /*9bd0*/  BRA `(.L_x_3703) ;  /* 0x0000076000007947 */ /* 0x000fea0003800000 */
.L_x_3710:
        /* <DEDUP_REMOVED lines=12> */
.L_x_3717:
        /* <DEDUP_REMOVED lines=21> */
.L_x_3721:
[----:B------:R-:W-:Y:S05]  /*9df0*/  BSYNC B1 ;  /* 0x0000000000017941 */ /* 0x000fea0003800000 */
.L_x_3720:
[----:B------:R-:W-:Y:S01]  /*9e00*/  LEA R3, R0, 0x3b800000, 0x17 ;  /* 0x3b80000000037811 */ /* 0x000fe200078eb8ff */
[----:B------:R-:W-:-:S05]  /*9e10*/  IMAD.SHL.U32 R0, R2, 0x100000, RZ ;  /* 0x0010000002007824 */ /* 0x000fca00078e00ff */
[----:B------:R-:W-:Y:S02]  /*9e20*/  LOP3.LUT R0, R3, R0, R4, 0xfe, !PT ;  /* 0x0000000003007212 */ /* 0x000fe400078efe04 */
.L_x_3719:
[----:B------:R-:W-:Y:S05]  /*9e30*/  BSYNC B0 ;  /* 0x0000000000007941 */ /* 0x000fea0003800000 */
.L_x_3718:
[----:B------:R-:W-:-:S04]  /*9e40*/  F2FP.BF16.PACK_AB R0, RZ, R0 ;  /* 0x00000000ff00723e */ /* 0x000fc800000010ff */
[----:B------:R-:W-:Y:S01]  /*9e50*/  PRMT R19, R0, 0x7610, R19 ;  /* 0x0000761000137816 */ /* 0x000fe20000000013 */
[----:B------:R-:W-:Y:S05]  /*9e60*/  BRA `(.L_x_3703) ;  /* 0x000004d000007947 */ /* 0x000fea0003800000 */
.L_x_3716:
        /* <DEDUP_REMOVED lines=21> */
.L_x_3725:
[----:B------:R-:W-:Y:S05]  /*9fc0*/  BSYNC B1 ;  /* 0x0000000000017941 */ /* 0x000fea0003800000 */
.L_x_3724:
[----:B------:R-:W-:Y:S01]  /*9fd0*/  LEA R3, R0, 0x37800000, 0x17 ;  /* 0x3780000000037811 */ /* 0x000fe200078eb8ff */
[----:B------:R-:W-:-:S05]  /*9fe0*/  IMAD.SHL.U32 R0, R2, 0x200000, RZ ;  /* 0x0020000002007824 */ /* 0x000fca00078e00ff */
[----:B------:R-:W-:Y:S02]  /*9ff0*/  LOP3.LUT R0, R3, R0, R4, 0xfe, !PT ;  /* 0x0000000003007212 */ /* 0x000fe400078efe04 */
.L_x_3723:
[----:B------:R-:W-:Y:S05]  /*a000*/  BSYNC B0 ;  /* 0x0000000000007941 */ /* 0x000fea0003800000 */
.L_x_3722:
[----:B------:R-:W-:-:S04]  /*a010*/  F2FP.BF16.PACK_AB R0, RZ, R0 ;  /* 0x00000000ff00723e */ /* 0x000fc800000010ff */
[----:B------:R-:W-:Y:S01]  /*a020*/  PRMT R19, R0, 0x7610, R19 ;  /* 0x0000761000137816 */ /* 0x000fe20000000013 */
[----:B------:R-:W-:Y:S05]  /*a030*/  BRA `(.L_x_3703) ;  /* 0x0000030000007947 */ /* 0x000fea0003800000 */
.L_x_3715:
        /* <DEDUP_REMOVED lines=14> */
.L_x_3729:
[----:B------:R-:W-:Y:S05]  /*a120*/  BSYNC B0 ;  /* 0x0000000000007941 */ /* 0x000fea0003800000 */
.L_x_3728:
[----:B------:R-:W-:-:S04]  /*a130*/  F2FP.BF16.PACK_AB R0, RZ, R0 ;  /* 0x00000000ff00723e */ /* 0x000fc800000010ff */
[----:B------:R-:W-:Y:S01]  /*a140*/  PRMT R19, R0, 0x7610, R19 ;  /* 0x0000761000137816 */ /* 0x000fe20000000013 */
[----:B------:R-:W-:Y:S05]  /*a150*/  BRA `(.L_x_3703) ;  /* 0x000001e000007947 */ /* 0x000fea0003800000 */
.L_x_3702:
        /* <DEDUP_REMOVED lines=21> */
.L_x_3727:
[----:B------:R-:W2:Y:S02]  /*a2b0*/  LDG.E.64 R2, [R2.64] ;  /* 0x0000002402027981 */ /* 0x000ea4000c1e1b00 */
[----:B--2---:R-:W0:Y:S02]  /*a2c0*/  I2F.U64 R0, R2 ;  /* 0x0000000200007312 */ /* 0x004e240000301000 */
[----:B0-----:R-:W-:-:S04]  /*a2d0*/  F2FP.BF16.PACK_AB R0, RZ, R0 ;  /* 0x00000000ff00723e */ /* 0x001fc800000010ff */
[----:B------:R-:W-:Y:S01]  /*a2e0*/  PRMT R19, R0, 0x7610, R19 ;  /* 0x0000761000137816 */ /* 0x000fe20000000013 */
[----:B------:R-:W-:Y:S05]  /*a2f0*/  BRA `(.L_x_3703) ;  /* 0x0000004000007947 */ /* 0x000fea0003800000 */
.L_x_3726:
[----:B------:R-:W2:Y:S02]  /*a300*/  LDG.E R2, [R2.64] ;  /* 0x0000002402027981 */ /* 0x000ea4000c1e1900 */
[----:B--2---:R-:W0:Y:S02]  /*a310*/  I2F.U32 R0, R2 ;  /* 0x0000000200007306 */ /* 0x004e240000201000 */
[----:B0-----:R-:W-:-:S04]  /*a320*/  F2FP.BF16.PACK_AB R0, RZ, R0 ;  /* 0x00000000ff00723e */ /* 0x001fc800000010ff */
[----:B------:R-:W-:Y:S02]  /*a330*/  PRMT R19, R0, 0x7610, R19 ;  /* 0x0000761000137816 */ /* 0x000fe40000000013 */
.L_x_3703:
        /* <DEDUP_REMOVED lines=18> */
.L_x_3733:
[----:B------:R-:W2:Y:S02]  /*a460*/  LDG.E.U8 R2, [R2.64] ;  /* 0x0000002402027981 */ /* 0x000ea4000c1e1100 */
[----:B--2---:R-:W0:Y:S02]  /*a470*/  I2F.U16 R0, R2 ;  /* 0x0000000200007306 */ /* 0x004e240000101000 */
[----:B0-----:R-:W-:Y:S01]  /*a480*/  F2FP.BF16.PACK_AB R0, RZ, R0 ;  /* 0x00000000ff00723e */ /* 0x001fe200000010ff */
[----:B------:R-:W-:Y:S05]  /*a490*/  BRA `(.L_x_3735) ;  /* 0x00000e3000007947 */ /* 0x000fea0003800000 */
.L_x_3732:
        /* <DEDUP_REMOVED lines=10> */
.L_x_3737:
[----:B------:R-:W2:Y:S02]  /*a540*/  LDG.E R2, [R2.64] ;  /* 0x0000002402027981 */ /* 0x000ea4000c1e1900 */
[----:B--2---:R-:W0:Y:S02]  /*a550*/  I2F R0, R2 ;  /* 0x0000000200007306 */ /* 0x004e240000201400 */
[----:B0-----:R-:W-:Y:S01]  /*a560*/  F2FP.BF16.PACK_AB R0, RZ, R0 ;  /* 0x00000000ff00723e */ /* 0x001fe200000010ff */
[----:B------:R-:W-:Y:S05]  /*a570*/  BRA `(.L_x_3735) ;  /* 0x00000d5000007947 */ /* 0x000fea0003800000 */
.L_x_3736:
[----:B------:R-:W2:Y:S02]  /*a580*/  LDG.E.U16 R2, [R2.64] ;  /* 0x0000002402027981 */ /* 0x000ea4000c1e1500 */
[----:B--2---:R-:W0:Y:S02]  /*a590*/  I2F.S16 R0, R2 ;  /* 0x0000000200007306 */ /* 0x004e240000101400 */
[----:B0-----:R-:W-:Y:S01]  /*a5a0*/  F2FP.BF16.PACK_AB R0, RZ, R0 ;  /* 0x00000000ff00723e */ /* 0x001fe200000010ff */
[----:B------:R-:W-:Y:S05]  /*a5b0*/  BRA `(.L_x_3735) ;  /* 0x00000d1000007947 */ /* 0x000fea0003800000 */
.L_x_3731:
        /* <DEDUP_REMOVED lines=9> */
.L_x_3739:
[----:B------:R-:W2:Y:S02]  /*a650*/  LDG.E.U16 R0, [R2.64] ;  /* 0x0000002402007981 */ /* 0x000ea4000c1e1500 */
[----:B--2---:R-:W-:-:S05]  /*a660*/  HADD2.F32 R0, -RZ, R0.H0_H0 ;  /* 0x20000000ff007230 */ /* 0x004fca0000004100 */
[----:B------:R-:W-:Y:S01]  /*a670*/  F2FP.BF16.PACK_AB R0, RZ, R0 ;  /* 0x00000000ff00723e */ /* 0x000fe200000010ff */
[----:B------:R-:W-:Y:S05]  /*a680*/  BRA `(.L_x_3735) ;  /* 0x00000c4000007947 */ /* 0x000fea0003800000 */
.L_x_3738:
        /* <DEDUP_REMOVED lines=9> */
.L_x_3741:
[----:B------:R-:W2:Y:S02]  /*a720*/  LDG.E.U16 R2, [R2.64] ;  /* 0x0000002402027981 */ /* 0x000ea4000c1e1500 */
[----:B--2---:R-:W-:-:S05]  /*a730*/  HADD2.F32 R0, -RZ, R2.H0_H0 ;  /* 0x20000002ff007230 */ /* 0x004fca0000004100 */
[----:B------:R-:W-:Y:S01]  /*a740*/  F2FP.BF16.PACK_AB R0, RZ, R0 ;  /* 0x00000000ff00723e */ /* 0x000fe200000010ff */
[----:B------:R-:W-:Y:S05]  /*a750*/  BRA `(.L_x_3735) ;  /* 0x00000b7000007947 */ /* 0x000fea0003800000 */
.L_x_3740:
[----:B------:R-:W2:Y:S02]  /*a760*/  LDG.E.64 R2, [R2.64] ;  /* 0x0000002402027981 */ /* 0x000ea4000c1e1b00 */
[----:B--2---:R-:W0:Y:S01]  /*a770*/  F2F.F32.F64 R0, R2 ;  /* 0x0000000200007310 */ /* 0x004e220000301000 */
[----:B------:R-:W0:-:S14]  /*a780*/  DSETP.GEU.AND P0, PT, |R2|, c[0x2][0x0], PT ;  /* 0x008000000200762a */ /* 0x000e1c0003f0e200 */
[----:B0-----:R-:W-:-:S05]  /*a790*/  @!P0 FMUL R0, R0, 1.175494350822287508e-38 ;  /* 0x0080000000008820 */ /* 0x001fca0000400000 */
[----:B------:R-:W-:Y:S01]  /*a7a0*/  F2FP.BF16.PACK_AB R0, RZ, R0 ;  /* 0x00000000ff00723e */ /* 0x000fe200000010ff */
[----:B------:R-:W-:Y:S05]  /*a7b0*/  BRA `(.L_x_3735) ;  /* 0x00000b1000007947 */ /* 0x000fea0003800000 */
.L_x_3730:
        /* <DEDUP_REMOVED lines=13> */
.L_x_3744:
[----:B------:R-:W2:Y:S02]  /*a890*/  LDG.E.64 R2, [R2.64] ;  /* 0x0000002402027981 */ /* 0x000ea4000c1e1b00 */
[----:B--2---:R-:W0:Y:S01]  /*a8a0*/  F2F.F32.F64 R0, R2 ;  /* 0x0000000200007310 */ /* 0x004e220000301000 */
[----:B------:R-:W0:-:S14]  /*a8b0*/  DSETP.GEU.AND P0, PT, |R2|, c[0x2][0x0], PT ;  /* 0x008000000200762a */ /* 0x000e1c0003f0e200 */
[----:B0-----:R-:W-:-:S05]  /*a8c0*/  @!P0 FMUL R0, R0, 1.175494350822287508e-38 ;  /* 0x0080000000008820 */ /* 0x001fca0000400000 */
[----:B------:R-:W-:Y:S01]  /*a8d0*/  F2FP.BF16.PACK_AB R0, RZ, R0 ;  /* 0x00000000ff00723e */ /* 0x000fe200000010ff */
[----:B------:R-:W-:Y:S05]  /*a8e0*/  BRA `(.L_x_3735) ;  /* 0x000009e000007947 */ /* 0x000fea0003800000 */
.L_x_3743:
        /* <DEDUP_REMOVED lines=28> */
.L_x_3746:
        /* <DEDUP_REMOVED lines=15> */
.L_x_3745:
[----:B------:R0:W5:Y:S01]  /*aba0*/  LDG.E.U16 R0, [R2.64] ;  /* 0x0000002402007981 */ /* 0x000162000c1e1500 */
[----:B------:R-:W-:Y:S05]  /*abb0*/  BRA `(.L_x_3735) ;  /* 0x0000071000007947 */ /* 0x000fea0003800000 */
.L_x_3742:
        /* <DEDUP_REMOVED lines=12> */
.L_x_3749:
        /* <DEDUP_REMOVED lines=21> */
.L_x_3753:
[----:B------:R-:W-:Y:S05]  /*add0*/  BSYNC B1 ;  /* 0x0000000000017941 */ /* 0x000fea0003800000 */
.L_x_3752:
[----:B------:R-:W-:Y:S01]  /*ade0*/  LEA R3, R0, 0x3b800000, 0x17 ;  /* 0x3b80000000037811 */ /* 0x000fe200078eb8ff */
[----:B------:R-:W-:-:S05]  /*adf0*/  IMAD.SHL.U32 R0, R2, 0x100000, RZ ;  /* 0x0010000002007824 */ /* 0x000fca00078e00ff */
[----:B------:R-:W-:Y:S02]  /*ae00*/  LOP3.LUT R0, R3, R0, R4, 0xfe, !PT ;  /* 0x0000000003007212 */ /* 0x000fe400078efe04 */
.L_x_3751:
[----:B------:R-:W-:Y:S05]  /*ae10*/  BSYNC B0 ;  /* 0x0000000000007941 */ /* 0x000fea0003800000 */
.L_x_3750:
[----:B------:R-:W-:Y:S01]  /*ae20*/  F2FP.BF16.PACK_AB R0, RZ, R0 ;  /* 0x00000000ff00723e */ /* 0x000fe200000010ff */
[----:B------:R-:W-:Y:S05]  /*ae30*/  BRA `(.L_x_3735) ;  /* 0x0000049000007947 */ /* 0x000fea0003800000 */
.L_x_3748:
        /* <DEDUP_REMOVED lines=21> */
.L_x_3757:
[----:B------:R-:W-:Y:S05]  /*af90*/  BSYNC B1 ;  /* 0x0000000000017941 */ /* 0x000fea0003800000 */
.L_x_3756:
[----:B------:R-:W-:Y:S01]  /*afa0*/  LEA R3, R0, 0x37800000, 0x17 ;  /* 0x3780000000037811 */ /* 0x000fe200078eb8ff */
[----:B------:R-:W-:-:S05]  /*afb0*/  IMAD.SHL.U32 R0, R2, 0x200000, RZ ;  /* 0x0020000002007824 */ /* 0x000fca00078e00ff */
[----:B------:R-:W-:Y:S02]  /*afc0*/  LOP3.LUT R0, R3, R0, R4, 0xfe, !PT ;  /* 0x0000000003007212 */ /* 0x000fe400078efe04 */
.L_x_3755:
[----:B------:R-:W-:Y:S05]  /*afd0*/  BSYNC B0 ;  /* 0x0000000000007941 */ /* 0x000fea0003800000 */
.L_x_3754:
[----:B------:R-:W-:Y:S01]  /*afe0*/  F2FP.BF16.PACK_AB R0, RZ, R0 ;  /* 0x00000000ff00723e */ /* 0x000fe200000010ff */
[----:B------:R-:W-:Y:S05]  /*aff0*/  BRA `(.L_x_3735) ;  /* 0x000002d000007947 */ /* 0x000fea0003800000 */
.L_x_3747:
        /* <DEDUP_REMOVED lines=14> */
.L_x_3761:
[----:B------:R-:W-:Y:S05]  /*b0e0*/  BSYNC B0 ;  /* 0x0000000000007941 */ /* 0x000fea0003800000 */
.L_x_3760:
[----:B------:R-:W-:Y:S01]  /*b0f0*/  F2FP.BF16.PACK_AB R0, RZ, R0 ;  /* 0x00000000ff00723e */ /* 0x000fe200000010ff */
[----:B------:R-:W-:Y:S05]  /*b100*/  BRA `(.L_x_3735) ;  /* 0x000001c000007947 */ /* 0x000fea0003800000 */
.L_x_3734:
        /* <DEDUP_REMOVED lines=21> */
.L_x_3759:
[----:B------:R-:W2:Y:S02]  /*b260*/  LDG.E.64 R2, [R2.64] ;  /* 0x0000002402027981 */ /* 0x000ea4000c1e1b00 */
[----:B--2---:R-:W0:Y:S02]  /*b270*/  I2F.U64 R0, R2 ;  /* 0x0000000200007312 */ /* 0x004e240000301000 */
[----:B0-----:R-:W-:Y:S01]  /*b280*/  F2FP.BF16.PACK_AB R0, RZ, R0 ;  /* 0x00000000ff00723e */ /* 0x001fe200000010ff */
[----:B------:R-:W-:Y:S05]  /*b290*/  BRA `(.L_x_3735) ;  /* 0x0000003000007947 */ /* 0x000fea0003800000 */
.L_x_3758:
[----:B------:R-:W2:Y:S02]  /*b2a0*/  LDG.E R2, [R2.64] ;  /* 0x0000002402027981 */ /* 0x000ea4000c1e1900 */
[----:B--2---:R-:W0:Y:S02]  /*b2b0*/  I2F.U32 R0, R2 ;  /* 0x0000000200007306 */ /* 0x004e240000201000 */
[----:B0-----:R-:W-:-:S06]  /*b2c0*/  F2FP.BF16.PACK_AB R0, RZ, R0 ;  /* 0x00000000ff00723e */ /* 0x001fcc00000010ff */
.L_x_3735:
        /* <DEDUP_REMOVED lines=35> */
.L_x_3765:
[----:B------:R-:W-:-:S06]  /*b500*/  PRMT R3, RZ, 0x5410, R0 ;  /* 0x00005410ff037816 */ /* 0x000fcc0000000000 */
[----:B------:R-:W0:Y:S02]  /*b510*/  F2I.S64.TRUNC R2, R3 ;  /* 0x0000000300027311 */ /* 0x000e24000020d900 */
[----:B0-----:R0:W-:Y:S01]  /*b520*/  STG.E.U8 [R16.64], R2 ;  /* 0x0000000210007986 */ /* 0x0011e2000c101124 */
[----:B------:R-:W-:Y:S05]  /*b530*/  BRA `(.L_x_3767) ;  /* 0x00000e4000007947 */ /* 0x000fea0003800000 */
.L_x_3764:
        /* <DEDUP_REMOVED lines=10> */
.L_x_3769:
[----:B------:R-:W-:-:S04]  /*b5e0*/  PRMT R0, RZ, 0x5410, R0 ;  /* 0x00005410ff007816 */ /* 0x000fc80000000000 */
[----:B------:R-:W0:Y:S02]  /*b5f0*/  F2I.FTZ.TRUNC.NTZ R3, R0 ;  /* 0x0000000000037305 */ /* 0x000e24000021f100 */
[----:B0-----:R0:W-:Y:S01]  /*b600*/  STG.E [R16.64], R3 ;  /* 0x0000000310007986 */ /* 0x0011e2000c101924 */
[----:B------:R-:W-:Y:S05]  /*b610*/  BRA `(.L_x_3767) ;  /* 0x00000d6000007947 */ /* 0x000fea0003800000 */
.L_x_3768:
[----:B------:R-:W-:-:S04]  /*b620*/  PRMT R0, RZ, 0x5410, R0 ;  /* 0x00005410ff007816 */ /* 0x000fc80000000000 */
[----:B------:R-:W0:Y:S02]  /*b630*/  F2I.FTZ.TRUNC.NTZ R3, R0 ;  /* 0x0000000000037305 */ /* 0x000e24000021f100 */
[----:B0-----:R0:W-:Y:S01]  /*b640*/  STG.E.U16 [R16.64], R3 ;  /* 0x0000000310007986 */ /* 0x0011e2000c101524 */
[----:B------:R-:W-:Y:S05]  /*b650*/  BRA `(.L_x_3767) ;  /* 0x00000d2000007947 */ /* 0x000fea0003800000 */
.L_x_3763:
        /* <DEDUP_REMOVED lines=9> */
.L_x_3771:
[----:B------:R-:W-:-:S04]  /*b6f0*/  PRMT R0, RZ, 0x5410, R0 ;  /* 0x00005410ff007816 */ /* 0x000fc80000000000 */
[----:B------:R-:W-:-:S05]  /*b700*/  F2FP.PACK_AB R0, RZ, R0 ;  /* 0x00000000ff00723e */ /* 0x000fca00000000ff */
[----:B------:R0:W-:Y:S01]  /*b710*/  STG.E.U16 [R16.64], R0 ;  /* 0x0000000010007986 */ /* 0x0001e2000c101524 */
[----:B------:R-:W-:Y:S05]  /*b720*/  BRA `(.L_x_3767) ;  /* 0x00000c5000007947 */ /* 0x000fea0003800000 */
.L_x_3770:
        /* <DEDUP_REMOVED lines=10> */
.L_x_3773:
[----:B------:R-:W-:-:S04]  /*b7d0*/  PRMT R0, RZ, 0x5410, R0 ;  /* 0x00005410ff007816 */ /* 0x000fc80000000000 */
[----:B------:R-:W-:-:S04]  /*b7e0*/  F2FP.PACK_AB R3, RZ, R0 ;  /* 0x00000000ff03723e */ /* 0x000fc800000000ff */
[----:B------:R-:W-:-:S05]  /*b7f0*/  PRMT R3, R3, 0x5410, RZ ;  /* 0x0000541003037816 */ /* 0x000fca00000000ff */
[----:B------:R0:W-:Y:S01]  /*b800*/  STG.E [R16.64], R3 ;  /* 0x0000000310007986 */ /* 0x0001e2000c101924 */
[----:B------:R-:W-:Y:S05]  /*b810*/  BRA `(.L_x_3767) ;  /* 0x00000b6000007947 */ /* 0x000fea0003800000 */
.L_x_3772:
[----:B------:R-:W-:-:S05]  /*b820*/  PRMT R2, RZ, 0x5410, R0 ;  /* 0x00005410ff027816 */ /* 0x000fca0000000000 */
[----:B------:R-:W-:-:S06]  /*b830*/  FMUL.FTZ R2, R2, 1 ;  /* 0x3f80000002027820 */ /* 0x000fcc0000410000 */
[----:B------:R-:W0:Y:S02]  /*b840*/  F2F.F64.F32 R2, R2 ;  /* 0x0000000200027310 */ /* 0x000e240000201800 */
[----:B0-----:R0:W-:Y:S01]  /*b850*/  STG.E.64 [R16.64], R2 ;  /* 0x0000000210007986 */ /* 0x0011e2000c101b24 */
[----:B------:R-:W-:Y:S05]  /*b860*/  BRA `(.L_x_3767) ;  /* 0x00000b1000007947 */ /* 0x000fea0003800000 */
.L_x_3762:
        /* <DEDUP_REMOVED lines=13> */
.L_x_3776:
[----:B------:R-:W-:Y:S01]  /*b940*/  PRMT R0, RZ, 0x5410, R0 ;  /* 0x00005410ff007816 */ /* 0x000fe20000000000 */
[----:B------:R-:W-:-:S04]  /*b950*/  CS2R R6, SRZ ;  /* 0x0000000000067805 */ /* 0x000fc8000001ff00 */
[----:B------:R-:W-:-:S04]  /*b960*/  FMUL.FTZ R0, R0, 1 ;  /* 0x3f80000000007820 */ /* 0x000fc80000410000 */
[----:B------:R-:W0:Y:S02]  /*b970*/  F2F.F64.F32 R4, R0 ;  /* 0x0000000000047310 */ /* 0x000e240000201800 */
[----:B0-----:R0:W-:Y:S01]  /*b980*/  STG.E.128 [R16.64], R4 ;  /* 0x0000000410007986 */ /* 0x0011e2000c101d24 */
[----:B------:R-:W-:Y:S05]  /*b990*/  BRA `(.L_x_3767) ;  /* 0x000009e000007947 */ /* 0x000fea0003800000 */
.L_x_3775:
        /* <DEDUP_REMOVED lines=21> */
.L_x_3780:
[----:B------:R-:W-:Y:S05]  /*baf0*/  BSYNC B0 ;  /* 0x0000000000007941 */ /* 0x000fea0003800000 */
.L_x_3779:
[----:B------:R-:W-:-:S05]  /*bb00*/  LOP3.LUT R3, R0, R3, RZ, 0xfc, !PT ;  /* 0x0000000300037212 */ /* 0x000fca00078efcff */
[----:B------:R0:W-:Y:S01]  /*bb10*/  STG.E.U8 [R16.64], R3 ;  /* 0x0000000310007986 */ /* 0x0001e2000c101124 */
[----:B------:R-:W-:Y:S05]  /*bb20*/  BRA `(.L_x_3767) ;  /* 0x0000085000007947 */ /* 0x000fea0003800000 */
.L_x_3778:
        /* <DEDUP_REMOVED lines=13> */
.L_x_3782:
[----:B------:R-:W-:Y:S01]  /*bc00*/  IMAD.MOV.U32 R0, RZ, RZ, 0x7f ;  /* 0x0000007fff007424 */ /* 0x000fe200078e00ff */
[----:B------:R-:W-:-:S04]  /*bc10*/  ISETP.GT.U32.AND P0, PT, R2, 0x7f800000, PT ;  /* 0x7f8000000200780c */ /* 0x000fc80003f04070 */
[----:B------:R-:W-:-:S04]  /*bc20*/  SEL R0, R0, 0x7c, P0 ;  /* 0x0000007c00007807 */ /* 0x000fc80000000000 */
.L_x_3783:
[----:B------:R-:W-:Y:S05]  /*bc30*/  BSYNC B0 ;  /* 0x0000000000007941 */ /* 0x000fea0003800000 */
.L_x_3781:
[----:B------:R-:W-:-:S04]  /*bc40*/  LOP3.LUT R2, R3, 0x80000000, RZ, 0xc0, !PT ;  /* 0x8000000003027812 */ /* 0x000fc800078ec0ff */
[----:B------:R-:W-:-:S04]  /*bc50*/  SHF.R.U32.HI R3, RZ, 0x18, R2 ;  /* 0x00000018ff037819 */ /* 0x000fc80000011602 */
[----:B------:R-:W-:-:S05]  /*bc60*/  LOP3.LUT R3, R0, R3, RZ, 0xfc, !PT ;  /* 0x0000000300037212 */ /* 0x000fca00078efcff */
[----:B------:R0:W-:Y:S01]  /*bc70*/  STG.E.U8 [R16.64], R3 ;  /* 0x0000000310007986 */ /* 0x0001e2000c101124 */
[----:B------:R-:W-:Y:S05]  /*bc80*/  BRA `(.L_x_3767) ;  /* 0x000006f000007947 */ /* 0x000fea0003800000 */
.L_x_3777:
[----:B------:R0:W-:Y:S01]  /*bc90*/  STG.E.U16 [R16.64], R0 ;  /* 0x0000000010007986 */ /* 0x0001e2000c101524 */
[----:B------:R-:W-:Y:S05]  /*bca0*/  BRA `(.L_x_3767) ;  /* 0x000006d000007947 */ /* 0x000fea0003800000 */
.L_x_3774:
        /* <DEDUP_REMOVED lines=12> */
.L_x_3786:
        /* <DEDUP_REMOVED lines=17> */
.L_x_3789:
[----:B------:R-:W-:-:S04]  /*be80*/  LOP3.LUT R2, R3, 0x80000000, RZ, 0xc0, !PT ;  /* 0x8000000003027812 */ /* 0x000fc800078ec0ff */
[----:B------:R-:W-:-:S04]  /*be90*/  SHF.R.U32.HI R3, RZ, 0x18, R2 ;  /* 0x00000018ff037819 */ /* 0x000fc80000011602 */
[----:B------:R-:W-:-:S04]  /*bea0*/  LOP3.LUT R0, R0, R3, RZ, 0xfc, !PT ;  /* 0x0000000300007212 */ /* 0x000fc800078efcff */
[----:B------:R-:W-:Y:S02]  /*beb0*/  PRMT R8, R0, 0x7610, R8 ;  /* 0x0000761000087816 */ /* 0x000fe40000000008 */
.L_x_3788:
[----:B------:R-:W-:Y:S05]  /*bec0*/  BSYNC B0 ;  /* 0x0000000000007941 */ /* 0x000fea0003800000 */
.L_x_3787:
[----:B------:R0:W-:Y:S01]  /*bed0*/  STG.E.U8 [R16.64], R8 ;  /* 0x0000000810007986 */ /* 0x0001e2000c101124 */
[----:B------:R-:W-:Y:S05]  /*bee0*/  BRA `(.L_x_3767) ;  /* 0x0000049000007947 */ /* 0x000fea0003800000 */
.L_x_3785:
        /* <DEDUP_REMOVED lines=17> */
.L_x_3792:
[----:B------:R-:W-:-:S04]  /*c000*/  LOP3.LUT R2, R3, 0x80000000, RZ, 0xc0, !PT ;  /* 0x8000000003027812 */ /* 0x000fc800078ec0ff */
[----:B------:R-:W-:-:S04]  /*c010*/  SHF.R.U32.HI R3, RZ, 0x18, R2 ;  /* 0x00000018ff037819 */ /* 0x000fc80000011602 */
[----:B------:R-:W-:-:S04]  /*c020*/  LOP3.LUT R0, R0, R3, RZ, 0xfc, !PT ;  /* 0x0000000300007212 */ /* 0x000fc800078efcff */
[----:B------:R-:W-:Y:S02]  /*c030*/  PRMT R8, R0, 0x7610, R8 ;  /* 0x0000761000087816 */ /* 0x000fe40000000008 */
.L_x_3791:
[----:B------:R-:W-:Y:S05]  /*c040*/  BSYNC B0 ;  /* 0x0000000000007941 */ /* 0x000fea0003800000 */
.L_x_3790:
[----:B------:R0:W-:Y:S01]  /*c050*/  STG.E.U8 [R16.64], R8 ;  /* 0x0000000810007986 */ /* 0x0001e2000c101124 */
[----:B------:R-:W-:Y:S05]  /*c060*/  BRA `(.L_x_3767) ;  /* 0x0000031000007947 */ /* 0x000fea0003800000 */
.L_x_3784:
        /* <DEDUP_REMOVED lines=22> */
.L_x_3766:
        /* <DEDUP_REMOVED lines=20> */
.L_x_3794:
[----:B------:R-:W-:-:S06]  /*c310*/  PRMT R2, RZ, 0x5410, R0 ;  /* 0x00005410ff027816 */ /* 0x000fcc0000000000 */
[----:B------:R-:W0:Y:S02]  /*c320*/  F2I.U64.TRUNC R2, R2 ;  /* 0x0000000200027311 */ /* 0x000e24000020d800 */
[----:B0-----:R0:W-:Y:S01]  /*c330*/  STG.E.64 [R16.64], R2 ;  /* 0x0000000210007986 */ /* 0x0011e2000c101b24 */
[----:B------:R-:W-:Y:S05]  /*c340*/  BRA `(.L_x_3767) ;  /* 0x0000003000007947 */ /* 0x000fea0003800000 */
.L_x_3793:
[----:B------:R-:W-:-:S04]  /*c350*/  PRMT R0, RZ, 0x5410, R0 ;  /* 0x00005410ff007816 */ /* 0x000fc80000000000 */
[----:B------:R-:W0:Y:S02]  /*c360*/  F2I.FTZ.U32.TRUNC.NTZ R3, R0 ;  /* 0x0000000000037305 */ /* 0x000e24000021f000 */
[----:B0-----:R0:W-:Y:S02]  /*c370*/  STG.E [R16.64], R3 ;  /* 0x0000000310007986 */ /* 0x0011e4000c101924 */
.L_x_3767:
[----:B------:R-:W-:Y:S02]  /*c380*/  IADD3 R23, R23, 0x80, RZ ;  /* 0x0000008017177810 */ /* 0x000fe40007ffe0ff */
.L_x_3598:
[----:B------:R-:W-:Y:S05]  /*c390*/  BSYNC B6 ;  /* 0x0000000000067941 */ /* 0x000fea0003800000 */
.L_x_3597:
        /* <DEDUP_REMOVED lines=257> */
.L_x_3795:
        /* <DEDUP_REMOVED lines=21> */
.L_x_3799:
[----:B------:R-:W2:Y:S02]  /*d500*/  LDG.E.U8 R2, [R2.64] ;  /* 0x0000002402027981 */ /* 0x000ea4000c1e1100 */
[----:B--2---:R-:W0:Y:S02]  /*d510*/  I2F.U16 R0, R2 ;  /* 0x0000000200007306 */ /* 0x004e240000101000 */
[----:B0-----:R-:W-:-:S04]  /*d520*/  F2FP.BF16.PACK_AB R0, RZ, R0 ;  /* 0x00000000ff00723e */ /* 0x001fc800000010ff */
[----:B------:R-:W-:Y:S01]  /*d530*/  PRMT R19, R0, 0x7610, R19 ;  /* 0x0000761000137816 */ /* 0x000fe20000000013 */
[----:B------:R-:W-:Y:S05]  /*d540*/  BRA `(.L_x_3801) ;  /* 0x00000f0000007947 */ /* 0x000fea0003800000 */
.L_x_3798:
        /* <DEDUP_REMOVED lines=11> */
.L_x_3803:
[----:B------:R-:W2:Y:S02]  /*d600*/  LDG.E R2, [R2.64] ;  /* 0x0000002402027981 */ /* 0x000ea4000c1e1900 */
[----:B--2---:R-:W0:Y:S02]  /*d610*/  I2F R0, R2 ;  /* 0x0000000200007306 */ /* 0x004e240000201400 */
[----:B0-----:R-:W-:-:S04]  /*d620*/  F2FP.BF16.PACK_AB R0, RZ, R0 ;  /* 0x00000000ff00723e */ /* 0x001fc800000010ff */
[----:B------:R-:W-:Y:S01]  /*d630*/  PRMT R19, R0, 0x7610, R19 ;  /* 0x0000761000137816 */ /* 0x000fe20000000013 */
[----:B------:R-:W-:Y:S05]  /*d640*/  BRA `(.L_x_3801) ;  /* 0x00000e0000007947 */ /* 0x000fea0003800000 */
.L_x_3802:
[----:B------:R-:W2:Y:S02]  /*d650*/  LDG.E.U16 R2, [R2.64] ;  /* 0x0000002402027981 */ /* 0x000ea4000c1e1500 */
[----:B--2---:R-:W0:Y:S02]  /*d660*/  I2F.S16 R0, R2 ;  /* 0x0000000200007306 */ /* 0x004e240000101400 */
[----:B0-----:R-:W-:-:S04]  /*d670*/  F2FP.BF16.PACK_AB R0, RZ, R0 ;  /* 0x00000000ff00723e */ /* 0x001fc800000010ff */
[----:B------:R-:W-:Y:S01]  /*d680*/  PRMT R19, R0, 0x7610, R19 ;  /* 0x0000761000137816 */ /* 0x000fe20000000013 */
[----:B------:R-:W-:Y:S05]  /*d690*/  BRA `(.L_x_3801) ;  /* 0x00000db000007947 */ /* 0x000fea0003800000 */
.L_x_3797:
        /* <DEDUP_REMOVED lines=9> */
.L_x_3805:
[----:B------:R-:W2:Y:S02]  /*d730*/  LDG.E.U16 R0, [R2.64] ;  /* 0x0000002402007981 */ /* 0x000ea4000c1e1500 */
[----:B--2---:R-:W-:-:S05]  /*d740*/  HADD2.F32 R0, -RZ, R0.H0_H0 ;  /* 0x20000000ff007230 */ /* 0x004fca0000004100 */
[----:B------:R-:W-:-:S04]  /*d750*/  F2FP.BF16.PACK_AB R0, RZ, R0 ;  /* 0x00000000ff00723e */ /* 0x000fc800000010ff */
[----:B------:R-:W-:Y:S01]  /*d760*/  PRMT R19, R0, 0x7610, R19 ;  /* 0x0000761000137816 */ /* 0x000fe20000000013 */
[----:B------:R-:W-:Y:S05]  /*d770*/  BRA `(.L_x_3801) ;  /* 0x00000cd000007947 */ /* 0x000fea0003800000 */
.L_x_3804:
        /* <DEDUP_REMOVED lines=9> */
.L_x_3807:
[----:B------:R-:W2:Y:S02]  /*d810*/  LDG.E.U16 R2, [R2.64] ;  /* 0x0000002402027981 */ /* 0x000ea4000c1e1500 */
[----:B--2---:R-:W-:-:S05]  /*d820*/  HADD2.F32 R0, -RZ, R2.H0_H0 ;  /* 0x20000002ff007230 */ /* 0x004fca0000004100 */
[----:B------:R-:W-:-:S04]  /*d830*/  F2FP.BF16.PACK_AB R0, RZ, R0 ;  /* 0x00000000ff00723e */ /* 0x000fc800000010ff */
[----:B------:R-:W-:Y:S01]  /*d840*/  PRMT R19, R0, 0x7610, R19 ;  /* 0x0000761000137816 */ /* 0x000fe20000000013 */
[----:B------:R-:W-:Y:S05]  /*d850*/  BRA `(.L_x_3801) ;  /* 0x00000bf000007947 */ /* 0x000fea0003800000 */
.L_x_3806:
[----:B------:R-:W2:Y:S02]  /*d860*/  LDG.E.64 R2, [R2.64] ;  /* 0x0000002402027981 */ /* 0x000ea4000c1e1b00 */
[----:B--2---:R-:W0:Y:S01]  /*d870*/  F2F.F32.F64 R0, R2 ;  /* 0x0000000200007310 */ /* 0x004e220000301000 */
[----:B------:R-:W0:-:S14]  /*d880*/  DSETP.GEU.AND P0, PT, |R2|, c[0x2][0x0], PT ;  /* 0x008000000200762a */ /* 0x000e1c0003f0e200 */
[----:B0-----:R-:W-:-:S05]  /*d890*/  @!P0 FMUL R0, R0, 1.175494350822287508e-38 ;  /* 0x0080000000008820 */ /* 0x001fca0000400000 */
[----:B------:R-:W-:-:S04]  /*d8a0*/  F2FP.BF16.PACK_AB R0, RZ, R0 ;  /* 0x00000000ff00723e */ /* 0x000fc800000010ff */
[----:B------:R-:W-:Y:S01]  /*d8b0*/  PRMT R19, R0, 0x7610, R19 ;  /* 0x0000761000137816 */ /* 0x000fe20000000013 */
[----:B------:R-:W-:Y:S05]  /*d8c0*/  BRA `(.L_x_3801) ;  /* 0x00000b8000007947 */ /* 0x000fea0003800000 */
.L_x_3796:
        /* <DEDUP_REMOVED lines=14> */
.L_x_3810:
[----:B------:R-:W2:Y:S02]  /*d9b0*/  LDG.E.64 R2, [R2.64] ;  /* 0x0000002402027981 */ /* 0x000ea4000c1e1b00 */
[----:B--2---:R-:W0:Y:S01]  /*d9c0*/  F2F.F32.F64 R0, R2 ;  /* 0x0000000200007310 */ /* 0x004e220000301000 */
[----:B------:R-:W0:-:S14]  /*d9d0*/  DSETP.GEU.AND P0, PT, |R2|, c[0x2][0x0], PT ;  /* 0x008000000200762a */ /* 0x000e1c0003f0e200 */
[----:B0-----:R-:W-:-:S05]  /*d9e0*/  @!P0 FMUL R0, R0, 1.175494350822287508e-38 ;  /* 0x0080000000008820 */ /* 0x001fca0000400000 */
[----:B------:R-:W-:-:S04]  /*d9f0*/  F2FP.BF16.PACK_AB R0, RZ, R0 ;  /* 0x00000000ff00723e */ /* 0x000fc800000010ff */
[----:B------:R-:W-:Y:S01]  /*da00*/  PRMT R19, R0, 0x7610, R19 ;  /* 0x0000761000137816 */ /* 0x000fe20000000013 */
[----:B------:R-:W-:Y:S05]  /*da10*/  BRA `(.L_x_3801) ;  /* 0x00000a3000007947 */ /* 0x000fea0003800000 */
.L_x_3809:
        /* <DEDUP_REMOVED lines=28> */
.L_x_3812:
        /* <DEDUP_REMOVED lines=15> */
.L_x_3811:
[----:B------:R0:W5:Y:S01]  /*dcd0*/  LDG.E.U16 R19, [R2.64] ;  /* 0x0000002402137981 */ /* 0x000162000c1e1500 */
[----:B------:R-:W-:Y:S05]  /*dce0*/  BRA `(.L_x_3801) ;  /* 0x0000076000007947 */ /* 0x000fea0003800000 */
.L_x_3808:
        /* <DEDUP_REMOVED lines=12> */
.L_x_3815:
        /* <DEDUP_REMOVED lines=21> */
.L_x_3819:
[----:B------:R-:W-:Y:S05]  /*df00*/  BSYNC B1 ;  /* 0x0000000000017941 */ /* 0x000fea0003800000 */
.L_x_3818:
[----:B------:R-:W-:Y:S01]  /*df10*/  LEA R3, R0, 0x3b800000, 0x17 ;  /* 0x3b80000000037811 */ /* 0x000fe200078eb8ff */
[----:B------:R-:W-:-:S05]  /*df20*/  IMAD.SHL.U32 R0, R2, 0x100000, RZ ;  /* 0x0010000002007824 */ /* 0x000fca00078e00ff */
[----:B------:R-:W-:Y:S02]  /*df30*/  LOP3.LUT R0, R3, R0, R4, 0xfe, !PT ;  /* 0x0000000003007212 */ /* 0x000fe400078efe04 */
.L_x_3817:
[----:B------:R-:W-:Y:S05]  /*df40*/  BSYNC B0 ;  /* 0x0000000000007941 */ /* 0x000fea0003800000 */
.L_x_3816:
[----:B------:R-:W-:-:S04]  /*df50*/  F2FP.BF16.PACK_AB R0, RZ, R0 ;  /* 0x00000000ff00723e */ /* 0x000fc800000010ff */
[----:B------:R-:W-:Y:S01]  /*df60*/  PRMT R19, R0, 0x7610, R19 ;  /* 0x0000761000137816 */ /* 0x000fe20000000013 */
[----:B------:R-:W-:Y:S05]  /*df70*/  BRA `(.L_x_3801) ;  /* 0x000004d000007947 */ /* 0x000fea0003800000 */
.L_x_3814:
        /* <DEDUP_REMOVED lines=21> */
.L_x_3823:
[----:B------:R-:W-:Y:S05]  /*e0d0*/  BSYNC B1 ;  /* 0x0000000000017941 */ /* 0x000fea0003800000 */
.L_x_3822:
[----:B------:R-:W-:Y:S01]  /*e0e0*/  LEA R3, R0, 0x37800000, 0x17 ;  /* 0x3780000000037811 */ /* 0x000fe200078eb8ff */
[----:B------:R-:W-:-:S05]  /*e0f0*/  IMAD.SHL.U32 R0, R2, 0x200000, RZ ;  /* 0x0020000002007824 */ /* 0x000fca00078e00ff */
[----:B------:R-:W-:Y:S02]  /*e100*/  LOP3.LUT R0, R3, R0, R4, 0xfe, !PT ;  /* 0x0000000003007212 */ /* 0x000fe400078efe04 */
.L_x_3821:
[----:B------:R-:W-:Y:S05]  /*e110*/  BSYNC B0 ;  /* 0x0000000000007941 */ /* 0x000fea0003800000 */
.L_x_3820:
[----:B------:R-:W-:-:S04]  /*e120*/  F2FP.BF16.PACK_AB R0, RZ, R0 ;  /* 0x00000000ff00723e */ /* 0x000fc800000010ff */
[----:B------:R-:W-:Y:S01]  /*e130*/  PRMT R19, R0, 0x7610, R19 ;  /* 0x0000761000137816 */ /* 0x000fe20000000013 */
[----:B------:R-:W-:Y:S05]  /*e140*/  BRA `(.L_x_3801) ;  /* 0x0000030000007947 */ /* 0x000fea0003800000 */
.L_x_3813:
        /* <DEDUP_REMOVED lines=14> */
.L_x_3827:
[----:B------:R-:W-:Y:S05]  /*e230*/  BSYNC B0 ;  /* 0x0000000000007941 */ /* 0x000fea0003800000 */
.L_x_3826:
[----:B------:R-:W-:-:S04]  /*e240*/  F2FP.BF16.PACK_AB R0, RZ, R0 ;  /* 0x00000000ff00723e */ /* 0x000fc800000010ff */
[----:B------:R-:W-:Y:S01]  /*e250*/  PRMT R19, R0, 0x7610, R19 ;  /* 0x0000761000137816 */ /* 0x000fe20000000013 */
[----:B------:R-:W-:Y:S05]  /*e260*/  BRA `(.L_x_3801) ;  /* 0x000001e000007947 */ /* 0x000fea0003800000 */
.L_x_3800:
        /* <DEDUP_REMOVED lines=21> */
.L_x_3825:
[----:B------:R-:W2:Y:S02]  /*e3c0*/  LDG.E.64 R2, [R2.64] ;  /* 0x0000002402027981 */ /* 0x000ea4000c1e1b00 */
[----:B--2---:R-:W0:Y:S02]  /*e3d0*/  I2F.U64 R0, R2 ;  /* 0x0000000200007312 */ /* 0x004e240000301000 */
[----:B0-----:R-:W-:-:S04]  /*e3e0*/  F2FP.BF16.PACK_AB R0, RZ, R0 ;  /* 0x00000000ff00723e */ /* 0x001fc800000010ff */
[----:B------:R-:W-:Y:S01]  /*e3f0*/  PRMT R19, R0, 0x7610, R19 ;  /* 0x0000761000137816 */ /* 0x000fe20000000013 */
[----:B------:R-:W-:Y:S05]  /*e400*/  BRA `(.L_x_3801) ;  /* 0x0000004000007947 */ /* 0x000fea0003800000 */
.L_x_3824:
[----:B------:R-:W2:Y:S02]  /*e410*/  LDG.E R2, [R2.64] ;  /* 0x0000002402027981 */ /* 0x000ea4000c1e1900 */
[----:B--2---:R-:W0:Y:S02]  /*e420*/  I2F.U32 R0, R2 ;  /* 0x0000000200007306 */ /* 0x004e240000201000 */
[----:B0-----:R-:W-:-:S04]  /*e430*/  F2FP.BF16.PACK_AB R0, RZ, R0 ;  /* 0x00000000ff00723e */ /* 0x001fc800000010ff */
[----:B------:R-:W-:Y:S02]  /*e440*/  PRMT R19, R0, 0x7610, R19 ;  /* 0x0000761000137816 */ /* 0x000fe40000000013 */
.L_x_3801:
        /* <DEDUP_REMOVED lines=18> */
.L_x_3831:
[----:B------:R-:W2:Y:S02]  /*e570*/  LDG.E.U8 R2, [R2.64] ;  /* 0x0000002402027981 */ /* 0x000ea4000c1e1100 */
[----:B--2---:R-:W0:Y:S02]  /*e580*/  I2F.U16 R0, R2 ;  /* 0x0000000200007306 */ /* 0x004e240000101000 */
[----:B0-----:R-:W-:Y:S01]  /*e590*/  F2FP.BF16.PACK_AB R0, RZ, R0 ;  /* 0x00000000ff00723e */ /* 0x001fe200000010ff */
[----:B------:R-:W-:Y:S05]  /*e5a0*/  BRA `(.L_x_3833) ;  /* 0x00000e3000007947 */ /* 0x000fea0003800000 */
.L_x_3830:
        /* <DEDUP_REMOVED lines=10> */
.L_x_3835:
[----:B------:R-:W2:Y:S02]  /*e650*/  LDG.E R2, [R2.64] ;  /* 0x0000002402027981 */ /* 0x000ea4000c1e1900 */
[----:B--2---:R-:W0:Y:S02]  /*e660*/  I2F R0, R2 ;  /* 0x0000000200007306 */ /* 0x004e240000201400 */
[----:B0-----:R-:W-:Y:S01]  /*e670*/  F2FP.BF16.PACK_AB R0, RZ, R0 ;  /* 0x00000000ff00723e */ /* 0x001fe200000010ff */
[----:B------:R-:W-:Y:S05]  /*e680*/  BRA `(.L_x_3833) ;  /* 0x00000d5000007947 */ /* 0x000fea0003800000 */
.L_x_3834:
[----:B------:R-:W2:Y:S02]  /*e690*/  LDG.E.U16 R2, [R2.64] ;  /* 0x0000002402027981 */ /* 0x000ea4000c1e1500 */
[----:B--2---:R-:W0:Y:S02]  /*e6a0*/  I2F.S16 R0, R2 ;  /* 0x0000000200007306 */ /* 0x004e240000101400 */
[----:B0-----:R-:W-:Y:S01]  /*e6b0*/  F2FP.BF16.PACK_AB R0, RZ, R0 ;  /* 0x00000000ff00723e */ /* 0x001fe200000010ff */
[----:B------:R-:W-:Y:S05]  /*e6c0*/  BRA `(.L_x_3833) ;  /* 0x00000d1000007947 */ /* 0x000fea0003800000 */
.L_x_3829:
        /* <DEDUP_REMOVED lines=9> */
.L_x_3837:
[----:B------:R-:W2:Y:S02]  /*e760*/  LDG.E.U16 R0, [R2.64] ;  /* 0x0000002402007981 */ /* 0x000ea4000c1e1500 */
[----:B--2---:R-:W-:-:S05]  /*e770*/  HADD2.F32 R0, -RZ, R0.H0_H0 ;  /* 0x20000000ff007230 */ /* 0x004fca0000004100 */
[----:B------:R-:W-:Y:S01]  /*e780*/  F2FP.BF16.PACK_AB R0, RZ, R0 ;  /* 0x00000000ff00723e */ /* 0x000fe200000010ff */
[----:B------:R-:W-:Y:S05]  /*e790*/  BRA `(.L_x_3833) ;  /* 0x00000c4000007947 */ /* 0x000fea0003800000 */
.L_x_3836:
        /* <DEDUP_REMOVED lines=9> */
.L_x_3839:
[----:B------:R-:W2:Y:S02]  /*e830*/  LDG.E.U16 R2, [R2.64] ;  /* 0x0000002402027981 */ /* 0x000ea4000c1e1500 */
[----:B--2---:R-:W-:-:S05]  /*e840*/  HADD2.F32 R0, -RZ, R2.H0_H0 ;  /* 0x20000002ff007230 */ /* 0x004fca0000004100 */
[----:B------:R-:W-:Y:S01]  /*e850*/  F2FP.BF16.PACK_AB R0, RZ, R0 ;  /* 0x00000000ff00723e */ /* 0x000fe200000010ff */
[----:B------:R-:W-:Y:S05]  /*e860*/  BRA `(.L_x_3833) ;  /* 0x00000b7000007947 */ /* 0x000fea0003800000 */
.L_x_3838:
[----:B------:R-:W2:Y:S02]  /*e870*/  LDG.E.64 R2, [R2.64] ;  /* 0x0000002402027981 */ /* 0x000ea4000c1e1b00 */
[----:B--2---:R-:W0:Y:S01]  /*e880*/  F2F.F32.F64 R0, R2 ;  /* 0x0000000200007310 */ /* 0x004e220000301000 */
[----:B------:R-:W0:-:S14]  /*e890*/  DSETP.GEU.AND P0, PT, |R2|, c[0x2][0x0], PT ;  /* 0x008000000200762a */ /* 0x000e1c0003f0e200 */
[----:B0-----:R-:W-:-:S05]  /*e8a0*/  @!P0 FMUL R0, R0, 1.175494350822287508e-38 ;  /* 0x0080000000008820 */ /* 0x001fca0000400000 */
[----:B------:R-:W-:Y:S01]  /*e8b0*/  F2FP.BF16.PACK_AB R0, RZ, R0 ;  /* 0x00000000ff00723e */ /* 0x000fe200000010ff */
[----:B------:R-:W-:Y:S05]  /*e8c0*/  BRA `(.L_x_3833) ;  /* 0x00000b1000007947 */ /* 0x000fea0003800000 */
.L_x_3828:
        /* <DEDUP_REMOVED lines=13> */
.L_x_3842:
[----:B------:R-:W2:Y:S02]  /*e9a0*/  LDG.E.64 R2, [R2.64] ;  /* 0x0000002402027981 */ /* 0x000ea4000c1e1b00 */
[----:B--2---:R-:W0:Y:S01]  /*e9b0*/  F2F.F32.F64 R0, R2 ;  /* 0x0000000200007310 */ /* 0x004e220000301000 */
[----:B------:R-:W0:-:S14]  /*e9c0*/  DSETP.GEU.AND P0, PT, |R2|, c[0x2][0x0], PT ;  /* 0x008000000200762a */ /* 0x000e1c0003f0e200 */
[----:B0-----:R-:W-:-:S05]  /*e9d0*/  @!P0 FMUL R0, R0, 1.175494350822287508e-38 ;  /* 0x0080000000008820 */ /* 0x001fca0000400000 */
[----:B------:R-:W-:Y:S01]  /*e9e0*/  F2FP.BF16.PACK_AB R0, RZ, R0 ;  /* 0x00000000ff00723e */ /* 0x000fe200000010ff */
[----:B------:R-:W-:Y:S05]  /*e9f0*/  BRA `(.L_x_3833) ;  /* 0x000009e000007947 */ /* 0x000fea0003800000 */
.L_x_3841:
        /* <DEDUP_REMOVED lines=28> */
.L_x_3844:
        /* <DEDUP_REMOVED lines=15> */
.L_x_3843:
[----:B------:R0:W5:Y:S01]  /*ecb0*/  LDG.E.U16 R0, [R2.64] ;  /* 0x0000002402007981 */ /* 0x000162000c1e1500 */
[----:B------:R-:W-:Y:S05]  /*ecc0*/  BRA `(.L_x_3833) ;  /* 0x0000071000007947 */ /* 0x000fea0003800000 */
.L_x_3840:
        /* <DEDUP_REMOVED lines=12> */
.L_x_3847:
        /* <DEDUP_REMOVED lines=21> */
.L_x_3851:
[----:B------:R-:W-:Y:S05]  /*eee0*/  BSYNC B1 ;  /* 0x0000000000017941 */ /* 0x000fea0003800000 */
.L_x_3850:
[----:B------:R-:W-:Y:S01]  /*eef0*/  LEA R3, R0, 0x3b800000, 0x17 ;  /* 0x3b80000000037811 */ /* 0x000fe200078eb8ff */
[----:B------:R-:W-:-:S05]  /*ef00*/  IMAD.SHL.U32 R0, R2, 0x100000, RZ ;  /* 0x0010000002007824 */ /* 0x000fca00078e00ff */
[----:B------:R-:W-:Y:S02]  /*ef10*/  LOP3.LUT R0, R3, R0, R4, 0xfe, !PT ;  /* 0x0000000003007212 */ /* 0x000fe400078efe04 */
.L_x_3849:
[----:B------:R-:W-:Y:S05]  /*ef20*/  BSYNC B0 ;  /* 0x0000000000007941 */ /* 0x000fea0003800000 */
.L_x_3848:
[----:B------:R-:W-:Y:S01]  /*ef30*/  F2FP.BF16.PACK_AB R0, RZ, R0 ;  /* 0x00000000ff00723e */ /* 0x000fe200000010ff */
[----:B------:R-:W-:Y:S05]  /*ef40*/  BRA `(.L_x_3833) ;  /* 0x0000049000007947 */ /* 0x000fea0003800000 */
.L_x_3846:
        /* <DEDUP_REMOVED lines=21> */
.L_x_3855:
[----:B------:R-:W-:Y:S05]  /*f0a0*/  BSYNC B1 ;  /* 0x0000000000017941 */ /* 0x000fea0003800000 */
.L_x_3854:
[----:B------:R-:W-:Y:S01]  /*f0b0*/  LEA R3, R0, 0x37800000, 0x17 ;  /* 0x3780000000037811 */ /* 0x000fe200078eb8ff */
[----:B------:R-:W-:-:S05]  /*f0c0*/  IMAD.SHL.U32 R0, R2, 0x200000, RZ ;  /* 0x0020000002007824 */ /* 0x000fca00078e00ff */
[----:B------:R-:W-:Y:S02]  /*f0d0*/  LOP3.LUT R0, R3, R0, R4, 0xfe, !PT ;  /* 0x0000000003007212 */ /* 0x000fe400078efe04 */
.L_x_3853:
[----:B------:R-:W-:Y:S05]  /*f0e0*/  BSYNC B0 ;  /* 0x0000000000007941 */ /* 0x000fea0003800000 */
.L_x_3852:
[----:B------:R-:W-:Y:S01]  /*f0f0*/  F2FP.BF16.PACK_AB R0, RZ, R0 ;  /* 0x00000000ff00723e */ /* 0x000fe200000010ff */
[----:B------:R-:W-:Y:S05]  /*f100*/  BRA `(.L_x_3833) ;  /* 0x000002d000007947 */ /* 0x000fea0003800000 */
.L_x_3845:
        /* <DEDUP_REMOVED lines=14> */
.L_x_3859:
[----:B------:R-:W-:Y:S05]  /*f1f0*/  BSYNC B0 ;  /* 0x0000000000007941 */ /* 0x000fea0003800000 */
.L_x_3858:
[----:B------:R-:W-:Y:S01]  /*f200*/  F2FP.BF16.PACK_AB R0, RZ, R0 ;  /* 0x00000000ff00723e */ /* 0x000fe200000010ff */
[----:B------:R-:W-:Y:S05]  /*f210*/  BRA `(.L_x_3833) ;  /* 0x000001c000007947 */ /* 0x000fea0003800000 */
.L_x_3832:
        /* <DEDUP_REMOVED lines=21> */
.L_x_3857:
[----:B------:R-:W2:Y:S02]  /*f370*/  LDG.E.64 R2, [R2.64] ;  /* 0x0000002402027981 */ /* 0x000ea4000c1e1b00 */
[----:B--2---:R-:W0:Y:S02]  /*f380*/  I2F.U64 R0, R2 ;  /* 0x0000000200007312 */ /* 0x004e240000301000 */
[----:B0-----:R-:W-:Y:S01]  /*f390*/  F2FP.BF16.PACK_AB R0, RZ, R0 ;  /* 0x00000000ff00723e */ /* 0x001fe200000010ff */
[----:B------:R-:W-:Y:S05]  /*f3a0*/  BRA `(.L_x_3833) ;  /* 0x0000003000007947 */ /* 0x000fea0003800000 */
.L_x_3856:
[----:B------:R-:W2:Y:S02]  /*f3b0*/  LDG.E R2, [R2.64] ;  /* 0x0000002402027981 */ /* 0x000ea4000c1e1900 */
[----:B--2---:R-:W0:Y:S02]  /*f3c0*/  I2F.U32 R0, R2 ;  /* 0x0000000200007306 */ /* 0x004e240000201000 */
[----:B0-----:R-:W-:-:S06]  /*f3d0*/  F2FP.BF16.PACK_AB R0, RZ, R0 ;  /* 0x00000000ff00723e */ /* 0x001fcc00000010ff */
.L_x_3833:
        /* <DEDUP_REMOVED lines=35> */
.L_x_3863:
[----:B------:R-:W-:-:S06]  /*f610*/  PRMT R3, RZ, 0x5410, R0 ;  /* 0x00005410ff037816 */ /* 0x000fcc0000000000 */
[----:B------:R-:W0:Y:S02]  /*f620*/  F2I.S64.TRUNC R2, R3 ;  /* 0x0000000300027311 */ /* 0x000e24000020d900 */
[----:B0-----:R-:W-:Y:S01]  /*f630*/  STG.E.U8 [R16.64], R2 ;  /* 0x0000000210007986 */ /* 0x001fe2000c101124 */
[----:B------:R-:W-:Y:S05]  /*f640*/  EXIT ;  /* 0x000000000000794d */ /* 0x000fea0003800000 */
.L_x_3862:
        /* <DEDUP_REMOVED lines=10> */
.L_x_3866:
[----:B------:R-:W-:-:S04]  /*f6f0*/  PRMT R0, RZ, 0x5410, R0 ;  /* 0x00005410ff007816 */ /* 0x000fc80000000000 */
[----:B------:R-:W0:Y:S02]  /*f700*/  F2I.FTZ.TRUNC.NTZ R3, R0 ;  /* 0x0000000000037305 */ /* 0x000e24000021f100 */
[----:B0-----:R-:W-:Y:S01]  /*f710*/  STG.E [R16.64], R3 ;  /* 0x0000000310007986 */ /* 0x001fe2000c101924 */
[----:B------:R-:W-:Y:S05]  /*f720*/  EXIT ;  /* 0x000000000000794d */ /* 0x000fea0003800000 */
.L_x_3865:
[----:B------:R-:W-:-:S04]  /*f730*/  PRMT R0, RZ, 0x5410, R0 ;  /* 0x00005410ff007816 */ /* 0x000fc80000000000 */
[----:B------:R-:W0:Y:S02]  /*f740*/  F2I.FTZ.TRUNC.NTZ R3, R0 ;  /* 0x0000000000037305 */ /* 0x000e24000021f100 */
[----:B0-----:R-:W-:Y:S01]  /*f750*/  STG.E.U16 [R16.64], R3 ;  /* 0x0000000310007986 */ /* 0x001fe2000c101524 */
[----:B------:R-:W-:Y:S05]  /*f760*/  EXIT ;  /* 0x000000000000794d */ /* 0x000fea0003800000 */
.L_x_3861:
        /* <DEDUP_REMOVED lines=9> */
.L_x_3868:
[----:B------:R-:W-:-:S04]  /*f800*/  PRMT R0, RZ, 0x5410, R0 ;  /* 0x00005410ff007816 */ /* 0x000fc80000000000 */
[----:B------:R-:W-:-:S05]  /*f810*/  F2FP.PACK_AB R0, RZ, R0 ;  /* 0x00000000ff00723e */ /* 0x000fca00000000ff */
[----:B------:R-:W-:Y:S01]  /*f820*/  STG.E.U16 [R16.64], R0 ;  /* 0x0000000010007986 */ /* 0x000fe2000c101524 */
[----:B------:R-:W-:Y:S05]  /*f830*/  EXIT ;  /* 0x000000000000794d */ /* 0x000fea0003800000 */
.L_x_3867:
        /* <DEDUP_REMOVED lines=10> */
.L_x_3870:
[----:B------:R-:W-:-:S04]  /*f8e0*/  PRMT R0, RZ, 0x5410, R0 ;  /* 0x00005410ff007816 */ /* 0x000fc80000000000 */
[----:B------:R-:W-:-:S04]  /*f8f0*/  F2FP.PACK_AB R3, RZ, R0 ;  /* 0x00000000ff03723e */ /* 0x000fc800000000ff */
[----:B------:R-:W-:-:S05]  /*f900*/  PRMT R3, R3, 0x5410, RZ ;  /* 0x0000541003037816 */ /* 0x000fca00000000ff */
[----:B------:R-:W-:Y:S01]  /*f910*/  STG.E [R16.64], R3 ;  /* 0x0000000310007986 */ /* 0x000fe2000c101924 */
[----:B------:R-:W-:Y:S05]  /*f920*/  EXIT ;  /* 0x000000000000794d */ /* 0x000fea0003800000 */
.L_x_3869:
[----:B------:R-:W-:-:S05]  /*f930*/  PRMT R2, RZ, 0x5410, R0 ;  /* 0x00005410ff027816 */ /* 0x000fca0000000000 */
[----:B------:R-:W-:-:S06]  /*f940*/  FMUL.FTZ R2, R2, 1 ;  /* 0x3f80000002027820 */ /* 0x000fcc0000410000 */
[----:B------:R-:W0:Y:S02]  /*f950*/  F2F.F64.F32 R2, R2 ;  /* 0x0000000200027310 */ /* 0x000e240000201800 */
[----:B0-----:R-:W-:Y:S01]  /*f960*/  STG.E.64 [R16.64], R2 ;  /* 0x0000000210007986 */ /* 0x001fe2000c101b24 */
[----:B------:R-:W-:Y:S05]  /*f970*/  EXIT ;  /* 0x000000000000794d */ /* 0x000fea0003800000 */
.L_x_3860:
        /* <DEDUP_REMOVED lines=13> */
.L_x_3873:
[----:B------:R-:W-:Y:S01]  /*fa50*/  PRMT R0, RZ, 0x5410, R0 ;  /* 0x00005410ff007816 */ /* 0x000fe20000000000 */
[----:B------:R-:W-:-:S04]  /*fa60*/  CS2R R6, SRZ ;  /* 0x0000000000067805 */ /* 0x000fc8000001ff00 */
[----:B------:R-:W-:-:S04]  /*fa70*/  FMUL.FTZ R0, R0, 1 ;  /* 0x3f80000000007820 */ /* 0x000fc80000410000 */
[----:B------:R-:W0:Y:S02]  /*fa80*/  F2F.F64.F32 R4, R0 ;  /* 0x0000000000047310 */ /* 0x000e240000201800 */
[----:B0-----:R-:W-:Y:S01]  /*fa90*/  STG.E.128 [R16.64], R4 ;  /* 0x0000000410007986 */ /* 0x001fe2000c101d24 */
[----:B------:R-:W-:Y:S05]  /*faa0*/  EXIT ;  /* 0x000000000000794d */ /* 0x000fea0003800000 */
.L_x_3872:
        /* <DEDUP_REMOVED lines=21> */
.L_x_3877:
[----:B------:R-:W-:Y:S05]  /*fc00*/  BSYNC B0 ;  /* 0x0000000000007941 */ /* 0x000fea0003800000 */
.L_x_3876:
[----:B------:R-:W-:-:S05]  /*fc10*/  LOP3.LUT R3, R0, R3, RZ, 0xfc, !PT ;  /* 0x0000000300037212 */ /* 0x000fca00078efcff */
[----:B------:R-:W-:Y:S01]  /*fc20*/  STG.E.U8 [R16.64], R3 ;  /* 0x0000000310007986 */ /* 0x000fe2000c101124 */
[----:B------:R-:W-:Y:S05]  /*fc30*/  EXIT ;  /* 0x000000000000794d */ /* 0x000fea0003800000 */
.L_x_3875:
        /* <DEDUP_REMOVED lines=13> */
.L_x_3879:
[----:B------:R-:W-:Y:S01]  /*fd10*/  IMAD.MOV.U32 R0, RZ, RZ, 0x7f ;  /* 0x0000007fff007424 */ /* 0x000fe200078e00ff */
[----:B------:R-:W-:-:S04]  /*fd20*/  ISETP.GT.U32.AND P0, PT, R2, 0x7f800000, PT ;  /* 0x7f8000000200780c */ /* 0x000fc80003f04070 */
[----:B------:R-:W-:-:S04]  /*fd30*/  SEL R0, R0, 0x7c, P0 ;  /* 0x0000007c00007807 */ /* 0x000fc80000000000 */
.L_x_3880:
[----:B------:R-:W-:Y:S05]  /*fd40*/  BSYNC B0 ;  /* 0x0000000000007941 */ /* 0x000fea0003800000 */
.L_x_3878:
[----:B------:R-:W-:-:S04]  /*fd50*/  LOP3.LUT R2, R3, 0x80000000, RZ, 0xc0, !PT ;  /* 0x8000000003027812 */ /* 0x000fc800078ec0ff */
[----:B------:R-:W-:-:S04]  /*fd60*/  SHF.R.U32.HI R3, RZ, 0x18, R2 ;  /* 0x00000018ff037819 */ /* 0x000fc80000011602 */
[----:B------:R-:W-:-:S05]  /*fd70*/  LOP3.LUT R3, R0, R3, RZ, 0xfc, !PT ;  /* 0x0000000300037212 */ /* 0x000fca00078efcff */
[----:B------:R-:W-:Y:S01]  /*fd80*/  STG.E.U8 [R16.64], R3 ;  /* 0x0000000310007986 */ /* 0x000fe2000c101124 */
[----:B------:R-:W-:Y:S05]  /*fd90*/  EXIT ;  /* 0x000000000000794d */ /* 0x000fea0003800000 */
.L_x_3874:
[----:B------:R-:W-:Y:S01]  /*fda0*/  STG.E.U16 [R16.64], R0 ;  /* 0x0000000010007986 */ /* 0x000fe2000c101524 */
[----:B------:R-:W-:Y:S05]  /*fdb0*/  EXIT ;  /* 0x000000000000794d */ /* 0x000fea0003800000 */
.L_x_3871:
        /* <DEDUP_REMOVED lines=12> */
.L_x_3883:
        /* <DEDUP_REMOVED lines=17> */
.L_x_3886:
[----:B------:R-:W-:-:S04]  /*ff90*/  LOP3.LUT R2, R3, 0x80000000, RZ, 0xc0, !PT ;  /* 0x8000000003027812 */ /* 0x000fc800078ec0ff */
[----:B------:R-:W-:-:S04]  /*ffa0*/  SHF.R.U32.HI R3, RZ, 0x18, R2 ;  /* 0x00000018ff037819 */ /* 0x000fc80000011602 */
[----:B------:R-:W-:-:S04]  /*ffb0*/  LOP3.LUT R0, R0, R3, RZ, 0xfc, !PT ;  /* 0x0000000300007212 */ /* 0x000fc800078efcff */
[----:B------:R-:W-:Y:S02]  /*ffc0*/  PRMT R8, R0, 0x7610, R8 ;  /* 0x0000761000087816 */ /* 0x000fe40000000008 */
.L_x_3885:
[----:B------:R-:W-:Y:S05]  /*ffd0*/  BSYNC B0 ;  /* 0x0000000000007941 */ /* 0x000fea0003800000 */
.L_x_3884:
[----:B------:R-:W-:Y:S01]  /*ffe0*/  STG.E.U8 [R16.64], R8 ;  /* 0x0000000810007986 */ /* 0x000fe2000c101124 */
[----:B------:R-:W-:Y:S05]  /*fff0*/  EXIT ;  /* 0x000000000000794d */ /* 0x000fea0003800000 */
.L_x_3882:
        /* <DEDUP_REMOVED lines=17> */
.L_x_3889:
[----:B------:R-:W-:-:S04]  /*10110*/  LOP3.LUT R2, R3, 0x80000000, RZ, 0xc0, !PT ;  /* 0x8000000003027812 */ /* 0x000fc800078ec0ff */
[----:B------:R-:W-:-:S04]  /*10120*/  SHF.R.U32.HI R3, RZ, 0x18, R2 ;  /* 0x00000018ff037819 */ /* 0x000fc80000011602 */
[----:B------:R-:W-:-:S04]  /*10130*/  LOP3.LUT R0, R0, R3, RZ, 0xfc, !PT ;  /* 0x0000000300007212 */ /* 0x000fc800078efcff */
[----:B------:R-:W-:Y:S02]  /*10140*/  PRMT R8, R0, 0x7610, R8 ;  /* 0x0000761000087816 */ /* 0x000fe40000000008 */
.L_x_3888:
[----:B------:R-:W-:Y:S05]  /*10150*/  BSYNC B0 ;  /* 0x0000000000007941 */ /* 0x000fea0003800000 */
.L_x_3887:
[----:B------:R-:W-:Y:S01]  /*10160*/  STG.E.U8 [R16.64], R8 ;  /* 0x0000000810007986 */ /* 0x000fe2000c101124 */
[----:B------:R-:W-:Y:S05]  /*10170*/  EXIT ;  /* 0x000000000000794d */ /* 0x000fea0003800000 */
.L_x_3881:
        /* <DEDUP_REMOVED lines=22> */
.L_x_3864:
        /* <DEDUP_REMOVED lines=20> */
.L_x_3891:
[----:B------:R-:W-:-:S06]  /*10420*/  PRMT R2, RZ, 0x5410, R0 ;  /* 0x00005410ff027816 */ /* 0x000fcc0000000000 */
[----:B------:R-:W0:Y:S02]  /*10430*/  F2I.U64.TRUNC R2, R2 ;  /* 0x0000000200027311 */ /* 0x000e24000020d800 */
[----:B0-----:R-:W-:Y:S01]  /*10440*/  STG.E.64 [R16.64], R2 ;  /* 0x0000000210007986 */ /* 0x001fe2000c101b24 */
[----:B------:R-:W-:Y:S05]  /*10450*/  EXIT ;  /* 0x000000000000794d */ /* 0x000fea0003800000 */
.L_x_3890:
[----:B------:R-:W-:-:S04]  /*10460*/  PRMT R0, RZ, 0x5410, R0 ;  /* 0x00005410ff007816 */ /* 0x000fc80000000000 */
[----:B------:R-:W0:Y:S02]  /*10470*/  F2I.FTZ.U32.TRUNC.NTZ R3, R0 ;  /* 0x0000000000037305 */ /* 0x000e24000021f000 */
[----:B0-----:R-:W-:Y:S01]  /*10480*/  STG.E [R16.64], R3 ;  /* 0x0000000310007986 */ /* 0x001fe2000c101924 */
[----:B------:R-:W-:Y:S05]  /*10490*/  EXIT ;  /* 0x000000000000794d */ /* 0x000fea0003800000 */
.L_x_3892:
        /* <DEDUP_REMOVED lines=14> */
.L_x_12002:


//--------------------- .text._ZN2at6native27unrolled_elementwise_kernelIZZZNS0_26GeluBackwardCUDAKernelImplERNS_18TensorIteratorBaseENS0_8GeluTypeEENKUlvE_clEvENKUlvE2_clEvEUlN3c108BFloat16ES8_E_St5arrayIPcLm3EELi4E23TrivialOffsetCalculatorILi2EjESD_ILi1EjENS0_6memory12LoadWithCastILi2EEENSG_13StoreWithCastILi1EEEEEviT_T0_T2_T3_T4_T5_ --------------------------
	.section	.text._ZN2at6native27unrolled_elementwise_kernelIZZZNS0_26GeluBackwardCUDAKernelImplERNS_18TensorIteratorBaseENS0_8GeluTypeEENKUlvE_clEvENKUlvE2_clEvEUlN3c108BFloat16ES8_E_St5arrayIPcLm3EELi4E23TrivialOffsetCalculatorILi2EjESD_ILi1EjENS0_6memory12LoadWithCastILi2EEENSG_13StoreWithCastILi1EEEEEviT_T0_T2_T3_T4_T5_,"ax",@progbits
	.sectioninfo	@"SHI_REGISTERS=32"
	.align	128
        .global         _ZN2at6native27unrolled_elementwise_kernelIZZZNS0_26GeluBackwardCUDAKernelImplERNS_18TensorIteratorBaseENS0_8GeluTypeEENKUlvE_clEvENKUlvE2_clEvEUlN3c108BFloat16ES8_E_St5arrayIPcLm3EELi4E23TrivialOffsetCalculatorILi2EjESD_ILi1EjENS0_6memory12LoadWithCastILi2EEENSG_13StoreWithCastILi1EEEEEviT_T0_T2_T3_T4_T5_
        .type           _ZN2at6native27unrolled_elementwise_kernelIZZZNS0_26GeluBackwardCUDAKernelImplERNS_18TensorIteratorBaseENS0_8GeluTypeEENKUlvE_clEvENKUlvE2_clEvEUlN3c108BFloat16ES8_E_St5arrayIPcLm3EELi4E23TrivialOffsetCalculatorILi2EjESD_ILi1EjENS0_6memory12LoadWithCastILi2EEENSG_13StoreWithCastILi1EEEEEviT_T0_T2_T3_T4_T5_,@function
        .size           _ZN2at6native27unrolled_elementwise_kernelIZZZNS0_26GeluBackwardCUDAKernelImplERNS_18TensorIteratorBaseENS0_8GeluTypeEENKUlvE_clEvENKUlvE2_clEvEUlN3c108BFloat16ES8_E_St5arrayIPcLm3EELi4E23TrivialOffsetCalculatorILi2EjESD_ILi1EjENS0_6memory12LoadWithCastILi2EEENSG_13StoreWithCastILi1EEEEEviT_T0_T2_T3_T4_T5_,(.L_x_12003 - _ZN2at6native27unrolled_elementwise_kernelIZZZNS0_26GeluBackwardCUDAKernelImplERNS_18TensorIteratorBaseENS0_8GeluTypeEENKUlvE_clEvENKUlvE2_clEvEUlN3c108BFloat16ES8_E_St5arrayIPcLm3EELi4E23TrivialOffsetCalculatorILi2EjESD_ILi1EjENS0_6memory12LoadWithCastILi2EEENSG_13StoreWithCastILi1EEEEEviT_T0_T2_T3_T4_T5_)
        .other          _ZN2at6native27unrolled_elementwise_kernelIZZZNS0_26GeluBackwardCUDAKernelImplERNS_18TensorIteratorBaseENS0_8GeluTypeEENKUlvE_clEvENKUlvE2_clEvEUlN3c108BFloat16ES8_E_St5arrayIPcLm3EELi4E23TrivialOffsetCalculatorILi2EjESD_ILi1EjENS0_6memory12LoadWithCastILi2EEENSG_13StoreWithCastILi1EEEEEviT_T0_T2_T3_T4_T5_,@"STO_CUDA_ENTRY STV_DEFAULT"
_ZN2at6native27unrolled_elementwise_kernelIZZZNS0_26GeluBackwardCUDAKernelImplERNS_18TensorIteratorBaseENS0_8GeluTypeEENKUlvE_clEvENKUlvE2_clEvEUlN3c108BFloat16ES8_E_St5arrayIPcLm3EELi4E23TrivialOffsetCalculatorILi2EjESD_ILi1EjENS0_6memory12LoadWithCastILi2EEENSG_13StoreWithCastILi1EEEEEviT_T0_T2_T3_T4_T5_:
.text._ZN2at6native27unrolled_elementwise_kernelIZZZNS0_26GeluBackwardCUDAKernelImplERNS_18TensorIteratorBaseENS0_8GeluTypeEENKUlvE_clEvENKUlvE2_clEvEUlN3c108BFloat16ES8_E_St5arrayIPcLm3EELi4E23TrivialOffsetCalculatorILi2EjESD_ILi1EjENS0_6memory12LoadWithCastILi2EEENSG_13StoreWithCastILi1EEEEEviT_T0_T2_T3_T4_T5_:
        /* <DEDUP_REMOVED lines=34> */
.L_x_3898:
[----:B------:R-:W2:Y:S02]  /*0220*/  LDG.E.U8 R2, [R2.64] ;  /* 0x0000002402027981 */ /* 0x000ea4000c1e1100 */
[----:B--2---:R-:W0:Y:S02]  /*0230*/  I2F.U16 R0, R2 ;  /* 0x0000000200007306 */ /* 0x004e240000101000 */
[----:B0-----:R-:W-:-:S04]  /*0240*/  F2FP.BF16.PACK_AB R0, RZ, R0 ;  /* 0x00000000ff00723e */ /* 0x001fc800000010ff */
[----:B------:R-:W-:Y:S01]  /*0250*/  PRMT R24, R0, 0x7610, R24 ;  /* 0x0000761000187816 */ /* 0x000fe20000000018 */
[----:B------:R-:W-:Y:S05]  /*0260*/  BRA `(.L_x_3900) ;  /* 0x00000f0000007947 */ /* 0x000fea0003800000 */
.L_x_3897:
        /* <DEDUP_REMOVED lines=11> */
.L_x_3902:
[----:B------:R-:W2:Y:S02]  /*0320*/  LDG.E R2, [R2.64] ;  /* 0x0000002402027981 */ /* 0x000ea4000c1e1900 */
[----:B--2---:R-:W0:Y:S02]  /*0330*/  I2F R0, R2 ;  /* 0x0000000200007306 */ /* 0x004e240000201400 */
[----:B0-----:R-:W-:-:S04]  /*0340*/  F2FP.BF16.PACK_AB R0, RZ, R0 ;  /* 0x00000000ff00723e */ /* 0x001fc800000010ff */
[----:B------:R-:W-:Y:S01]  /*0350*/  PRMT R24, R0, 0x7610, R24 ;  /* 0x0000761000187816 */ /* 0x000fe20000000018 */
[----:B------:R-:W-:Y:S05]  /*0360*/  BRA `(.L_x_3900) ;  /* 0x00000e0000007947 */ /* 0x000fea0003800000 */
.L_x_3901:
[----:B------:R-:W2:Y:S02]  /*0370*/  LDG.E.U16 R2, [R2.64] ;  /* 0x0000002402027981 */ /* 0x000ea4000c1e1500 */
[----:B--2---:R-:W0:Y:S02]  /*0380*/  I2F.S16 R0, R2 ;  /* 0x0000000200007306 */ /* 0x004e240000101400 */
[----:B0-----:R-:W-:-:S04]  /*0390*/  F2FP.BF16.PACK_AB R0, RZ, R0 ;  /* 0x00000000ff00723e */ /* 0x001fc800000010ff */
[----:B------:R-:W-:Y:S01]  /*03a0*/  PRMT R24, R0, 0x7610, R24 ;  /* 0x0000761000187816 */ /* 0x000fe20000000018 */
[----:B------:R-:W-:Y:S05]  /*03b0*/  BRA `(.L_x_3900) ;  /* 0x00000db000007947 */ /* 0x000fea0003800000 */
.L_x_3896:
        /* <DEDUP_REMOVED lines=9> */
.L_x_3904:
[----:B------:R-:W2:Y:S02]  /*0450*/  LDG.E.U16 R0, [R2.64] ;  /* 0x0000002402007981 */ /* 0x000ea4000c1e1500 */
[----:B--2---:R-:W-:-:S05]  /*0460*/  HADD2.F32 R0, -RZ, R0.H0_H0 ;  /* 0x20000000ff007230 */ /* 0x004fca0000004100 */
[----:B------:R-:W-:-:S04]  /*0470*/  F2FP.BF16.PACK_AB R0, RZ, R0 ;  /* 0x00000000ff00723e */ /* 0x000fc800000010ff */
[----:B------:R-:W-:Y:S01]  /*0480*/  PRMT R24, R0, 0x7610, R24 ;  /* 0x0000761000187816 */ /* 0x000fe20000000018 */
[----:B------:R-:W-:Y:S05]  /*0490*/  BRA `(.L_x_3900) ;  /* 0x00000cd000007947 */ /* 0x000fea0003800000 */
.L_x_3903:
        /* <DEDUP_REMOVED lines=9> */
.L_x_3906:
[----:B------:R-:W2:Y:S02]  /*0530*/  LDG.E.U16 R2, [R2.64] ;  /* 0x0000002402027981 */ /* 0x000ea4000c1e1500 */
[----:B--2---:R-:W-:-:S05]  /*0540*/  HADD2.F32 R0, -RZ, R2.H0_H0 ;  /* 0x20000002ff007230 */ /* 0x004fca0000004100 */
[----:B------:R-:W-:-:S04]  /*0550*/  F2FP.BF16.PACK_AB R0, RZ, R0 ;  /* 0x00000000ff00723e */ /* 0x000fc800000010ff */
[----:B------:R-:W-:Y:S01]  /*0560*/  PRMT R24, R0, 0x7610, R24 ;  /* 0x0000761000187816 */ /* 0x000fe20000000018 */
[----:B------:R-:W-:Y:S05]  /*0570*/  BRA `(.L_x_3900) ;  /* 0x00000bf000007947 */ /* 0x000fea0003800000 */
.L_x_3905:
[----:B------:R-:W2:Y:S02]  /*0580*/  LDG.E.64 R2, [R2.64] ;  /* 0x0000002402027981 */ /* 0x000ea4000c1e1b00 */
[----:B--2---:R-:W0:Y:S01]  /*0590*/  F2F.F32.F64 R0, R2 ;  /* 0x0000000200007310 */ /* 0x004e220000301000 */
[----:B------:R-:W0:-:S14]  /*05a0*/  DSETP.GEU.AND P0, PT, |R2|, c[0x2][0x0], PT ;  /* 0x008000000200762a */ /* 0x000e1c0003f0e200 */
[----:B0-----:R-:W-:-:S05]  /*05b0*/  @!P0 FMUL R0, R0, 1.175494350822287508e-38 ;  /* 0x0080000000008820 */ /* 0x001fca0000400000 */
[----:B------:R-:W-:-:S04]  /*05c0*/  F2FP.BF16.PACK_AB R0, RZ, R0 ;  /* 0x00000000ff00723e */ /* 0x000fc800000010ff */
[----:B------:R-:W-:Y:S01]  /*05d0*/  PRMT R24, R0, 0x7610, R24 ;  /* 0x0000761000187816 */ /* 0x000fe20000000018 */
[----:B------:R-:W-:Y:S05]  /*05e0*/  BRA `(.L_x_3900) ;  /* 0x00000b8000007947 */ /* 0x000fea0003800000 */
.L_x_3895:
        /* <DEDUP_REMOVED lines=14> */
.L_x_3909:
[----:B------:R-:W2:Y:S02]  /*06d0*/  LDG.E.64 R2, [R2.64] ;  /* 0x0000002402027981 */ /* 0x000ea4000c1e1b00 */
[----:B--2---:R-:W0:Y:S01]  /*06e0*/  F2F.F32.F64 R0, R2 ;  /* 0x0000000200007310 */ /* 0x004e220000301000 */
[----:B------:R-:W0:-:S14]  /*06f0*/  DSETP.GEU.AND P0, PT, |R2|, c[0x2][0x0], PT ;  /* 0x008000000200762a */ /* 0x000e1c0003f0e200 */
[----:B0-----:R-:W-:-:S05]  /*0700*/  @!P0 FMUL R0, R0, 1.175494350822287508e-38 ;  /* 0x0080000000008820 */ /* 0x001fca0000400000 */
[----:B------:R-:W-:-:S04]  /*0710*/  F2FP.BF16.PACK_AB R0, RZ, R0 ;  /* 0x00000000ff00723e */ /* 0x000fc800000010ff */
[----:B------:R-:W-:Y:S01]  /*0720*/  PRMT R24, R0, 0x7610, R24 ;  /* 0x0000761000187816 */ /* 0x000fe20000000018 */
[----:B------:R-:W-:Y:S05]  /*0730*/  BRA `(.L_x_3900) ;  /* 0x00000a3000007947 */ /* 0x000fea0003800000 */
.L_x_3908:
        /* <DEDUP_REMOVED lines=28> */
.L_x_3911:
        /* <DEDUP_REMOVED lines=15> */
.L_x_3910:
[----:B------:R0:W5:Y:S01]  /*09f0*/  LDG.E.U16 R24, [R2.64] ;  /* 0x0000002402187981 */ /* 0x000162000c1e1500 */
[----:B------:R-:W-:Y:S05]  /*0a00*/  BRA `(.L_x_3900) ;  /* 0x0000076000007947 */ /* 0x000fea0003800000 */
.L_x_3907:
        /* <DEDUP_REMOVED lines=12> */
.L_x_3914:
        /* <DEDUP_REMOVED lines=21> */
.L_x_3918:
[----:B------:R-:W-:Y:S05]  /*0c20*/  BSYNC B1 ;  /* 0x0000000000017941 */ /* 0x000fea0003800000 */
.L_x_3917:
[----:B------:R-:W-:Y:S01]  /*0c30*/  LEA R3, R0, 0x3b800000, 0x17 ;  /* 0x3b80000000037811 */ /* 0x000fe200078eb8ff */
[----:B------:R-:W-:-:S05]  /*0c40*/  IMAD.SHL.U32 R0, R2, 0x100000, RZ ;  /* 0x0010000002007824 */ /* 0x000fca00078e00ff */
[----:B------:R-:W-:Y:S02]  /*0c50*/  LOP3.LUT R0, R3, R0, R4, 0xfe, !PT ;  /* 0x0000000003007212 */ /* 0x000fe400078efe04 */
.L_x_3916:
[----:B------:R-:W-:Y:S05]  /*0c60*/  BSYNC B0 ;  /* 0x0000000000007941 */ /* 0x000fea0003800000 */
.L_x_3915:
[----:B------:R-:W-:-:S04]  /*0c70*/  F2FP.BF16.PACK_AB R0, RZ, R0 ;  /* 0x00000000ff00723e */ /* 0x000fc800000010ff */
[----:B------:R-:W-:Y:S01]  /*0c80*/  PRMT R24, R0, 0x7610, R24 ;  /* 0x0000761000187816 */ /* 0x000fe20000000018 */
[----:B------:R-:W-:Y:S05]  /*0c90*/  BRA `(.L_x_3900) ;  /* 0x000004d000007947 */ /* 0x000fea0003800000 */
.L_x_3913:
        /* <DEDUP_REMOVED lines=21> */
.L_x_3922:
[----:B------:R-:W-:Y:S05]  /*0df0*/  BSYNC B1 ;  /* 0x0000000000017941 */ /* 0x000fea0003800000 */
.L_x_3921:
[----:B------:R-:W-:Y:S01]  /*0e00*/  LEA R3, R0, 0x37800000, 0x17 ;  /* 0x3780000000037811 */ /* 0x000fe200078eb8ff */
[----:B------:R-:W-:-:S05]  /*0e10*/  IMAD.SHL.U32 R0, R2, 0x200000, RZ ;  /* 0x0020000002007824 */ /* 0x000fca00078e00ff */
[----:B------:R-:W-:Y:S02]  /*0e20*/  LOP3.LUT R0, R3, R0, R4, 0xfe, !PT ;  /* 0x0000000003007212 */ /* 0x000fe400078efe04 */
.L_x_3920:
[----:B------:R-:W-:Y:S05]  /*0e30*/  BSYNC B0 ;  /* 0x0000000000007941 */ /* 0x000fea0003800000 */
.L_x_3919:
[----:B------:R-:W-:-:S04]  /*0e40*/  F2FP.BF16.PACK_AB R0, RZ, R0 ;  /* 0x00000000ff00723e */ /* 0x000fc800000010ff */
[----:B------:R-:W-:Y:S01]  /*0e50*/  PRMT R24, R0, 0x7610, R24 ;  /* 0x0000761000187816 */ /* 0x000fe20000000018 */
[----:B------:R-:W-:Y:S05]  /*0e60*/  BRA `(.L_x_3900) ;  /* 0x0000030000007947 */ /* 0x000fea0003800000 */
.L_x_3912:
        /* <DEDUP_REMOVED lines=14> */
.L_x_3926:
[----:B------:R-:W-:Y:S05]  /*0f50*/  BSYNC B0 ;  /* 0x0000000000007941 */ /* 0x000fea0003800000 */
.L_x_3925:
[----:B------:R-:W-:-:S04]  /*0f60*/  F2FP.BF16.PACK_AB R0, RZ, R0 ;  /* 0x00000000ff00723e */ /* 0x000fc800000010ff */
[----:B------:R-:W-:Y:S01]  /*0f70*/  PRMT R24, R0, 0x7610, R24 ;  /* 0x0000761000187816 */ /* 0x000fe20000000018 */
[----:B------:R-:W-:Y:S05]  /*0f80*/  BRA `(.L_x_3900) ;  /* 0x000001e000007947 */ /* 0x000fea0003800000 */
.L_x_3899:
        /* <DEDUP_REMOVED lines=21> */
.L_x_3924:
[----:B------:R-:W2:Y:S02]  /*10e0*/  LDG.E.64 R2, [R2.64] ;  /* 0x0000002402027981 */ /* 0x000ea4000c1e1b00 */
[----:B--2---:R-:W0:Y:S02]  /*10f0*/  I2F.U64 R0, R2 ;  /* 0x0000000200007312 */ /* 0x004e240000301000 */
[----:B0-----:R-:W-:-:S04]  /*1100*/  F2FP.BF16.PACK_AB R0, RZ, R0 ;  /* 0x00000000ff00723e */ /* 0x001fc800000010ff */
[----:B------:R-:W-:Y:S01]  /*1110*/  PRMT R24, R0, 0x7610, R24 ;  /* 0x0000761000187816 */ /* 0x000fe20000000018 */
[----:B------:R-:W-:Y:S05]  /*1120*/  BRA `(.L_x_3900) ;  /* 0x0000004000007947 */ /* 0x000fea0003800000 */
.L_x_3923:
[----:B------:R-:W2:Y:S02]  /*1130*/  LDG.E R2, [R2.64] ;  /* 0x0000002402027981 */ /* 0x000ea4000c1e1900 */
[----:B--2---:R-:W0:Y:S02]  /*1140*/  I2F.U32 R0, R2 ;  /* 0x0000000200007306 */ /* 0x004e240000201000 */
[----:B0-----:R-:W-:-:S04]  /*1150*/  F2FP.BF16.PACK_AB R0, RZ, R0 ;  /* 0x00000000ff00723e */ /* 0x001fc800000010ff */
[----:B------:R-:W-:Y:S02]  /*1160*/  PRMT R24, R0, 0x7610, R24 ;  /* 0x0000761000187816 */ /* 0x000fe40000000018 */
.L_x_3900:
        /* <DEDUP_REMOVED lines=19> */
.L_x_3930:
[----:B------:R-:W2:Y:S02]  /*12a0*/  LDG.E.U8 R2, [R2.64] ;  /* 0x0000002402027981 */ /* 0x000ea4000c1e1100 */
[----:B--2---:R-:W0:Y:S02]  /*12b0*/  I2F.U16 R0, R2 ;  /* 0x0000000200007306 */ /* 0x004e240000101000 */
[----:B0-----:R-:W-:-:S04]  /*12c0*/  F2FP.BF16.PACK_AB R0, RZ, R0 ;  /* 0x00000000ff00723e */ /* 0x001fc800000010ff */
[----:B------:R-:W-:Y:S01]  /*12d0*/  PRMT R25, R0, 0x7610, R25 ;  /* 0x0000761000197816 */ /* 0x000fe20000000019 */
[----:B------:R-:W-:Y:S05]  /*12e0*/  BRA `(.L_x_3932) ;  /* 0x00000f0000007947 */ /* 0x000fea0003800000 */
.L_x_3929:
        /* <DEDUP_REMOVED lines=11> */
.L_x_3934:
[----:B------:R-:W2:Y:S02]  /*13a0*/  LDG.E R2, [R2.64] ;  /* 0x0000002402027981 */ /* 0x000ea4000c1e1900 */
[----:B--2---:R-:W0:Y:S02]  /*13b0*/  I2F R0, R2 ;  /* 0x0000000200007306 */ /* 0x004e240000201400 */
[----:B0-----:R-:W-:-:S04]  /*13c0*/  F2FP.BF16.PACK_AB R0, RZ, R0 ;  /* 0x00000000ff00723e */ /* 0x001fc800000010ff */
[----:B------:R-:W-:Y:S01]  /*13d0*/  PRMT R25, R0, 0x7610, R25 ;  /* 0x0000761000197816 */ /* 0x000fe20000000019 */
[----:B------:R-:W-:Y:S05]  /*13e0*/  BRA `(.L_x_3932) ;  /* 0x00000e0000007947 */ /* 0x000fea0003800000 */
.L_x_3933:
[----:B------:R-:W2:Y:S02]  /*13f0*/  LDG.E.U16 R2, [R2.64] ;  /* 0x0000002402027981 */ /* 0x000ea4000c1e1500 */
[----:B--2---:R-:W0:Y:S02]  /*1400*/  I2F.S16 R0, R2 ;  /* 0x0000000200007306 */ /* 0x004e240000101400 */
[----:B0-----:R-:W-:-:S04]  /*1410*/  F2FP.BF16.PACK_AB R0, RZ, R0 ;  /* 0x00000000ff00723e */ /* 0x001fc800000010ff */
[----:B------:R-:W-:Y:S01]  /*1420*/  PRMT R25, R0, 0x7610, R25 ;  /* 0x0000761000197816 */ /* 0x000fe20000000019 */
[----:B------:R-:W-:Y:S05]  /*1430*/  BRA `(.L_x_3932) ;  /* 0x00000db000007947 */ /* 0x000fea0003800000 */
.L_x_3928:
        /* <DEDUP_REMOVED lines=9> */
.L_x_3936:
[----:B------:R-:W2:Y:S02]  /*14d0*/  LDG.E.U16 R0, [R2.64] ;  /* 0x0000002402007981 */ /* 0x000ea4000c1e1500 */
[----:B--2---:R-:W-:-:S05]  /*14e0*/  HADD2.F32 R0, -RZ, R0.H0_H0 ;  /* 0x20000000ff007230 */ /* 0x004fca0000004100 */
[----:B------:R-:W-:-:S04]  /*14f0*/  F2FP.BF16.PACK_AB R0, RZ, R0 ;  /* 0x00000000ff00723e */ /* 0x000fc800000010ff */
[----:B------:R-:W-:Y:S01]  /*1500*/  PRMT R25, R0, 0x7610, R25 ;  /* 0x0000761000197816 */ /* 0x000fe20000000019 */
[----:B------:R-:W-:Y:S05]  /*1510*/  BRA `(.L_x_3932) ;  /* 0x00000cd000007947 */ /* 0x000fea0003800000 */
.L_x_3935:
        /* <DEDUP_REMOVED lines=9> */
.L_x_3938:
[----:B------:R-:W2:Y:S02]  /*15b0*/  LDG.E.U16 R2, [R2.64] ;  /* 0x0000002402027981 */ /* 0x000ea4000c1e1500 */
[----:B--2---:R-:W-:-:S05]  /*15c0*/  HADD2.F32 R0, -RZ, R2.H0_H0 ;  /* 0x20000002ff007230 */ /* 0x004fca0000004100 */
[----:B------:R-:W-:-:S04]  /*15d0*/  F2FP.BF16.PACK_AB R0, RZ, R0 ;  /* 0x00000000ff00723e */ /* 0x000fc800000010ff */
[----:B------:R-:W-:Y:S01]  /*15e0*/  PRMT R25, R0, 0x7610, R25 ;  /* 0x0000761000197816 */ /* 0x000fe20000000019 */
[----:B------:R-:W-:Y:S05]  /*15f0*/  BRA `(.L_x_3932) ;  /* 0x00000bf000007947 */ /* 0x000fea0003800000 */
.L_x_3937:
[----:B------:R-:W2:Y:S02]  /*1600*/  LDG.E.64 R2, [R2.64] ;  /* 0x0000002402027981 */ /* 0x000ea4000c1e1b00 */
[----:B--2---:R-:W0:Y:S01]  /*1610*/  F2F.F32.F64 R0, R2 ;  /* 0x0000000200007310 */ /* 0x004e220000301000 */
[----:B------:R-:W0:-:S14]  /*1620*/  DSETP.GEU.AND P0, PT, |R2|, c[0x2][0x0], PT ;  /* 0x008000000200762a */ /* 0x000e1c0003f0e200 */
[----:B0-----:R-:W-:-:S05]  /*1630*/  @!P0 FMUL R0, R0, 1.175494350822287508e-38 ;  /* 0x0080000000008820 */ /* 0x001fca0000400000 */
[----:B------:R-:W-:-:S04]  /*1640*/  F2FP.BF16.PACK_AB R0, RZ, R0 ;  /* 0x00000000ff00723e */ /* 0x000fc800000010ff */
[----:B------:R-:W-:Y:S01]  /*1650*/  PRMT R25, R0, 0x7610, R25 ;  /* 0x0000761000197816 */ /* 0x000fe20000000019 */
[----:B------:R-:W-:Y:S05]  /*1660*/  BRA `(.L_x_3932) ;  /* 0x00000b8000007947 */ /* 0x000fea0003800000 */
.L_x_3927:
        /* <DEDUP_REMOVED lines=14> */
.L_x_3941:
[----:B------:R-:W2:Y:S02]  /*1750*/  LDG.E.64 R2, [R2.64] ;  /* 0x0000002402027981 */ /* 0x000ea4000c1e1b00 */
[----:B--2---:R-:W0:Y:S01]  /*1760*/  F2F.F32.F64 R0, R2 ;  /* 0x0000000200007310 */ /* 0x004e220000301000 */
[----:B------:R-:W0:-:S14]  /*1770*/  DSETP.GEU.AND P0, PT, |R2|, c[0x2][0x0], PT ;  /* 0x008000000200762a */ /* 0x000e1c0003f0e200 */
[----:B0-----:R-:W-:-:S05]  /*1780*/  @!P0 FMUL R0, R0, 1.175494350822287508e-38 ;  /* 0x0080000000008820 */ /* 0x001fca0000400000 */
[----:B------:R-:W-:-:S04]  /*1790*/  F2FP.BF16.PACK_AB R0, RZ, R0 ;  /* 0x00000000ff00723e */ /* 0x000fc800000010ff */
[----:B------:R-:W-:Y:S01]  /*17a0*/  PRMT R25, R0, 0x7610, R25 ;  /* 0x0000761000197816 */ /* 0x000fe20000000019 */
[----:B------:R-:W-:Y:S05]  /*17b0*/  BRA `(.L_x_3932) ;  /* 0x00000a3000007947 */ /* 0x000fea0003800000 */
.L_x_3940:
        /* <DEDUP_REMOVED lines=28> */
.L_x_3943:
        /* <DEDUP_REMOVED lines=15> */
.L_x_3942:
[----:B------:R0:W5:Y:S01]  /*1a70*/  LDG.E.U16 R25, [R2.64] ;  /* 0x0000002402197981 */ /* 0x000162000c1e1500 */
[----:B------:R-:W-:Y:S05]  /*1a80*/  BRA `(.L_x_3932) ;  /* 0x0000076000007947 */ /* 0x000fea0003800000 */
.L_x_3939:
        /* <DEDUP_REMOVED lines=12> */
.L_x_3946:
        /* <DEDUP_REMOVED lines=21> */
.L_x_3950:
[----:B------:R-:W-:Y:S05]  /*1ca0*/  BSYNC B1 ;  /* 0x0000000000017941 */ /* 0x000fea0003800000 */
.L_x_3949:
[----:B------:R-:W-:Y:S01]  /*1cb0*/  LEA R3, R0, 0x3b800000, 0x17 ;  /* 0x3b80000000037811 */ /* 0x000fe200078eb8ff */
[----:B------:R-:W-:-:S05]  /*1cc0*/  IMAD.SHL.U32 R0, R2, 0x100000, RZ ;  /* 0x0010000002007824 */ /* 0x000fca00078e00ff */
[----:B------:R-:W-:Y:S02]  /*1cd0*/  LOP3.LUT R0, R3, R0, R4, 0xfe, !PT ;  /* 0x0000000003007212 */ /* 0x000fe400078efe04 */
.L_x_3948:
[----:B------:R-:W-:Y:S05]  /*1ce0*/  BSYNC B0 ;  /* 0x0000000000007941 */ /* 0x000fea0003800000 */
.L_x_3947:
[----:B------:R-:W-:-:S04]  /*1cf0*/  F2FP.BF16.PACK_AB R0, RZ, R0 ;  /* 0x00000000ff00723e */ /* 0x000fc800000010ff */
[----:B------:R-:W-:Y:S01]  /*1d00*/  PRMT R25, R0, 0x7610, R25 ;  /* 0x0000761000197816 */ /* 0x000fe20000000019 */
[----:B------:R-:W-:Y:S05]  /*1d10*/  BRA `(.L_x_3932) ;  /* 0x000004d000007947 */ /* 0x000fea0003800000 */
.L_x_3945:
        /* <DEDUP_REMOVED lines=21> */
.L_x_3954:
[----:B------:R-:W-:Y:S05]  /*1e70*/  BSYNC B1 ;  /* 0x0000000000017941 */ /* 0x000fea0003800000 */
.L_x_3953:
[----:B------:R-:W-:Y:S01]  /*1e80*/  LEA R3, R0, 0x37800000, 0x17 ;  /* 0x3780000000037811 */ /* 0x000fe200078eb8ff */
[----:B------:R-:W-:-:S05]  /*1e90*/  IMAD.SHL.U32 R0, R2, 0x200000, RZ ;  /* 0x0020000002007824 */ /* 0x000fca00078e00ff */
[----:B------:R-:W-:Y:S02]  /*1ea0*/  LOP3.LUT R0, R3, R0, R4, 0xfe, !PT ;  /* 0x0000000003007212 */ /* 0x000fe400078efe04 */
.L_x_3952:
[----:B------:R-:W-:Y:S05]  /*1eb0*/  BSYNC B0 ;  /* 0x0000000000007941 */ /* 0x000fea0003800000 */
.L_x_3951:
[----:B------:R-:W-:-:S04]  /*1ec0*/  F2FP.BF16.PACK_AB R0, RZ, R0 ;  /* 0x00000000ff00723e */ /* 0x000fc800000010ff */
[----:B------:R-:W-:Y:S01]  /*1ed0*/  PRMT R25, R0, 0x7610, R25 ;  /* 0x0000761000197816 */ /* 0x000fe20000000019 */
[----:B------:R-:W-:Y:S05]  /*1ee0*/  BRA `(.L_x_3932) ;  /* 0x0000030000007947 */ /* 0x000fea0003800000 */
.L_x_3944:
        /* <DEDUP_REMOVED lines=14> */
.L_x_3958:
[----:B------:R-:W-:Y:S05]  /*1fd0*/  BSYNC B0 ;  /* 0x0000000000007941 */ /* 0x000fea0003800000 */
.L_x_3957:
[----:B------:R-:W-:-:S04]  /*1fe0*/  F2FP.BF16.PACK_AB R0, RZ, R0 ;  /* 0x00000000ff00723e */ /* 0x000fc800000010ff */
[----:B------:R-:W-:Y:S01]  /*1ff0*/  PRMT R25, R0, 0x7610, R25 ;  /* 0x0000761000197816 */ /* 0x000fe20000000019 */
[----:B------:R-:W-:Y:S05]  /*2000*/  BRA `(.L_x_3932) ;  /* 0x000001e000007947 */ /* 0x000fea0003800000 */
.L_x_3931:
        /* <DEDUP_REMOVED lines=21> */
.L_x_3956:
[----:B------:R-:W2:Y:S02]  /*2160*/  LDG.E.64 R2, [R2.64] ;  /* 0x0000002402027981 */ /* 0x000ea4000c1e1b00 */
[----:B--2---:R-:W0:Y:S02]  /*2170*/  I2F.U64 R0, R2 ;  /* 0x0000000200007312 */ /* 0x004e240000301000 */
[----:B0-----:R-:W-:-:S04]  /*2180*/  F2FP.BF16.PACK_AB R0, RZ, R0 ;  /* 0x00000000ff00723e */ /* 0x001fc800000010ff */
[----:B------:R-:W-:Y:S01]  /*2190*/  PRMT R25, R0, 0x7610, R25 ;  /* 0x0000761000197816 */ /* 0x000fe20000000019 */
[----:B------:R-:W-:Y:S05]  /*21a0*/  BRA `(.L_x_3932) ;  /* 0x0000004000007947 */ /* 0x000fea0003800000 */
.L_x_3955:
[----:B------:R-:W2:Y:S02]  /*21b0*/  LDG.E R2, [R2.64] ;  /* 0x0000002402027981 */ /* 0x000ea4000c1e1900 */
[----:B--2---:R-:W0:Y:S02]  /*21c0*/  I2F.U32 R0, R2 ;  /* 0x0000000200007306 */ /* 0x004e240000201000 */
[----:B0-----:R-:W-:-:S04]  /*21d0*/  F2FP.BF16.PACK_AB R0, RZ, R0 ;  /* 0x00000000ff00723e */ /* 0x001fc800000010ff */
[----:B------:R-:W-:Y:S02]  /*21e0*/  PRMT R25, R0, 0x7610, R25 ;  /* 0x0000761000197816 */ /* 0x000fe40000000019 */
.L_x_3932:
[----:B------:R-:W-:-:S05]  /*21f0*/  IADD3 R17, R17, 0x80, RZ ;  /* 0x0000008011117810 */ /* 0x000fca0007ffe0ff */
.L_x_3894:
[----:B-1-3--:R-:W-:Y:S05]  /*2200*/  BSYNC B6 ;  /* 0x0000000000067941 */ /* 0x00afea0003800000 */
.L_x_3893:
        /* <DEDUP_REMOVED lines=24> */
.L_x_3964:
[----:B------:R-:W2:Y:S02]  /*2390*/  LDG.E.U8 R2, [R2.64] ;  /* 0x0000002402027981 */ /* 0x000ea4000c1e1100 */
[----:B--2---:R-:W0:Y:S02]  /*23a0*/  I2F.U16 R0, R2 ;  /* 0x0000000200007306 */ /* 0x004e240000101000 */
[----:B0-----:R-:W-:-:S04]  /*23b0*/  F2FP.BF16.PACK_AB R0, RZ, R0 ;  /* 0x00000000ff00723e */ /* 0x001fc800000010ff */
[----:B------:R-:W-:Y:S01]  /*23c0*/  PRMT R23, R0, 0x7610, R23 ;  /* 0x0000761000177816 */ /* 0x000fe20000000017 */
[----:B------:R-:W-:Y:S05]  /*23d0*/  BRA `(.L_x_3966) ;  /* 0x00000f1000007947 */ /* 0x000fea0003800000 */
.L_x_3963:
        /* <DEDUP_REMOVED lines=11> */
.L_x_3968:
[----:B------:R-:W2:Y:S02]  /*2490*/  LDG.E R2, [R2.64] ;  /* 0x0000002402027981 */ /* 0x000ea4000c1e1900 */
[----:B--2---:R-:W0:Y:S02]  /*24a0*/  I2F R0, R2 ;  /* 0x0000000200007306 */ /* 0x004e240000201400 */
[----:B0-----:R-:W-:-:S04]  /*24b0*/  F2FP.BF16.PACK_AB R0, RZ, R0 ;  /* 0x00000000ff00723e */ /* 0x001fc800000010ff */
[----:B------:R-:W-:Y:S01]  /*24c0*/  PRMT R23, R0, 0x7610, R23 ;  /* 0x0000761000177816 */ /* 0x000fe20000000017 */
[----:B------:R-:W-:Y:S05]  /*24d0*/  BRA `(.L_x_3966) ;  /* 0x00000e1000007947 */ /* 0x000fea0003800000 */
.L_x_3967:
[----:B------:R-:W2:Y:S02]  /*24e0*/  LDG.E.U16 R2, [R2.64] ;  /* 0x0000002402027981 */ /* 0x000ea4000c1e1500 */
[----:B--2---:R-:W0:Y:S02]  /*24f0*/  I2F.S16 R0, R2 ;  /* 0x0000000200007306 */ /* 0x004e240000101400 */
[----:B0-----:R-:W-:-:S04]  /*2500*/  F2FP.BF16.PACK_AB R0, RZ, R0 ;  /* 0x00000000ff00723e */ /* 0x001fc800000010ff */
[----:B------:R-:W-:Y:S01]  /*2510*/  PRMT R23, R0, 0x7610, R23 ;  /* 0x0000761000177816 */ /* 0x000fe20000000017 */
[----:B------:R-:W-:Y:S05]  /*2520*/  BRA `(.L_x_3966) ;  /* 0x00000dc000007947 */ /* 0x000fea0003800000 */
.L_x_3962:
        /* <DEDUP_REMOVED lines=9> */
.L_x_3970:
[----:B------:R-:W2:Y:S02]  /*25c0*/  LDG.E.U16 R0, [R2.64] ;  /* 0x0000002402007981 */ /* 0x000ea4000c1e1500 */
[----:B--2---:R-:W-:-:S05]  /*25d0*/  HADD2.F32 R0, -RZ, R0.H0_H0 ;  /* 0x20000000ff007230 */ /* 0x004fca0000004100 */
[----:B------:R-:W-:-:S04]  /*25e0*/  F2FP.BF16.PACK_AB R0, RZ, R0 ;  /* 0x00000000ff00723e */ /* 0x000fc800000010ff */
[----:B------:R-:W-:Y:S01]  /*25f0*/  PRMT R23, R0, 0x7610, R23 ;  /* 0x0000761000177816 */ /* 0x000fe20000000017 */
[----:B------:R-:W-:Y:S05]  /*2600*/  BRA `(.L_x_3966) ;  /* 0x00000ce000007947 */ /* 0x000fea0003800000 */
.L_x_3969:
        /* <DEDUP_REMOVED lines=9> */
.L_x_3972:
[----:B------:R-:W2:Y:S02]  /*26a0*/  LDG.E.U16 R2, [R2.64] ;  /* 0x0000002402027981 */ /* 0x000ea4000c1e1500 */
[----:B--2---:R-:W-:-:S05]  /*26b0*/  HADD2.F32 R0, -RZ, R2.H0_H0 ;  /* 0x20000002ff007230 */ /* 0x004fca0000004100 */
[----:B------:R-:W-:-:S04]  /*26c0*/  F2FP.BF16.PACK_AB R0, RZ, R0 ;  /* 0x00000000ff00723e */ /* 0x000fc800000010ff */
[----:B------:R-:W-:Y:S01]  /*26d0*/  PRMT R23, R0, 0x7610, R23 ;  /* 0x0000761000177816 */ /* 0x000fe20000000017 */
[----:B------:R-:W-:Y:S05]  /*26e0*/  BRA `(.L_x_3966) ;  /* 0x00000c0000007947 */ /* 0x000fea0003800000 */
.L_x_3971:
[----:B------:R-:W2:Y:S02]  /*26f0*/  LDG.E.64 R2, [R2.64] ;  /* 0x0000002402027981 */ /* 0x000ea4000c1e1b00 */
[----:B--2---:R-:W0:Y:S01]  /*2700*/  F2F.F32.F64 R0, R2 ;  /* 0x0000000200007310 */ /* 0x004e220000301000 */
[----:B------:R-:W0:-:S14]  /*2710*/  DSETP.GEU.AND P0, PT, |R2|, c[0x2][0x0], PT ;  /* 0x008000000200762a */ /* 0x000e1c0003f0e200 */
[----:B0-----:R-:W-:-:S05]  /*2720*/  @!P0 FMUL R0, R0, 1.175494350822287508e-38 ;  /* 0x0080000000008820 */ /* 0x001fca0000400000 */
[----:B------:R-:W-:-:S04]  /*2730*/  F2FP.BF16.PACK_AB R0, RZ, R0 ;  /* 0x00000000ff00723e */ /* 0x000fc800000010ff */
[----:B------:R-:W-:Y:S01]  /*2740*/  PRMT R23, R0, 0x7610, R23 ;  /* 0x0000761000177816 */ /* 0x000fe20000000017 */
[----:B------:R-:W-:Y:S05]  /*2750*/  BRA `(.L_x_3966) ;  /* 0x00000b9000007947 */ /* 0x000fea0003800000 */
.L_x_3961:
        /* <DEDUP_REMOVED lines=14> */
.L_x_3975:
[----:B------:R-:W2:Y:S02]  /*2840*/  LDG.E.64 R2, [R2.64] ;  /* 0x0000002402027981 */ /* 0x000ea4000c1e1b00 */
[----:B--2---:R-:W0:Y:S01]  /*2850*/  F2F.F32.F64 R0, R2 ;  /* 0x0000000200007310 */ /* 0x004e220000301000 */
[----:B------:R-:W0:-:S14]  /*2860*/  DSETP.GEU.AND P0, PT, |R2|, c[0x2][0x0], PT ;  /* 0x008000000200762a */ /* 0x000e1c0003f0e200 */
[----:B0-----:R-:W-:-:S05]  /*2870*/  @!P0 FMUL R0, R0, 1.175494350822287508e-38 ;  /* 0x0080000000008820 */ /* 0x001fca0000400000 */
[----:B------:R-:W-:-:S04]  /*2880*/  F2FP.BF16.PACK_AB R0, RZ, R0 ;  /* 0x00000000ff00723e */ /* 0x000fc800000010ff */
[----:B------:R-:W-:Y:S01]  /*2890*/  PRMT R23, R0, 0x7610, R23 ;  /* 0x0000761000177816 */ /* 0x000fe20000000017 */
[----:B------:R-:W-:Y:S05]  /*28a0*/  BRA `(.L_x_3966) ;  /* 0x00000a4000007947 */ /* 0x000fea0003800000 */
.L_x_3974:
        /* <DEDUP_REMOVED lines=28> */
.L_x_3977:
        /* <DEDUP_REMOVED lines=16> */
.L_x_3976:
[----:B------:R0:W5:Y:S01]  /*2b70*/  LDG.E.U16 R23, [R2.64] ;  /* 0x0000002402177981 */ /* 0x000162000c1e1500 */
[----:B------:R-:W-:Y:S05]  /*2b80*/  BRA `(.L_x_3966) ;  /* 0x0000076000007947 */ /* 0x000fea0003800000 */
.L_x_3973:
        /* <DEDUP_REMOVED lines=12> */
.L_x_3980:
        /* <DEDUP_REMOVED lines=21> */
.L_x_3984:
[----:B------:R-:W-:Y:S05]  /*2da0*/  BSYNC B1 ;  /* 0x0000000000017941 */ /* 0x000fea0003800000 */
.L_x_3983:
[----:B------:R-:W-:Y:S01]  /*2db0*/  LEA R3, R0, 0x3b800000, 0x17 ;  /* 0x3b80000000037811 */ /* 0x000fe200078eb8ff */
[----:B------:R-:W-:-:S05]  /*2dc0*/  IMAD.SHL.U32 R0, R2, 0x100000, RZ ;  /* 0x0010000002007824 */ /* 0x000fca00078e00ff */
[----:B------:R-:W-:Y:S02]  /*2dd0*/  LOP3.LUT R0, R3, R0, R4, 0xfe, !PT ;  /* 0x0000000003007212 */ /* 0x000fe400078efe04 */
.L_x_3982:
[----:B------:R-:W-:Y:S05]  /*2de0*/  BSYNC B0 ;  /* 0x0000000000007941 */ /* 0x000fea0003800000 */
.L_x_3981:
[----:B------:R-:W-:-:S04]  /*2df0*/  F2FP.BF16.PACK_AB R0, RZ, R0 ;  /* 0x00000000ff00723e */ /* 0x000fc800000010ff */
[----:B------:R-:W-:Y:S01]  /*2e00*/  PRMT R23, R0, 0x7610, R23 ;  /* 0x0000761000177816 */ /* 0x000fe20000000017 */
[----:B------:R-:W-:Y:S05]  /*2e10*/  BRA `(.L_x_3966) ;  /* 0x000004d000007947 */ /* 0x000fea0003800000 */
.L_x_3979:
        /* <DEDUP_REMOVED lines=21> */
.L_x_3988:
[----:B------:R-:W-:Y:S05]  /*2f70*/  BSYNC B1 ;  /* 0x0000000000017941 */ /* 0x000fea0003800000 */
.L_x_3987:
[----:B------:R-:W-:Y:S01]  /*2f80*/  LEA R3, R0, 0x37800000, 0x17 ;  /* 0x3780000000037811 */ /* 0x000fe200078eb8ff */
[----:B------:R-:W-:-:S05]  /*2f90*/  IMAD.SHL.U32 R0, R2, 0x200000, RZ ;  /* 0x0020000002007824 */ /* 0x000fca00078e00ff */
[----:B------:R-:W-:Y:S02]  /*2fa0*/  LOP3.LUT R0, R3, R0, R4, 0xfe, !PT ;  /* 0x0000000003007212 */ /* 0x000fe400078efe04 */
.L_x_3986:
[----:B------:R-:W-:Y:S05]  /*2fb0*/  BSYNC B0 ;  /* 0x0000000000007941 */ /* 0x000fea0003800000 */
.L_x_3985:
[----:B------:R-:W-:-:S04]  /*2fc0*/  F2FP.BF16.PACK_AB R0, RZ, R0 ;  /* 0x00000000ff00723e */ /* 0x000fc800000010ff */
[----:B------:R-:W-:Y:S01]  /*2fd0*/  PRMT R23, R0, 0x7610, R23 ;  /* 0x0000761000177816 */ /* 0x000fe20000000017 */
[----:B------:R-:W-:Y:S05]  /*2fe0*/  BRA `(.L_x_3966) ;  /* 0x0000030000007947 */ /* 0x000fea0003800000 */
.L_x_3978:
        /* <DEDUP_REMOVED lines=14> */
.L_x_3992:
[----:B------:R-:W-:Y:S05]  /*30d0*/  BSYNC B0 ;  /* 0x0000000000007941 */ /* 0x000fea0003800000 */
.L_x_3991:
[----:B------:R-:W-:-:S04]  /*30e0*/  F2FP.BF16.PACK_AB R0, RZ, R0 ;  /* 0x00000000ff00723e */ /* 0x000fc800000010ff */
[----:B------:R-:W-:Y:S01]  /*30f0*/  PRMT R23, R0, 0x7610, R23 ;  /* 0x0000761000177816 */ /* 0x000fe20000000017 */
[----:B------:R-:W-:Y:S05]  /*3100*/  BRA `(.L_x_3966) ;  /* 0x000001e000007947 */ /* 0x000fea0003800000 */
.L_x_3965:
        /* <DEDUP_REMOVED lines=21> */
.L_x_3990:
[----:B------:R-:W2:Y:S02]  /*3260*/  LDG.E.64 R2, [R2.64] ;  /* 0x0000002402027981 */ /* 0x000ea4000c1e1b00 */
[----:B--2---:R-:W0:Y:S02]  /*3270*/  I2F.U64 R0, R2 ;  /* 0x0000000200007312 */ /* 0x004e240000301000 */
[----:B0-----:R-:W-:-:S04]  /*3280*/  F2FP.BF16.PACK_AB R0, RZ, R0 ;  /* 0x00000000ff00723e */ /* 0x001fc800000010ff */
[----:B------:R-:W-:Y:S01]  /*3290*/  PRMT R23, R0, 0x7610, R23 ;  /* 0x0000761000177816 */ /* 0x000fe20000000017 */
[----:B------:R-:W-:Y:S05]  /*32a0*/  BRA `(.L_x_3966) ;  /* 0x0000004000007947 */ /* 0x000fea0003800000 */
.L_x_3989:
[----:B------:R-:W2:Y:S02]  /*32b0*/  LDG.E R2, [R2.64] ;  /* 0x0000002402027981 */ /* 0x000ea4000c1e1900 */
[----:B--2---:R-:W0:Y:S02]  /*32c0*/  I2F.U32 R0, R2 ;  /* 0x0000000200007306 */ /* 0x004e240000201000 */
[----:B0-----:R-:W-:-:S04]  /*32d0*/  F2FP.BF16.PACK_AB R0, RZ, R0 ;  /* 0x00000000ff00723e */ /* 0x001fc800000010ff */
[----:B------:R-:W-:Y:S02]  /*32e0*/  PRMT R23, R0, 0x7610, R23 ;  /* 0x0000761000177816 */ /* 0x000fe40000000017 */
.L_x_3966:
        /* <DEDUP_REMOVED lines=19> */
.L_x_3996:
[----:B------:R-:W2:Y:S02]  /*3420*/  LDG.E.U8 R2, [R2.64] ;  /* 0x0000002402027981 */ /* 0x000ea4000c1e1100 */
[----:B--2---:R-:W0:Y:S02]  /*3430*/  I2F.U16 R0, R2 ;  /* 0x0000000200007306 */ /* 0x004e240000101000 */
[----:B0-----:R-:W-:-:S04]  /*3440*/  F2FP.BF16.PACK_AB R0, RZ, R0 ;  /* 0x00000000ff00723e */ /* 0x001fc800000010ff */
[----:B------:R-:W-:Y:S01]  /*3450*/  PRMT R26, R0, 0x7610, R26 ;  /* 0x00007610001a7816 */ /* 0x000fe2000000001a */
[----:B------:R-:W-:Y:S05]  /*3460*/  BRA `(.L_x_3998) ;  /* 0x00000f0000007947 */ /* 0x000fea0003800000 */
.L_x_3995:
        /* <DEDUP_REMOVED lines=11> */
.L_x_4000:
[----:B------:R-:W2:Y:S02]  /*3520*/  LDG.E R2, [R2.64] ;  /* 0x0000002402027981 */ /* 0x000ea4000c1e1900 */
[----:B--2---:R-:W0:Y:S02]  /*3530*/  I2F R0, R2 ;  /* 0x0000000200007306 */ /* 0x004e240000201400 */
[----:B0-----:R-:W-:-:S04]  /*3540*/  F2FP.BF16.PACK_AB R0, RZ, R0 ;  /* 0x00000000ff00723e */ /* 0x001fc800000010ff */
[----:B------:R-:W-:Y:S01]  /*3550*/  PRMT R26, R0, 0x7610, R26 ;  /* 0x00007610001a7816 */ /* 0x000fe2000000001a */
[----:B------:R-:W-:Y:S05]  /*3560*/  BRA `(.L_x_3998) ;  /* 0x00000e0000007947 */ /* 0x000fea0003800000 */
.L_x_3999:
[----:B------:R-:W2:Y:S02]  /*3570*/  LDG.E.U16 R2, [R2.64] ;  /* 0x0000002402027981 */ /* 0x000ea4000c1e1500 */
[----:B--2---:R-:W0:Y:S02]  /*3580*/  I2F.S16 R0, R2 ;  /* 0x0000000200007306 */ /* 0x004e240000101400 */
[----:B0-----:R-:W-:-:S04]  /*3590*/  F2FP.BF16.PACK_AB R0, RZ, R0 ;  /* 0x00000000ff00723e */ /* 0x001fc800000010ff */
[----:B------:R-:W-:Y:S01]  /*35a0*/  PRMT R26, R0, 0x7610, R26 ;  /* 0x00007610001a7816 */ /* 0x000fe2000000001a */
[----:B------:R-:W-:Y:S05]  /*35b0*/  BRA `(.L_x_3998) ;  /* 0x00000db000007947 */ /* 0x000fea0003800000 */
.L_x_3994:
        /* <DEDUP_REMOVED lines=9> */
.L_x_4002:
[----:B------:R-:W2:Y:S02]  /*3650*/  LDG.E.U16 R0, [R2.64] ;  /* 0x0000002402007981 */ /* 0x000ea4000c1e1500 */
[----:B--2---:R-:W-:-:S05]  /*3660*/  HADD2.F32 R0, -RZ, R0.H0_H0 ;  /* 0x20000000ff007230 */ /* 0x004fca0000004100 */
[----:B------:R-:W-:-:S04]  /*3670*/  F2FP.BF16.PACK_AB R0, RZ, R0 ;  /* 0x00000000ff00723e */ /* 0x000fc800000010ff */
[----:B------:R-:W-:Y:S01]  /*3680*/  PRMT R26, R0, 0x7610, R26 ;  /* 0x00007610001a7816 */ /* 0x000fe2000000001a */
[----:B------:R-:W-:Y:S05]  /*3690*/  BRA `(.L_x_3998) ;  /* 0x00000cd000007947 */ /* 0x000fea0003800000 */
.L_x_4001:
        /* <DEDUP_REMOVED lines=9> */
.L_x_4004:
[----:B------:R-:W2:Y:S02]  /*3730*/  LDG.E.U16 R2, [R2.64] ;  /* 0x0000002402027981 */ /* 0x000ea4000c1e1500 */
[----:B--2---:R-:W-:-:S05]  /*3740*/  HADD2.F32 R0, -RZ, R2.H0_H0 ;  /* 0x20000002ff007230 */ /* 0x004fca0000004100 */
[----:B------:R-:W-:-:S04]  /*3750*/  F2FP.BF16.PACK_AB R0, RZ, R0 ;  /* 0x00000000ff00723e */ /* 0x000fc800000010ff */
[----:B------:R-:W-:Y:S01]  /*3760*/  PRMT R26, R0, 0x7610, R26 ;  /* 0x00007610001a7816 */ /* 0x000fe2000000001a */
[----:B------:R-:W-:Y:S05]  /*3770*/  BRA `(.L_x_3998) ;  /* 0x00000bf000007947 */ /* 0x000fea0003800000 */
.L_x_4003:
[----:B------:R-:W2:Y:S02]  /*3780*/  LDG.E.64 R2, [R2.64] ;  /* 0x0000002402027981 */ /* 0x000ea4000c1e1b00 */
[----:B--2---:R-:W0:Y:S01]  /*3790*/  F2F.F32.F64 R0, R2 ;  /* 0x0000000200007310 */ /* 0x004e220000301000 */
[----:B------:R-:W0:-:S14]  /*37a0*/  DSETP.GEU.AND P0, PT, |R2|, c[0x2][0x0], PT ;  /* 0x008000000200762a */ /* 0x000e1c0003f0e200 */
[----:B0-----:R-:W-:-:S05]  /*37b0*/  @!P0 FMUL R0, R0, 1.175494350822287508e-38 ;  /* 0x0080000000008820 */ /* 0x001fca0000400000 */
[----:B------:R-:W-:-:S04]  /*37c0*/  F2FP.BF16.PACK_AB R0, RZ, R0 ;  /* 0x00000000ff00723e */ /* 0x000fc800000010ff */
[----:B------:R-:W-:Y:S01]  /*37d0*/  PRMT R26, R0, 0x7610, R26 ;  /* 0x00007610001a7816 */ /* 0x000fe2000000001a */
[----:B------:R-:W-:Y:S05]  /*37e0*/  BRA `(.L_x_3998) ;  /* 0x00000b8000007947 */ /* 0x000fea0003800000 */
.L_x_3993:
        /* <DEDUP_REMOVED lines=14> */
.L_x_4007:
[----:B------:R-:W2:Y:S02]  /*38d0*/  LDG.E.64 R2, [R2.64] ;  /* 0x0000002402027981 */ /* 0x000ea4000c1e1b00 */
[----:B--2---:R-:W0:Y:S01]  /*38e0*/  F2F.F32.F64 R0, R2 ;  /* 0x0000000200007310 */ /* 0x004e220000301000 */
[----:B------:R-:W0:-:S14]  /*38f0*/  DSETP.GEU.AND P0, PT, |R2|, c[0x2][0x0], PT ;  /* 0x008000000200762a */ /* 0x000e1c0003f0e200 */
[----:B0-----:R-:W-:-:S05]  /*3900*/  @!P0 FMUL R0, R0, 1.175494350822287508e-38 ;  /* 0x0080000000008820 */ /* 0x001fca0000400000 */
[----:B------:R-:W-:-:S04]  /*3910*/  F2FP.BF16.PACK_AB R0, RZ, R0 ;  /* 0x00000000ff00723e */ /* 0x000fc800000010ff */
[----:B------:R-:W-:Y:S01]  /*3920*/  PRMT R26, R0, 0x7610, R26 ;  /* 0x00007610001a7816 */ /* 0x000fe2000000001a */
[----:B------:R-:W-:Y:S05]  /*3930*/  BRA `(.L_x_3998) ;  /* 0x00000a3000007947 */ /* 0x000fea0003800000 */
.L_x_4006:
        /* <DEDUP_REMOVED lines=28> */
.L_x_4009:
        /* <DEDUP_REMOVED lines=15> */
.L_x_4008:
[----:B------:R0:W5:Y:S01]  /*3bf0*/  LDG.E.U16 R26, [R2.64] ;  /* 0x00000024021a7981 */ /* 0x000162000c1e1500 */
[----:B------:R-:W-:Y:S05]  /*3c00*/  BRA `(.L_x_3998) ;  /* 0x0000076000007947 */ /* 0x000fea0003800000 */
.L_x_4005:
        /* <DEDUP_REMOVED lines=12> */
.L_x_4012:
        /* <DEDUP_REMOVED lines=21> */
.L_x_4016:
[----:B------:R-:W-:Y:S05]  /*3e20*/  BSYNC B1 ;  /* 0x0000000000017941 */ /* 0x000fea0003800000 */
.L_x_4015:
[----:B------:R-:W-:Y:S01]  /*3e30*/  LEA R3, R0, 0x3b800000, 0x17 ;  /* 0x3b80000000037811 */ /* 0x000fe200078eb8ff */
[----:B------:R-:W-:-:S05]  /*3e40*/  IMAD.SHL.U32 R0, R2, 0x100000, RZ ;  /* 0x0010000002007824 */ /* 0x000fca00078e00ff */
[----:B------:R-:W-:Y:S02]  /*3e50*/  LOP3.LUT R0, R3, R0, R4, 0xfe, !PT ;  /* 0x0000000003007212 */ /* 0x000fe400078efe04 */
.L_x_4014:
[----:B------:R-:W-:Y:S05]  /*3e60*/  BSYNC B0 ;  /* 0x0000000000007941 */ /* 0x000fea0003800000 */
.L_x_4013:
[----:B------:R-:W-:-:S04]  /*3e70*/  F2FP.BF16.PACK_AB R0, RZ, R0 ;  /* 0x00000000ff00723e */ /* 0x000fc800000010ff */
[----:B------:R-:W-:Y:S01]  /*3e80*/  PRMT R26, R0, 0x7610, R26 ;  /* 0x00007610001a7816 */ /* 0x000fe2000000001a */
[----:B------:R-:W-:Y:S05]  /*3e90*/  BRA `(.L_x_3998) ;  /* 0x000004d000007947 */ /* 0x000fea0003800000 */
.L_x_4011:
        /* <DEDUP_REMOVED lines=21> */
.L_x_4020:
[----:B------:R-:W-:Y:S05]  /*3ff0*/  BSYNC B1 ;  /* 0x0000000000017941 */ /* 0x000fea0003800000 */
.L_x_4019:
[----:B------:R-:W-:Y:S01]  /*4000*/  LEA R3, R0, 0x37800000, 0x17 ;  /* 0x3780000000037811 */ /* 0x000fe200078eb8ff */
[----:B------:R-:W-:-:S05]  /*4010*/  IMAD.SHL.U32 R0, R2, 0x200000, RZ ;  /* 0x0020000002007824 */ /* 0x000fca00078e00ff */
[----:B------:R-:W-:Y:S02]  /*4020*/  LOP3.LUT R0, R3, R0, R4, 0xfe, !PT ;  /* 0x0000000003007212 */ /* 0x000fe400078efe04 */
.L_x_4018:
[----:B------:R-:W-:Y:S05]  /*4030*/  BSYNC B0 ;  /* 0x0000000000007941 */ /* 0x000fea0003800000 */
.L_x_4017:
[----:B------:R-:W-:-:S04]  /*4040*/  F2FP.BF16.PACK_AB R0, RZ, R0 ;  /* 0x00000000ff00723e */ /* 0x000fc800000010ff */
[----:B------:R-:W-:Y:S01]  /*4050*/  PRMT R26, R0, 0x7610, R26 ;  /* 0x00007610001a7816 */ /* 0x000fe2000000001a */
[----:B------:R-:W-:Y:S05]  /*4060*/  BRA `(.L_x_3998) ;  /* 0x0000030000007947 */ /* 0x000fea0003800000 */
.L_x_4010:
        /* <DEDUP_REMOVED lines=14> */
.L_x_4024:
[----:B------:R-:W-:Y:S05]  /*4150*/  BSYNC B0 ;  /* 0x0000000000007941 */ /* 0x000fea0003800000 */
.L_x_4023:
[----:B------:R-:W-:-:S04]  /*4160*/  F2FP.BF16.PACK_AB R0, RZ, R0 ;  /* 0x00000000ff00723e */ /* 0x000fc800000010ff */
[----:B------:R-:W-:Y:S01]  /*4170*/  PRMT R26, R0, 0x7610, R26 ;  /* 0x00007610001a7816 */ /* 0x000fe2000000001a */
[----:B------:R-:W-:Y:S05]  /*4180*/  BRA `(.L_x_3998) ;  /* 0x000001e000007947 */ /* 0x000fea0003800000 */
.L_x_3997:
        /* <DEDUP_REMOVED lines=21> */
.L_x_4022:
[----:B------:R-:W2:Y:S02]  /*42e0*/  LDG.E.64 R2, [R2.64] ;  /* 0x0000002402027981 */ /* 0x000ea4000c1e1b00 */
[----:B--2---:R-:W0:Y:S02]  /*42f0*/  I2F.U64 R0, R2 ;  /* 0x0000000200007312 */ /* 0x004e240000301000 */
[----:B0-----:R-:W-:-:S04]  /*4300*/  F2FP.BF16.PACK_AB R0, RZ, R0 ;  /* 0x00000000ff00723e */ /* 0x001fc800000010ff */
[----:B------:R-:W-:Y:S01]  /*4310*/  PRMT R26, R0, 0x7610, R26 ;  /* 0x00007610001a7816 */ /* 0x000fe2000000001a */
[----:B------:R-:W-:Y:S05]  /*4320*/  BRA `(.L_x_3998) ;  /* 0x0000004000007947 */ /* 0x000fea0003800000 */
.L_x_4021:
[----:B------:R-:W2:Y:S02]  /*4330*/  LDG.E R2, [R2.64] ;  /* 0x0000002402027981 */ /* 0x000ea4000c1e1900 */
[----:B--2---:R-:W0:Y:S02]  /*4340*/  I2F.U32 R0, R2 ;  /* 0x0000000200007306 */ /* 0x004e240000201000 */
[----:B0-----:R-:W-:-:S04]  /*4350*/  F2FP.BF16.PACK_AB R0, RZ, R0 ;  /* 0x00000000ff00723e */ /* 0x001fc800000010ff */
[----:B------:R-:W-:Y:S02]  /*4360*/  PRMT R26, R0, 0x7610, R26 ;  /* 0x00007610001a7816 */ /* 0x000fe4000000001a */
.L_x_3998:
[----:B------:R-:W-:-:S05]  /*4370*/  IADD3 R17, R17, 0x80, RZ ;  /* 0x0000008011117810 */ /* 0x000fca0007ffe0ff */
.L_x_3960:
[----:B------:R-:W-:Y:S05]  /*4380*/  BSYNC B6 ;  /* 0x0000000000067941 */ /* 0x000fea0003800000 */
.L_x_3959:
        /* <DEDUP_REMOVED lines=26> */
.L_x_4030:
[----:B------:R-:W2:Y:S02]  /*4530*/  LDG.E.U8 R4, [R4.64] ;  /* 0x0000002404047981 */ /* 0x000ea4000c1e1100 */
[----:B--2---:R-:W0:Y:S02]  /*4540*/  I2F.U16 R0, R4 ;  /* 0x0000000400007306 */ /* 0x004e240000101000 */
[----:B0-----:R-:W-:-:S04]  /*4550*/  F2FP.BF16.PACK_AB R0, RZ, R0 ;  /* 0x00000000ff00723e */ /* 0x001fc800000010ff */
[----:B------:R-:W-:Y:S01]  /*4560*/  PRMT R28, R0, 0x7610, R28 ;  /* 0x00007610001c7816 */ /* 0x000fe2000000001c */
[----:B------:R-:W-:Y:S05]  /*4570*/  BRA `(.L_x_4032) ;  /* 0x00000f0000007947 */ /* 0x000fea0003800000 */
.L_x_4029:
        /* <DEDUP_REMOVED lines=11> */
.L_x_4034:
[----:B------:R-:W2:Y:S02]  /*4630*/  LDG.E R4, [R4.64] ;  /* 0x0000002404047981 */ /* 0x000ea4000c1e1900 */
[----:B--2---:R-:W0:Y:S02]  /*4640*/  I2F R0, R4 ;  /* 0x0000000400007306 */ /* 0x004e240000201400 */
[----:B0-----:R-:W-:-:S04]  /*4650*/  F2FP.BF16.PACK_AB R0, RZ, R0 ;  /* 0x00000000ff00723e */ /* 0x001fc800000010ff */
[----:B------:R-:W-:Y:S01]  /*4660*/  PRMT R28, R0, 0x7610, R28 ;  /* 0x00007610001c7816 */ /* 0x000fe2000000001c */
[----:B------:R-:W-:Y:S05]  /*4670*/  BRA `(.L_x_4032) ;  /* 0x00000e0000007947 */ /* 0x000fea0003800000 */
.L_x_4033:
[----:B------:R-:W2:Y:S02]  /*4680*/  LDG.E.U16 R4, [R4.64] ;  /* 0x0000002404047981 */ /* 0x000ea4000c1e1500 */
[----:B--2---:R-:W0:Y:S02]  /*4690*/  I2F.S16 R0, R4 ;  /* 0x0000000400007306 */ /* 0x004e240000101400 */
[----:B0-----:R-:W-:-:S04]  /*46a0*/  F2FP.BF16.PACK_AB R0, RZ, R0 ;  /* 0x00000000ff00723e */ /* 0x001fc800000010ff */
[----:B------:R-:W-:Y:S01]  /*46b0*/  PRMT R28, R0, 0x7610, R28 ;  /* 0x00007610001c7816 */ /* 0x000fe2000000001c */
[----:B------:R-:W-:Y:S05]  /*46c0*/  BRA `(.L_x_4032) ;  /* 0x00000db000007947 */ /* 0x000fea0003800000 */
.L_x_4028:
        /* <DEDUP_REMOVED lines=9> */
.L_x_4036:
[----:B------:R-:W2:Y:S02]  /*4760*/  LDG.E.U16 R0, [R4.64] ;  /* 0x0000002404007981 */ /* 0x000ea4000c1e1500 */
[----:B--2---:R-:W-:-:S05]  /*4770*/  HADD2.F32 R0, -RZ, R0.H0_H0 ;  /* 0x20000000ff007230 */ /* 0x004fca0000004100 */
[----:B------:R-:W-:-:S04]  /*4780*/  F2FP.BF16.PACK_AB R0, RZ, R0 ;  /* 0x00000000ff00723e */ /* 0x000fc800000010ff */
[----:B------:R-:W-:Y:S01]  /*4790*/  PRMT R28, R0, 0x7610, R28 ;  /* 0x00007610001c7816 */ /* 0x000fe2000000001c */
[----:B------:R-:W-:Y:S05]  /*47a0*/  BRA `(.L_x_4032) ;  /* 0x00000cd000007947 */ /* 0x000fea0003800000 */
.L_x_4035:
        /* <DEDUP_REMOVED lines=9> */
.L_x_4038:
[----:B------:R-:W2:Y:S02]  /*4840*/  LDG.E.U16 R4, [R4.64] ;  /* 0x0000002404047981 */ /* 0x000ea4000c1e1500 */
[----:B--2---:R-:W-:-:S05]  /*4850*/  HADD2.F32 R0, -RZ, R4.H0_H0 ;  /* 0x20000004ff007230 */ /* 0x004fca0000004100 */
[----:B------:R-:W-:-:S04]  /*4860*/  F2FP.BF16.PACK_AB R0, RZ, R0 ;  /* 0x00000000ff00723e */ /* 0x000fc800000010ff */
[----:B------:R-:W-:Y:S01]  /*4870*/  PRMT R28, R0, 0x7610, R28 ;  /* 0x00007610001c7816 */ /* 0x000fe2000000001c */
[----:B------:R-:W-:Y:S05]  /*4880*/  BRA `(.L_x_4032) ;  /* 0x00000bf000007947 */ /* 0x000fea0003800000 */
.L_x_4037:
[----:B------:R-:W2:Y:S02]  /*4890*/  LDG.E.64 R4, [R4.64] ;  /* 0x0000002404047981 */ /* 0x000ea4000c1e1b00 */
[----:B--2---:R-:W0:Y:S01]  /*48a0*/  F2F.F32.F64 R0, R4 ;  /* 0x0000000400007310 */ /* 0x004e220000301000 */
[----:B------:R-:W0:-:S14]  /*48b0*/  DSETP.GEU.AND P0, PT, |R4|, c[0x2][0x0], PT ;  /* 0x008000000400762a */ /* 0x000e1c0003f0e200 */
[----:B0-----:R-:W-:-:S05]  /*48c0*/  @!P0 FMUL R0, R0, 1.175494350822287508e-38 ;  /* 0x0080000000008820 */ /* 0x001fca0000400000 */
[----:B------:R-:W-:-:S04]  /*48d0*/  F2FP.BF16.PACK_AB R0, RZ, R0 ;  /* 0x00000000ff00723e */ /* 0x000fc800000010ff */
[----:B------:R-:W-:Y:S01]  /*48e0*/  PRMT R28, R0, 0x7610, R28 ;  /* 0x00007610001c7816 */ /* 0x000fe2000000001c */
[----:B------:R-:W-:Y:S05]  /*48f0*/  BRA `(.L_x_4032) ;  /* 0x00000b8000007947 */ /* 0x000fea0003800000 */
.L_x_4027:
        /* <DEDUP_REMOVED lines=14> */
.L_x_4041:
[----:B------:R-:W2:Y:S02]  /*49e0*/  LDG.E.64 R4, [R4.64] ;  /* 0x0000002404047981 */ /* 0x000ea4000c1e1b00 */
[----:B--2---:R-:W0:Y:S01]  /*49f0*/  F2F.F32.F64 R0, R4 ;  /* 0x0000000400007310 */ /* 0x004e220000301000 */
[----:B------:R-:W0:-:S14]  /*4a00*/  DSETP.GEU.AND P0, PT, |R4|, c[0x2][0x0], PT ;  /* 0x008000000400762a */ /* 0x000e1c0003f0e200 */
[----:B0-----:R-:W-:-:S05]  /*4a10*/  @!P0 FMUL R0, R0, 1.175494350822287508e-38 ;  /* 0x0080000000008820 */ /* 0x001fca0000400000 */
[----:B------:R-:W-:-:S04]  /*4a20*/  F2FP.BF16.PACK_AB R0, RZ, R0 ;  /* 0x00000000ff00723e */ /* 0x000fc800000010ff */
[----:B------:R-:W-:Y:S01]  /*4a30*/  PRMT R28, R0, 0x7610, R28 ;  /* 0x00007610001c7816 */ /* 0x000fe2000000001c */
[----:B------:R-:W-:Y:S05]  /*4a40*/  BRA `(.L_x_4032) ;  /* 0x00000a3000007947 */ /* 0x000fea0003800000 */
.L_x_4040:
        /* <DEDUP_REMOVED lines=28> */
.L_x_4043:
        /* <DEDUP_REMOVED lines=15> */
.L_x_4042:
[----:B------:R0:W5:Y:S01]  /*4d00*/  LDG.E.U16 R28, [R4.64] ;  /* 0x00000024041c7981 */ /* 0x000162000c1e1500 */
[----:B------:R-:W-:Y:S05]  /*4d10*/  BRA `(.L_x_4032) ;  /* 0x0000076000007947 */ /* 0x000fea0003800000 */
.L_x_4039:
        /* <DEDUP_REMOVED lines=12> */
.L_x_4046:
        /* <DEDUP_REMOVED lines=21> */
.L_x_4050:
[----:B------:R-:W-:Y:S05]  /*4f30*/  BSYNC B1 ;  /* 0x0000000000017941 */ /* 0x000fea0003800000 */
.L_x_4049:
[----:B------:R-:W-:Y:S01]  /*4f40*/  LEA R5, R0, 0x3b800000, 0x17 ;  /* 0x3b80000000057811 */ /* 0x000fe200078eb8ff */
[----:B------:R-:W-:-:S05]  /*4f50*/  IMAD.SHL.U32 R0, R3, 0x100000, RZ ;  /* 0x0010000003007824 */ /* 0x000fca00078e00ff */
[----:B------:R-:W-:Y:S02]  /*4f60*/  LOP3.LUT R0, R5, R0, R6, 0xfe, !PT ;  /* 0x0000000005007212 */ /* 0x000fe400078efe06 */
.L_x_4048:
[----:B------:R-:W-:Y:S05]  /*4f70*/  BSYNC B0 ;  /* 0x0000000000007941 */ /* 0x000fea0003800000 */
.L_x_4047:
[----:B------:R-:W-:-:S04]  /*4f80*/  F2FP.BF16.PACK_AB R0, RZ, R0 ;  /* 0x00000000ff00723e */ /* 0x000fc800000010ff */
[----:B------:R-:W-:Y:S01]  /*4f90*/  PRMT R28, R0, 0x7610, R28 ;  /* 0x00007610001c7816 */ /* 0x000fe2000000001c */
[----:B------:R-:W-:Y:S05]  /*4fa0*/  BRA `(.L_x_4032) ;  /* 0x000004d000007947 */ /* 0x000fea0003800000 */
.L_x_4045:
        /* <DEDUP_REMOVED lines=21> */
.L_x_4054:
[----:B------:R-:W-:Y:S05]  /*5100*/  BSYNC B1 ;  /* 0x0000000000017941 */ /* 0x000fea0003800000 */
.L_x_4053:
[----:B------:R-:W-:Y:S01]  /*5110*/  LEA R5, R0, 0x37800000, 0x17 ;  /* 0x3780000000057811 */ /* 0x000fe200078eb8ff */
[----:B------:R-:W-:-:S05]  /*5120*/  IMAD.SHL.U32 R0, R3, 0x200000, RZ ;  /* 0x0020000003007824 */ /* 0x000fca00078e00ff */
[----:B------:R-:W-:Y:S02]  /*5130*/  LOP3.LUT R0, R5, R0, R6, 0xfe, !PT ;  /* 0x0000000005007212 */ /* 0x000fe400078efe06 */
.L_x_4052:
[----:B------:R-:W-:Y:S05]  /*5140*/  BSYNC B0 ;  /* 0x0000000000007941 */ /* 0x000fea0003800000 */
.L_x_4051:
[----:B------:R-:W-:-:S04]  /*5150*/  F2FP.BF16.PACK_AB R0, RZ, R0 ;  /* 0x00000000ff00723e */ /* 0x000fc800000010ff */
[----:B------:R-:W-:Y:S01]  /*5160*/  PRMT R28, R0, 0x7610, R28 ;  /* 0x00007610001c7816 */ /* 0x000fe2000000001c */
[----:B------:R-:W-:Y:S05]  /*5170*/  BRA `(.L_x_4032) ;  /* 0x0000030000007947 */ /* 0x000fea0003800000 */
.L_x_4044:
        /* <DEDUP_REMOVED lines=14> */
.L_x_4058:
[----:B------:R-:W-:Y:S05]  /*5260*/  BSYNC B0 ;  /* 0x0000000000007941 */ /* 0x000fea0003800000 */
.L_x_4057:
[----:B------:R-:W-:-:S04]  /*5270*/  F2FP.BF16.PACK_AB R0, RZ, R0 ;  /* 0x00000000ff00723e */ /* 0x000fc800000010ff */
[----:B------:R-:W-:Y:S01]  /*5280*/  PRMT R28, R0, 0x7610, R28 ;  /* 0x00007610001c7816 */ /* 0x000fe2000000001c */
[----:B------:R-:W-:Y:S05]  /*5290*/  BRA `(.L_x_4032) ;  /* 0x000001e000007947 */ /* 0x000fea0003800000 */
.L_x_4031:
        /* <DEDUP_REMOVED lines=21> */
.L_x_4056:
[----:B------:R-:W2:Y:S02]  /*53f0*/  LDG.E.64 R4, [R4.64] ;  /* 0x0000002404047981 */ /* 0x000ea4000c1e1b00 */
[----:B--2---:R-:W0:Y:S02]  /*5400*/  I2F.U64 R0, R4 ;  /* 0x0000000400007312 */ /* 0x004e240000301000 */
[----:B0-----:R-:W-:-:S04]  /*5410*/  F2FP.BF16.PACK_AB R0, RZ, R0 ;  /* 0x00000000ff00723e */ /* 0x001fc800000010ff */
[----:B------:R-:W-:Y:S01]  /*5420*/  PRMT R28, R0, 0x7610, R28 ;  /* 0x00007610001c7816 */ /* 0x000fe2000000001c */
[----:B------:R-:W-:Y:S05]  /*5430*/  BRA `(.L_x_4032) ;  /* 0x0000004000007947 */ /* 0x000fea0003800000 */
.L_x_4055:
[----:B------:R-:W2:Y:S02]  /*5440*/  LDG.E R4, [R4.64] ;  /* 0x0000002404047981 */ /* 0x000ea4000c1e1900 */
[----:B--2---:R-:W0:Y:S02]  /*5450*/  I2F.U32 R0, R4 ;  /* 0x0000000400007306 */ /* 0x004e240000201000 */
[----:B0-----:R-:W-:-:S04]  /*5460*/  F2FP.BF16.PACK_AB R0, RZ, R0 ;  /* 0x00000000ff00723e */ /* 0x001fc800000010ff */
[----:B------:R-:W-:Y:S02]  /*5470*/  PRMT R28, R0, 0x7610, R28 ;  /* 0x00007610001c7816 */ /* 0x000fe4000000001c */
.L_x_4032:
        /* <DEDUP_REMOVED lines=19> */
.L_x_4062:
[----:B------:R-:W2:Y:S02]  /*55b0*/  LDG.E.U8 R4, [R4.64] ;  /* 0x0000002404047981 */ /* 0x000ea4000c1e1100 */
[----:B--2---:R-:W0:Y:S02]  /*55c0*/  I2F.U16 R0, R4 ;  /* 0x0000000400007306 */ /* 0x004e240000101000 */
[----:B0-----:R-:W-:-:S04]  /*55d0*/  F2FP.BF16.PACK_AB R0, RZ, R0 ;  /* 0x00000000ff00723e */ /* 0x001fc800000010ff */
[----:B------:R-:W-:Y:S01]  /*55e0*/  PRMT R2, R0, 0x7610, R2 ;  /* 0x0000761000027816 */ /* 0x000fe20000000002 */
[----:B------:R-:W-:Y:S05]  /*55f0*/  BRA `(.L_x_4064) ;  /* 0x00000ef000007947 */ /* 0x000fea0003800000 */
.L_x_4061:
        /* <DEDUP_REMOVED lines=11> */
.L_x_4066:
[----:B------:R-:W2:Y:S02]  /*56b0*/  LDG.E R4, [R4.64] ;  /* 0x0000002404047981 */ /* 0x000ea4000c1e1900 */
[----:B--2---:R-:W0:Y:S02]  /*56c0*/  I2F R0, R4 ;  /* 0x0000000400007306 */ /* 0x004e240000201400 */
[----:B0-----:R-:W-:-:S04]  /*56d0*/  F2FP.BF16.PACK_AB R0, RZ, R0 ;  /* 0x00000000ff00723e */ /* 0x001fc800000010ff */
[----:B------:R-:W-:Y:S01]  /*56e0*/  PRMT R2, R0, 0x7610, R2 ;  /* 0x0000761000027816 */ /* 0x000fe20000000002 */
[----:B------:R-:W-:Y:S05]  /*56f0*/  BRA `(.L_x_4064) ;  /* 0x00000df000007947 */ /* 0x000fea0003800000 */
.L_x_4065:
[----:B------:R-:W2:Y:S02]  /*5700*/  LDG.E.U16 R4, [R4.64] ;  /* 0x0000002404047981 */ /* 0x000ea4000c1e1500 */
[----:B--2---:R-:W0:Y:S02]  /*5710*/  I2F.S16 R0, R4 ;  /* 0x0000000400007306 */ /* 0x004e240000101400 */
[----:B0-----:R-:W-:-:S04]  /*5720*/  F2FP.BF16.PACK_AB R0, RZ, R0 ;  /* 0x00000000ff00723e */ /* 0x001fc800000010ff */
[----:B------:R-:W-:Y:S01]  /*5730*/  PRMT R2, R0, 0x7610, R2 ;  /* 0x0000761000027816 */ /* 0x000fe20000000002 */
[----:B------:R-:W-:Y:S05]  /*5740*/  BRA `(.L_x_4064) ;  /* 0x00000da000007947 */ /* 0x000fea0003800000 */
.L_x_4060:
        /* <DEDUP_REMOVED lines=9> */
.L_x_4068:
[----:B------:R-:W2:Y:S02]  /*57e0*/  LDG.E.U16 R0, [R4.64] ;  /* 0x0000002404007981 */ /* 0x000ea4000c1e1500 */
[----:B--2---:R-:W-:-:S05]  /*57f0*/  HADD2.F32 R0, -RZ, R0.H0_H0 ;  /* 0x20000000ff007230 */ /* 0x004fca0000004100 */
[----:B------:R-:W-:-:S04]  /*5800*/  F2FP.BF16.PACK_AB R0, RZ, R0 ;  /* 0x00000000ff00723e */ /* 0x000fc800000010ff */
[----:B------:R-:W-:Y:S01]  /*5810*/  PRMT R2, R0, 0x7610, R2 ;  /* 0x0000761000027816 */ /* 0x000fe20000000002 */
[----:B------:R-:W-:Y:S05]  /*5820*/  BRA `(.L_x_4064) ;  /* 0x00000cc000007947 */ /* 0x000fea0003800000 */
.L_x_4067:
        /* <DEDUP_REMOVED lines=9> */
.L_x_4070:
[----:B------:R-:W2:Y:S02]  /*58c0*/  LDG.E.U16 R4, [R4.64] ;  /* 0x0000002404047981 */ /* 0x000ea4000c1e1500 */
[----:B--2---:R-:W-:-:S05]  /*58d0*/  HADD2.F32 R0, -RZ, R4.H0_H0 ;  /* 0x20000004ff007230 */ /* 0x004fca0000004100 */
[----:B------:R-:W-:-:S04]  /*58e0*/  F2FP.BF16.PACK_AB R0, RZ, R0 ;  /* 0x00000000ff00723e */ /* 0x000fc800000010ff */
[----:B------:R-:W-:Y:S01]  /*58f0*/  PRMT R2, R0, 0x7610, R2 ;  /* 0x0000761000027816 */ /* 0x000fe20000000002 */
[----:B------:R-:W-:Y:S05]  /*5900*/  BRA `(.L_x_4064) ;  /* 0x00000be000007947 */ /* 0x000fea0003800000 */
.L_x_4069:
[----:B------:R-:W2:Y:S02]  /*5910*/  LDG.E.64 R4, [R4.64] ;  /* 0x0000002404047981 */ /* 0x000ea4000c1e1b00 */
[----:B--2---:R-:W0:Y:S01]  /*5920*/  F2F.F32.F64 R0, R4 ;  /* 0x0000000400007310 */ /* 0x004e220000301000 */
[----:B------:R-:W0:-:S14]  /*5930*/  DSETP.GEU.AND P0, PT, |R4|, c[0x2][0x0], PT ;  /* 0x008000000400762a */ /* 0x000e1c0003f0e200 */
[----:B0-----:R-:W-:-:S05]  /*5940*/  @!P0 FMUL R0, R0, 1.175494350822287508e-38 ;  /* 0x0080000000008820 */ /* 0x001fca0000400000 */
[----:B------:R-:W-:-:S04]  /*5950*/  F2FP.BF16.PACK_AB R0, RZ, R0 ;  /* 0x00000000ff00723e */ /* 0x000fc800000010ff */
[----:B------:R-:W-:Y:S01]  /*5960*/  PRMT R2, R0, 0x7610, R2 ;  /* 0x0000761000027816 */ /* 0x000fe20000000002 */
[----:B------:R-:W-:Y:S05]  /*5970*/  BRA `(.L_x_4064) ;  /* 0x00000b7000007947 */ /* 0x000fea0003800000 */
.L_x_4059:
        /* <DEDUP_REMOVED lines=14> */
.L_x_4073:
[----:B------:R-:W2:Y:S02]  /*5a60*/  LDG.E.64 R4, [R4.64] ;  /* 0x0000002404047981 */ /* 0x000ea4000c1e1b00 */
[----:B--2---:R-:W0:Y:S01]  /*5a70*/  F2F.F32.F64 R0, R4 ;  /* 0x0000000400007310 */ /* 0x004e220000301000 */
[----:B------:R-:W0:-:S14]  /*5a80*/  DSETP.GEU.AND P0, PT, |R4|, c[0x2][0x0], PT ;  /* 0x008000000400762a */ /* 0x000e1c0003f0e200 */
[----:B0-----:R-:W-:-:S05]  /*5a90*/  @!P0 FMUL R0, R0, 1.175494350822287508e-38 ;  /* 0x0080000000008820 */ /* 0x001fca0000400000 */
[----:B------:R-:W-:-:S04]  /*5aa0*/  F2FP.BF16.PACK_AB R0, RZ, R0 ;  /* 0x00000000ff00723e */ /* 0x000fc800000010ff */
[----:B------:R-:W-:Y:S01]  /*5ab0*/  PRMT R2, R0, 0x7610, R2 ;  /* 0x0000761000027816 */ /* 0x000fe20000000002 */
[----:B------:R-:W-:Y:S05]  /*5ac0*/  BRA `(.L_x_4064) ;  /* 0x00000a2000007947 */ /* 0x000fea0003800000 */
.L_x_4072:
        /* <DEDUP_REMOVED lines=28> */
.L_x_4075:
        /* <DEDUP_REMOVED lines=14> */
.L_x_4074:
[----:B------:R0:W5:Y:S01]  /*5d70*/  LDG.E.U16 R2, [R4.64] ;  /* 0x0000002404027981 */ /* 0x000162000c1e1500 */
[----:B------:R-:W-:Y:S05]  /*5d80*/  BRA `(.L_x_4064) ;  /* 0x0000076000007947 */ /* 0x000fea0003800000 */
.L_x_4071:
        /* <DEDUP_REMOVED lines=12> */
.L_x_4078:
        /* <DEDUP_REMOVED lines=21> */
.L_x_4082:
[----:B------:R-:W-:Y:S05]  /*5fa0*/  BSYNC B1 ;  /* 0x0000000000017941 */ /* 0x000fea0003800000 */
.L_x_4081:
[----:B------:R-:W-:Y:S01]  /*5fb0*/  LEA R3, R0, 0x3b800000, 0x17 ;  /* 0x3b80000000037811 */ /* 0x000fe200078eb8ff */
[----:B------:R-:W-:-:S05]  /*5fc0*/  IMAD.SHL.U32 R0, R2, 0x100000, RZ ;  /* 0x0010000002007824 */ /* 0x000fca00078e00ff */
[----:B------:R-:W-:Y:S02]  /*5fd0*/  LOP3.LUT R0, R3, R0, R4, 0xfe, !PT ;  /* 0x0000000003007212 */ /* 0x000fe400078efe04 */
.L_x_4080:
[----:B------:R-:W-:Y:S05]  /*5fe0*/  BSYNC B0 ;  /* 0x0000000000007941 */ /* 0x000fea0003800000 */
.L_x_4079:
[----:B------:R-:W-:-:S04]  /*5ff0*/  F2FP.BF16.PACK_AB R0, RZ, R0 ;  /* 0x00000000ff00723e */ /* 0x000fc800000010ff */
[----:B------:R-:W-:Y:S01]  /*6000*/  PRMT R2, R0, 0x7610, R2 ;  /* 0x0000761000027816 */ /* 0x000fe20000000002 */
[----:B------:R-:W-:Y:S05]  /*6010*/  BRA `(.L_x_4064) ;  /* 0x000004d000007947 */ /* 0x000fea0003800000 */
.L_x_4077:
        /* <DEDUP_REMOVED lines=21> */
.L_x_4086:
[----:B------:R-:W-:Y:S05]  /*6170*/  BSYNC B1 ;  /* 0x0000000000017941 */ /* 0x000fea0003800000 */
.L_x_4085:
[----:B------:R-:W-:Y:S01]  /*6180*/  LEA R3, R0, 0x37800000, 0x17 ;  /* 0x3780000000037811 */ /* 0x000fe200078eb8ff */
[----:B------:R-:W-:-:S05]  /*6190*/  IMAD.SHL.U32 R0, R2, 0x200000, RZ ;  /* 0x0020000002007824 */ /* 0x000fca00078e00ff */
[----:B------:R-:W-:Y:S02]  /*61a0*/  LOP3.LUT R0, R3, R0, R4, 0xfe, !PT ;  /* 0x0000000003007212 */ /* 0x000fe400078efe04 */
.L_x_4084:
[----:B------:R-:W-:Y:S05]  /*61b0*/  BSYNC B0 ;  /* 0x0000000000007941 */ /* 0x000fea0003800000 */
.L_x_4083:
[----:B------:R-:W-:-:S04]  /*61c0*/  F2FP.BF16.PACK_AB R0, RZ, R0 ;  /* 0x00000000ff00723e */ /* 0x000fc800000010ff */
[----:B------:R-:W-:Y:S01]  /*61d0*/  PRMT R2, R0, 0x7610, R2 ;  /* 0x0000761000027816 */ /* 0x000fe20000000002 */
[----:B------:R-:W-:Y:S05]  /*61e0*/  BRA `(.L_x_4064) ;  /* 0x0000030000007947 */ /* 0x000fea0003800000 */
.L_x_4076:
        /* <DEDUP_REMOVED lines=14> */
.L_x_4090:
[----:B------:R-:W-:Y:S05]  /*62d0*/  BSYNC B0 ;  /* 0x0000000000007941 */ /* 0x000fea0003800000 */
.L_x_4089:
[----:B------:R-:W-:-:S04]  /*62e0*/  F2FP.BF16.PACK_AB R0, RZ, R0 ;  /* 0x00000000ff00723e */ /* 0x000fc800000010ff */
[----:B------:R-:W-:Y:S01]  /*62f0*/  PRMT R2, R0, 0x7610, R2 ;  /* 0x0000761000027816 */ /* 0x000fe20000000002 */
[----:B------:R-:W-:Y:S05]  /*6300*/  BRA `(.L_x_4064) ;  /* 0x000001e000007947 */ /* 0x000fea0003800000 */
.L_x_4063:
        /* <DEDUP_REMOVED lines=21> */
.L_x_4088:
[----:B------:R-:W2:Y:S02]  /*6460*/  LDG.E.64 R4, [R4.64] ;  /* 0x0000002404047981 */ /* 0x000ea4000c1e1b00 */
[----:B--2---:R-:W0:Y:S02]  /*6470*/  I2F.U64 R0, R4 ;  /* 0x0000000400007312 */ /* 0x004e240000301000 */
[----:B0-----:R-:W-:-:S04]  /*6480*/  F2FP.BF16.PACK_AB R0, RZ, R0 ;  /* 0x00000000ff00723e */ /* 0x001fc800000010ff */
[----:B------:R-:W-:Y:S01]  /*6490*/  PRMT R2, R0, 0x7610, R2 ;  /* 0x0000761000027816 */ /* 0x000fe20000000002 */
[----:B------:R-:W-:Y:S05]  /*64a0*/  BRA `(.L_x_4064) ;  /* 0x0000004000007947 */ /* 0x000fea0003800000 */
.L_x_4087:
[----:B------:R-:W2:Y:S02]  /*64b0*/  LDG.E R4, [R4.64] ;  /* 0x0000002404047981 */ /* 0x000ea4000c1e1900 */
[----:B--2---:R-:W0:Y:S02]  /*64c0*/  I2F.U32 R0, R4 ;  /* 0x0000000400007306 */ /* 0x004e240000201000 */
[----:B0-----:R-:W-:-:S04]  /*64d0*/  F2FP.BF16.PACK_AB R0, RZ, R0 ;  /* 0x00000000ff00723e */ /* 0x001fc800000010ff */
[----:B------:R-:W-:Y:S02]  /*64e0*/  PRMT R2, R0, 0x7610, R2 ;  /* 0x0000761000027816 */ /* 0x000fe40000000002 */
.L_x_4064:
[----:B------:R-:W-:-:S05]  /*64f0*/  IADD3 R17, R17, 0x80, RZ ;  /* 0x0000008011117810 */ /* 0x000fca0007ffe0ff */
.L_x_4026:
[----:B------:R-:W-:Y:S05]  /*6500*/  BSYNC B6 ;  /* 0x0000000000067941 */ /* 0x000fea0003800000 */
.L_x_4025:
        /* <DEDUP_REMOVED lines=24> */
.L_x_4096:
[----:B------:R-:W2:Y:S02]  /*6690*/  LDG.E.U8 R4, [R4.64] ;  /* 0x0000002404047981 */ /* 0x000ea4000c1e1100 */
[----:B--2---:R-:W0:Y:S02]  /*66a0*/  I2F.U16 R0, R4 ;  /* 0x0000000400007306 */ /* 0x004e240000101000 */
[----:B0-----:R-:W-:-:S04]  /*66b0*/  F2FP.BF16.PACK_AB R0, RZ, R0 ;  /* 0x00000000ff00723e */ /* 0x001fc800000010ff */
[----:B------:R-:W-:Y:S01]  /*66c0*/  PRMT R27, R0, 0x7610, R27 ;  /* 0x00007610001b7816 */ /* 0x000fe2000000001b */
[----:B------:R-:W-:Y:S05]  /*66d0*/  BRA `(.L_x_4098) ;  /* 0x00000f0000007947 */ /* 0x000fea0003800000 */
.L_x_4095:
        /* <DEDUP_REMOVED lines=11> */
.L_x_4100:
[----:B------:R-:W2:Y:S02]  /*6790*/  LDG.E R4, [R4.64] ;  /* 0x0000002404047981 */ /* 0x000ea4000c1e1900 */
[----:B--2---:R-:W0:Y:S02]  /*67a0*/  I2F R0, R4 ;  /* 0x0000000400007306 */ /* 0x004e240000201400 */
[----:B0-----:R-:W-:-:S04]  /*67b0*/  F2FP.BF16.PACK_AB R0, RZ, R0 ;  /* 0x00000000ff00723e */ /* 0x001fc800000010ff */
[----:B------:R-:W-:Y:S01]  /*67c0*/  PRMT R27, R0, 0x7610, R27 ;  /* 0x00007610001b7816 */ /* 0x000fe2000000001b */
[----:B------:R-:W-:Y:S05]  /*67d0*/  BRA `(.L_x_4098) ;  /* 0x00000e0000007947 */ /* 0x000fea0003800000 */
.L_x_4099:
[----:B------:R-:W2:Y:S02]  /*67e0*/  LDG.E.U16 R4, [R4.64] ;  /* 0x0000002404047981 */ /* 0x000ea4000c1e1500 */
[----:B--2---:R-:W0:Y:S02]  /*67f0*/  I2F.S16 R0, R4 ;  /* 0x0000000400007306 */ /* 0x004e240000101400 */
[----:B0-----:R-:W-:-:S04]  /*6800*/  F2FP.BF16.PACK_AB R0, RZ, R0 ;  /* 0x00000000ff00723e */ /* 0x001fc800000010ff */
[----:B------:R-:W-:Y:S01]  /*6810*/  PRMT R27, R0, 0x7610, R27 ;  /* 0x00007610001b7816 */ /* 0x000fe2000000001b */
[----:B------:R-:W-:Y:S05]  /*6820*/  BRA `(.L_x_4098) ;  /* 0x00000db000007947 */ /* 0x000fea0003800000 */
.L_x_4094:
        /* <DEDUP_REMOVED lines=9> */
.L_x_4102:
[----:B------:R-:W2:Y:S02]  /*68c0*/  LDG.E.U16 R0, [R4.64] ;  /* 0x0000002404007981 */ /* 0x000ea4000c1e1500 */
[----:B--2---:R-:W-:-:S05]  /*68d0*/  HADD2.F32 R0, -RZ, R0.H0_H0 ;  /* 0x20000000ff007230 */ /* 0x004fca0000004100 */
[----:B------:R-:W-:-:S04]  /*68e0*/  F2FP.BF16.PACK_AB R0, RZ, R0 ;  /* 0x00000000ff00723e */ /* 0x000fc800000010ff */
[----:B------:R-:W-:Y:S01]  /*68f0*/  PRMT R27, R0, 0x7610, R27 ;  /* 0x00007610001b7816 */ /* 0x000fe2000000001b */
[----:B------:R-:W-:Y:S05]  /*6900*/  BRA `(.L_x_4098) ;  /* 0x00000cd000007947 */ /* 0x000fea0003800000 */
.L_x_4101:
        /* <DEDUP_REMOVED lines=9> */
.L_x_4104:
[----:B------:R-:W2:Y:S02]  /*69a0*/  LDG.E.U16 R4, [R4.64] ;  /* 0x0000002404047981 */ /* 0x000ea4000c1e1500 */
[----:B--2---:R-:W-:-:S05]  /*69b0*/  HADD2.F32 R0, -RZ, R4.H0_H0 ;  /* 0x20000004ff007230 */ /* 0x004fca0000004100 */
[----:B------:R-:W-:-:S04]  /*69c0*/  F2FP.BF16.PACK_AB R0, RZ, R0 ;  /* 0x00000000ff00723e */ /* 0x000fc800000010ff */
[----:B------:R-:W-:Y:S01]  /*69d0*/  PRMT R27, R0, 0x7610, R27 ;  /* 0x00007610001b7816 */ /* 0x000fe2000000001b */
[----:B------:R-:W-:Y:S05]  /*69e0*/  BRA `(.L_x_4098) ;  /* 0x00000bf000007947 */ /* 0x000fea0003800000 */
.L_x_4103:
[----:B------:R-:W2:Y:S02]  /*69f0*/  LDG.E.64 R4, [R4.64] ;  /* 0x0000002404047981 */ /* 0x000ea4000c1e1b00 */
[----:B--2---:R-:W0:Y:S01]  /*6a00*/  F2F.F32.F64 R0, R4 ;  /* 0x0000000400007310 */ /* 0x004e220000301000 */
[----:B------:R-:W0:-:S14]  /*6a10*/  DSETP.GEU.AND P0, PT, |R4|, c[0x2][0x0], PT ;  /* 0x008000000400762a */ /* 0x000e1c0003f0e200 */
[----:B0-----:R-:W-:-:S05]  /*6a20*/  @!P0 FMUL R0, R0, 1.175494350822287508e-38 ;  /* 0x0080000000008820 */ /* 0x001fca0000400000 */
[----:B------:R-:W-:-:S04]  /*6a30*/  F2FP.BF16.PACK_AB R0, RZ, R0 ;  /* 0x00000000ff00723e */ /* 0x000fc800000010ff */
[----:B------:R-:W-:Y:S01]  /*6a40*/  PRMT R27, R0, 0x7610, R27 ;  /* 0x00007610001b7816 */ /* 0x000fe2000000001b */
[----:B------:R-:W-:Y:S05]  /*6a50*/  BRA `(.L_x_4098) ;  /* 0x00000b8000007947 */ /* 0x000fea0003800000 */
.L_x_4093:
        /* <DEDUP_REMOVED lines=14> */
.L_x_4107:
[----:B------:R-:W2:Y:S02]  /*6b40*/  LDG.E.64 R4, [R4.64] ;  /* 0x0000002404047981 */ /* 0x000ea4000c1e1b00 */
[----:B--2---:R-:W0:Y:S01]  /*6b50*/  F2F.F32.F64 R0, R4 ;  /* 0x0000000400007310 */ /* 0x004e220000301000 */
[----:B------:R-:W0:-:S14]  /*6b60*/  DSETP.GEU.AND P0, PT, |R4|, c[0x2][0x0], PT ;  /* 0x008000000400762a */ /* 0x000e1c0003f0e200 */
[----:B0-----:R-:W-:-:S05]  /*6b70*/  @!P0 FMUL R0, R0, 1.175494350822287508e-38 ;  /* 0x0080000000008820 */ /* 0x001fca0000400000 */
[----:B------:R-:W-:-:S04]  /*6b80*/  F2FP.BF16.PACK_AB R0, RZ, R0 ;  /* 0x00000000ff00723e */ /* 0x000fc800000010ff */
[----:B------:R-:W-:Y:S01]  /*6b90*/  PRMT R27, R0, 0x7610, R27 ;  /* 0x00007610001b7816 */ /* 0x000fe2000000001b */
[----:B------:R-:W-:Y:S05]  /*6ba0*/  BRA `(.L_x_4098) ;  /* 0x00000a3000007947 */ /* 0x000fea0003800000 */
.L_x_4106:
        /* <DEDUP_REMOVED lines=28> */
.L_x_4109:
        /* <DEDUP_REMOVED lines=15> */
.L_x_4108:
[----:B------:R0:W5:Y:S01]  /*6e60*/  LDG.E.U16 R27, [R4.64] ;  /* 0x00000024041b7981 */ /* 0x000162000c1e1500 */
[----:B------:R-:W-:Y:S05]  /*6e70*/  BRA `(.L_x_4098) ;  /* 0x0000076000007947 */ /* 0x000fea0003800000 */
.L_x_4105:
        /* <DEDUP_REMOVED lines=12> */
.L_x_4112:
        /* <DEDUP_REMOVED lines=21> */
.L_x_4116:
[----:B------:R-:W-:Y:S05]  /*7090*/  BSYNC B1 ;  /* 0x0000000000017941 */ /* 0x000fea0003800000 */
.L_x_4115:
[----:B------:R-:W-:Y:S01]  /*70a0*/  LEA R5, R0, 0x3b800000, 0x17 ;  /* 0x3b80000000057811 */ /* 0x000fe200078eb8ff */
[----:B------:R-:W-:-:S05]  /*70b0*/  IMAD.SHL.U32 R0, R3, 0x100000, RZ ;  /* 0x0010000003007824 */ /* 0x000fca00078e00ff */
[----:B------:R-:W-:Y:S02]  /*70c0*/  LOP3.LUT R0, R5, R0, R6, 0xfe, !PT ;  /* 0x0000000005007212 */ /* 0x000fe400078efe06 */
.L_x_4114:
[----:B------:R-:W-:Y:S05]  /*70d0*/  BSYNC B0 ;  /* 0x0000000000007941 */ /* 0x000fea0003800000 */
.L_x_4113:
[----:B------:R-:W-:-:S04]  /*70e0*/  F2FP.BF16.PACK_AB R0, RZ, R0 ;  /* 0x00000000ff00723e */ /* 0x000fc800000010ff */
[----:B------:R-:W-:Y:S01]  /*70f0*/  PRMT R27, R0, 0x7610, R27 ;  /* 0x00007610001b7816 */ /* 0x000fe2000000001b */
[----:B------:R-:W-:Y:S05]  /*7100*/  BRA `(.L_x_4098) ;  /* 0x000004d000007947 */ /* 0x000fea0003800000 */
.L_x_4111:
        /* <DEDUP_REMOVED lines=21> */
.L_x_4120:
[----:B------:R-:W-:Y:S05]  /*7260*/  BSYNC B1 ;  /* 0x0000000000017941 */ /* 0x000fea0003800000 */
.L_x_4119:
[----:B------:R-:W-:Y:S01]  /*7270*/  LEA R5, R0, 0x37800000, 0x17 ;  /* 0x3780000000057811 */ /* 0x000fe200078eb8ff */
[----:B------:R-:W-:-:S05]  /*7280*/  IMAD.SHL.U32 R0, R3, 0x200000, RZ ;  /* 0x0020000003007824 */ /* 0x000fca00078e00ff */
[----:B------:R-:W-:Y:S02]  /*7290*/  LOP3.LUT R0, R5, R0, R6, 0xfe, !PT ;  /* 0x0000000005007212 */ /* 0x000fe400078efe06 */
.L_x_4118:
[----:B------:R-:W-:Y:S05]  /*72a0*/  BSYNC B0 ;  /* 0x0000000000007941 */ /* 0x000fea0003800000 */
.L_x_4117:
[----:B------:R-:W-:-:S04]  /*72b0*/  F2FP.BF16.PACK_AB R0, RZ, R0 ;  /* 0x00000000ff00723e */ /* 0x000fc800000010ff */
[----:B------:R-:W-:Y:S01]  /*72c0*/  PRMT R27, R0, 0x7610, R27 ;  /* 0x00007610001b7816 */ /* 0x000fe2000000001b */
[----:B------:R-:W-:Y:S05]  /*72d0*/  BRA `(.L_x_4098) ;  /* 0x0000030000007947 */ /* 0x000fea0003800000 */
.L_x_4110:
        /* <DEDUP_REMOVED lines=14> */
.L_x_4124:
[----:B------:R-:W-:Y:S05]  /*73c0*/  BSYNC B0 ;  /* 0x0000000000007941 */ /* 0x000fea0003800000 */
.L_x_4123:
[----:B------:R-:W-:-:S04]  /*73d0*/  F2FP.BF16.PACK_AB R0, RZ, R0 ;  /* 0x00000000ff00723e */ /* 0x000fc800000010ff */
[----:B------:R-:W-:Y:S01]  /*73e0*/  PRMT R27, R0, 0x7610, R27 ;  /* 0x00007610001b7816 */ /* 0x000fe2000000001b */
[----:B------:R-:W-:Y:S05]  /*73f0*/  BRA `(.L_x_4098) ;  /* 0x000001e000007947 */ /* 0x000fea0003800000 */
.L_x_4097:
        /* <DEDUP_REMOVED lines=21> */
.L_x_4122:
[----:B------:R-:W2:Y:S02]  /*7550*/  LDG.E.64 R4, [R4.64] ;  /* 0x0000002404047981 */ /* 0x000ea4000c1e1b00 */
[----:B--2---:R-:W0:Y:S02]  /*7560*/  I2F.U64 R0, R4 ;  /* 0x0000000400007312 */ /* 0x004e240000301000 */
[----:B0-----:R-:W-:-:S04]  /*7570*/  F2FP.BF16.PACK_AB R0, RZ, R0 ;  /* 0x00000000ff00723e */ /* 0x001fc800000010ff */
[----:B------:R-:W-:Y:S01]  /*7580*/  PRMT R27, R0, 0x7610, R27 ;  /* 0x00007610001b7816 */ /* 0x000fe2000000001b */
[----:B------:R-:W-:Y:S05]  /*7590*/  BRA `(.L_x_4098) ;  /* 0x0000004000007947 */ /* 0x000fea0003800000 */
.L_x_4121:
[----:B------:R-:W2:Y:S02]  /*75a0*/  LDG.E R4, [R4.64] ;  /* 0x0000002404047981 */ /* 0x000ea4000c1e1900 */
[----:B--2---:R-:W0:Y:S02]  /*75b0*/  I2F.U32 R0, R4 ;  /* 0x0000000400007306 */ /* 0x004e240000201000 */
[----:B0-----:R-:W-:-:S04]  /*75c0*/  F2FP.BF16.PACK_AB R0, RZ, R0 ;  /* 0x00000000ff00723e */ /* 0x001fc800000010ff */
[----:B------:R-:W-:Y:S02]  /*75d0*/  PRMT R27, R0, 0x7610, R27 ;  /* 0x00007610001b7816 */ /* 0x000fe4000000001b */
.L_x_4098:
        /* <DEDUP_REMOVED lines=18> */
.L_x_4128:
[----:B------:R-:W2:Y:S02]  /*7700*/  LDG.E.U8 R4, [R4.64] ;  /* 0x0000002404047981 */ /* 0x000ea4000c1e1100 */
[----:B--2---:R-:W0:Y:S02]  /*7710*/  I2F.U16 R0, R4 ;  /* 0x0000000400007306 */ /* 0x004e240000101000 */
[----:B0-----:R-:W-:Y:S01]  /*7720*/  F2FP.BF16.PACK_AB R0, RZ, R0 ;  /* 0x00000000ff00723e */ /* 0x001fe200000010ff */
[----:B------:R-:W-:Y:S05]  /*7730*/  BRA `(.L_x_4092) ;  /* 0x00000e2000007947 */ /* 0x000fea0003800000 */
.L_x_4127:
        /* <DEDUP_REMOVED lines=10> */
.L_x_4131:
[----:B------:R-:W2:Y:S02]  /*77e0*/  LDG.E R4, [R4.64] ;  /* 0x0000002404047981 */ /* 0x000ea4000c1e1900 */
[----:B--2---:R-:W0:Y:S02]  /*77f0*/  I2F R0, R4 ;  /* 0x0000000400007306 */ /* 0x004e240000201400 */
[----:B0-----:R-:W-:Y:S01]  /*7800*/  F2FP.BF16.PACK_AB R0, RZ, R0 ;  /* 0x00000000ff00723e */ /* 0x001fe200000010ff */
[----:B------:R-:W-:Y:S05]  /*7810*/  BRA `(.L_x_4092) ;  /* 0x00000d4000007947 */ /* 0x000fea0003800000 */
.L_x_4130:
[----:B------:R-:W2:Y:S02]  /*7820*/  LDG.E.U16 R4, [R4.64] ;  /* 0x0000002404047981 */ /* 0x000ea4000c1e1500 */
[----:B--2---:R-:W0:Y:S02]  /*7830*/  I2F.S16 R0, R4 ;  /* 0x0000000400007306 */ /* 0x004e240000101400 */
[----:B0-----:R-:W-:Y:S01]  /*7840*/  F2FP.BF16.PACK_AB R0, RZ, R0 ;  /* 0x00000000ff00723e */ /* 0x001fe200000010ff */
[----:B------:R-:W-:Y:S05]  /*7850*/  BRA `(.L_x_4092) ;  /* 0x00000d0000007947 */ /* 0x000fea0003800000 */
.L_x_4126:
        /* <DEDUP_REMOVED lines=9> */
.L_x_4133:
[----:B------:R-:W2:Y:S02]  /*78f0*/  LDG.E.U16 R0, [R4.64] ;  /* 0x0000002404007981 */ /* 0x000ea4000c1e1500 */
[----:B--2---:R-:W-:-:S05]  /*7900*/  HADD2.F32 R0, -RZ, R0.H0_H0 ;  /* 0x20000000ff007230 */ /* 0x004fca0000004100 */
[----:B------:R-:W-:Y:S01]  /*7910*/  F2FP.BF16.PACK_AB R0, RZ, R0 ;  /* 0x00000000ff00723e */ /* 0x000fe200000010ff */
[----:B------:R-:W-:Y:S05]  /*7920*/  BRA `(.L_x_4092) ;  /* 0x00000c3000007947 */ /* 0x000fea0003800000 */
.L_x_4132:
        /* <DEDUP_REMOVED lines=9> */
.L_x_4135:
[----:B------:R-:W2:Y:S02]  /*79c0*/  LDG.E.U16 R4, [R4.64] ;  /* 0x0000002404047981 */ /* 0x000ea4000c1e1500 */
[----:B--2---:R-:W-:-:S05]  /*79d0*/  HADD2.F32 R0, -RZ, R4.H0_H0 ;  /* 0x20000004ff007230 */ /* 0x004fca0000004100 */
[----:B------:R-:W-:Y:S01]  /*79e0*/  F2FP.BF16.PACK_AB R0, RZ, R0 ;  /* 0x00000000ff00723e */ /* 0x000fe200000010ff */
[----:B------:R-:W-:Y:S05]  /*79f0*/  BRA `(.L_x_4092) ;  /* 0x00000b6000007947 */ /* 0x000fea0003800000 */
.L_x_4134:
[----:B------:R-:W2:Y:S02]  /*7a00*/  LDG.E.64 R4, [R4.64] ;  /* 0x0000002404047981 */ /* 0x000ea4000c1e1b00 */
[----:B--2---:R-:W0:Y:S01]  /*7a10*/  F2F.F32.F64 R0, R4 ;  /* 0x0000000400007310 */ /* 0x004e220000301000 */
[----:B------:R-:W0:-:S14]  /*7a20*/  DSETP.GEU.AND P0, PT, |R4|, c[0x2][0x0], PT ;  /* 0x008000000400762a */ /* 0x000e1c0003f0e200 */
[----:B0-----:R-:W-:-:S05]  /*7a30*/  @!P0 FMUL R0, R0, 1.175494350822287508e-38 ;  /* 0x0080000000008820 */ /* 0x001fca0000400000 */
[----:B------:R-:W-:Y:S01]  /*7a40*/  F2FP.BF16.PACK_AB R0, RZ, R0 ;  /* 0x00000000ff00723e */ /* 0x000fe200000010ff */
[----:B------:R-:W-:Y:S05]  /*7a50*/  BRA `(.L_x_4092) ;  /* 0x00000b0000007947 */ /* 0x000fea0003800000 */
.L_x_4125:
        /* <DEDUP_REMOVED lines=13> */
.L_x_4138:
[----:B------:R-:W2:Y:S02]  /*7b30*/  LDG.E.64 R4, [R4.64] ;  /* 0x0000002404047981 */ /* 0x000ea4000c1e1b00 */
[----:B--2---:R-:W0:Y:S01]  /*7b40*/  F2F.F32.F64 R0, R4 ;  /* 0x0000000400007310 */ /* 0x004e220000301000 */
[----:B------:R-:W0:-:S14]  /*7b50*/  DSETP.GEU.AND P0, PT, |R4|, c[0x2][0x0], PT ;  /* 0x008000000400762a */ /* 0x000e1c0003f0e200 */
[----:B0-----:R-:W-:-:S05]  /*7b60*/  @!P0 FMUL R0, R0, 1.175494350822287508e-38 ;  /* 0x0080000000008820 */ /* 0x001fca0000400000 */
[----:B------:R-:W-:Y:S01]  /*7b70*/  F2FP.BF16.PACK_AB R0, RZ, R0 ;  /* 0x00000000ff00723e */ /* 0x000fe200000010ff */
[----:B------:R-:W-:Y:S05]  /*7b80*/  BRA `(.L_x_4092) ;  /* 0x000009d000007947 */ /* 0x000fea0003800000 */
.L_x_4137:
        /* <DEDUP_REMOVED lines=28> */
.L_x_4140:
        /* <DEDUP_REMOVED lines=14> */
.L_x_4139:
[----:B------:R0:W5:Y:S01]  /*7e30*/  LDG.E.U16 R0, [R4.64] ;  /* 0x0000002404007981 */ /* 0x000162000c1e1500 */
[----:B------:R-:W-:Y:S05]  /*7e40*/  BRA `(.L_x_4092) ;  /* 0x0000071000007947 */ /* 0x000fea0003800000 */
.L_x_4136:
        /* <DEDUP_REMOVED lines=12> */
.L_x_4143:
        /* <DEDUP_REMOVED lines=21> */
.L_x_4147:
[----:B------:R-:W-:Y:S05]  /*8060*/  BSYNC B1 ;  /* 0x0000000000017941 */ /* 0x000fea0003800000 */
.L_x_4146:
[----:B------:R-:W-:Y:S01]  /*8070*/  LEA R5, R0, 0x3b800000, 0x17 ;  /* 0x3b80000000057811 */ /* 0x000fe200078eb8ff */
[----:B------:R-:W-:-:S05]  /*8080*/  IMAD.SHL.U32 R0, R3, 0x100000, RZ ;  /* 0x0010000003007824 */ /* 0x000fca00078e00ff */
[----:B------:R-:W-:Y:S02]  /*8090*/  LOP3.LUT R0, R5, R0, R6, 0xfe, !PT ;  /* 0x0000000005007212 */ /* 0x000fe400078efe06 */
.L_x_4145:
[----:B------:R-:W-:Y:S05]  /*80a0*/  BSYNC B0 ;  /* 0x0000000000007941 */ /* 0x000fea0003800000 */
.L_x_4144:
[----:B------:R-:W-:Y:S01]  /*80b0*/  F2FP.BF16.PACK_AB R0, RZ, R0 ;  /* 0x00000000ff00723e */ /* 0x000fe200000010ff */
[----:B------:R-:W-:Y:S05]  /*80c0*/  BRA `(.L_x_4092) ;  /* 0x0000049000007947 */ /* 0x000fea0003800000 */
.L_x_4142:
        /* <DEDUP_REMOVED lines=21> */
.L_x_4151:
[----:B------:R-:W-:Y:S05]  /*8220*/  BSYNC B1 ;  /* 0x0000000000017941 */ /* 0x000fea0003800000 */
.L_x_4150:
[----:B------:R-:W-:Y:S01]  /*8230*/  LEA R5, R0, 0x37800000, 0x17 ;  /* 0x3780000000057811 */ /* 0x000fe200078eb8ff */
[----:B------:R-:W-:-:S05]  /*8240*/  IMAD.SHL.U32 R0, R3, 0x200000, RZ ;  /* 0x0020000003007824 */ /* 0x000fca00078e00ff */
[----:B------:R-:W-:Y:S02]  /*8250*/  LOP3.LUT R0, R5, R0, R6, 0xfe, !PT ;  /* 0x0000000005007212 */ /* 0x000fe400078efe06 */
.L_x_4149:
[----:B------:R-:W-:Y:S05]  /*8260*/  BSYNC B0 ;  /* 0x0000000000007941 */ /* 0x000fea0003800000 */
.L_x_4148:
[----:B------:R-:W-:Y:S01]  /*8270*/  F2FP.BF16.PACK_AB R0, RZ, R0 ;  /* 0x00000000ff00723e */ /* 0x000fe200000010ff */
[----:B------:R-:W-:Y:S05]  /*8280*/  BRA `(.L_x_4092) ;  /* 0x000002d000007947 */ /* 0x000fea0003800000 */
.L_x_4141:
        /* <DEDUP_REMOVED lines=14> */
.L_x_4155:
[----:B------:R-:W-:Y:S05]  /*8370*/  BSYNC B0 ;  /* 0x0000000000007941 */ /* 0x000fea0003800000 */
.L_x_4154:
[----:B------:R-:W-:Y:S01]  /*8380*/  F2FP.BF16.PACK_AB R0, RZ, R0 ;  /* 0x00000000ff00723e */ /* 0x000fe200000010ff */
[----:B------:R-:W-:Y:S05]  /*8390*/  BRA `(.L_x_4092) ;  /* 0x000001c000007947 */ /* 0x000fea0003800000 */
.L_x_4129:
        /* <DEDUP_REMOVED lines=21> */
.L_x_4153:
[----:B------:R-:W2:Y:S02]  /*84f0*/  LDG.E.64 R4, [R4.64] ;  /* 0x0000002404047981 */ /* 0x000ea4000c1e1b00 */
[----:B--2---:R-:W0:Y:S02]  /*8500*/  I2F.U64 R0, R4 ;  /* 0x0000000400007312 */ /* 0x004e240000301000 */
[----:B0-----:R-:W-:Y:S01]  /*8510*/  F2FP.BF16.PACK_AB R0, RZ, R0 ;  /* 0x00000000ff00723e */ /* 0x001fe200000010ff */
[----:B------:R-:W-:Y:S05]  /*8520*/  BRA `(.L_x_4092) ;  /* 0x0000003000007947 */ /* 0x000fea0003800000 */
.L_x_4152:
[----:B------:R-:W2:Y:S02]  /*8530*/  LDG.E R4, [R4.64] ;  /* 0x0000002404047981 */ /* 0x000ea4000c1e1900 */
[----:B--2---:R-:W0:Y:S02]  /*8540*/  I2F.U32 R0, R4 ;  /* 0x0000000400007306 */ /* 0x004e240000201000 */
[----:B0-----:R-:W-:-:S06]  /*8550*/  F2FP.BF16.PACK_AB R0, RZ, R0 ;  /* 0x00000000ff00723e */ /* 0x001fcc00000010ff */
.L_x_4092:
[----:B------:R-:W-:Y:S05]  /*8560*/  BSYNC B6 ;  /* 0x0000000000067941 */ /* 0x000fea0003800000 */
.L_x_4091:
        /* <DEDUP_REMOVED lines=13> */
[----:B------:R-:W-:-:S03]  /*8640*/  PRMT R24, RZ, 0x5410, R24 ;  /* 0x00005410ff187816 */ /* 0x000fc60000000018 */
[----:B------:R-:W-:-:S04]  /*8650*/  FMUL.FTZ R4, R25, R25 ;  /* 0x0000001919047220 */ /* 0x000fc80000410000 */
[C---:B------:R-:W-:Y:S02]  /*8660*/  FMUL.FTZ R6, R25.reuse, R4 ;  /* 0x0000000419067220 */ /* 0x040fe40000410000 */
[----:B------:R-:W-:Y:S02]  /*8670*/  FFMA.FTZ R3, R4, R3, 1 ;  /* 0x3f80000004037423 */ /* 0x000fe40000010003 */
[----:B------:R-:W-:Y:S02]  /*8680*/  FFMA.FTZ R6, R6, 0.044714998453855514526, R25 ;  /* 0x3d37271306067823 */ /* 0x000fe40000010019 */
[----:B------:R-:W-:Y:S02]  /*8690*/  FMUL.FTZ R25, R25, 0.5 ;  /* 0x3f00000019197820 */ /* 0x000fe40000410000 */
[----:B------:R-:W-:Y:S02]  /*86a0*/  FMUL.FTZ R6, R6, 0.79788458347320556641 ;  /* 0x3f4c422a06067820 */ /* 0x000fe40000410000 */
[----:B------:R-:W-:-:S04]  /*86b0*/  FMUL.FTZ R5, R3, 0.79788458347320556641 ;  /* 0x3f4c422a03057820 */ /* 0x000fc80000410000 */
[----:B------:R-:W0:Y:S02]  /*86c0*/  MUFU.TANH R6, R6 ;  /* 0x0000000600067308 */ /* 0x000e240000002400 */
[C---:B0-----:R-:W-:Y:S02]  /*86d0*/  FFMA.FTZ R4, -R6.reuse, R6, 1 ;  /* 0x3f80000006047423 */ /* 0x041fe40000010106 */
[----:B------:R-:W-:Y:S02]  /*86e0*/  FADD.FTZ R3, R6, 1 ;  /* 0x3f80000006037421 */ /* 0x000fe40000010000 */
[----:B------:R-:W-:-:S04]  /*86f0*/  FMUL.FTZ R4, R25, R4 ;  /* 0x0000000419047220 */ /* 0x000fc80000410000 */
[----:B------:R-:W-:-:S04]  /*8700*/  FMUL.FTZ R4, R5, R4 ;  /* 0x0000000405047220 */ /* 0x000fc80000410000 */
[----:B------:R-:W-:-:S04]  /*8710*/  FFMA.FTZ R3, R3, 0.5, R4 ;  /* 0x3f00000003037823 */ /* 0x000fc80000010004 */
[----:B------:R-:W-:-:S05]  /*8720*/  FMUL.FTZ R4, R24, R3 ;  /* 0x0000000318047220 */ /* 0x000fca0000410000 */
[----:B------:R-:W-:Y:S02]  /*8730*/  F2FP.BF16.PACK_AB R4, RZ, R4 ;  /* 0x00000004ff04723e */ /* 0x000fe400000010ff */
.L_x_4157:
[----:B--2---:R-:W-:Y:S05]  /*8740*/  BSYNC B0 ;  /* 0x0000000000007941 */ /* 0x004fea0003800000 */
.L_x_4156:
[----:B------:R-:W-:Y:S01]  /*8750*/  BSSY B0, `(.L_x_4158) ;  /* 0x0000014000007945 */ /* 0x000fe20003800000 */
[----:B------:R-:W-:Y:S05]  /*8760*/  @P0 BRA `(.L_x_4159) ;  /* 0x0000012000000947 */ /* 0x000fea0003800000 */
[----:B-----5:R-:W-:Y:S01]  /*8770*/  PRMT R26, RZ, 0x5410, R26 ;  /* 0x00005410ff1a7816 */ /* 0x020fe2000000001a */
        /* <DEDUP_REMOVED lines=10> */
[----:B0-----:R-:W-:-:S04]  /*8820*/  FFMA.FTZ R3, -R5, R5, 1 ;  /* 0x3f80000005037423 */ /* 0x001fc80000010105 */
[----:B------:R-:W-:Y:S02]  /*8830*/  FMUL.FTZ R7, R26, R3 ;  /* 0x000000031a077220 */ /* 0x000fe40000410000 */
[----:B------:R-:W-:Y:S02]  /*8840*/  FADD.FTZ R3, R5, 1 ;  /* 0x3f80000005037421 */ /* 0x000fe40000010000 */
[----:B------:R-:W-:-:S04]  /*8850*/  FMUL.FTZ R6, R6, R7 ;  /* 0x0000000706067220 */ /* 0x000fc80000410000 */
[----:B------:R-:W-:-:S04]  /*8860*/  FFMA.FTZ R6, R3, 0.5, R6 ;  /* 0x3f00000003067823 */ /* 0x000fc80000010006 */
[----:B------:R-:W-:-:S05]  /*8870*/  FMUL.FTZ R24, R23, R6 ;  /* 0x0000000617187220 */ /* 0x000fca0000410000 */
[----:B------:R-:W-:Y:S02]  /*8880*/  F2FP.BF16.PACK_AB R24, RZ, R24 ;  /* 0x00000018ff18723e */ /* 0x000fe400000010ff */
.L_x_4159:
[----:B------:R-:W-:Y:S05]  /*8890*/  BSYNC B0 ;  /* 0x0000000000007941 */ /* 0x000fea0003800000 */
.L_x_4158:
        /* <DEDUP_REMOVED lines=20> */
.L_x_4161:
[----:B------:R-:W-:Y:S05]  /*89e0*/  BSYNC B0 ;  /* 0x0000000000007941 */ /* 0x000fea0003800000 */
.L_x_4160:
        /* <DEDUP_REMOVED lines=20> */
.L_x_4163:
[----:B------:R-:W-:Y:S05]  /*8b30*/  BSYNC B0 ;  /* 0x0000000000007941 */ /* 0x000fea0003800000 */
.L_x_4162:
        /* <DEDUP_REMOVED lines=18> */
[----:B------:R-:W-:-:S03]  /*8c60*/  IMAD.MOV.U32 R29, RZ, RZ, R19 ;  /* 0x000000ffff1d7224 */ /* 0x000fc600078e0013 */
[----:B------:R-:W0:Y:S02]  /*8c70*/  F2I.FTZ.TRUNC.NTZ R5, R4 ;  /* 0x0000000400057305 */ /* 0x000e24000021f100 */
[----:B0-----:R0:W-:Y:S01]  /*8c80*/  STG.E.U8 [R2.64], R5 ;  /* 0x0000000502007986 */ /* 0x0011e2000c101124 */
[----:B------:R-:W-:Y:S05]  /*8c90*/  BRA `(.L_x_4165) ;  /* 0x00000fd000007947 */ /* 0x000fea0003800000 */
.L_x_4169:
[----:B------:R-:W-:Y:S01]  /*8ca0*/  PRMT R5, RZ, 0x5410, R4 ;  /* 0x00005410ff057816 */ /* 0x000fe20000000004 */
[----:B------:R-:W-:-:S05]  /*8cb0*/  IMAD.MOV.U32 R29, RZ, RZ, R19 ;  /* 0x000000ffff1d7224 */ /* 0x000fca00078e0013 */
[----:B------:R-:W0:Y:S02]  /*8cc0*/  F2I.S64.TRUNC R4, R5 ;  /* 0x0000000500047311 */ /* 0x000e24000020d900 */
[----:B0-----:R0:W-:Y:S01]  /*8cd0*/  STG.E.U8 [R2.64], R4 ;  /* 0x0000000402007986 */ /* 0x0011e2000c101124 */
[----:B------:R-:W-:Y:S05]  /*8ce0*/  BRA `(.L_x_4165) ;  /* 0x00000f8000007947 */ /* 0x000fea0003800000 */
.L_x_4168:
        /* <DEDUP_REMOVED lines=11> */
.L_x_4172:
[----:B------:R-:W-:Y:S01]  /*8da0*/  PRMT R4, RZ, 0x5410, R4 ;  /* 0x00005410ff047816 */ /* 0x000fe20000000004 */
[----:B------:R-:W-:-:S03]  /*8db0*/  IMAD.MOV.U32 R29, RZ, RZ, R19 ;  /* 0x000000ffff1d7224 */ /* 0x000fc600078e0013 */
[----:B------:R-:W0:Y:S02]  /*8dc0*/  F2I.FTZ.TRUNC.NTZ R5, R4 ;  /* 0x0000000400057305 */ /* 0x000e24000021f100 */
[----:B0-----:R0:W-:Y:S01]  /*8dd0*/  STG.E [R2.64], R5 ;  /* 0x0000000502007986 */ /* 0x0011e2000c101924 */
[----:B------:R-:W-:Y:S05]  /*8de0*/  BRA `(.L_x_4165) ;  /* 0x00000e8000007947 */ /* 0x000fea0003800000 */
.L_x_4171:
[----:B------:R-:W-:Y:S01]  /*8df0*/  PRMT R4, RZ, 0x5410, R4 ;  /* 0x00005410ff047816 */ /* 0x000fe20000000004 */
[----:B------:R-:W-:-:S03]  /*8e00*/  IMAD.MOV.U32 R29, RZ, RZ, R19 ;  /* 0x000000ffff1d7224 */ /* 0x000fc600078e0013 */
[----:B------:R-:W0:Y:S02]  /*8e10*/  F2I.FTZ.TRUNC.NTZ R5, R4 ;  /* 0x0000000400057305 */ /* 0x000e24000021f100 */
[----:B0-----:R0:W-:Y:S01]  /*8e20*/  STG.E.U16 [R2.64], R5 ;  /* 0x0000000502007986 */ /* 0x0011e2000c101524 */
[----:B------:R-:W-:Y:S05]  /*8e30*/  BRA `(.L_x_4165) ;  /* 0x00000e3000007947 */ /* 0x000fea0003800000 */
.L_x_4167:
        /* <DEDUP_REMOVED lines=10> */
.L_x_4174:
[----:B------:R-:W-:Y:S01]  /*8ee0*/  PRMT R0, RZ, 0x5410, R4 ;  /* 0x00005410ff007816 */ /* 0x000fe20000000004 */
[----:B------:R-:W-:-:S03]  /*8ef0*/  IMAD.MOV.U32 R29, RZ, RZ, R19 ;  /* 0x000000ffff1d7224 */ /* 0x000fc600078e0013 */
[----:B------:R-:W-:-:S05]  /*8f00*/  F2FP.PACK_AB R0, RZ, R0 ;  /* 0x00000000ff00723e */ /* 0x000fca00000000ff */
[----:B------:R0:W-:Y:S01]  /*8f10*/  STG.E.U16 [R2.64], R0 ;  /* 0x0000000002007986 */ /* 0x0001e2000c101524 */
[----:B------:R-:W-:Y:S05]  /*8f20*/  BRA `(.L_x_4165) ;  /* 0x00000d4000007947 */ /* 0x000fea0003800000 */
.L_x_4173:
        /* <DEDUP_REMOVED lines=11> */
.L_x_4176:
[----:B------:R-:W-:Y:S01]  /*8fe0*/  PRMT R4, RZ, 0x5410, R4 ;  /* 0x00005410ff047816 */ /* 0x000fe20000000004 */
[----:B------:R-:W-:-:S03]  /*8ff0*/  IMAD.MOV.U32 R29, RZ, RZ, R19 ;  /* 0x000000ffff1d7224 */ /* 0x000fc600078e0013 */
[----:B------:R-:W-:-:S04]  /*9000*/  F2FP.PACK_AB R5, RZ, R4 ;  /* 0x00000004ff05723e */ /* 0x000fc800000000ff */
[----:B------:R-:W-:-:S05]  /*9010*/  PRMT R5, R5, 0x5410, RZ ;  /* 0x0000541005057816 */ /* 0x000fca00000000ff */
[----:B------:R0:W-:Y:S01]  /*9020*/  STG.E [R2.64], R5 ;  /* 0x0000000502007986 */ /* 0x0001e2000c101924 */
[----:B------:R-:W-:Y:S05]  /*9030*/  BRA `(.L_x_4165) ;  /* 0x00000c3000007947 */ /* 0x000fea0003800000 */
.L_x_4175:
[----:B------:R-:W-:Y:S01]  /*9040*/  PRMT R4, RZ, 0x5410, R4 ;  /* 0x00005410ff047816 */ /* 0x000fe20000000004 */
[----:B------:R-:W-:-:S04]  /*9050*/  IMAD.MOV.U32 R29, RZ, RZ, R19 ;  /* 0x000000ffff1d7224 */ /* 0x000fc800078e0013 */
[----:B------:R-:W-:-:S06]  /*9060*/  FMUL.FTZ R4, R4, 1 ;  /* 0x3f80000004047820 */ /* 0x000fcc0000410000 */
[----:B------:R-:W0:Y:S02]  /*9070*/  F2F.F64.F32 R4, R4 ;  /* 0x0000000400047310 */ /* 0x000e240000201800 */
[----:B0-----:R0:W-:Y:S01]  /*9080*/  STG.E.64 [R2.64], R4 ;  /* 0x0000000402007986 */ /* 0x0011e2000c101b24 */
[----:B------:R-:W-:Y:S05]  /*9090*/  BRA `(.L_x_4165) ;  /* 0x00000bd000007947 */ /* 0x000fea0003800000 */
.L_x_4166:
        /* <DEDUP_REMOVED lines=14> */
.L_x_4179:
[----:B------:R-:W-:Y:S01]  /*9180*/  PRMT R4, RZ, 0x5410, R4 ;  /* 0x00005410ff047816 */ /* 0x000fe20000000004 */
[----:B------:R-:W-:Y:S01]  /*9190*/  CS2R R6, SRZ ;  /* 0x0000000000067805 */ /* 0x000fe2000001ff00 */
[----:B------:R-:W-:-:S03]  /*91a0*/  IMAD.MOV.U32 R29, RZ, RZ, R19 ;  /* 0x000000ffff1d7224 */ /* 0x000fc600078e0013 */
[----:B------:R-:W-:-:S06]  /*91b0*/  FMUL.FTZ R4, R4, 1 ;  /* 0x3f80000004047820 */ /* 0x000fcc0000410000 */
[----:B------:R-:W0:Y:S02]  /*91c0*/  F2F.F64.F32 R4, R4 ;  /* 0x0000000400047310 */ /* 0x000e240000201800 */
[----:B0-----:R0:W-:Y:S01]  /*91d0*/  STG.E.128 [R2.64], R4 ;  /* 0x0000000402007986 */ /* 0x0011e2000c101d24 */
[----:B------:R-:W-:Y:S05]  /*91e0*/  BRA `(.L_x_4165) ;  /* 0x00000a8000007947 */ /* 0x000fea0003800000 */
.L_x_4178:
        /* <DEDUP_REMOVED lines=21> */
.L_x_4183:
[----:B------:R-:W-:Y:S05]  /*9340*/  BSYNC B0 ;  /* 0x0000000000007941 */ /* 0x000fea0003800000 */
.L_x_4182:
[----:B------:R-:W-:Y:S01]  /*9350*/  LOP3.LUT R5, R0, R5, RZ, 0xfc, !PT ;  /* 0x0000000500057212 */ /* 0x000fe200078efcff */
[----:B------:R-:W-:-:S04]  /*9360*/  IMAD.MOV.U32 R29, RZ, RZ, R19 ;  /* 0x000000ffff1d7224 */ /* 0x000fc800078e0013 */
[----:B------:R0:W-:Y:S01]  /*9370*/  STG.E.U8 [R2.64], R5 ;  /* 0x0000000502007986 */ /* 0x0001e2000c101124 */
[----:B------:R-:W-:Y:S05]  /*9380*/  BRA `(.L_x_4165) ;  /* 0x000008e000007947 */ /* 0x000fea0003800000 */
.L_x_4181:
        /* <DEDUP_REMOVED lines=13> */
.L_x_4185:
[----:B------:R-:W-:Y:S01]  /*9460*/  IMAD.MOV.U32 R0, RZ, RZ, 0x7f ;  /* 0x0000007fff007424 */ /* 0x000fe200078e00ff */
[----:B------:R-:W-:-:S04]  /*9470*/  ISETP.GT.U32.AND P0, PT, R4, 0x7f800000, PT ;  /* 0x7f8000000400780c */ /* 0x000fc80003f04070 */
[----:B------:R-:W-:-:S04]  /*9480*/  SEL R0, R0, 0x7c, P0 ;  /* 0x0000007c00007807 */ /* 0x000fc80000000000 */
.L_x_4186:
[----:B------:R-:W-:Y:S05]  /*9490*/  BSYNC B0 ;  /* 0x0000000000007941 */ /* 0x000fea0003800000 */
.L_x_4184:
[----:B------:R-:W-:Y:S01]  /*94a0*/  LOP3.LUT R4, R5, 0x80000000, RZ, 0xc0, !PT ;  /* 0x8000000005047812 */ /* 0x000fe200078ec0ff */
[----:B------:R-:W-:-:S03]  /*94b0*/  IMAD.MOV.U32 R29, RZ, RZ, R19 ;  /* 0x000000ffff1d7224 */ /* 0x000fc600078e0013 */
[----:B------:R-:W-:-:S04]  /*94c0*/  SHF.R.U32.HI R5, RZ, 0x18, R4 ;  /* 0x00000018ff057819 */ /* 0x000fc80000011604 */
[----:B------:R-:W-:-:S05]  /*94d0*/  LOP3.LUT R5, R0, R5, RZ, 0xfc, !PT ;  /* 0x0000000500057212 */ /* 0x000fca00078efcff */
[----:B------:R0:W-:Y:S01]  /*94e0*/  STG.E.U8 [R2.64], R5 ;  /* 0x0000000502007986 */ /* 0x0001e2000c101124 */
[----:B------:R-:W-:Y:S05]  /*94f0*/  BRA `(.L_x_4165) ;  /* 0x0000077000007947 */ /* 0x000fea0003800000 */
.L_x_4180:
[----:B------:R0:W-:Y:S01]  /*9500*/  STG.E.U16 [R2.64], R4 ;  /* 0x0000000402007986 */ /* 0x0001e2000c101524 */
[----:B------:R-:W-:Y:S01]  /*9510*/  IMAD.MOV.U32 R29, RZ, RZ, R19 ;  /* 0x000000ffff1d7224 */ /* 0x000fe200078e0013 */
[----:B------:R-:W-:Y:S05]  /*9520*/  BRA `(.L_x_4165) ;  /* 0x0000074000007947 */ /* 0x000fea0003800000 */
.L_x_4177:
        /* <DEDUP_REMOVED lines=13> */
.L_x_4189:
        /* <DEDUP_REMOVED lines=17> */
.L_x_4192:
[----:B------:R-:W-:-:S04]  /*9710*/  LOP3.LUT R0, R7, 0x80000000, RZ, 0xc0, !PT ;  /* 0x8000000007007812 */ /* 0x000fc800078ec0ff */
[----:B------:R-:W-:-:S04]  /*9720*/  SHF.R.U32.HI R5, RZ, 0x18, R0 ;  /* 0x00000018ff057819 */ /* 0x000fc80000011600 */
[----:B------:R-:W-:-:S04]  /*9730*/  LOP3.LUT R4, R4, R5, RZ, 0xfc, !PT ;  /* 0x0000000504047212 */ /* 0x000fc800078efcff */
[----:B------:R-:W-:Y:S02]  /*9740*/  PRMT R0, R4, 0x7610, R0 ;  /* 0x0000761004007816 */ /* 0x000fe40000000000 */
.L_x_4191:
[----:B------:R-:W-:Y:S05]  /*9750*/  BSYNC B0 ;  /* 0x0000000000007941 */ /* 0x000fea0003800000 */
.L_x_4190:
[----:B------:R0:W-:Y:S01]  /*9760*/  STG.E.U8 [R2.64], R0 ;  /* 0x0000000002007986 */ /* 0x0001e2000c101124 */
[----:B------:R-:W-:Y:S01]  /*9770*/  IMAD.MOV.U32 R29, RZ, RZ, R19 ;  /* 0x000000ffff1d7224 */ /* 0x000fe200078e0013 */
[----:B------:R-:W-:Y:S05]  /*9780*/  BRA `(.L_x_4165) ;  /* 0x000004e000007947 */ /* 0x000fea0003800000 */
.L_x_4188:
        /* <DEDUP_REMOVED lines=17> */
.L_x_4195:
[----:B------:R-:W-:-:S04]  /*98a0*/  LOP3.LUT R0, R7, 0x80000000, RZ, 0xc0, !PT ;  /* 0x8000000007007812 */ /* 0x000fc800078ec0ff */
[----:B------:R-:W-:-:S04]  /*98b0*/  SHF.R.U32.HI R5, RZ, 0x18, R0 ;  /* 0x00000018ff057819 */ /* 0x000fc80000011600 */
[----:B------:R-:W-:-:S04]  /*98c0*/  LOP3.LUT R4, R4, R5, RZ, 0xfc, !PT ;  /* 0x0000000504047212 */ /* 0x000fc800078efcff */
[----:B------:R-:W-:Y:S02]  /*98d0*/  PRMT R0, R4, 0x7610, R0 ;  /* 0x0000761004007816 */ /* 0x000fe40000000000 */
.L_x_4194:
[----:B------:R-:W-:Y:S05]  /*98e0*/  BSYNC B0 ;  /* 0x0000000000007941 */ /* 0x000fea0003800000 */
.L_x_4193:
[----:B------:R0:W-:Y:S01]  /*98f0*/  STG.E.U8 [R2.64], R0 ;  /* 0x0000000002007986 */ /* 0x0001e2000c101124 */
[----:B------:R-:W-:Y:S01]  /*9900*/  IMAD.MOV.U32 R29, RZ, RZ, R19 ;  /* 0x000000ffff1d7224 */ /* 0x000fe200078e0013 */
[----:B------:R-:W-:Y:S05]  /*9910*/  BRA `(.L_x_4165) ;  /* 0x0000035000007947 */ /* 0x000fea0003800000 */
.L_x_4187:
        /* <DEDUP_REMOVED lines=23> */
.L_x_4170:
        /* <DEDUP_REMOVED lines=21> */
.L_x_4197:
[----:B------:R-:W-:Y:S01]  /*9be0*/  PRMT R4, RZ, 0x5410, R4 ;  /* 0x00005410ff047816 */ /* 0x000fe20000000004 */
[----:B------:R-:W-:-:S05]  /*9bf0*/  IMAD.MOV.U32 R29, RZ, RZ, R19 ;  /* 0x000000ffff1d7224 */ /* 0x000fca00078e0013 */
[----:B------:R-:W0:Y:S02]  /*9c00*/  F2I.U64.TRUNC R4, R4 ;  /* 0x0000000400047311 */ /* 0x000e24000020d800 */
[----:B0-----:R0:W-:Y:S01]  /*9c10*/  STG.E.64 [R2.64], R4 ;  /* 0x0000000402007986 */ /* 0x0011e2000c101b24 */
[----:B------:R-:W-:Y:S05]  /*9c20*/  BRA `(.L_x_4165) ;  /* 0x0000004000007947 */ /* 0x000fea0003800000 */
.L_x_4196:
[----:B------:R-:W-:Y:S01]  /*9c30*/  PRMT R4, RZ, 0x5410, R4 ;  /* 0x00005410ff047816 */ /* 0x000fe20000000004 */
[----:B------:R-:W-:-:S03]  /*9c40*/  IMAD.MOV.U32 R29, RZ, RZ, R19 ;  /* 0x000000ffff1d7224 */ /* 0x000fc600078e0013 */
[----:B------:R-:W0:Y:S02]  /*9c50*/  F2I.FTZ.U32.TRUNC.NTZ R5, R4 ;  /* 0x0000000400057305 */ /* 0x000e24000021f000 */
[----:B0-----:R0:W-:Y:S02]  /*9c60*/  STG.E [R2.64], R5 ;  /* 0x0000000502007986 */ /* 0x0011e4000c101924 */
.L_x_4165:
[----:B------:R-:W-:Y:S05]  /*9c70*/  BSYNC B6 ;  /* 0x0000000000067941 */ /* 0x000fea0003800000 */
.L_x_4164:
        /* <DEDUP_REMOVED lines=23> */
.L_x_4203:
[----:B------:R-:W-:-:S06]  /*9df0*/  PRMT R5, RZ, 0x5410, R24 ;  /* 0x00005410ff057816 */ /* 0x000fcc0000000018 */
[----:B------:R-:W0:Y:S02]  /*9e00*/  F2I.S64.TRUNC R4, R5 ;  /* 0x0000000500047311 */ /* 0x000e24000020d900 */
[----:B0-----:R0:W-:Y:S01]  /*9e10*/  STG.E.U8 [R2.64], R4 ;  /* 0x0000000402007986 */ /* 0x0011e2000c101124 */
[----:B------:R-:W-:Y:S05]  /*9e20*/  BRA `(.L_x_4205) ;  /* 0x00000e4000007947 */ /* 0x000fea0003800000 */
.L_x_4202:
        /* <DEDUP_REMOVED lines=10> */
.L_x_4207:
[----:B------:R-:W-:-:S04]  /*9ed0*/  PRMT R24, RZ, 0x5410, R24 ;  /* 0x00005410ff187816 */ /* 0x000fc80000000018 */
[----:B------:R-:W0:Y:S02]  /*9ee0*/  F2I.FTZ.TRUNC.NTZ R5, R24 ;  /* 0x0000001800057305 */ /* 0x000e24000021f100 */
[----:B0-----:R0:W-:Y:S01]  /*9ef0*/  STG.E [R2.64], R5 ;  /* 0x0000000502007986 */ /* 0x0011e2000c101924 */
[----:B------:R-:W-:Y:S05]  /*9f00*/  BRA `(.L_x_4205) ;  /* 0x00000d6000007947 */ /* 0x000fea0003800000 */
.L_x_4206:
[----:B------:R-:W-:-:S04]  /*9f10*/  PRMT R24, RZ, 0x5410, R24 ;  /* 0x00005410ff187816 */ /* 0x000fc80000000018 */
[----:B------:R-:W0:Y:S02]  /*9f20*/  F2I.FTZ.TRUNC.NTZ R5, R24 ;  /* 0x0000001800057305 */ /* 0x000e24000021f100 */
[----:B0-----:R0:W-:Y:S01]  /*9f30*/  STG.E.U16 [R2.64], R5 ;  /* 0x0000000502007986 */ /* 0x0011e2000c101524 */
[----:B------:R-:W-:Y:S05]  /*9f40*/  BRA `(.L_x_4205) ;  /* 0x00000d2000007947 */ /* 0x000fea0003800000 */
.L_x_4201:
        /* <DEDUP_REMOVED lines=9> */
.L_x_4209:
[----:B------:R-:W-:-:S04]  /*9fe0*/  PRMT R0, RZ, 0x5410, R24 ;  /* 0x00005410ff007816 */ /* 0x000fc80000000018 */
[----:B------:R-:W-:-:S05]  /*9ff0*/  F2FP.PACK_AB R0, RZ, R0 ;  /* 0x00000000ff00723e */ /* 0x000fca00000000ff */
[----:B------:R0:W-:Y:S01]  /*a000*/  STG.E.U16 [R2.64], R0 ;  /* 0x0000000002007986 */ /* 0x0001e2000c101524 */
[----:B------:R-:W-:Y:S05]  /*a010*/  BRA `(.L_x_4205) ;  /* 0x00000c5000007947 */ /* 0x000fea0003800000 */
.L_x_4208:
        /* <DEDUP_REMOVED lines=10> */
.L_x_4211:
[----:B------:R-:W-:-:S04]  /*a0c0*/  PRMT R24, RZ, 0x5410, R24 ;  /* 0x00005410ff187816 */ /* 0x000fc80000000018 */
[----:B------:R-:W-:-:S04]  /*a0d0*/  F2FP.PACK_AB R5, RZ, R24 ;  /* 0x00000018ff05723e */ /* 0x000fc800000000ff */
[----:B------:R-:W-:-:S05]  /*a0e0*/  PRMT R5, R5, 0x5410, RZ ;  /* 0x0000541005057816 */ /* 0x000fca00000000ff */
[----:B------:R0:W-:Y:S01]  /*a0f0*/  STG.E [R2.64], R5 ;  /* 0x0000000502007986 */ /* 0x0001e2000c101924 */
[----:B------:R-:W-:Y:S05]  /*a100*/  BRA `(.L_x_4205) ;  /* 0x00000b6000007947 */ /* 0x000fea0003800000 */
.L_x_4210:
[----:B------:R-:W-:-:S05]  /*a110*/  PRMT R4, RZ, 0x5410, R24 ;  /* 0x00005410ff047816 */ /* 0x000fca0000000018 */
[----:B------:R-:W-:-:S06]  /*a120*/  FMUL.FTZ R4, R4, 1 ;  /* 0x3f80000004047820 */ /* 0x000fcc0000410000 */
[----:B------:R-:W0:Y:S02]  /*a130*/  F2F.F64.F32 R4, R4 ;  /* 0x0000000400047310 */ /* 0x000e240000201800 */
[----:B0-----:R0:W-:Y:S01]  /*a140*/  STG.E.64 [R2.64], R4 ;  /* 0x0000000402007986 */ /* 0x0011e2000c101b24 */
[----:B------:R-:W-:Y:S05]  /*a150*/  BRA `(.L_x_4205) ;  /* 0x00000b1000007947 */ /* 0x000fea0003800000 */
.L_x_4200:
        /* <DEDUP_REMOVED lines=13> */
.L_x_4214:
[----:B------:R-:W-:Y:S01]  /*a230*/  PRMT R24, RZ, 0x5410, R24 ;  /* 0x00005410ff187816 */ /* 0x000fe20000000018 */
[----:B------:R-:W-:-:S04]  /*a240*/  CS2R R6, SRZ ;  /* 0x0000000000067805 */ /* 0x000fc8000001ff00 */
[----:B------:R-:W-:-:S06]  /*a250*/  FMUL.FTZ R4, R24, 1 ;  /* 0x3f80000018047820 */ /* 0x000fcc0000410000 */
[----:B------:R-:W0:Y:S02]  /*a260*/  F2F.F64.F32 R4, R4 ;  /* 0x0000000400047310 */ /* 0x000e240000201800 */
[----:B0-----:R0:W-:Y:S01]  /*a270*/  STG.E.128 [R2.64], R4 ;  /* 0x0000000402007986 */ /* 0x0011e2000c101d24 */
[----:B------:R-:W-:Y:S05]  /*a280*/  BRA `(.L_x_4205) ;  /* 0x000009e000007947 */ /* 0x000fea0003800000 */
.L_x_4213:
        /* <DEDUP_REMOVED lines=21> */
.L_x_4218:
[----:B------:R-:W-:Y:S05]  /*a3e0*/  BSYNC B0 ;  /* 0x0000000000007941 */ /* 0x000fea0003800000 */
.L_x_4217:
[----:B------:R-:W-:-:S05]  /*a3f0*/  LOP3.LUT R5, R0, R5, RZ, 0xfc, !PT ;  /* 0x0000000500057212 */ /* 0x000fca00078efcff */
[----:B------:R0:W-:Y:S01]  /*a400*/  STG.E.U8 [R2.64], R5 ;  /* 0x0000000502007986 */ /* 0x0001e2000c101124 */
[----:B------:R-:W-:Y:S05]  /*a410*/  BRA `(.L_x_4205) ;  /* 0x0000085000007947 */ /* 0x000fea0003800000 */
.L_x_4216:
        /* <DEDUP_REMOVED lines=13> */
.L_x_4220:
[----:B------:R-:W-:Y:S01]  /*a4f0*/  IMAD.MOV.U32 R0, RZ, RZ, 0x7f ;  /* 0x0000007fff007424 */ /* 0x000fe200078e00ff */
[----:B------:R-:W-:-:S04]  /*a500*/  ISETP.GT.U32.AND P0, PT, R4, 0x7f800000, PT ;  /* 0x7f8000000400780c */ /* 0x000fc80003f04070 */
[----:B------:R-:W-:-:S04]  /*a510*/  SEL R0, R0, 0x7c, P0 ;  /* 0x0000007c00007807 */ /* 0x000fc80000000000 */
.L_x_4221:
[----:B------:R-:W-:Y:S05]  /*a520*/  BSYNC B0 ;  /* 0x0000000000007941 */ /* 0x000fea0003800000 */
.L_x_4219:
[----:B------:R-:W-:-:S04]  /*a530*/  LOP3.LUT R4, R5, 0x80000000, RZ, 0xc0, !PT ;  /* 0x8000000005047812 */ /* 0x000fc800078ec0ff */
[----:B------:R-:W-:-:S04]  /*a540*/  SHF.R.U32.HI R5, RZ, 0x18, R4 ;  /* 0x00000018ff057819 */ /* 0x000fc80000011604 */
[----:B------:R-:W-:-:S05]  /*a550*/  LOP3.LUT R5, R0, R5, RZ, 0xfc, !PT ;  /* 0x0000000500057212 */ /* 0x000fca00078efcff */
[----:B------:R0:W-:Y:S01]  /*a560*/  STG.E.U8 [R2.64], R5 ;  /* 0x0000000502007986 */ /* 0x0001e2000c101124 */
[----:B------:R-:W-:Y:S05]  /*a570*/  BRA `(.L_x_4205) ;  /* 0x000006f000007947 */ /* 0x000fea0003800000 */
.L_x_4215:
[----:B------:R0:W-:Y:S01]  /*a580*/  STG.E.U16 [R2.64], R24 ;  /* 0x0000001802007986 */ /* 0x0001e2000c101524 */
[----:B------:R-:W-:Y:S05]  /*a590*/  BRA `(.L_x_4205) ;  /* 0x000006d000007947 */ /* 0x000fea0003800000 */
.L_x_4212:
        /* <DEDUP_REMOVED lines=12> */
.L_x_4224:
        /* <DEDUP_REMOVED lines=17> */
.L_x_4227:
[----:B------:R-:W-:-:S04]  /*a770*/  LOP3.LUT R0, R7, 0x80000000, RZ, 0xc0, !PT ;  /* 0x8000000007007812 */ /* 0x000fc800078ec0ff */
[----:B------:R-:W-:-:S04]  /*a780*/  SHF.R.U32.HI R5, RZ, 0x18, R0 ;  /* 0x00000018ff057819 */ /* 0x000fc80000011600 */
[----:B------:R-:W-:-:S04]  /*a790*/  LOP3.LUT R4, R4, R5, RZ, 0xfc, !PT ;  /* 0x0000000504047212 */ /* 0x000fc800078efcff */
[----:B------:R-:W-:Y:S02]  /*a7a0*/  PRMT R0, R4, 0x7610, R0 ;  /* 0x0000761004007816 */ /* 0x000fe40000000000 */
.L_x_4226:
[----:B------:R-:W-:Y:S05]  /*a7b0*/  BSYNC B0 ;  /* 0x0000000000007941 */ /* 0x000fea0003800000 */
.L_x_4225:
[----:B------:R0:W-:Y:S01]  /*a7c0*/  STG.E.U8 [R2.64], R0 ;  /* 0x0000000002007986 */ /* 0x0001e2000c101124 */
[----:B------:R-:W-:Y:S05]  /*a7d0*/  BRA `(.L_x_4205) ;  /* 0x0000049000007947 */ /* 0x000fea0003800000 */
.L_x_4223:
        /* <DEDUP_REMOVED lines=17> */
.L_x_4230:
[----:B------:R-:W-:-:S04]  /*a8f0*/  LOP3.LUT R0, R7, 0x80000000, RZ, 0xc0, !PT ;  /* 0x8000000007007812 */ /* 0x000fc800078ec0ff */
[----:B------:R-:W-:-:S04]  /*a900*/  SHF.R.U32.HI R5, RZ, 0x18, R0 ;  /* 0x00000018ff057819 */ /* 0x000fc80000011600 */
[----:B------:R-:W-:-:S04]  /*a910*/  LOP3.LUT R4, R4, R5, RZ, 0xfc, !PT ;  /* 0x0000000504047212 */ /* 0x000fc800078efcff */
[----:B------:R-:W-:Y:S02]  /*a920*/  PRMT R0, R4, 0x7610, R0 ;  /* 0x0000761004007816 */ /* 0x000fe40000000000 */
.L_x_4229:
[----:B------:R-:W-:Y:S05]  /*a930*/  BSYNC B0 ;  /* 0x0000000000007941 */ /* 0x000fea0003800000 */
.L_x_4228:
[----:B------:R0:W-:Y:S01]  /*a940*/  STG.E.U8 [R2.64], R0 ;  /* 0x0000000002007986 */ /* 0x0001e2000c101124 */
[----:B------:R-:W-:Y:S05]  /*a950*/  BRA `(.L_x_4205) ;  /* 0x0000031000007947 */ /* 0x000fea0003800000 */
.L_x_4222:
        /* <DEDUP_REMOVED lines=22> */
.L_x_4204:
        /* <DEDUP_REMOVED lines=20> */
.L_x_4232:
[----:B------:R-:W-:-:S06]  /*ac00*/  PRMT R4, RZ, 0x5410, R24 ;  /* 0x00005410ff047816 */ /* 0x000fcc0000000018 */
[----:B------:R-:W0:Y:S02]  /*ac10*/  F2I.U64.TRUNC R4, R4 ;  /* 0x0000000400047311 */ /* 0x000e24000020d800 */
[----:B0-----:R0:W-:Y:S01]  /*ac20*/  STG.E.64 [R2.64], R4 ;  /* 0x0000000402007986 */ /* 0x0011e2000c101b24 */
[----:B------:R-:W-:Y:S05]  /*ac30*/  BRA `(.L_x_4205) ;  /* 0x0000003000007947 */ /* 0x000fea0003800000 */
.L_x_4231:
[----:B------:R-:W-:-:S04]  /*ac40*/  PRMT R24, RZ, 0x5410, R24 ;  /* 0x00005410ff187816 */ /* 0x000fc80000000018 */
[----:B------:R-:W0:Y:S02]  /*ac50*/  F2I.FTZ.U32.TRUNC.NTZ R5, R24 ;  /* 0x0000001800057305 */ /* 0x000e24000021f000 */
[----:B0-----:R0:W-:Y:S02]  /*ac60*/  STG.E [R2.64], R5 ;  /* 0x0000000502007986 */ /* 0x0011e4000c101924 */
.L_x_4205:
        /* <DEDUP_REMOVED lines=23> */
.L_x_4236:
[----:B------:R-:W-:-:S06]  /*ade0*/  PRMT R5, RZ, 0x5410, R18 ;  /* 0x00005410ff057816 */ /* 0x000fcc0000000012 */
[----:B------:R-:W0:Y:S02]  /*adf0*/  F2I.S64.TRUNC R4, R5 ;  /* 0x0000000500047311 */ /* 0x000e24000020d900 */
[----:B0-----:R0:W-:Y:S01]  /*ae00*/  STG.E.U8 [R2.64], R4 ;  /* 0x0000000402007986 */ /* 0x0011e2000c101124 */
[----:B------:R-:W-:Y:S05]  /*ae10*/  BRA `(.L_x_4238) ;  /* 0x00000e4000007947 */ /* 0x000fea0003800000 */
.L_x_4235:
        /* <DEDUP_REMOVED lines=10> */
.L_x_4240:
[----:B------:R-:W-:-:S04]  /*aec0*/  PRMT R18, RZ, 0x5410, R18 ;  /* 0x00005410ff127816 */ /* 0x000fc80000000012 */
[----:B------:R-:W0:Y:S02]  /*aed0*/  F2I.FTZ.TRUNC.NTZ R5, R18 ;  /* 0x0000001200057305 */ /* 0x000e24000021f100 */
[----:B0-----:R0:W-:Y:S01]  /*aee0*/  STG.E [R2.64], R5 ;  /* 0x0000000502007986 */ /* 0x0011e2000c101924 */
[----:B------:R-:W-:Y:S05]  /*aef0*/  BRA `(.L_x_4238) ;  /* 0x00000d6000007947 */ /* 0x000fea0003800000 */
.L_x_4239:
[----:B------:R-:W-:-:S04]  /*af00*/  PRMT R18, RZ, 0x5410, R18 ;  /* 0x00005410ff127816 */ /* 0x000fc80000000012 */
[----:B------:R-:W0:Y:S02]  /*af10*/  F2I.FTZ.TRUNC.NTZ R5, R18 ;  /* 0x0000001200057305 */ /* 0x000e24000021f100 */
[----:B0-----:R0:W-:Y:S01]  /*af20*/  STG.E.U16 [R2.64], R5 ;  /* 0x0000000502007986 */ /* 0x0011e2000c101524 */
[----:B------:R-:W-:Y:S05]  /*af30*/  BRA `(.L_x_4238) ;  /* 0x00000d2000007947 */ /* 0x000fea0003800000 */
.L_x_4234:
        /* <DEDUP_REMOVED lines=9> */
.L_x_4242:
[----:B------:R-:W-:-:S04]  /*afd0*/  PRMT R0, RZ, 0x5410, R18 ;  /* 0x00005410ff007816 */ /* 0x000fc80000000012 */
[----:B------:R-:W-:-:S05]  /*afe0*/  F2FP.PACK_AB R0, RZ, R0 ;  /* 0x00000000ff00723e */ /* 0x000fca00000000ff */
[----:B------:R0:W-:Y:S01]  /*aff0*/  STG.E.U16 [R2.64], R0 ;  /* 0x0000000002007986 */ /* 0x0001e2000c101524 */
[----:B------:R-:W-:Y:S05]  /*b000*/  BRA `(.L_x_4238) ;  /* 0x00000c5000007947 */ /* 0x000fea0003800000 */
.L_x_4241:
        /* <DEDUP_REMOVED lines=10> */
.L_x_4244:
[----:B------:R-:W-:-:S04]  /*b0b0*/  PRMT R18, RZ, 0x5410, R18 ;  /* 0x00005410ff127816 */ /* 0x000fc80000000012 */
[----:B------:R-:W-:-:S04]  /*b0c0*/  F2FP.PACK_AB R5, RZ, R18 ;  /* 0x00000012ff05723e */ /* 0x000fc800000000ff */
[----:B------:R-:W-:-:S05]  /*b0d0*/  PRMT R5, R5, 0x5410, RZ ;  /* 0x0000541005057816 */ /* 0x000fca00000000ff */
[----:B------:R0:W-:Y:S01]  /*b0e0*/  STG.E [R2.64], R5 ;  /* 0x0000000502007986 */ /* 0x0001e2000c101924 */
[----:B------:R-:W-:Y:S05]  /*b0f0*/  BRA `(.L_x_4238) ;  /* 0x00000b6000007947 */ /* 0x000fea0003800000 */
.L_x_4243:
[----:B------:R-:W-:-:S05]  /*b100*/  PRMT R4, RZ, 0x5410, R18 ;  /* 0x00005410ff047816 */ /* 0x000fca0000000012 */
[----:B------:R-:W-:-:S06]  /*b110*/  FMUL.FTZ R4, R4, 1 ;  /* 0x3f80000004047820 */ /* 0x000fcc0000410000 */
[----:B------:R-:W0:Y:S02]  /*b120*/  F2F.F64.F32 R4, R4 ;  /* 0x0000000400047310 */ /* 0x000e240000201800 */
[----:B0-----:R0:W-:Y:S01]  /*b130*/  STG.E.64 [R2.64], R4 ;  /* 0x0000000402007986 */ /* 0x0011e2000c101b24 */
[----:B------:R-:W-:Y:S05]  /*b140*/  BRA `(.L_x_4238) ;  /* 0x00000b1000007947 */ /* 0x000fea0003800000 */
.L_x_4233:
        /* <DEDUP_REMOVED lines=13> */
.L_x_4247:
[----:B------:R-:W-:Y:S01]  /*b220*/  PRMT R18, RZ, 0x5410, R18 ;  /* 0x00005410ff127816 */ /* 0x000fe20000000012 */
[----:B------:R-:W-:-:S04]  /*b230*/  CS2R R6, SRZ ;  /* 0x0000000000067805 */ /* 0x000fc8000001ff00 */
[----:B------:R-:W-:-:S06]  /*b240*/  FMUL.FTZ R4, R18, 1 ;  /* 0x3f80000012047820 */ /* 0x000fcc0000410000 */
[----:B------:R-:W0:Y:S02]  /*b250*/  F2F.F64.F32 R4, R4 ;  /* 0x0000000400047310 */ /* 0x000e240000201800 */
[----:B0-----:R0:W-:Y:S01]  /*b260*/  STG.E.128 [R2.64], R4 ;  /* 0x0000000402007986 */ /* 0x0011e2000c101d24 */
[----:B------:R-:W-:Y:S05]  /*b270*/  BRA `(.L_x_4238) ;  /* 0x000009e000007947 */ /* 0x000fea0003800000 */
.L_x_4246:
        /* <DEDUP_REMOVED lines=21> */
.L_x_4251:
[----:B------:R-:W-:Y:S05]  /*b3d0*/  BSYNC B0 ;  /* 0x0000000000007941 */ /* 0x000fea0003800000 */
.L_x_4250:
[----:B------:R-:W-:-:S05]  /*b3e0*/  LOP3.LUT R5, R0, R5, RZ, 0xfc, !PT ;  /* 0x0000000500057212 */ /* 0x000fca00078efcff */
[----:B------:R0:W-:Y:S01]  /*b3f0*/  STG.E.U8 [R2.64], R5 ;  /* 0x0000000502007986 */ /* 0x0001e2000c101124 */
[----:B------:R-:W-:Y:S05]  /*b400*/  BRA `(.L_x_4238) ;  /* 0x0000085000007947 */ /* 0x000fea0003800000 */
.L_x_4249:
        /* <DEDUP_REMOVED lines=13> */
.L_x_4253:
[----:B------:R-:W-:Y:S01]  /*b4e0*/  IMAD.MOV.U32 R0, RZ, RZ, 0x7f ;  /* 0x0000007fff007424 */ /* 0x000fe200078e00ff */
[----:B------:R-:W-:-:S04]  /*b4f0*/  ISETP.GT.U32.AND P0, PT, R4, 0x7f800000, PT ;  /* 0x7f8000000400780c */ /* 0x000fc80003f04070 */
[----:B------:R-:W-:-:S04]  /*b500*/  SEL R0, R0, 0x7c, P0 ;  /* 0x0000007c00007807 */ /* 0x000fc80000000000 */
.L_x_4254:
[----:B------:R-:W-:Y:S05]  /*b510*/  BSYNC B0 ;  /* 0x0000000000007941 */ /* 0x000fea0003800000 */
.L_x_4252:
[----:B------:R-:W-:-:S04]  /*b520*/  LOP3.LUT R4, R5, 0x80000000, RZ, 0xc0, !PT ;  /* 0x8000000005047812 */ /* 0x000fc800078ec0ff */
[----:B------:R-:W-:-:S04]  /*b530*/  SHF.R.U32.HI R5, RZ, 0x18, R4 ;  /* 0x00000018ff057819 */ /* 0x000fc80000011604 */
[----:B------:R-:W-:-:S05]  /*b540*/  LOP3.LUT R5, R0, R5, RZ, 0xfc, !PT ;  /* 0x0000000500057212 */ /* 0x000fca00078efcff */
[----:B------:R0:W-:Y:S01]  /*b550*/  STG.E.U8 [R2.64], R5 ;  /* 0x0000000502007986 */ /* 0x0001e2000c101124 */
[----:B------:R-:W-:Y:S05]  /*b560*/  BRA `(.L_x_4238) ;  /* 0x000006f000007947 */ /* 0x000fea0003800000 */
.L_x_4248:
[----:B------:R0:W-:Y:S01]  /*b570*/  STG.E.U16 [R2.64], R18 ;  /* 0x0000001202007986 */ /* 0x0001e2000c101524 */
[----:B------:R-:W-:Y:S05]  /*b580*/  BRA `(.L_x_4238) ;  /* 0x000006d000007947 */ /* 0x000fea0003800000 */
.L_x_4245:
        /* <DEDUP_REMOVED lines=12> */
.L_x_4257:
        /* <DEDUP_REMOVED lines=17> */
.L_x_4260:
[----:B------:R-:W-:-:S04]  /*b760*/  LOP3.LUT R0, R7, 0x80000000, RZ, 0xc0, !PT ;  /* 0x8000000007007812 */ /* 0x000fc800078ec0ff */
[----:B------:R-:W-:-:S04]  /*b770*/  SHF.R.U32.HI R5, RZ, 0x18, R0 ;  /* 0x00000018ff057819 */ /* 0x000fc80000011600 */
[----:B------:R-:W-:-:S04]  /*b780*/  LOP3.LUT R4, R4, R5, RZ, 0xfc, !PT ;  /* 0x0000000504047212 */ /* 0x000fc800078efcff */
[----:B------:R-:W-:Y:S02]  /*b790*/  PRMT R0, R4, 0x7610, R0 ;  /* 0x0000761004007816 */ /* 0x000fe40000000000 */
.L_x_4259:
[----:B------:R-:W-:Y:S05]  /*b7a0*/  BSYNC B0 ;  /* 0x0000000000007941 */ /* 0x000fea0003800000 */
.L_x_4258:
[----:B------:R0:W-:Y:S01]  /*b7b0*/  STG.E.U8 [R2.64], R0 ;  /* 0x0000000002007986 */ /* 0x0001e2000c101124 */
[----:B------:R-:W-:Y:S05]  /*b7c0*/  BRA `(.L_x_4238) ;  /* 0x0000049000007947 */ /* 0x000fea0003800000 */
.L_x_4256:
        /* <DEDUP_REMOVED lines=17> */
.L_x_4263:
[----:B------:R-:W-:-:S04]  /*b8e0*/  LOP3.LUT R0, R7, 0x80000000, RZ, 0xc0, !PT ;  /* 0x8000000007007812 */ /* 0x000fc800078ec0ff */
[----:B------:R-:W-:-:S04]  /*b8f0*/  SHF.R.U32.HI R5, RZ, 0x18, R0 ;  /* 0x00000018ff057819 */ /* 0x000fc80000011600 */
[----:B------:R-:W-:-:S04]  /*b900*/  LOP3.LUT R4, R4, R5, RZ, 0xfc, !PT ;  /* 0x0000000504047212 */ /* 0x000fc800078efcff */
[----:B------:R-:W-:Y:S02]  /*b910*/  PRMT R0, R4, 0x7610, R0 ;  /* 0x0000761004007816 */ /* 0x000fe40000000000 */
.L_x_4262:
[----:B------:R-:W-:Y:S05]  /*b920*/  BSYNC B0 ;  /* 0x0000000000007941 */ /* 0x000fea0003800000 */
.L_x_4261:
[----:B------:R0:W-:Y:S01]  /*b930*/  STG.E.U8 [R2.64], R0 ;  /* 0x0000000002007986 */ /* 0x0001e2000c101124 */
[----:B------:R-:W-:Y:S05]  /*b940*/  BRA `(.L_x_4238) ;  /* 0x0000031000007947 */ /* 0x000fea0003800000 */
.L_x_4255:
        /* <DEDUP_REMOVED lines=22> */
.L_x_4237:
        /* <DEDUP_REMOVED lines=20> */
.L_x_4265:
[----:B------:R-:W-:-:S06]  /*bbf0*/  PRMT R4, RZ, 0x5410, R18 ;  /* 0x00005410ff047816 */ /* 0x000fcc0000000012 */
[----:B------:R-:W0:Y:S02]  /*bc00*/  F2I.U64.TRUNC R4, R4 ;  /* 0x0000000400047311 */ /* 0x000e24000020d800 */
[----:B0-----:R0:W-:Y:S01]  /*bc10*/  STG.E.64 [R2.64], R4 ;  /* 0x0000000402007986 */ /* 0x0011e2000c101b24 */
[----:B------:R-:W-:Y:S05]  /*bc20*/  BRA `(.L_x_4238) ;  /* 0x0000003000007947 */ /* 0x000fea0003800000 */
.L_x_4264:
[----:B------:R-:W-:-:S04]  /*bc30*/  PRMT R18, RZ, 0x5410, R18 ;  /* 0x00005410ff127816 */ /* 0x000fc80000000012 */
[----:B------:R-:W0:Y:S02]  /*bc40*/  F2I.FTZ.U32.TRUNC.NTZ R5, R18 ;  /* 0x0000001200057305 */ /* 0x000e24000021f000 */
[----:B0-----:R0:W-:Y:S02]  /*bc50*/  STG.E [R2.64], R5 ;  /* 0x0000000502007986 */ /* 0x0011e4000c101924 */
.L_x_4238:
[----:B------:R-:W-:Y:S02]  /*bc60*/  IADD3 R29, R29, 0x80, RZ ;  /* 0x000000801d1d7810 */ /* 0x000fe40007ffe0ff */
.L_x_4199:
[----:B------:R-:W-:Y:S05]  /*bc70*/  BSYNC B6 ;  /* 0x0000000000067941 */ /* 0x000fea0003800000 */
.L_x_4198:
        /* <DEDUP_REMOVED lines=21> */
.L_x_4269:
[----:B------:R-:W-:-:S06]  /*bdd0*/  PRMT R5, RZ, 0x5410, R23 ;  /* 0x00005410ff057816 */ /* 0x000fcc0000000017 */
[----:B------:R-:W0:Y:S02]  /*bde0*/  F2I.S64.TRUNC R4, R5 ;  /* 0x0000000500047311 */ /* 0x000e24000020d900 */
[----:B0-----:R-:W-:Y:S01]  /*bdf0*/  STG.E.U8 [R2.64], R4 ;  /* 0x0000000402007986 */ /* 0x001fe2000c101124 */
[----:B------:R-:W-:Y:S05]  /*be00*/  EXIT ;  /* 0x000000000000794d */ /* 0x000fea0003800000 */
.L_x_4268:
        /* <DEDUP_REMOVED lines=10> */
.L_x_4272:
[----:B------:R-:W-:-:S06]  /*beb0*/  PRMT R23, RZ, 0x5410, R23 ;  /* 0x00005410ff177816 */ /* 0x000fcc0000000017 */
[----:B------:R-:W0:Y:S02]  /*bec0*/  F2I.FTZ.TRUNC.NTZ R23, R23 ;  /* 0x0000001700177305 */ /* 0x000e24000021f100 */
[----:B0-----:R-:W-:Y:S01]  /*bed0*/  STG.E [R2.64], R23 ;  /* 0x0000001702007986 */ /* 0x001fe2000c101924 */
[----:B------:R-:W-:Y:S05]  /*bee0*/  EXIT ;  /* 0x000000000000794d */ /* 0x000fea0003800000 */
.L_x_4271:
[----:B------:R-:W-:-:S06]  /*bef0*/  PRMT R23, RZ, 0x5410, R23 ;  /* 0x00005410ff177816 */ /* 0x000fcc0000000017 */
[----:B------:R-:W0:Y:S02]  /*bf00*/  F2I.FTZ.TRUNC.NTZ R23, R23 ;  /* 0x0000001700177305 */ /* 0x000e24000021f100 */
[----:B0-----:R-:W-:Y:S01]  /*bf10*/  STG.E.U16 [R2.64], R23 ;  /* 0x0000001702007986 */ /* 0x001fe2000c101524 */
[----:B------:R-:W-:Y:S05]  /*bf20*/  EXIT ;  /* 0x000000000000794d */ /* 0x000fea0003800000 */
.L_x_4267:
        /* <DEDUP_REMOVED lines=9> */
.L_x_4274:
[----:B------:R-:W-:-:S04]  /*bfc0*/  PRMT R0, RZ, 0x5410, R23 ;  /* 0x00005410ff007816 */ /* 0x000fc80000000017 */
[----:B------:R-:W-:-:S05]  /*bfd0*/  F2FP.PACK_AB R0, RZ, R0 ;  /* 0x00000000ff00723e */ /* 0x000fca00000000ff */
[----:B------:R-:W-:Y:S01]  /*bfe0*/  STG.E.U16 [R2.64], R0 ;  /* 0x0000000002007986 */ /* 0x000fe2000c101524 */
[----:B------:R-:W-:Y:S05]  /*bff0*/  EXIT ;  /* 0x000000000000794d */ /* 0x000fea0003800000 */
.L_x_4273:
        /* <DEDUP_REMOVED lines=10> */
.L_x_4276:
[----:B------:R-:W-:-:S04]  /*c0a0*/  PRMT R23, RZ, 0x5410, R23 ;  /* 0x00005410ff177816 */ /* 0x000fc80000000017 */
[----:B------:R-:W-:-:S04]  /*c0b0*/  F2FP.PACK_AB R5, RZ, R23 ;  /* 0x00000017ff05723e */ /* 0x000fc800000000ff */
[----:B------:R-:W-:-:S05]  /*c0c0*/  PRMT R5, R5, 0x5410, RZ ;  /* 0x0000541005057816 */ /* 0x000fca00000000ff */
[----:B------:R-:W-:Y:S01]  /*c0d0*/  STG.E [R2.64], R5 ;  /* 0x0000000502007986 */ /* 0x000fe2000c101924 */
[----:B------:R-:W-:Y:S05]  /*c0e0*/  EXIT ;  /* 0x000000000000794d */ /* 0x000fea0003800000 */
.L_x_4275:
[----:B------:R-:W-:-:S05]  /*c0f0*/  PRMT R4, RZ, 0x5410, R23 ;  /* 0x00005410ff047816 */ /* 0x000fca0000000017 */
[----:B------:R-:W-:-:S06]  /*c100*/  FMUL.FTZ R4, R4, 1 ;  /* 0x3f80000004047820 */ /* 0x000fcc0000410000 */
[----:B------:R-:W0:Y:S02]  /*c110*/  F2F.F64.F32 R4, R4 ;  /* 0x0000000400047310 */ /* 0x000e240000201800 */
[----:B0-----:R-:W-:Y:S01]  /*c120*/  STG.E.64 [R2.64], R4 ;  /* 0x0000000402007986 */ /* 0x001fe2000c101b24 */
[----:B------:R-:W-:Y:S05]  /*c130*/  EXIT ;  /* 0x000000000000794d */ /* 0x000fea0003800000 */
.L_x_4266:
        /* <DEDUP_REMOVED lines=13> */
.L_x_4279:
[----:B------:R-:W-:Y:S01]  /*c210*/  PRMT R23, RZ, 0x5410, R23 ;  /* 0x00005410ff177816 */ /* 0x000fe20000000017 */
[----:B------:R-:W-:-:S04]  /*c220*/  CS2R R6, SRZ ;  /* 0x0000000000067805 */ /* 0x000fc8000001ff00 */
[----:B------:R-:W-:-:S06]  /*c230*/  FMUL.FTZ R4, R23, 1 ;  /* 0x3f80000017047820 */ /* 0x000fcc0000410000 */
[----:B------:R-:W0:Y:S02]  /*c240*/  F2F.F64.F32 R4, R4 ;  /* 0x0000000400047310 */ /* 0x000e240000201800 */
[----:B0-----:R-:W-:Y:S01]  /*c250*/  STG.E.128 [R2.64], R4 ;  /* 0x0000000402007986 */ /* 0x001fe2000c101d24 */
[----:B------:R-:W-:Y:S05]  /*c260*/  EXIT ;  /* 0x000000000000794d */ /* 0x000fea0003800000 */
.L_x_4278:
        /* <DEDUP_REMOVED lines=21> */
.L_x_4283:
[----:B------:R-:W-:Y:S05]  /*c3c0*/  BSYNC B0 ;  /* 0x0000000000007941 */ /* 0x000fea0003800000 */
.L_x_4282:
[----:B------:R-:W-:-:S05]  /*c3d0*/  LOP3.LUT R5, R0, R5, RZ, 0xfc, !PT ;  /* 0x0000000500057212 */ /* 0x000fca00078efcff */
[----:B------:R-:W-:Y:S01]  /*c3e0*/  STG.E.U8 [R2.64], R5 ;  /* 0x0000000502007986 */ /* 0x000fe2000c101124 */
[----:B------:R-:W-:Y:S05]  /*c3f0*/  EXIT ;  /* 0x000000000000794d */ /* 0x000fea0003800000 */
.L_x_4281:
        /* <DEDUP_REMOVED lines=13> */
.L_x_4285:
[----:B------:R-:W-:Y:S01]  /*c4d0*/  IMAD.MOV.U32 R0, RZ, RZ, 0x7f ;  /* 0x0000007fff007424 */ /* 0x000fe200078e00ff */
[----:B------:R-:W-:-:S04]  /*c4e0*/  ISETP.GT.U32.AND P0, PT, R4, 0x7f800000, PT ;  /* 0x7f8000000400780c */ /* 0x000fc80003f04070 */
[----:B------:R-:W-:-:S04]  /*c4f0*/  SEL R0, R0, 0x7c, P0 ;  /* 0x0000007c00007807 */ /* 0x000fc80000000000 */
.L_x_4286:
[----:B------:R-:W-:Y:S05]  /*c500*/  BSYNC B0 ;  /* 0x0000000000007941 */ /* 0x000fea0003800000 */
.L_x_4284:
[----:B------:R-:W-:-:S04]  /*c510*/  LOP3.LUT R4, R23, 0x80000000, RZ, 0xc0, !PT ;  /* 0x8000000017047812 */ /* 0x000fc800078ec0ff */
[----:B------:R-:W-:-:S04]  /*c520*/  SHF.R.U32.HI R5, RZ, 0x18, R4 ;  /* 0x00000018ff057819 */ /* 0x000fc80000011604 */
[----:B------:R-:W-:-:S05]  /*c530*/  LOP3.LUT R5, R0, R5, RZ, 0xfc, !PT ;  /* 0x0000000500057212 */ /* 0x000fca00078efcff */
[----:B------:R-:W-:Y:S01]  /*c540*/  STG.E.U8 [R2.64], R5 ;  /* 0x0000000502007986 */ /* 0x000fe2000c101124 */
[----:B------:R-:W-:Y:S05]  /*c550*/  EXIT ;  /* 0x000000000000794d */ /* 0x000fea0003800000 */
.L_x_4280:
[----:B------:R-:W-:Y:S01]  /*c560*/  STG.E.U16 [R2.64], R23 ;  /* 0x0000001702007986 */ /* 0x000fe2000c101524 */
[----:B------:R-:W-:Y:S05]  /*c570*/  EXIT ;  /* 0x000000000000794d */ /* 0x000fea0003800000 */
.L_x_4277:
        /* <DEDUP_REMOVED lines=12> */
.L_x_4289:
        /* <DEDUP_REMOVED lines=17> */
.L_x_4292:
[----:B------:R-:W-:-:S04]  /*c750*/  LOP3.LUT R0, R23, 0x80000000, RZ, 0xc0, !PT ;  /* 0x8000000017007812 */ /* 0x000fc800078ec0ff */
[----:B------:R-:W-:-:S04]  /*c760*/  SHF.R.U32.HI R5, RZ, 0x18, R0 ;  /* 0x00000018ff057819 */ /* 0x000fc80000011600 */
[----:B------:R-:W-:-:S04]  /*c770*/  LOP3.LUT R4, R4, R5, RZ, 0xfc, !PT ;  /* 0x0000000504047212 */ /* 0x000fc800078efcff */
[----:B------:R-:W-:Y:S02]  /*c780*/  PRMT R0, R4, 0x7610, R0 ;  /* 0x0000761004007816 */ /* 0x000fe40000000000 */
.L_x_4291:
[----:B------:R-:W-:Y:S05]  /*c790*/  BSYNC B0 ;  /* 0x0000000000007941 */ /* 0x000fea0003800000 */
.L_x_4290:
[----:B------:R-:W-:Y:S01]  /*c7a0*/  STG.E.U8 [R2.64], R0 ;  /* 0x0000000002007986 */ /* 0x000fe2000c101124 */
[----:B------:R-:W-:Y:S05]  /*c7b0*/  EXIT ;  /* 0x000000000000794d */ /* 0x000fea0003800000 */
.L_x_4288:
        /* <DEDUP_REMOVED lines=17> */
.L_x_4295:
[----:B------:R-:W-:-:S04]  /*c8d0*/  LOP3.LUT R0, R23, 0x80000000, RZ, 0xc0, !PT ;  /* 0x8000000017007812 */ /* 0x000fc800078ec0ff */
[----:B------:R-:W-:-:S04]  /*c8e0*/  SHF.R.U32.HI R5, RZ, 0x18, R0 ;  /* 0x00000018ff057819 */ /* 0x000fc80000011600 */
[----:B------:R-:W-:-:S04]  /*c8f0*/  LOP3.LUT R4, R4, R5, RZ, 0xfc, !PT ;  /* 0x0000000504047212 */ /* 0x000fc800078efcff */
[----:B------:R-:W-:Y:S02]  /*c900*/  PRMT R0, R4, 0x7610, R0 ;  /* 0x0000761004007816 */ /* 0x000fe40000000000 */
.L_x_4294:
[----:B------:R-:W-:Y:S05]  /*c910*/  BSYNC B0 ;  /* 0x0000000000007941 */ /* 0x000fea0003800000 */
.L_x_4293:
[----:B------:R-:W-:Y:S01]  /*c920*/  STG.E.U8 [R2.64], R0 ;  /* 0x0000000002007986 */ /* 0x000fe2000c101124 */
[----:B------:R-:W-:Y:S05]  /*c930*/  EXIT ;  /* 0x000000000000794d */ /* 0x000fea0003800000 */
.L_x_4287:
        /* <DEDUP_REMOVED lines=22> */
.L_x_4270:
        /* <DEDUP_REMOVED lines=20> */
.L_x_4297:
[----:B------:R-:W-:-:S06]  /*cbe0*/  PRMT R4, RZ, 0x5410, R23 ;  /* 0x00005410ff047816 */ /* 0x000fcc0000000017 */
[----:B------:R-:W0:Y:S02]  /*cbf0*/  F2I.U64.TRUNC R4, R4 ;  /* 0x0000000400047311 */ /* 0x000e24000020d800 */
[----:B0-----:R-:W-:Y:S01]  /*cc00*/  STG.E.64 [R2.64], R4 ;  /* 0x0000000402007986 */ /* 0x001fe2000c101b24 */
[----:B------:R-:W-:Y:S05]  /*cc10*/  EXIT ;  /* 0x000000000000794d */ /* 0x000fea0003800000 */
.L_x_4296:
[----:B------:R-:W-:-:S06]  /*cc20*/  PRMT R23, RZ, 0x5410, R23 ;  /* 0x00005410ff177816 */ /* 0x000fcc0000000017 */
[----:B------:R-:W0:Y:S02]  /*cc30*/  F2I.FTZ.U32.TRUNC.NTZ R23, R23 ;  /* 0x0000001700177305 */ /* 0x000e24000021f000 */
[----:B0-----:R-:W-:Y:S01]  /*cc40*/  STG.E [R2.64], R23 ;  /* 0x0000001702007986 */ /* 0x001fe2000c101924 */
[----:B------:R-:W-:Y:S05]  /*cc50*/  EXIT ;  /* 0x000000000000794d */ /* 0x000fea0003800000 */
.L_x_4298:
        /* <DEDUP_REMOVED lines=10> */
.L_x_12003:


//--------------------- .text._ZN2at6native18elementwise_kernelILi128ELi4EZNS0_22gpu_kernel_impl_nocastIZZZNS0_26GeluBackwardCUDAKernelImplERNS_18TensorIteratorBaseENS0_8GeluTypeEENKUlvE_clEvENKUlvE2_clEvEUlN3c108BFloat16ES9_E_EEvS4_RKT_EUliE_EEviT1_ --------------------------
	.section	.text._ZN2at6native18elementwise_kernelILi128ELi4EZNS0_22gpu_kernel_impl_nocastIZZZNS0_26GeluBackwardCUDAKernelImplERNS_18TensorIteratorBaseENS0_8GeluTypeEENKUlvE_clEvENKUlvE2_clEvEUlN3c108BFloat16ES9_E_EEvS4_RKT_EUliE_EEviT1_,"ax",@progbits
	.sectioninfo	@"SHI_REGISTERS=12"
	.align	128
        .global         _ZN2at6native18elementwise_kernelILi128ELi4EZNS0_22gpu_kernel_impl_nocastIZZZNS0_26GeluBackwardCUDAKernelImplERNS_18TensorIteratorBaseENS0_8GeluTypeEENKUlvE_clEvENKUlvE2_clEvEUlN3c108BFloat16ES9_E_EEvS4_RKT_EUliE_EEviT1_
        .type           _ZN2at6native18elementwise_kernelILi128ELi4EZNS0_22gpu_kernel_impl_nocastIZZZNS0_26GeluBackwardCUDAKernelImplERNS_18TensorIteratorBaseENS0_8GeluTypeEENKUlvE_clEvENKUlvE2_clEvEUlN3c108BFloat16ES9_E_EEvS4_RKT_EUliE_EEviT1_,@function
        .size           _ZN2at6native18elementwise_kernelILi128ELi4EZNS0_22gpu_kernel_impl_nocastIZZZNS0_26GeluBackwardCUDAKernelImplERNS_18TensorIteratorBaseENS0_8GeluTypeEENKUlvE_clEvENKUlvE2_clEvEUlN3c108BFloat16ES9_E_EEvS4_RKT_EUliE_EEviT1_,(.L_x_12004 - _ZN2at6native18elementwise_kernelILi128ELi4EZNS0_22gpu_kernel_impl_nocastIZZZNS0_26GeluBackwardCUDAKernelImplERNS_18TensorIteratorBaseENS0_8GeluTypeEENKUlvE_clEvENKUlvE2_clEvEUlN3c108BFloat16ES9_E_EEvS4_RKT_EUliE_EEviT1_)
        .other          _ZN2at6native18elementwise_kernelILi128ELi4EZNS0_22gpu_kernel_impl_nocastIZZZNS0_26GeluBackwardCUDAKernelImplERNS_18TensorIteratorBaseENS0_8GeluTypeEENKUlvE_clEvENKUlvE2_clEvEUlN3c108BFloat16ES9_E_EEvS4_RKT_EUliE_EEviT1_,@"STO_CUDA_ENTRY STV_DEFAULT"
_ZN2at6native18elementwise_kernelILi128ELi4EZNS0_22gpu_kernel_impl_nocastIZZZNS0_26GeluBackwardCUDAKernelImplERNS_18TensorIteratorBaseENS0_8GeluTypeEENKUlvE_clEvENKUlvE2_clEvEUlN3c108BFloat16ES9_E_EEvS4_RKT_EUliE_EEviT1_:
.text._ZN2at6native18elementwise_kernelILi128ELi4EZNS0_22gpu_kernel_impl_nocastIZZZNS0_26GeluBackwardCUDAKernelImplERNS_18TensorIteratorBaseENS0_8GeluTypeEENKUlvE_clEvENKUlvE2_clEvEUlN3c108BFloat16ES9_E_EEvS4_RKT_EUliE_EEviT1_:
        /* <DEDUP_REMOVED lines=261> */
.L_x_4301:
[----:B------:R-:W-:-:S04]  /*1050*/  IADD3 R6, P0, R4, c[0x0][0x3d8], RZ ;  /* 0x0000f60004067a10 */ /* 0x000fc80007f1e0ff */
[----:B------:R-:W-:-:S05]  /*1060*/  IADD3.X R7, RZ, c[0x0][0x3dc], RZ, P0, !PT ;  /* 0x0000f700ff077a10 */ /* 0x000fca00007fe4ff */
[----:B------:R-:W2:Y:S01]  /*1070*/  LDG.E.U16 R6, [R6.64] ;  /* 0x0000000406067981 */ /* 0x000ea2000c1e1500 */
[----:B------:R-:W-:-:S04]  /*1080*/  IADD3 R4, P0, R3, c[0x0][0x3d0], RZ ;  /* 0x0000f40003047a10 */ /* 0x000fc80007f1e0ff */
[----:B------:R-:W-:-:S05]  /*1090*/  IADD3.X R5, RZ, c[0x0][0x3d4], RZ, P0, !PT ;  /* 0x0000f500ff057a10 */ /* 0x000fca00007fe4ff */
[----:B------:R-:W3:Y:S01]  /*10a0*/  LDG.E.U16 R4, [R4.64] ;  /* 0x0000000404047981 */ /* 0x000ee2000c1e1500 */
[----:B------:R-:W-:Y:S02]  /*10b0*/  MOV R8, 0x3e095d4e ;  /* 0x3e095d4e00087802 */ /* 0x000fe40000000f00 */
[----:B------:R-:W-:Y:S02]  /*10c0*/  IADD3 R2, P0, R2, c[0x0][0x3c8], RZ ;  /* 0x0000f20002027a10 */ /* 0x000fe40007f1e0ff */
[----:B------:R-:W-:Y:S02]  /*10d0*/  IADD3 R0, R0, 0x80, RZ ;  /* 0x0000008000007810 */ /* 0x000fe40007ffe0ff */
[----:B--2---:R-:W-:-:S05]  /*10e0*/  PRMT R6, RZ, 0x5410, R6 ;  /* 0x00005410ff067816 */ /* 0x004fca0000000006 */
[----:B------:R-:W-:-:S04]  /*10f0*/  FMUL.FTZ R3, R6, R6 ;  /* 0x0000000606037220 */ /* 0x000fc80000410000 */
[C---:B------:R-:W-:Y:S01]  /*1100*/  FMUL.FTZ R9, R6.reuse, R3 ;  /* 0x0000000306097220 */ /* 0x040fe20000410000 */
[----:B---3--:R-:W-:Y:S01]  /*1110*/  PRMT R4, RZ, 0x5410, R4 ;  /* 0x00005410ff047816 */ /* 0x008fe20000000004 */
        /* <DEDUP_REMOVED lines=13> */
[----:B------:R-:W-:-:S05]  /*11f0*/  IADD3.X R3, RZ, c[0x0][0x3cc], RZ, P0, !PT ;  /* 0x0000f300ff037a10 */ /* 0x000fca00007fe4ff */
[----:B------:R0:W-:Y:S02]  /*1200*/  STG.E.U16 [R2.64], R4 ;  /* 0x0000000402007986 */ /* 0x0001e4000c101504 */
.L_x_4300:
[----:B------:R-:W-:Y:S05]  /*1210*/  BSYNC B0 ;  /* 0x0000000000007941 */ /* 0x000fea0003800000 */
.L_x_4299:
[----:B------:R-:W-:Y:S01]  /*1220*/  ISETP.GE.AND P0, PT, R0, c[0x0][0x160], PT ;  /* 0x0000580000007a0c */ /* 0x000fe20003f06270 */
[----:B------:R-:W-:-:S12]  /*1230*/  BSSY B0, `(.L_x_4302) ;  /* 0x0000236000007945 */ /* 0x000fd80003800000 */
[----:B------:R-:W-:Y:S05]  /*1240*/  @P0 BRA `(.L_x_4303) ;  /* 0x0000234000000947 */ /* 0x000fea0003800000 */
[----:B------:R-:W-:Y:S01]  /*1250*/  ISETP.NE.AND P0, PT, RZ, c[0x0][0x168], PT ;  /* 0x00005a00ff007a0c */ /* 0x000fe20003f05270 */
[----:B0-----:R-:W-:Y:S01]  /*1260*/  HFMA2.MMA R4, -RZ, RZ, 0, 0 ;  /* 0x00000000ff047435 */ /* 0x001fe200000001ff */
        /* <DEDUP_REMOVED lines=251> */
.L_x_4304:
        /* <DEDUP_REMOVED lines=26> */
[----:B------:R-:W-:Y:S02]  /*23c0*/  IADD3.X R3, RZ, c[0x0][0x3cc], RZ, P0, !PT ;  /* 0x0000f300ff037a10 */ /* 0x000fe400007fe4ff */
[----:B------:R-:W-:-:S03]  /*23d0*/  ISETP.GE.AND P0, PT, R0, c[0x0][0x160], PT ;  /* 0x0000580000007a0c */ /* 0x000fc60003f06270 */
[----:B------:R0:W-:Y:S10]  /*23e0*/  STG.E.U16 [R2.64], R4 ;  /* 0x0000000402007986 */ /* 0x0001f4000c101504 */
        /* <DEDUP_REMOVED lines=254> */
.L_x_4305:
        /* <DEDUP_REMOVED lines=28> */
.L_x_4303:
[----:B------:R-:W-:Y:S05]  /*3590*/  BSYNC B0 ;  /* 0x0000000000007941 */ /* 0x000fea0003800000 */
.L_x_4302:
[----:B------:R-:W-:-:S13]  /*35a0*/  ISETP.GE.AND P0, PT, R0, c[0x0][0x160], PT ;  /* 0x0000580000007a0c */ /* 0x000fda0003f06270 */
[----:B------:R-:W-:Y:S05]  /*35b0*/  @P0 EXIT ;  /* 0x000000000000094d */ /* 0x000fea0003800000 */
        /* <DEDUP_REMOVED lines=253> */
.L_x_4306:
        /* <DEDUP_REMOVED lines=20> */
[----:B------:R-:W-:Y:S01]  /*46d0*/  FMUL.FTZ R6, R6, R3 ;  /* 0x0000000306067220 */ /* 0x000fe20000410000 */
[----:B------:R-:W-:-:S03]  /*46e0*/  IADD3.X R3, RZ, c[0x0][0x3cc], RZ, P0, !PT ;  /* 0x0000f300ff037a10 */ /* 0x000fc600007fe4ff */
[----:B------:R-:W-:-:S04]  /*46f0*/  FMUL.FTZ R5, R5, R6 ;  /* 0x0000000605057220 */ /* 0x000fc80000410000 */
[----:B------:R-:W-:-:S04]  /*4700*/  FFMA.FTZ R5, R0, 0.5, R5 ;  /* 0x3f00000000057823 */ /* 0x000fc80000010005 */
[----:B------:R-:W-:-:S05]  /*4710*/  FMUL.FTZ R4, R4, R5 ;  /* 0x0000000504047220 */ /* 0x000fca0000410000 */
[----:B------:R-:W-:-:S05]  /*4720*/  F2FP.BF16.PACK_AB R4, RZ, R4 ;  /* 0x00000004ff04723e */ /* 0x000fca00000010ff */
[----:B------:R-:W-:Y:S01]  /*4730*/  STG.E.U16 [R2.64], R4 ;  /* 0x0000000402007986 */ /* 0x000fe2000c101504 */
[----:B------:R-:W-:Y:S05]  /*4740*/  EXIT ;  /* 0x000000000000794d */ /* 0x000fea0003800000 */
.L_x_4307:
        /* <DEDUP_REMOVED lines=11> */
.L_x_12004:


//--------------------- .text._ZN2at6native27unrolled_elementwise_kernelIZZZNS0_26GeluBackwardCUDAKernelImplERNS_18TensorIteratorBaseENS0_8GeluTypeEENKUlvE_clEvENKUlvE2_clEvEUlN3c108BFloat16ES8_E_St5arrayIPcLm3EELi4E23TrivialOffsetCalculatorILi2EjESD_ILi1EjENS0_6memory15LoadWithoutCastENSG_16StoreWithoutCastEEEviT_T0_T2_T3_T4_T5_ --------------------------
	.section	.text._ZN2at6native27unrolled_elementwise_kernelIZZZNS0_26GeluBackwardCUDAKernelImplERNS_18TensorIteratorBaseENS0_8GeluTypeEENKUlvE_clEvENKUlvE2_clEvEUlN3c108BFloat16ES8_E_St5arrayIPcLm3EELi4E23TrivialOffsetCalculatorILi2EjESD_ILi1EjENS0_6memory15LoadWithoutCastENSG_16StoreWithoutCastEEEviT_T0_T2_T3_T4_T5_,"ax",@progbits
	.sectioninfo	@"SHI_REGISTERS=29"
	.align	128
        .global         _ZN2at6native27unrolled_elementwise_kernelIZZZNS0_26GeluBackwardCUDAKernelImplERNS_18TensorIteratorBaseENS0_8GeluTypeEENKUlvE_clEvENKUlvE2_clEvEUlN3c108BFloat16ES8_E_St5arrayIPcLm3EELi4E23TrivialOffsetCalculatorILi2EjESD_ILi1EjENS0_6memory15LoadWithoutCastENSG_16StoreWithoutCastEEEviT_T0_T2_T3_T4_T5_
        .type           _ZN2at6native27unrolled_elementwise_kernelIZZZNS0_26GeluBackwardCUDAKernelImplERNS_18TensorIteratorBaseENS0_8GeluTypeEENKUlvE_clEvENKUlvE2_clEvEUlN3c108BFloat16ES8_E_St5arrayIPcLm3EELi4E23TrivialOffsetCalculatorILi2EjESD_ILi1EjENS0_6memory15LoadWithoutCastENSG_16StoreWithoutCastEEEviT_T0_T2_T3_T4_T5_,@function
        .size           _ZN2at6native27unrolled_elementwise_kernelIZZZNS0_26GeluBackwardCUDAKernelImplERNS_18TensorIteratorBaseENS0_8GeluTypeEENKUlvE_clEvENKUlvE2_clEvEUlN3c108BFloat16ES8_E_St5arrayIPcLm3EELi4E23TrivialOffsetCalculatorILi2EjESD_ILi1EjENS0_6memory15LoadWithoutCastENSG_16StoreWithoutCastEEEviT_T0_T2_T3_T4_T5_,(.L_x_12005 - _ZN2at6native27unrolled_elementwise_kernelIZZZNS0_26GeluBackwardCUDAKernelImplERNS_18TensorIteratorBaseENS0_8GeluTypeEENKUlvE_clEvENKUlvE2_clEvEUlN3c108BFloat16ES8_E_St5arrayIPcLm3EELi4E23TrivialOffsetCalculatorILi2EjESD_ILi1EjENS0_6memory15LoadWithoutCastENSG_16StoreWithoutCastEEEviT_T0_T2_T3_T4_T5_)
        .other          _ZN2at6native27unrolled_elementwise_kernelIZZZNS0_26GeluBackwardCUDAKernelImplERNS_18TensorIteratorBaseENS0_8GeluTypeEENKUlvE_clEvENKUlvE2_clEvEUlN3c108BFloat16ES8_E_St5arrayIPcLm3EELi4E23TrivialOffsetCalculatorILi2EjESD_ILi1EjENS0_6memory15LoadWithoutCastENSG_16StoreWithoutCastEEEviT_T0_T2_T3_T4_T5_,@"STO_CUDA_ENTRY STV_DEFAULT"
_ZN2at6native27unrolled_elementwise_kernelIZZZNS0_26GeluBackwardCUDAKernelImplERNS_18TensorIteratorBaseENS0_8GeluTypeEENKUlvE_clEvENKUlvE2_clEvEUlN3c108BFloat16ES8_E_St5arrayIPcLm3EELi4E23TrivialOffsetCalculatorILi2EjESD_ILi1EjENS0_6memory15LoadWithoutCastENSG_16StoreWithoutCastEEEviT_T0_T2_T3_T4_T5_:
.text._ZN2at6native27unrolled_elementwise_kernelIZZZNS0_26GeluBackwardCUDAKernelImplERNS_18TensorIteratorBaseENS0_8GeluTypeEENKUlvE_clEvENKUlvE2_clEvEUlN3c108BFloat16ES8_E_St5arrayIPcLm3EELi4E23TrivialOffsetCalculatorILi2EjESD_ILi1EjENS0_6memory15LoadWithoutCastENSG_16StoreWithoutCastEEEviT_T0_T2_T3_T4_T5_:
[----:B------:R-:W-:Y:S02]  /*0000*/  MOV R1, c[0x0][0x28] ;  /* 0x00000a0000017a02 */ /* 0x000fe40000000f00 */
[----:B------:R-:W0:Y:S01]  /*0010*/  S2R R0, SR_CTAID.X ;  /* 0x0000000000007919 */ /* 0x000e220000002500 */
[----:B------:R-:W-:Y:S01]  /*0020*/  MOV R3, 0xfffffe00 ;  /* 0xfffffe0000037802 */ /* 0x000fe20000000f00 */
        /* <DEDUP_REMOVED lines=20> */
[----:B------:R-:W-:Y:S02]  /*0170*/  ISETP.GE.AND P3, PT, R3, R12, PT ;  /* 0x0000000c0300720c */ /* 0x000fe40003f66270 */
[----:B------:R-:W-:Y:S01]  /*0180*/  PRMT R13, RZ, 0x7610, R13 ;  /* 0x00007610ff0d7816 */ /* 0x000fe2000000000d */
[----:B------:R-:W-:Y:S01]  /*0190*/  @!P1 IMAD.WIDE.U32 R8, R2, R5, c[0x0][0x170] ;  /* 0x00005c0002089625 */ /* 0x000fe200078e0005 */
[----:B------:R-:W-:Y:S02]  /*01a0*/  PRMT R15, RZ, 0x7610, R15 ;  /* 0x00007610ff0f7816 */ /* 0x000fe4000000000f */
[----:B------:R-:W-:-:S02]  /*01b0*/  PRMT R16, RZ, 0x7610, R16 ;  /* 0x00007610ff107816 */ /* 0x000fc40000000010 */
[----:B------:R1:W5:Y:S05]  /*01c0*/  @!P1 LDG.E.U16 R18, [R8.64] ;  /* 0x0000000408129981 */ /* 0x00036a000c1e1500 */
[----:B------:R-:W-:Y:S02]  /*01d0*/  @!P3 LEA R6, R0, R3, 0x9 ;  /* 0x000000030006b211 */ /* 0x000fe400078e48ff */
[----:B------:R-:W-:-:S04]  /*01e0*/  @!P3 IADD3 R3, R3, 0x80, RZ ;  /* 0x000000800303b810 */ /* 0x000fc80007ffe0ff */
[----:B------:R-:W-:Y:S02]  /*01f0*/  ISETP.GE.AND P2, PT, R3, R12, PT ;  /* 0x0000000c0300720c */ /* 0x000fe40003f46270 */
[----:B------:R-:W-:-:S11]  /*0200*/  @!P3 MOV R7, 0x2 ;  /* 0x000000020007b802 */ /* 0x000fd60000000f00 */
[----:B------:R-:W-:Y:S01]  /*0210*/  @!P2 LEA R10, R0, R3, 0x9 ;  /* 0x00000003000aa211 */ /* 0x000fe200078e48ff */
[----:B------:R-:W-:Y:S01]  /*0220*/  @!P1 IMAD.WIDE.U32 R2, R2, R5, c[0x0][0x178] ;  /* 0x00005e0002029625 */ /* 0x000fe200078e0005 */
[----:B------:R-:W-:-:S03]  /*0230*/  @!P2 MOV R11, 0x2 ;  /* 0x00000002000ba802 */ /* 0x000fc60000000f00 */
[----:B------:R-:W-:Y:S01]  /*0240*/  @!P3 IMAD.WIDE.U32 R4, R6, R7, c[0x0][0x170] ;  /* 0x00005c000604b625 */ /* 0x000fe200078e0007 */
[----:B------:R-:W-:Y:S01]  /*0250*/  PRMT R14, RZ, 0x7610, R14 ;  /* 0x00007610ff0e7816 */ /* 0x000fe2000000000e */
[----:B------:R2:W5:Y:S02]  /*0260*/  @!P1 LDG.E.U16 R17, [R2.64] ;  /* 0x0000000402119981 */ /* 0x000564000c1e1500 */
[CC--:B-1----:R-:W-:Y:S02]  /*0270*/  @!P2 IMAD.WIDE.U32 R8, R10.reuse, R11.reuse, c[0x0][0x170] ;  /* 0x00005c000a08a625 */ /* 0x0c2fe400078e000b */
[----:B------:R1:W5:Y:S02]  /*0280*/  @!P3 LDG.E.U16 R13, [R4.64] ;  /* 0x00000004040db981 */ /* 0x000364000c1e1500 */
[----:B------:R-:W-:Y:S02]  /*0290*/  @!P2 IMAD.WIDE.U32 R10, R10, R11, c[0x0][0x178] ;  /* 0x00005e000a0aa625 */ /* 0x000fe400078e000b */
[----:B------:R0:W5:Y:S02]  /*02a0*/  @!P2 LDG.E.U16 R15, [R8.64] ;  /* 0x00000004080fa981 */ /* 0x000164000c1e1500 */
[----:B------:R-:W-:-:S02]  /*02b0*/  @!P3 IMAD.WIDE.U32 R6, R6, R7, c[0x0][0x178] ;  /* 0x00005e000606b625 */ /* 0x000fc400078e0007 */
[----:B------:R0:W5:Y:S01]  /*02c0*/  @!P2 LDG.E.U16 R16, [R10.64] ;  /* 0x000000040a10a981 */ /* 0x000162000c1e1500 */
[----:B-1----:R-:W-:-:S03]  /*02d0*/  MOV R5, R19 ;  /* 0x0000001300057202 */ /* 0x002fc60000000f00 */
[----:B------:R1:W5:Y:S01]  /*02e0*/  @!P3 LDG.E.U16 R14, [R6.64] ;  /* 0x00000004060eb981 */ /* 0x000362000c1e1500 */
[C---:B--2---:R-:W-:Y:S02]  /*02f0*/  IADD3 R3, R5.reuse, 0x100, RZ ;  /* 0x0000010005037810 */ /* 0x044fe40007ffe0ff */
[----:B------:R-:W-:Y:S02]  /*0300*/  IADD3 R21, R5, 0x80, RZ ;  /* 0x0000008005157810 */ /* 0x000fe40007ffe0ff */
[----:B------:R-:W-:Y:S02]  /*0310*/  ISETP.GE.AND P2, PT, R3, R12, PT ;  /* 0x0000000c0300720c */ /* 0x000fe40003f46270 */
[----:B------:R-:W-:Y:S02]  /*0320*/  @!P0 LEA R2, R0, R19, 0x9 ;  /* 0x0000001300028211 */ /* 0x000fe400078e48ff */
[----:B-1----:R-:W-:Y:S02]  /*0330*/  IADD3 R7, R5, 0x180, RZ ;  /* 0x0000018005077810 */ /* 0x002fe40007ffe0ff */
[----:B------:R-:W-:Y:S01]  /*0340*/  @!P0 MOV R3, 0x2 ;  /* 0x0000000200038802 */ /* 0x000fe20000000f00 */
[----:B------:R-:W-:Y:S01]  /*0350*/  BSSY B0, `(.L_x_4308) ;  /* 0x0000019000007945 */ /* 0x000fe20003800000 */
[----:B------:R-:W-:-:S02]  /*0360*/  @!P0 MOV R5, R21 ;  /* 0x0000001500058202 */ /* 0x000fc40000000f00 */
[-C--:B------:R-:W-:Y:S01]  /*0370*/  ISETP.GE.AND P1, PT, R21, R12.reuse, PT ;  /* 0x0000000c1500720c */ /* 0x080fe20003f26270 */
[----:B------:R-:W-:Y:S01]  /*0380*/  @!P0 IMAD.WIDE.U32 R2, R2, R3, c[0x0][0x168] ;  /* 0x00005a0002028625 */ /* 0x000fe200078e0003 */
[-C--:B------:R-:W-:Y:S02]  /*0390*/  ISETP.GE.AND P3, PT, R7, R12.reuse, PT ;  /* 0x0000000c0700720c */ /* 0x080fe40003f66270 */
[----:B------:R-:W-:Y:S01]  /*03a0*/  ISETP.GE.AND P4, PT, R5, R12, PT ;  /* 0x0000000c0500720c */ /* 0x000fe20003f86270 */
[----:B------:R-:W-:Y:S07]  /*03b0*/  @P0 BRA `(.L_x_4309) ;  /* 0x0000012000000947 */ /* 0x000fee0003800000 */
[----:B0----5:R-:W-:Y:S01]  /*03c0*/  PRMT R26, RZ, 0x5410, R26 ;  /* 0x00005410ff1a7816 */ /* 0x021fe2000000001a */
[----:B------:R-:W-:Y:S01]  /*03d0*/  HFMA2.MMA R4, -RZ, RZ, 1.5087890625, 339.5 ;  /* 0x3e095d4eff047435 */ /* 0x000fe200000001ff */
        /* <DEDUP_REMOVED lines=16> */
.L_x_4309:
[----:B0-----:R-:W-:Y:S05]  /*04e0*/  BSYNC B0 ;  /* 0x0000000000007941 */ /* 0x001fea0003800000 */
.L_x_4308:
[----:B------:R-:W-:Y:S01]  /*04f0*/  BSSY B0, `(.L_x_4310) ;  /* 0x0000014000007945 */ /* 0x000fe20003800000 */
[----:B------:R-:W-:Y:S05]  /*0500*/  @P1 BRA `(.L_x_4311) ;  /* 0x0000012000001947 */ /* 0x000fea0003800000 */
[----:B-----5:R-:W-:Y:S02]  /*0510*/  PRMT R17, RZ, 0x5410, R17 ;  /* 0x00005410ff117816 */ /* 0x020fe40000000011 */
[----:B------:R-:W-:Y:S02]  /*0520*/  MOV R7, 0x3e095d4e ;  /* 0x3e095d4e00077802 */ /* 0x000fe40000000f00 */
[----:B------:R-:W-:Y:S01]  /*0530*/  PRMT R18, RZ, 0x5410, R18 ;  /* 0x00005410ff127816 */ /* 0x000fe20000000012 */
        /* <DEDUP_REMOVED lines=15> */
.L_x_4311:
[----:B------:R-:W-:Y:S05]  /*0630*/  BSYNC B0 ;  /* 0x0000000000007941 */ /* 0x000fea0003800000 */
.L_x_4310:
[----:B------:R-:W-:Y:S01]  /*0640*/  BSSY B0, `(.L_x_4312) ;  /* 0x0000014000007945 */ /* 0x000fe20003800000 */
[----:B------:R-:W-:Y:S05]  /*0650*/  @P2 BRA `(.L_x_4313) ;  /* 0x0000012000002947 */ /* 0x000fea0003800000 */
[----:B-----5:R-:W-:Y:S01]  /*0660*/  PRMT R14, RZ, 0x5410, R14 ;  /* 0x00005410ff0e7816 */ /* 0x020fe2000000000e */
        /* <DEDUP_REMOVED lines=17> */
.L_x_4313:
[----:B------:R-:W-:Y:S05]  /*0780*/  BSYNC B0 ;  /* 0x0000000000007941 */ /* 0x000fea0003800000 */
.L_x_4312:
        /* <DEDUP_REMOVED lines=20> */
.L_x_4315:
[----:B------:R-:W-:Y:S05]  /*08d0*/  BSYNC B0 ;  /* 0x0000000000007941 */ /* 0x000fea0003800000 */
.L_x_4314:
[----:B------:R0:W-:Y:S01]  /*08e0*/  @!P0 STG.E.U16 [R2.64], R4 ;  /* 0x0000000402008986 */ /* 0x0001e2000c101504 */
[----:B------:R-:W-:Y:S01]  /*08f0*/  BSSY B0, `(.L_x_4316) ;  /* 0x000000e000007945 */ /* 0x000fe20003800000 */
[----:B------:R-:W-:Y:S05]  /*0900*/  @P4 BRA `(.L_x_4317) ;  /* 0x000000c000004947 */ /* 0x000fea0003800000 */
[----:B0-----:R-:W-:Y:S01]  /*0910*/  LEA R2, R0, R5, 0x9 ;  /* 0x0000000500027211 */ /* 0x001fe200078e48ff */
[----:B------:R-:W-:Y:S01]  /*0920*/  HFMA2.MMA R9, -RZ, RZ, 0, 1.1920928955078125e-07 ;  /* 0x00000002ff097435 */ /* 0x000fe200000001ff */
[----:B------:R-:W-:Y:S02]  /*0930*/  IADD3 R5, R5, 0x80, RZ ;  /* 0x0000008005057810 */ /* 0x000fe40007ffe0ff */
[----:B------:R-:W-:Y:S02]  /*0940*/  PRMT R10, R6, 0x7610, R10 ;  /* 0x00007610060a7816 */ /* 0x000fe4000000000a */
[----:B------:R-:W-:Y:S02]  /*0950*/  ISETP.GE.AND P0, PT, R5, R12, PT ;  /* 0x0000000c0500720c */ /* 0x000fe40003f06270 */
[----:B------:R-:W-:-:S03]  /*0960*/  PRMT R11, R7, 0x7610, R11 ;  /* 0x00007610070b7816 */ /* 0x000fc6000000000b */
[----:B------:R-:W-:-:S05]  /*0970*/  IMAD.WIDE.U32 R2, R2, R9, c[0x0][0x168] ;  /* 0x00005a0002027625 */ /* 0x000fca00078e0009 */
[----:B------:R0:W-:Y:S03]  /*0980*/  STG.E.U16 [R2.64], R10 ;  /* 0x0000000a02007986 */ /* 0x0001e6000c101504 */
[----:B------:R-:W-:Y:S02]  /*0990*/  @!P0 LEA R4, R0, R5, 0x9 ;  /* 0x0000000500048211 */ /* 0x000fe400078e48ff */
[----:B------:R-:W-:-:S03]  /*09a0*/  @!P0 IADD3 R5, R5, 0x80, RZ ;  /* 0x0000008005058810 */ /* 0x000fc60007ffe0ff */
[----:B------:R-:W-:-:S05]  /*09b0*/  @!P0 IMAD.WIDE.U32 R6, R4, R9, c[0x0][0x168] ;  /* 0x00005a0004068625 */ /* 0x000fca00078e0009 */
[----:B------:R0:W-:Y:S02]  /*09c0*/  @!P0 STG.E.U16 [R6.64], R11 ;  /* 0x0000000b06008986 */ /* 0x0001e4000c101504 */
.L_x_4317:
[----:B------:R-:W-:Y:S05]  /*09d0*/  BSYNC B0 ;  /* 0x0000000000007941 */ /* 0x000fea0003800000 */
.L_x_4316:
[----:B------:R-:W-:-:S13]  /*09e0*/  ISETP.GE.AND P0, PT, R5, R12, PT ;  /* 0x0000000c0500720c */ /* 0x000fda0003f06270 */
[----:B------:R-:W-:Y:S05]  /*09f0*/  @P0 EXIT ;  /* 0x000000000000094d */ /* 0x000fea0003800000 */
[----:B0-----:R-:W-:Y:S02]  /*0a00*/  LEA R2, R0, R5, 0x9 ;  /* 0x0000000500027211 */ /* 0x001fe400078e48ff */
[----:B------:R-:W-:-:S05]  /*0a10*/  MOV R3, 0x2 ;  /* 0x0000000200037802 */ /* 0x000fca0000000f00 */
[----:B------:R-:W-:-:S05]  /*0a20*/  IMAD.WIDE.U32 R2, R2, R3, c[0x0][0x168] ;  /* 0x00005a0002027625 */ /* 0x000fca00078e0003 */
[----:B------:R-:W-:Y:S01]  /*0a30*/  STG.E.U16 [R2.64], R8 ;  /* 0x0000000802007986 */ /* 0x000fe2000c101504 */
[----:B------:R-:W-:Y:S05]  /*0a40*/  EXIT ;  /* 0x000000000000794d */ /* 0x000fea0003800000 */
.L_x_4318:
        /* <DEDUP_REMOVED lines=11> */
.L_x_12005:


//--------------------- .text._ZN2at6native29vectorized_elementwise_kernelILi2EZZZNS0_26GeluBackwardCUDAKernelImplERNS_18TensorIteratorBaseENS0_8GeluTypeEENKUlvE_clEvENKUlvE2_clEvEUlN3c108BFloat16ES8_E_St5arrayIPcLm3EEEEviT0_T1_ --------------------------
	.section	.text._ZN2at6native29vectorized_elementwise_kernelILi2EZZZNS0_26GeluBackwardCUDAKernelImplERNS_18TensorIteratorBaseENS0_8GeluTypeEENKUlvE_clEvENKUlvE2_clEvEUlN3c108BFloat16ES8_E_St5arrayIPcLm3EEEEviT0_T1_,"ax",@progbits
	.sectioninfo	@"SHI_REGISTERS=32"
	.align	128
        .global         _ZN2at6native29vectorized_elementwise_kernelILi2EZZZNS0_26GeluBackwardCUDAKernelImplERNS_18TensorIteratorBaseENS0_8GeluTypeEENKUlvE_clEvENKUlvE2_clEvEUlN3c108BFloat16ES8_E_St5arrayIPcLm3EEEEviT0_T1_
        .type           _ZN2at6native29vectorized_elementwise_kernelILi2EZZZNS0_26GeluBackwardCUDAKernelImplERNS_18TensorIteratorBaseENS0_8GeluTypeEENKUlvE_clEvENKUlvE2_clEvEUlN3c108BFloat16ES8_E_St5arrayIPcLm3EEEEviT0_T1_,@function
        .size           _ZN2at6native29vectorized_elementwise_kernelILi2EZZZNS0_26GeluBackwardCUDAKernelImplERNS_18TensorIteratorBaseENS0_8GeluTypeEENKUlvE_clEvENKUlvE2_clEvEUlN3c108BFloat16ES8_E_St5arrayIPcLm3EEEEviT0_T1_,(.L_x_12006 - _ZN2at6native29vectorized_elementwise_kernelILi2EZZZNS0_26GeluBackwardCUDAKernelImplERNS_18TensorIteratorBaseENS0_8GeluTypeEENKUlvE_clEvENKUlvE2_clEvEUlN3c108BFloat16ES8_E_St5arrayIPcLm3EEEEviT0_T1_)
        .other          _ZN2at6native29vectorized_elementwise_kernelILi2EZZZNS0_26GeluBackwardCUDAKernelImplERNS_18TensorIteratorBaseENS0_8GeluTypeEENKUlvE_clEvENKUlvE2_clEvEUlN3c108BFloat16ES8_E_St5arrayIPcLm3EEEEviT0_T1_,@"STO_CUDA_ENTRY STV_DEFAULT"
_ZN2at6native29vectorized_elementwise_kernelILi2EZZZNS0_26GeluBackwardCUDAKernelImplERNS_18TensorIteratorBaseENS0_8GeluTypeEENKUlvE_clEvENKUlvE2_clEvEUlN3c108BFloat16ES8_E_St5arrayIPcLm3EEEEviT0_T1_:
.text._ZN2at6native29vectorized_elementwise_kernelILi2EZZZNS0_26GeluBackwardCUDAKernelImplERNS_18TensorIteratorBaseENS0_8GeluTypeEENKUlvE_clEvENKUlvE2_clEvEUlN3c108BFloat16ES8_E_St5arrayIPcLm3EEEEviT0_T1_:
        /* <DEDUP_REMOVED lines=13> */
[----:B------:R-:W-:-:S03]  /*00d0*/  IMAD.WIDE R2, R0, R5, c[0x0][0x170] ;  /* 0x00005c0000027625 */ /* 0x000fc600078e0205 */
[----:B------:R0:W4:Y:S03]  /*00e0*/  LDG.E R15, [R16.64+0x400] ;  /* 0x00040004100f7981 */ /* 0x000126000c1e1900 */
[----:B------:R-:W-:Y:S01]  /*00f0*/  IMAD.WIDE.U32 R12, R4, 0x4, R2 ;  /* 0x00000004040c7825 */ /* 0x000fe200078e0002 */
[----:B------:R0:W5:Y:S04]  /*0100*/  LDG.E R7, [R16.64+0x600] ;  /* 0x0006000410077981 */ /* 0x000168000c1e1900 */
[----:B------:R1:W3:Y:S04]  /*0110*/  LDG.E R10, [R12.64] ;  /* 0x000000040c0a7981 */ /* 0x0002e8000c1e1900 */
[----:B------:R1:W3:Y:S04]  /*0120*/  LDG.E R2, [R12.64+0x200] ;  /* 0x000200040c027981 */ /* 0x0002e8000c1e1900 */
[----:B------:R1:W3:Y:S04]  /*0130*/  LDG.E R6, [R12.64+0x400] ;  /* 0x000400040c067981 */ /* 0x0002e8000c1e1900 */
[----:B------:R1:W4:Y:S01]  /*0140*/  LDG.E R3, [R12.64+0x600] ;  /* 0x000600040c037981 */ /* 0x000322000c1e1900 */
[----:B--2---:R-:W-:-:S02]  /*0150*/  PRMT R8, RZ, 0x5410, R14 ;  /* 0x00005410ff087816 */ /* 0x004fc4000000000e */
[----:B-1----:R-:W-:-:S03]  /*0160*/  PRMT R12, RZ, 0x7610, R14 ;  /* 0x00007610ff0c7816 */ /* 0x002fc6000000000e */
[----:B------:R-:W-:-:S04]  /*0170*/  FMUL.FTZ R21, R8, R8 ;  /* 0x0000000808157220 */ /* 0x000fc80000410000 */
[----:B------:R-:W-:Y:S02]  /*0180*/  FMUL.FTZ R11, R8, R21 ;  /* 0x00000015080b7220 */ /* 0x000fe40000410000 */
[C---:B------:R-:W-:Y:S02]  /*0190*/  FMUL.FTZ R19, R12.reuse, R12 ;  /* 0x0000000c0c137220 */ /* 0x040fe40000410000 */
[----:B------:R-:W-:Y:S02]  /*01a0*/  FFMA.FTZ R11, R11, 0.044714998453855514526, R8 ;  /* 0x3d3727130b0b7823 */ /* 0x000fe40000010008 */
[----:B------:R-:W-:Y:S02]  /*01b0*/  FMUL.FTZ R23, R12, R19 ;  /* 0x000000130c177220 */ /* 0x000fe40000410000 */
[----:B0-----:R-:W-:Y:S02]  /*01c0*/  FMUL.FTZ R16, R11, 0.79788458347320556641 ;  /* 0x3f4c422a0b107820 */ /* 0x001fe40000410000 */
[----:B------:R-:W-:-:S04]  /*01d0*/  FFMA.FTZ R23, R23, 0.044714998453855514526, R12 ;  /* 0x3d37271317177823 */ /* 0x000fc8000001000c */
[----:B------:R-:W0:Y:S01]  /*01e0*/  MUFU.TANH R16, R16 ;  /* 0x0000001000107308 */ /* 0x000e220000002400 */
[----:B------:R-:W-:Y:S01]  /*01f0*/  FMUL.FTZ R11, R23, 0.79788458347320556641 ;  /* 0x3f4c422a170b7820 */ /* 0x000fe20000410000 */
[----:B---3--:R-:W-:-:S06]  /*0200*/  PRMT R14, RZ, 0x5410, R9 ;  /* 0x00005410ff0e7816 */ /* 0x008fcc0000000009 */
[----:B------:R-:W1:Y:S01]  /*0210*/  MUFU.TANH R11, R11 ;  /* 0x0000000b000b7308 */ /* 0x000e620000002400 */
[----:B------:R-:W-:Y:S02]  /*0220*/  FMUL.FTZ R20, R8, 0.5 ;  /* 0x3f00000008147820 */ /* 0x000fe40000410000 */
[----:B------:R-:W-:Y:S02]  /*0230*/  FMUL.FTZ R17, R14, R14 ;  /* 0x0000000e0e117220 */ /* 0x000fe40000410000 */
[----:B0-----:R-:W-:Y:S01]  /*0240*/  FFMA.FTZ R13, -R16, R16, 1 ;  /* 0x3f800000100d7423 */ /* 0x001fe20000010110 */
[----:B------:R-:W-:-:S03]  /*0250*/  PRMT R18, RZ, 0x7610, R9 ;  /* 0x00007610ff127816 */ /* 0x000fc60000000009 */
[----:B------:R-:W-:Y:S02]  /*0260*/  FMUL.FTZ R20, R20, R13 ;  /* 0x0000000d14147220 */ /* 0x000fe40000410000 */
[----:B------:R-:W-:Y:S01]  /*0270*/  FMUL.FTZ R13, R14, R17 ;  /* 0x000000110e0d7220 */ /* 0x000fe20000410000 */
[----:B------:R-:W-:Y:S01]  /*0280*/  MOV R8, 0x3e095d4e ;  /* 0x3e095d4e00087802 */ /* 0x000fe20000000f00 */
[----:B------:R-:W-:Y:S02]  /*0290*/  FMUL.FTZ R12, R12, 0.5 ;  /* 0x3f0000000c0c7820 */ /* 0x000fe40000410000 */
[----:B-1----:R-:W-:Y:S02]  /*02a0*/  FFMA.FTZ R23, -R11, R11, 1 ;  /* 0x3f8000000b177423 */ /* 0x002fe4000001010b */
[----:B------:R-:W-:Y:S02]  /*02b0*/  FFMA.FTZ R22, R13, 0.044714998453855514526, R14 ;  /* 0x3d3727130d167823 */ /* 0x000fe4000001000e */
[----:B------:R-:W-:-:S02]  /*02c0*/  FMUL.FTZ R13, R18, R18 ;  /* 0x00000012120d7220 */ /* 0x000fc40000410000 */
[----:B------:R-:W-:Y:S02]  /*02d0*/  FMUL.FTZ R9, R12, R23 ;  /* 0x000000170c097220 */ /* 0x000fe40000410000 */
[-C--:B------:R-:W-:Y:S02]  /*02e0*/  FFMA.FTZ R21, R21, R8.reuse, 1 ;  /* 0x3f80000015157423 */ /* 0x080fe40000010008 */
[----:B------:R-:W-:Y:S02]  /*02f0*/  FMUL.FTZ R12, R22, 0.79788458347320556641 ;  /* 0x3f4c422a160c7820 */ /* 0x000fe40000410000 */
[----:B------:R-:W-:Y:S02]  /*0300*/  FFMA.FTZ R19, R19, R8, 1 ;  /* 0x3f80000013137423 */ /* 0x000fe40000010008 */
[----:B------:R-:W-:Y:S02]  /*0310*/  FMUL.FTZ R23, R18, R13 ;  /* 0x0000000d12177220 */ /* 0x000fe40000410000 */
[----:B------:R-:W-:Y:S01]  /*0320*/  FMUL.FTZ R21, R21, 0.79788458347320556641 ;  /* 0x3f4c422a15157820 */ /* 0x000fe20000410000 */
[----:B------:R-:W0:Y:S01]  /*0330*/  MUFU.TANH R12, R12 ;  /* 0x0000000c000c7308 */ /* 0x000e220000002400 */
[----:B------:R-:W-:-:S02]  /*0340*/  FMUL.FTZ R22, R19, 0.79788458347320556641 ;  /* 0x3f4c422a13167820 */ /* 0x000fc40000410000 */
[----:B------:R-:W-:Y:S02]  /*0350*/  FFMA.FTZ R23, R23, 0.044714998453855514526, R18 ;  /* 0x3d37271317177823 */ /* 0x000fe40000010012 */
[----:B------:R-:W-:Y:S02]  /*0360*/  FMUL.FTZ R21, R21, R20 ;  /* 0x0000001415157220 */ /* 0x000fe40000410000 */
[----:B------:R-:W-:Y:S02]  /*0370*/  FADD.FTZ R16, R16, 1 ;  /* 0x3f80000010107421 */ /* 0x000fe40000010000 */
[----:B------:R-:W-:Y:S01]  /*0380*/  FMUL.FTZ R22, R22, R9 ;  /* 0x0000000916167220 */ /* 0x000fe20000410000 */
[----:B------:R-:W-:Y:S01]  /*0390*/  PRMT R9, RZ, 0x5410, R10 ;  /* 0x00005410ff097816 */ /* 0x000fe2000000000a */
[----:B------:R-:W-:Y:S02]  /*03a0*/  FMUL.FTZ R23, R23, 0.79788458347320556641 ;  /* 0x3f4c422a17177820 */ /* 0x000fe40000410000 */
[----:B------:R-:W-:-:S02]  /*03b0*/  FFMA.FTZ R20, R16, 0.5, R21 ;  /* 0x3f00000010147823 */ /* 0x000fc40000010015 */
[----:B------:R-:W-:Y:S01]  /*03c0*/  FADD.FTZ R11, R11, 1 ;  /* 0x3f8000000b0b7421 */ /* 0x000fe20000010000 */
[----:B------:R-:W1:Y:S01]  /*03d0*/  MUFU.TANH R16, R23 ;  /* 0x0000001700107308 */ /* 0x000e620000002400 */
[----:B------:R-:W-:Y:S01]  /*03e0*/  FMUL.FTZ R9, R9, R20 ;  /* 0x0000001409097220 */ /* 0x000fe20000410000 */
[----:B------:R-:W-:Y:S01]  /*03f0*/  PRMT R10, RZ, 0x7610, R10 ;  /* 0x00007610ff0a7816 */ /* 0x000fe2000000000a */
[----:B------:R-:W-:Y:S01]  /*0400*/  FMUL.FTZ R20, R14, 0.5 ;  /* 0x3f0000000e147820 */ /* 0x000fe20000410000 */
[----:B----4-:R-:W-:Y:S01]  /*0410*/  PRMT R14, RZ, 0x5410, R15 ;  /* 0x00005410ff0e7816 */ /* 0x010fe2000000000f */
[----:B------:R-:W-:Y:S02]  /*0420*/  FFMA.FTZ R11, R11, 0.5, R22 ;  /* 0x3f0000000b0b7823 */ /* 0x000fe40000010016 */
[----:B0-----:R-:W-:Y:S02]  /*0430*/  FFMA.FTZ R19, -R12, R12, 1 ;  /* 0x3f8000000c137423 */ /* 0x001fe4000001010c */
[----:B------:R-:W-:-:S02]  /*0440*/  FMUL.FTZ R10, R10, R11 ;  /* 0x0000000b0a0a7220 */ /* 0x000fc40000410000 */
[----:B------:R-:W-:Y:S01]  /*0450*/  FMUL.FTZ R11, R14, R14 ;  /* 0x0000000e0e0b7220 */ /* 0x000fe20000410000 */
[----:B------:R-:W-:Y:S01]  /*0460*/  PRMT R15, RZ, 0x7610, R15 ;  /* 0x00007610ff0f7816 */ /* 0x000fe2000000000f */
[----:B------:R-:W-:Y:S02]  /*0470*/  FMUL.FTZ R20, R20, R19 ;  /* 0x0000001314147220 */ /* 0x000fe40000410000 */
[----:B------:R-:W-:Y:S02]  /*0480*/  FMUL.FTZ R19, R18, 0.5 ;  /* 0x3f00000012137820 */ /* 0x000fe40000410000 */
[----:B------:R-:W-:Y:S02]  /*0490*/  FMUL.FTZ R21, R14, R11 ;  /* 0x0000000b0e157220 */ /* 0x000fe40000410000 */
[----:B------:R-:W-:Y:S02]  /*04a0*/  FFMA.FTZ R18, R17, R8, 1 ;  /* 0x3f80000011127423 */ /* 0x000fe40000010008 */
[----:B-1----:R-:W-:-:S02]  /*04b0*/  FFMA.FTZ R22, -R16, R16, 1 ;  /* 0x3f80000010167423 */ /* 0x002fc40000010110 */
[----:B------:R-:W-:Y:S02]  /*04c0*/  FFMA.FTZ R23, R21, 0.044714998453855514526, R14 ;  /* 0x3d37271315177823 */ /* 0x000fe4000001000e */
[----:B------:R-:W-:Y:S02]  /*04d0*/  FMUL.FTZ R17, R15, R15 ;  /* 0x0000000f0f117220 */ /* 0x000fe40000410000 */
[----:B------:R-:W-:Y:S02]  /*04e0*/  FMUL.FTZ R21, R18, 0.79788458347320556641 ;  /* 0x3f4c422a12157820 */ /* 0x000fe40000410000 */
[----:B------:R-:W-:Y:S02]  /*04f0*/  FMUL.FTZ R19, R19, R22 ;  /* 0x0000001613137220 */ /* 0x000fe40000410000 */
[----:B------:R-:W-:Y:S02]  /*0500*/  FMUL.FTZ R18, R23, 0.79788458347320556641 ;  /* 0x3f4c422a17127820 */ /* 0x000fe40000410000 */
[----:B------:R-:W-:-:S02]  /*0510*/  FMUL.FTZ R22, R15, R17 ;  /* 0x000000110f167220 */ /* 0x000fc40000410000 */
[----:B------:R-:W-:Y:S02]  /*0520*/  FMUL.FTZ R20, R21, R20 ;  /* 0x0000001415147220 */ /* 0x000fe40000410000 */
[----:B------:R-:W-:Y:S01]  /*0530*/  FFMA.FTZ R21, R13, R8, 1 ;  /* 0x3f8000000d157423 */ /* 0x000fe20000010008 */
[----:B------:R-:W0:Y:S01]  /*0540*/  MUFU.TANH R18, R18 ;  /* 0x0000001200127308 */ /* 0x000e220000002400 */
[----:B------:R-:W-:Y:S01]  /*0550*/  FFMA.FTZ R23, R22, 0.044714998453855514526, R15 ;  /* 0x3d37271316177823 */ /* 0x000fe2000001000f */
[--C-:B-----5:R-:W-:Y:S01]  /*0560*/  PRMT R13, RZ, 0x5410, R7.reuse ;  /* 0x00005410ff0d7816 */ /* 0x120fe20000000007 */
[----:B------:R-:W-:Y:S01]  /*0570*/  FMUL.FTZ R22, R21, 0.79788458347320556641 ;  /* 0x3f4c422a15167820 */ /* 0x000fe20000410000 */
[----:B------:R-:W-:Y:S01]  /*0580*/  PRMT R7, RZ, 0x7610, R7 ;  /* 0x00007610ff077816 */ /* 0x000fe20000000007 */
[----:B------:R-:W-:-:S04]  /*0590*/  FADD.FTZ R21, R12, 1 ;  /* 0x3f8000000c157421 */ /* 0x000fc80000010000 */
[----:B------:R-:W-:Y:S02]  /*05a0*/  FFMA.FTZ R20, R21, 0.5, R20 ;  /* 0x3f00000015147823 */ /* 0x000fe40000010014 */
[----:B------:R-:W-:Y:S02]  /*05b0*/  FADD.FTZ R21, R16, 1 ;  /* 0x3f80000010157421 */ /* 0x000fe40000010000 */
[C---:B------:R-:W-:Y:S02]  /*05c0*/  FMUL.FTZ R16, R7.reuse, R7 ;  /* 0x0000000707107220 */ /* 0x040fe40000410000 */
[----:B------:R-:W-:Y:S02]  /*05d0*/  FMUL.FTZ R22, R22, R19 ;  /* 0x0000001316167220 */ /* 0x000fe40000410000 */
[----:B------:R-:W-:Y:S02]  /*05e0*/  FMUL.FTZ R28, R7, R16 ;  /* 0x00000010071c7220 */ /* 0x000fe40000410000 */
[----:B------:R-:W-:-:S02]  /*05f0*/  FMUL.FTZ R12, R13, R13 ;  /* 0x0000000d0d0c7220 */ /* 0x000fc40000410000 */
[----:B------:R-:W-:Y:S02]  /*0600*/  FMUL.FTZ R24, R23, 0.79788458347320556641 ;  /* 0x3f4c422a17187820 */ /* 0x000fe40000410000 */
[----:B------:R-:W-:Y:S02]  /*0610*/  FFMA.FTZ R21, R21, 0.5, R22 ;  /* 0x3f00000015157823 */ /* 0x000fe40000010016 */
[----:B------:R-:W-:Y:S02]  /*0620*/  FFMA.FTZ R28, R28, 0.044714998453855514526, R7 ;  /* 0x3d3727131c1c7823 */ /* 0x000fe40000010007 */
[----:B------:R-:W-:Y:S02]  /*0630*/  FMUL.FTZ R26, R13, R12 ;  /* 0x0000000c0d1a7220 */ /* 0x000fe40000410000 */
[----:B------:R-:W-:Y:S02]  /*0640*/  FMUL.FTZ R22, R14, 0.5 ;  /* 0x3f0000000e167820 */ /* 0x000fe40000410000 */
[----:B0-----:R-:W-:-:S02]  /*0650*/  FFMA.FTZ R23, -R18, R18, 1 ;  /* 0x3f80000012177423 */ /* 0x001fc40000010112 */
[----:B------:R-:W-:Y:S02]  /*0660*/  FMUL.FTZ R28, R28, 0.79788458347320556641 ;  /* 0x3f4c422a1c1c7820 */ /* 0x000fe40000410000 */
[----:B------:R-:W-:Y:S02]  /*0670*/  FFMA.FTZ R26, R26, 0.044714998453855514526, R13 ;  /* 0x3d3727131a1a7823 */ /* 0x000fe4000001000d */
[----:B------:R-:W-:Y:S01]  /*0680*/  FMUL.FTZ R22, R22, R23 ;  /* 0x0000001716167220 */ /* 0x000fe20000410000 */
[----:B------:R-:W0:Y:S01]  /*0690*/  MUFU.TANH R19, R24 ;  /* 0x0000001800137308 */ /* 0x000e220000002400 */
[----:B------:R-:W-:Y:S02]  /*06a0*/  FMUL.FTZ R23, R15, 0.5 ;  /* 0x3f0000000f177820 */ /* 0x000fe40000410000 */
[----:B------:R-:W-:Y:S02]  /*06b0*/  FFMA.FTZ R15, R11, R8, 1 ;  /* 0x3f8000000b0f7423 */ /* 0x000fe40000010008 */
[----:B------:R-:W-:-:S03]  /*06c0*/  FMUL.FTZ R14, R26, 0.79788458347320556641 ;  /* 0x3f4c422a1a0e7820 */ /* 0x000fc60000410000 */
[----:B------:R-:W1:Y:S01]  /*06d0*/  MUFU.TANH R11, R28 ;  /* 0x0000001c000b7308 */ /* 0x000e620000002400 */
[----:B------:R-:W-:Y:S02]  /*06e0*/  FFMA.FTZ R25, R17, R8, 1 ;  /* 0x3f80000011197423 */ /* 0x000fe40000010008 */
[----:B------:R-:W-:Y:S01]  /*06f0*/  FMUL.FTZ R17, R15, 0.79788458347320556641 ;  /* 0x3f4c422a0f117820 */ /* 0x000fe20000410000 */
[----:B------:R-:W-:-:S04]  /*0700*/  PRMT R15, RZ, 0x5410, R2 ;  /* 0x00005410ff0f7816 */ /* 0x000fc80000000002 */
[----:B------:R-:W2:Y:S01]  /*0710*/  MUFU.TANH R14, R14 ;  /* 0x0000000e000e7308 */ /* 0x000ea20000002400 */
[----:B------:R-:W-:Y:S02]  /*0720*/  FMUL.FTZ R20, R15, R20 ;  /* 0x000000140f147220 */ /* 0x000fe40000410000 */
[----:B------:R-:W-:Y:S02]  /*0730*/  FMUL.FTZ R22, R17, R22 ;  /* 0x0000001611167220 */ /* 0x000fe40000410000 */
[----:B------:R-:W-:Y:S02]  /*0740*/  FADD.FTZ R15, R18, 1 ;  /* 0x3f800000120f7421 */ /* 0x000fe40000010000 */
[----:B0-----:R-:W-:Y:S02]  /*0750*/  FFMA.FTZ R24, -R19, R19, 1 ;  /* 0x3f80000013187423 */ /* 0x001fe40000010113 */
[----:B------:R-:W-:Y:S02]  /*0760*/  FFMA.FTZ R15, R15, 0.5, R22 ;  /* 0x3f0000000f0f7823 */ /* 0x000fe40000010016 */
[----:B------:R-:W-:-:S02]  /*0770*/  FMUL.FTZ R7, R7, 0.5 ;  /* 0x3f00000007077820 */ /* 0x000fc40000410000 */
[----:B-1----:R-:W-:Y:S02]  /*0780*/  FFMA.FTZ R22, -R11, R11, 1 ;  /* 0x3f8000000b167423 */ /* 0x002fe4000001010b */
[-C--:B------:R-:W-:Y:S02]  /*0790*/  FFMA.FTZ R12, R12, R8.reuse, 1 ;  /* 0x3f8000000c0c7423 */ /* 0x080fe40000010008 */
[----:B------:R-:W-:Y:S02]  /*07a0*/  FFMA.FTZ R8, R16, R8, 1 ;  /* 0x3f80000010087423 */ /* 0x000fe40000010008 */
[----:B------:R-:W-:Y:S02]  /*07b0*/  FMUL.FTZ R24, R23, R24 ;  /* 0x0000001817187220 */ /* 0x000fe40000410000 */
[----:B------:R-:W-:Y:S01]  /*07c0*/  FMUL.FTZ R25, R25, 0.79788458347320556641 ;  /* 0x3f4c422a19197820 */ /* 0x000fe20000410000 */
[----:B------:R-:W-:Y:S01]  /*07d0*/  PRMT R2, RZ, 0x7610, R2 ;  /* 0x00007610ff027816 */ /* 0x000fe20000000002 */
[----:B------:R-:W-:-:S02]  /*07e0*/  FMUL.FTZ R22, R7, R22 ;  /* 0x0000001607167220 */ /* 0x000fc40000410000 */
[----:B------:R-:W-:Y:S02]  /*07f0*/  FMUL.FTZ R7, R8, 0.79788458347320556641 ;  /* 0x3f4c422a08077820 */ /* 0x000fe40000410000 */
[----:B------:R-:W-:Y:S02]  /*0800*/  FMUL.FTZ R24, R25, R24 ;  /* 0x0000001819187220 */ /* 0x000fe40000410000 */
[----:B------:R-:W-:Y:S02]  /*0810*/  FADD.FTZ R19, R19, 1 ;  /* 0x3f80000013137421 */ /* 0x000fe40000010000 */
[----:B------:R-:W-:Y:S02]  /*0820*/  FMUL.FTZ R13, R13, 0.5 ;  /* 0x3f0000000d0d7820 */ /* 0x000fe40000410000 */
[----:B--2---:R-:W-:Y:S02]  /*0830*/  FFMA.FTZ R18, -R14, R14, 1 ;  /* 0x3f8000000e127423 */ /* 0x004fe4000001010e */
[----:B------:R-:W-:Y:S01]  /*0840*/  FMUL.FTZ R22, R7, R22 ;  /* 0x0000001607167220 */ /* 0x000fe20000410000 */
[----:B------:R-:W-:Y:S01]  /*0850*/  PRMT R7, RZ, 0x7610, R6 ;  /* 0x00007610ff077816 */ /* 0x000fe20000000006 */
[----:B------:R-:W-:-:S02]  /*0860*/  FMUL.FTZ R21, R2, R21 ;  /* 0x0000001502157220 */ /* 0x000fc40000410000 */
[----:B------:R-:W-:Y:S02]  /*0870*/  FFMA.FTZ R2, R19, 0.5, R24 ;  /* 0x3f00000013027823 */ /* 0x000fe40000010018 */
[----:B------:R-:W-:Y:S02]  /*0880*/  FMUL.FTZ R13, R13, R18 ;  /* 0x000000120d0d7220 */ /* 0x000fe40000410000 */
[----:B------:R-:W-:Y:S01]  /*0890*/  FMUL.FTZ R12, R12, 0.79788458347320556641 ;  /* 0x3f4c422a0c0c7820 */ /* 0x000fe20000410000 */
[----:B------:R-:W-:Y:S01]  /*08a0*/  PRMT R8, RZ, 0x5410, R6 ;  /* 0x00005410ff087816 */ /* 0x000fe20000000006 */
[----:B------:R-:W-:Y:S02]  /*08b0*/  FADD.FTZ R14, R14, 1 ;  /* 0x3f8000000e0e7421 */ /* 0x000fe40000010000 */
[----:B------:R-:W-:Y:S02]  /*08c0*/  FMUL.FTZ R13, R12, R13 ;  /* 0x0000000d0c0d7220 */ /* 0x000fe40000410000 */
[----:B------:R-:W-:-:S02]  /*08d0*/  FADD.FTZ R11, R11, 1 ;  /* 0x3f8000000b0b7421 */ /* 0x000fc40000010000 */
[----:B------:R-:W-:Y:S02]  /*08e0*/  FMUL.FTZ R2, R7, R2 ;  /* 0x0000000207027220 */ /* 0x000fe40000410000 */
[----:B------:R-:W-:Y:S01]  /*08f0*/  IMAD.WIDE.U32 R6, R0, R5, c[0x0][0x168] ;  /* 0x00005a0000067625 */ /* 0x000fe200078e0005 */
[--C-:B------:R-:W-:Y:S02]  /*0900*/  PRMT R0, RZ, 0x5410, R3.reuse ;  /* 0x00005410ff007816 */ /* 0x100fe40000000003 */
[----:B------:R-:W-:Y:S01]  /*0910*/  PRMT R3, RZ, 0x7610, R3 ;  /* 0x00007610ff037816 */ /* 0x000fe20000000003 */
[----:B------:R-:W-:Y:S02]  /*0920*/  FFMA.FTZ R13, R14, 0.5, R13 ;  /* 0x3f0000000e0d7823 */ /* 0x000fe4000001000d */
[----:B------:R-:W-:Y:S02]  /*0930*/  FFMA.FTZ R22, R11, 0.5, R22 ;  /* 0x3f0000000b167823 */ /* 0x000fe40000010016 */
[----:B------:R-:W-:-:S02]  /*0940*/  FMUL.FTZ R15, R8, R15 ;  /* 0x0000000f080f7220 */ /* 0x000fc40000410000 */
[----:B------:R-:W-:Y:S02]  /*0950*/  FMUL.FTZ R0, R0, R13 ;  /* 0x0000000d00007220 */ /* 0x000fe40000410000 */
        /* <DEDUP_REMOVED lines=11> */
.L_x_4319:
        /* <DEDUP_REMOVED lines=83> */
[----:B-----5:R-:W-:Y:S01]  /*0f40*/  PRMT R6, RZ, 0x5410, R6 ;  /* 0x00005410ff067816 */ /* 0x020fe20000000006 */
[----:B0-----:R-:W-:Y:S01]  /*0f50*/  HFMA2.MMA R2, -RZ, RZ, 1.5087890625, 339.5 ;  /* 0x3e095d4eff027435 */ /* 0x001fe200000001ff */
        /* <DEDUP_REMOVED lines=16> */
.L_x_4321:
[----:B------:R-:W-:Y:S05]  /*1060*/  BSYNC B0 ;  /* 0x0000000000007941 */ /* 0x000fea0003800000 */
.L_x_4320:
[C---:B0-----:R-:W-:Y:S01]  /*1070*/  IADD3 R3, R9.reuse, 0x100, RZ ;  /* 0x0000010009037810 */ /* 0x041fe20007ffe0ff */
[----:B------:R-:W-:Y:S01]  /*1080*/  BSSY B0, `(.L_x_4322) ;  /* 0x0000022000007945 */ /* 0x000fe20003800000 */
[----:B------:R-:W-:Y:S02]  /*1090*/  IADD3 R5, R9, 0x180, RZ ;  /* 0x0000018009057810 */ /* 0x000fe40007ffe0ff */
[-C--:B------:R-:W-:Y:S02]  /*10a0*/  ISETP.GE.AND P1, PT, R3, R8.reuse, PT ;  /* 0x000000080300720c */ /* 0x080fe40003f26270 */
[----:B------:R-:W-:Y:S02]  /*10b0*/  IADD3 R7, R9, 0x200, RZ ;  /* 0x0000020009077810 */ /* 0x000fe40007ffe0ff */
[----:B------:R-:W-:Y:S02]  /*10c0*/  P2R R3, PR, RZ, 0x2 ;  /* 0x00000002ff037803 */ /* 0x000fe40000000000 */
[----:B------:R-:W-:-:S02]  /*10d0*/  ISETP.GE.AND P1, PT, R5, R8, PT ;  /* 0x000000080500720c */ /* 0x000fc40003f26270 */
[C---:B------:R-:W-:Y:S02]  /*10e0*/  IADD3 R5, R9.reuse, 0x80, RZ ;  /* 0x0000008009057810 */ /* 0x040fe40007ffe0ff */
[----:B------:R-:W-:Y:S02]  /*10f0*/  IADD3 R17, R9, 0x280, RZ ;  /* 0x0000028009117810 */ /* 0x000fe40007ffe0ff */
[-C--:B------:R-:W-:Y:S02]  /*1100*/  ISETP.GE.AND P6, PT, R5, R8.reuse, PT ;  /* 0x000000080500720c */ /* 0x080fe40003fc6270 */
[-C--:B------:R-:W-:Y:S02]  /*1110*/  ISETP.GE.AND P2, PT, R7, R8.reuse, PT ;  /* 0x000000080700720c */ /* 0x080fe40003f46270 */
[----:B------:R-:W-:Y:S02]  /*1120*/  ISETP.GE.AND P3, PT, R17, R8, PT ;  /* 0x000000081100720c */ /* 0x000fe40003f66270 */
[----:B------:R-:W-:-:S02]  /*1130*/  IADD3 R7, R9, 0x300, RZ ;  /* 0x0000030009077810 */ /* 0x000fc40007ffe0ff */
[----:B------:R-:W-:Y:S02]  /*1140*/  IADD3 R17, R9, 0x380, RZ ;  /* 0x0000038009117810 */ /* 0x000fe40007ffe0ff */
[-C--:B------:R-:W-:Y:S02]  /*1150*/  ISETP.GE.AND P4, PT, R7, R8.reuse, PT ;  /* 0x000000080700720c */ /* 0x080fe40003f86270 */
[----:B------:R-:W-:Y:S01]  /*1160*/  ISETP.GE.AND P5, PT, R17, R8, PT ;  /* 0x000000081100720c */ /* 0x000fe20003fa6270 */
[----:B------:R-:W-:Y:S07]  /*1170*/  @P6 BRA `(.L_x_4323) ;  /* 0x0000012000006947 */ /* 0x000fee0003800000 */
        /* <DEDUP_REMOVED lines=18> */
.L_x_4323:
[----:B------:R-:W-:Y:S05]  /*12a0*/  BSYNC B0 ;  /* 0x0000000000007941 */ /* 0x000fea0003800000 */
.L_x_4322:
[----:B------:R-:W-:Y:S01]  /*12b0*/  ISETP.NE.AND P6, PT, R3, RZ, PT ;  /* 0x000000ff0300720c */ /* 0x000fe20003fc5270 */
[----:B------:R-:W-:Y:S01]  /*12c0*/  BSSY B0, `(.L_x_4324) ;  /* 0x0000017000007945 */ /* 0x000fe20003800000 */
[----:B------:R-:W-:Y:S02]  /*12d0*/  @!P0 IADD3 R2, R0, R9, RZ ;  /* 0x0000000900028210 */ /* 0x000fe40007ffe0ff */
[----:B------:R-:W-:-:S05]  /*12e0*/  @!P0 MOV R3, 0x2 ;  /* 0x0000000200038802 */ /* 0x000fca0000000f00 */
[----:B------:R-:W-:-:S04]  /*12f0*/  @!P0 IMAD.WIDE.U32 R2, R2, R3, c[0x0][0x168] ;  /* 0x00005a0002028625 */ /* 0x000fc800078e0003 */
        /* <DEDUP_REMOVED lines=9> */
[----:B------:R-:W-:-:S06]  /*1390*/  FMUL.FTZ R18, R18, 0.79788458347320556641 ;  /* 0x3f4c422a12127820 */ /* 0x000fcc0000410000 */
[----:B------:R-:W0:Y:S02]  /*13a0*/  MUFU.TANH R18, R18 ;  /* 0x0000001200127308 */ /* 0x000e240000002400 */
[----:B0-----:R-:W-:-:S04]  /*13b0*/  FFMA.FTZ R10, -R18, R18, 1 ;  /* 0x3f800000120a7423 */ /* 0x001fc80000010112 */
[----:B------:R-:W-:Y:S02]  /*13c0*/  FMUL.FTZ R13, R13, R10 ;  /* 0x0000000a0d0d7220 */ /* 0x000fe40000410000 */
[----:B------:R-:W-:Y:S02]  /*13d0*/  FMUL.FTZ R10, R7, 0.79788458347320556641 ;  /* 0x3f4c422a070a7820 */ /* 0x000fe40000410000 */
[----:B------:R-:W-:Y:S02]  /*13e0*/  FADD.FTZ R7, R18, 1 ;  /* 0x3f80000012077421 */ /* 0x000fe40000010000 */
[----:B------:R-:W-:-:S04]  /*13f0*/  FMUL.FTZ R10, R10, R13 ;  /* 0x0000000d0a0a7220 */ /* 0x000fc80000410000 */
[----:B------:R-:W-:-:S04]  /*1400*/  FFMA.FTZ R7, R7, 0.5, R10 ;  /* 0x3f00000007077823 */ /* 0x000fc8000001000a */
[----:B------:R-:W-:-:S05]  /*1410*/  FMUL.FTZ R7, R12, R7 ;  /* 0x000000070c077220 */ /* 0x000fca0000410000 */
[----:B------:R-:W-:Y:S02]  /*1420*/  F2FP.BF16.PACK_AB R7, RZ, R7 ;  /* 0x00000007ff07723e */ /* 0x000fe400000010ff */
.L_x_4325:
[----:B------:R-:W-:Y:S05]  /*1430*/  BSYNC B0 ;  /* 0x0000000000007941 */ /* 0x000fea0003800000 */
.L_x_4324:
        /* <DEDUP_REMOVED lines=20> */
.L_x_4327:
[----:B------:R-:W-:Y:S05]  /*1580*/  BSYNC B0 ;  /* 0x0000000000007941 */ /* 0x000fea0003800000 */
.L_x_4326:
        /* <DEDUP_REMOVED lines=20> */
.L_x_4329:
[----:B------:R-:W-:Y:S05]  /*16d0*/  BSYNC B0 ;  /* 0x0000000000007941 */ /* 0x000fea0003800000 */
.L_x_4328:
        /* <DEDUP_REMOVED lines=20> */
.L_x_4331:
[----:B------:R-:W-:Y:S05]  /*1820*/  BSYNC B0 ;  /* 0x0000000000007941 */ /* 0x000fea0003800000 */
.L_x_4330:
        /* <DEDUP_REMOVED lines=20> */
.L_x_4333:
[----:B------:R-:W-:Y:S05]  /*1970*/  BSYNC B0 ;  /* 0x0000000000007941 */ /* 0x000fea0003800000 */
.L_x_4332:
        /* <DEDUP_REMOVED lines=20> */
.L_x_4335:
[----:B------:R-:W-:Y:S05]  /*1ac0*/  BSYNC B0 ;  /* 0x0000000000007941 */ /* 0x000fea0003800000 */
.L_x_4334:
        /* <DEDUP_REMOVED lines=11> */
[----:B-----5:R0:W-:Y:S05]  /*1b80*/  STG.E.U16 [R2.64], R6 ;  /* 0x0000000602007986 */ /* 0x0201ea000c101504 */
[----:B------:R-:W-:Y:S05]  /*1b90*/  @P0 BRA `(.L_x_4339) ;  /* 0x000000c000000947 */ /* 0x000fea0003800000 */
[----:B0-----:R-:W-:Y:S02]  /*1ba0*/  IADD3 R2, R0, R9, RZ ;  /* 0x0000000900027210 */ /* 0x001fe40007ffe0ff */
[----:B------:R-:W-:Y:S02]  /*1bb0*/  MOV R3, 0x2 ;  /* 0x0000000200037802 */ /* 0x000fe40000000f00 */
[----:B------:R-:W-:-:S03]  /*1bc0*/  IADD3 R9, R9, 0x80, RZ ;  /* 0x0000008009097810 */ /* 0x000fc60007ffe0ff */
[----:B------:R-:W-:-:S05]  /*1bd0*/  IMAD.WIDE.U32 R2, R2, R3, c[0x0][0x168] ;  /* 0x00005a0002027625 */ /* 0x000fca00078e0003 */
[----:B------:R0:W-:Y:S02]  /*1be0*/  STG.E.U16 [R2.64], R7 ;  /* 0x0000000702007986 */ /* 0x0001e4000c101504 */
.L_x_4338:
[----:B0-----:R-:W-:-:S13]  /*1bf0*/  ISETP.GE.AND P0, PT, R9, R8, PT ;  /* 0x000000080900720c */ /* 0x001fda0003f06270 */
[----:B------:R-:W-:Y:S05]  /*1c00*/  @P0 BRA `(.L_x_4340) ;  /* 0x000000c000000947 */ /* 0x000fea0003800000 */
[----:B------:R-:W-:Y:S02]  /*1c10*/  IADD3 R2, R0, R9, RZ ;  /* 0x0000000900027210 */ /* 0x000fe40007ffe0ff */
[----:B------:R-:W-:Y:S02]  /*1c20*/  MOV R3, 0x2 ;  /* 0x0000000200037802 */ /* 0x000fe40000000f00 */
[----:B------:R-:W-:-:S03]  /*1c30*/  IADD3 R9, R9, 0x80, RZ ;  /* 0x0000008009097810 */ /* 0x000fc60007ffe0ff */
[----:B------:R-:W-:-:S05]  /*1c40*/  IMAD.WIDE.U32 R2, R2, R3, c[0x0][0x168] ;  /* 0x00005a0002027625 */ /* 0x000fca00078e0003 */
[----:B-----5:R0:W-:Y:S02]  /*1c50*/  STG.E.U16 [R2.64], R10 ;  /* 0x0000000a02007986 */ /* 0x0201e4000c101504 */
.L_x_4339:
[----:B------:R-:W-:-:S13]  /*1c60*/  ISETP.GE.AND P0, PT, R9, R8, PT ;  /* 0x000000080900720c */ /* 0x000fda0003f06270 */
[----:B------:R-:W-:Y:S05]  /*1c70*/  @P0 BRA `(.L_x_4341) ;  /* 0x000000d000000947 */ /* 0x000fea0003800000 */
[----:B0-----:R-:W-:Y:S01]  /*1c80*/  HFMA2.MMA R3, -RZ, RZ, 0, 1.1920928955078125e-07 ;  /* 0x00000002ff037435 */ /* 0x001fe200000001ff */
[----:B------:R-:W-:Y:S02]  /*1c90*/  IADD3 R2, R0, R9, RZ ;  /* 0x0000000900027210 */ /* 0x000fe40007ffe0ff */
[----:B------:R-:W-:-:S07]  /*1ca0*/  IADD3 R9, R9, 0x80, RZ ;  /* 0x0000008009097810 */ /* 0x000fce0007ffe0ff */
[----:B------:R-:W-:-:S05]  /*1cb0*/  IMAD.WIDE.U32 R2, R2, R3, c[0x0][0x168] ;  /* 0x00005a0002027625 */ /* 0x000fca00078e0003 */
[----:B------:R0:W-:Y:S02]  /*1cc0*/  STG.E.U16 [R2.64], R11 ;  /* 0x0000000b02007986 */ /* 0x0001e4000c101504 */
.L_x_4340:
[----:B------:R-:W-:-:S13]  /*1cd0*/  ISETP.GE.AND P0, PT, R9, R8, PT ;  /* 0x000000080900720c */ /* 0x000fda0003f06270 */
[----:B------:R-:W-:Y:S01]  /*1ce0*/  @P0 BREAK B1 ;  /* 0x0000000000010942 */ /* 0x000fe20003800000 */
[----:B------:R-:W-:Y:S05]  /*1cf0*/  @P0 BRA `(.L_x_4342) ;  /* 0x000000c000000947 */ /* 0x000fea0003800000 */
[----:B0-----:R-:W-:Y:S02]  /*1d00*/  IADD3 R2, R0, R9, RZ ;  /* 0x0000000900027210 */ /* 0x001fe40007ffe0ff */
[----:B------:R-:W-:Y:S02]  /*1d10*/  MOV R3, 0x2 ;  /* 0x0000000200037802 */ /* 0x000fe40000000f00 */
[----:B------:R-:W-:-:S03]  /*1d20*/  IADD3 R9, R9, 0x80, RZ ;  /* 0x0000008009097810 */ /* 0x000fc60007ffe0ff */
[----:B------:R-:W-:-:S05]  /*1d30*/  IMAD.WIDE.U32 R2, R2, R3, c[0x0][0x168] ;  /* 0x00005a0002027625 */ /* 0x000fca00078e0003 */
[----:B-----5:R0:W-:Y:S02]  /*1d40*/  STG.E.U16 [R2.64], R12 ;  /* 0x0000000c02007986 */ /* 0x0201e4000c101504 */
.L_x_4341:
[----:B------:R-:W-:Y:S05]  /*1d50*/  BSYNC B1 ;  /* 0x0000000000017941 */ /* 0x000fea0003800000 */
.L_x_4337:
[----:B------:R-:W-:-:S13]  /*1d60*/  ISETP.GE.AND P0, PT, R9, R8, PT ;  /* 0x000000080900720c */ /* 0x000fda0003f06270 */
[----:B0-----:R-:W-:Y:S02]  /*1d70*/  @!P0 IADD3 R2, R0, R9, RZ ;  /* 0x0000000900028210 */ /* 0x001fe40007ffe0ff */
[----:B------:R-:W-:Y:S02]  /*1d80*/  @!P0 MOV R3, 0x2 ;  /* 0x0000000200038802 */ /* 0x000fe40000000f00 */
[----:B------:R-:W-:-:S03]  /*1d90*/  @!P0 IADD3 R9, R9, 0x80, RZ ;  /* 0x0000008009098810 */ /* 0x000fc60007ffe0ff */
[----:B------:R-:W-:-:S05]  /*1da0*/  @!P0 IMAD.WIDE.U32 R2, R2, R3, c[0x0][0x168] ;  /* 0x00005a0002028625 */ /* 0x000fca00078e0003 */
[----:B------:R0:W-:Y:S02]  /*1db0*/  @!P0 STG.E.U16 [R2.64], R13 ;  /* 0x0000000d02008986 */ /* 0x0001e4000c101504 */
.L_x_4342:
[----:B------:R-:W-:Y:S05]  /*1dc0*/  BSYNC B0 ;  /* 0x0000000000007941 */ /* 0x000fea0003800000 */
.L_x_4336:
[----:B------:R-:W-:Y:S01]  /*1dd0*/  WARPSYNC 0xffffffff ;  /* 0xffffffff00007948 */ /* 0x000fe20003800000 */
[----:B------:R-:W-:-:S13]  /*1de0*/  ISETP.GE.AND P0, PT, R9, R8, PT ;  /* 0x000000080900720c */ /* 0x000fda0003f06270 */
[----:B------:R-:W-:Y:S05]  /*1df0*/  @P0 EXIT ;  /* 0x000000000000094d */ /* 0x000fea0003800000 */
[----:B0-----:R-:W-:Y:S01]  /*1e00*/  HFMA2.MMA R3, -RZ, RZ, 0, 1.1920928955078125e-07 ;  /* 0x00000002ff037435 */ /* 0x001fe200000001ff */
[----:B------:R-:W-:-:S09]  /*1e10*/  IADD3 R2, R0, R9, RZ ;  /* 0x0000000900027210 */ /* 0x000fd20007ffe0ff */
[----:B------:R-:W-:-:S05]  /*1e20*/  IMAD.WIDE.U32 R2, R2, R3, c[0x0][0x168] ;  /* 0x00005a0002027625 */ /* 0x000fca00078e0003 */
[----:B-----5:R-:W-:Y:S01]  /*1e30*/  STG.E.U16 [R2.64], R14 ;  /* 0x0000000e02007986 */ /* 0x020fe2000c101504 */
[----:B------:R-:W-:Y:S05]  /*1e40*/  EXIT ;  /* 0x000000000000794d */ /* 0x000fea0003800000 */
.L_x_4343:
        /* <DEDUP_REMOVED lines=11> */
.L_x_12006:


//--------------------- .text._ZN2at6native29vectorized_elementwise_kernelILi4EZZZNS0_26GeluBackwardCUDAKernelImplERNS_18TensorIteratorBaseENS0_8GeluTypeEENKUlvE_clEvENKUlvE2_clEvEUlN3c108BFloat16ES8_E_St5arrayIPcLm3EEEEviT0_T1_ --------------------------
	.section	.text._ZN2at6native29vectorized_elementwise_kernelILi4EZZZNS0_26GeluBackwardCUDAKernelImplERNS_18TensorIteratorBaseENS0_8GeluTypeEENKUlvE_clEvENKUlvE2_clEvEUlN3c108BFloat16ES8_E_St5arrayIPcLm3EEEEviT0_T1_,"ax",@progbits
	.sectioninfo	@"SHI_REGISTERS=32"
	.align	128
        .global         _ZN2at6native29vectorized_elementwise_kernelILi4EZZZNS0_26GeluBackwardCUDAKernelImplERNS_18TensorIteratorBaseENS0_8GeluTypeEENKUlvE_clEvENKUlvE2_clEvEUlN3c108BFloat16ES8_E_St5arrayIPcLm3EEEEviT0_T1_
        .type           _ZN2at6native29vectorized_elementwise_kernelILi4EZZZNS0_26GeluBackwardCUDAKernelImplERNS_18TensorIteratorBaseENS0_8GeluTypeEENKUlvE_clEvENKUlvE2_clEvEUlN3c108BFloat16ES8_E_St5arrayIPcLm3EEEEviT0_T1_,@function
        .size           _ZN2at6native29vectorized_elementwise_kernelILi4EZZZNS0_26GeluBackwardCUDAKernelImplERNS_18TensorIteratorBaseENS0_8GeluTypeEENKUlvE_clEvENKUlvE2_clEvEUlN3c108BFloat16ES8_E_St5arrayIPcLm3EEEEviT0_T1_,(.L_x_12007 - _ZN2at6native29vectorized_elementwise_kernelILi4EZZZNS0_26GeluBackwardCUDAKernelImplERNS_18TensorIteratorBaseENS0_8GeluTypeEENKUlvE_clEvENKUlvE2_clEvEUlN3c108BFloat16ES8_E_St5arrayIPcLm3EEEEviT0_T1_)
        .other          _ZN2at6native29vectorized_elementwise_kernelILi4EZZZNS0_26GeluBackwardCUDAKernelImplERNS_18TensorIteratorBaseENS0_8GeluTypeEENKUlvE_clEvENKUlvE2_clEvEUlN3c108BFloat16ES8_E_St5arrayIPcLm3EEEEviT0_T1_,@"STO_CUDA_ENTRY STV_DEFAULT"
_ZN2at6native29vectorized_elementwise_kernelILi4EZZZNS0_26GeluBackwardCUDAKernelImplERNS_18TensorIteratorBaseENS0_8GeluTypeEENKUlvE_clEvENKUlvE2_clEvEUlN3c108BFloat16ES8_E_St5arrayIPcLm3EEEEviT0_T1_:
.text._ZN2at6native29vectorized_elementwise_kernelILi4EZZZNS0_26GeluBackwardCUDAKernelImplERNS_18TensorIteratorBaseENS0_8GeluTypeEENKUlvE_clEvENKUlvE2_clEvEUlN3c108BFloat16ES8_E_St5arrayIPcLm3EEEEviT0_T1_:
        /* <DEDUP_REMOVED lines=11> */
[----:B------:R-:W2:Y:S04]  /*00b0*/  LDG.E.64 R10, [R14.64] ;  /* 0x000000040e0a7981 */ /* 0x000ea8000c1e1b00 */
[----:B------:R0:W3:Y:S01]  /*00c0*/  LDG.E.64 R2, [R14.64+0x400] ;  /* 0x000400040e027981 */ /* 0x0000e2000c1e1b00 */
[----:B------:R-:W-:-:S06]  /*00d0*/  IMAD.WIDE R4, R0, R9, c[0x0][0x170] ;  /* 0x00005c0000047625 */ /* 0x000fcc00078e0209 */
[----:B------:R-:W-:-:S05]  /*00e0*/  IMAD.WIDE.U32 R12, R8, 0x8, R4 ;  /* 0x00000008080c7825 */ /* 0x000fca00078e0004 */
[----:B------:R1:W4:Y:S04]  /*00f0*/  LDG.E.64 R6, [R12.64] ;  /* 0x000000040c067981 */ /* 0x000328000c1e1b00 */
[----:B------:R1:W5:Y:S01]  /*0100*/  LDG.E.64 R4, [R12.64+0x400] ;  /* 0x000400040c047981 */ /* 0x000362000c1e1b00 */
[--C-:B--2---:R-:W-:Y:S02]  /*0110*/  PRMT R21, RZ, 0x5410, R10.reuse ;  /* 0x00005410ff157816 */ /* 0x104fe4000000000a */
[----:B------:R-:W-:Y:S02]  /*0120*/  PRMT R19, RZ, 0x7610, R10 ;  /* 0x00007610ff137816 */ /* 0x000fe4000000000a */
[----:B0-----:R-:W-:Y:S01]  /*0130*/  PRMT R15, RZ, 0x5410, R11 ;  /* 0x00005410ff0f7816 */ /* 0x001fe2000000000b */
[----:B------:R-:W-:-:S02]  /*0140*/  FMUL.FTZ R18, R21, R21 ;  /* 0x0000001515127220 */ /* 0x000fc40000410000 */
[----:B------:R-:W-:Y:S02]  /*0150*/  FMUL.FTZ R20, R19, R19 ;  /* 0x0000001313147220 */ /* 0x000fe40000410000 */
[----:B------:R-:W-:Y:S02]  /*0160*/  FMUL.FTZ R16, R21, R18 ;  /* 0x0000001215107220 */ /* 0x000fe40000410000 */
[----:B------:R-:W-:Y:S02]  /*0170*/  FMUL.FTZ R14, R19, R20 ;  /* 0x00000014130e7220 */ /* 0x000fe40000410000 */
[----:B------:R-:W-:Y:S02]  /*0180*/  FFMA.FTZ R16, R16, 0.044714998453855514526, R21 ;  /* 0x3d37271310107823 */ /* 0x000fe40000010015 */
[----:B------:R-:W-:Y:S02]  /*0190*/  FMUL.FTZ R10, R15, R15 ;  /* 0x0000000f0f0a7220 */ /* 0x000fe40000410000 */
[----:B------:R-:W-:-:S02]  /*01a0*/  FMUL.FTZ R17, R16, 0.79788458347320556641 ;  /* 0x3f4c422a10117820 */ /* 0x000fc40000410000 */
[----:B------:R-:W-:Y:S02]  /*01b0*/  FFMA.FTZ R14, R14, 0.044714998453855514526, R19 ;  /* 0x3d3727130e0e7823 */ /* 0x000fe40000010013 */
[----:B-1----:R0:W1:Y:S01]  /*01c0*/  MUFU.TANH R12, R17 ;  /* 0x00000011000c7308 */ /* 0x0020620000002400 */
[----:B------:R-:W-:Y:S02]  /*01d0*/  FMUL.FTZ R24, R15, R10 ;  /* 0x0000000a0f187220 */ /* 0x000fe40000410000 */
[----:B------:R-:W-:Y:S02]  /*01e0*/  FMUL.FTZ R16, R14, 0.79788458347320556641 ;  /* 0x3f4c422a0e107820 */ /* 0x000fe40000410000 */
[----:B------:R-:W-:Y:S02]  /*01f0*/  FFMA.FTZ R24, R24, 0.044714998453855514526, R15 ;  /* 0x3d37271318187823 */ /* 0x000fe4000001000f */
[----:B------:R-:W-:Y:S01]  /*0200*/  FMUL.FTZ R21, R21, 0.5 ;  /* 0x3f00000015157820 */ /* 0x000fe20000410000 */
[----:B0-----:R-:W-:Y:S01]  /*0210*/  PRMT R17, RZ, 0x7610, R11 ;  /* 0x00007610ff117816 */ /* 0x001fe2000000000b */
[----:B------:R-:W0:Y:S01]  /*0220*/  MUFU.TANH R16, R16 ;  /* 0x0000001000107308 */ /* 0x000e220000002400 */
[----:B------:R-:W-:Y:S01]  /*0230*/  FMUL.FTZ R14, R24, 0.79788458347320556641 ;  /* 0x3f4c422a180e7820 */ /* 0x000fe20000410000 */
[----:B------:R-:W-:Y:S01]  /*0240*/  MOV R11, 0x3e095d4e ;  /* 0x3e095d4e000b7802 */ /* 0x000fe20000000f00 */
[----:B------:R-:W-:-:S02]  /*0250*/  FMUL.FTZ R23, R19, 0.5 ;  /* 0x3f00000013177820 */ /* 0x000fc40000410000 */
[C---:B------:R-:W-:Y:S02]  /*0260*/  FMUL.FTZ R22, R17.reuse, R17 ;  /* 0x0000001111167220 */ /* 0x040fe40000410000 */
[----:B-1----:R-:W-:Y:S01]  /*0270*/  FFMA.FTZ R24, -R12, R12, 1 ;  /* 0x3f8000000c187423 */ /* 0x002fe2000001010c */
[----:B------:R-:W1:Y:S01]  /*0280*/  MUFU.TANH R14, R14 ;  /* 0x0000000e000e7308 */ /* 0x000e620000002400 */
[----:B------:R-:W-:Y:S02]  /*0290*/  FMUL.FTZ R26, R17, R22 ;  /* 0x00000016111a7220 */ /* 0x000fe40000410000 */
[----:B------:R-:W-:Y:S02]  /*02a0*/  FMUL.FTZ R19, R21, R24 ;  /* 0x0000001815137220 */ /* 0x000fe40000410000 */
[----:B------:R-:W-:Y:S02]  /*02b0*/  FFMA.FTZ R26, R26, 0.044714998453855514526, R17 ;  /* 0x3d3727131a1a7823 */ /* 0x000fe40000010011 */
[----:B------:R-:W-:-:S02]  /*02c0*/  FFMA.FTZ R18, R18, R11, 1 ;  /* 0x3f80000012127423 */ /* 0x000fc4000001000b */
[----:B------:R-:W-:Y:S02]  /*02d0*/  FMUL.FTZ R13, R26, 0.79788458347320556641 ;  /* 0x3f4c422a1a0d7820 */ /* 0x000fe40000410000 */
[----:B0-----:R-:W-:Y:S02]  /*02e0*/  FFMA.FTZ R26, -R16, R16, 1 ;  /* 0x3f800000101a7423 */ /* 0x001fe40000010110 */
[----:B------:R-:W-:Y:S02]  /*02f0*/  FMUL.FTZ R17, R17, 0.5 ;  /* 0x3f00000011117820 */ /* 0x000fe40000410000 */
[----:B------:R-:W0:Y:S01]  /*0300*/  MUFU.TANH R13, R13 ;  /* 0x0000000d000d7308 */ /* 0x000e220000002400 */
[----:B------:R-:W-:Y:S02]  /*0310*/  FMUL.FTZ R21, R23, R26 ;  /* 0x0000001a17157220 */ /* 0x000fe40000410000 */
[----:B------:R-:W-:Y:S02]  /*0320*/  FMUL.FTZ R23, R15, 0.5 ;  /* 0x3f0000000f177820 */ /* 0x000fe40000410000 */
[----:B-1----:R-:W-:-:S02]  /*0330*/  FFMA.FTZ R24, -R14, R14, 1 ;  /* 0x3f8000000e187423 */ /* 0x002fc4000001010e */
[----:B------:R-:W-:Y:S02]  /*0340*/  FFMA.FTZ R15, R20, R11, 1 ;  /* 0x3f800000140f7423 */ /* 0x000fe4000001000b */
[----:B------:R-:W-:Y:S02]  /*0350*/  FMUL.FTZ R20, R18, 0.79788458347320556641 ;  /* 0x3f4c422a12147820 */ /* 0x000fe40000410000 */
[----:B------:R-:W-:Y:S02]  /*0360*/  FMUL.FTZ R18, R23, R24 ;  /* 0x0000001817127220 */ /* 0x000fe40000410000 */
[----:B------:R-:W-:Y:S02]  /*0370*/  FMUL.FTZ R24, R15, 0.79788458347320556641 ;  /* 0x3f4c422a0f187820 */ /* 0x000fe40000410000 */
[----:B------:R-:W-:Y:S02]  /*0380*/  FMUL.FTZ R20, R20, R19 ;  /* 0x0000001314147220 */ /* 0x000fe40000410000 */
[----:B0-----:R-:W-:-:S02]  /*0390*/  FFMA.FTZ R26, -R13, R13, 1 ;  /* 0x3f8000000d1a7423 */ /* 0x001fc4000001010d */
[----:B------:R-:W-:Y:S02]  /*03a0*/  FFMA.FTZ R19, R22, R11, 1 ;  /* 0x3f80000016137423 */ /* 0x000fe4000001000b */
[----:B------:R-:W-:Y:S02]  /*03b0*/  FMUL.FTZ R22, R24, R21 ;  /* 0x0000001518167220 */ /* 0x000fe40000410000 */
[----:B------:R-:W-:Y:S02]  /*03c0*/  FMUL.FTZ R17, R17, R26 ;  /* 0x0000001a11117220 */ /* 0x000fe40000410000 */
[----:B------:R-:W-:Y:S02]  /*03d0*/  FMUL.FTZ R24, R19, 0.79788458347320556641 ;  /* 0x3f4c422a13187820 */ /* 0x000fe40000410000 */
[----:B------:R-:W-:Y:S01]  /*03e0*/  FFMA.FTZ R15, R10, R11, 1 ;  /* 0x3f8000000a0f7423 */ /* 0x000fe2000001000b */
[--C-:B---3--:R-:W-:Y:S01]  /*03f0*/  PRMT R10, RZ, 0x5410, R2.reuse ;  /* 0x00005410ff0a7816 */ /* 0x108fe20000000002 */
[----:B------:R-:W-:Y:S01]  /*0400*/  FMUL.FTZ R19, R24, R17 ;  /* 0x0000001118137220 */ /* 0x000fe20000410000 */
[----:B------:R-:W-:Y:S01]  /*0410*/  PRMT R2, RZ, 0x7610, R2 ;  /* 0x00007610ff027816 */ /* 0x000fe20000000002 */
[----:B------:R-:W-:-:S02]  /*0420*/  FMUL.FTZ R21, R15, 0.79788458347320556641 ;  /* 0x3f4c422a0f157820 */ /* 0x000fc40000410000 */
[----:B------:R-:W-:Y:S02]  /*0430*/  FADD.FTZ R17, R16, 1 ;  /* 0x3f80000010117421 */ /* 0x000fe40000010000 */
[----:B------:R-:W-:Y:S02]  /*0440*/  FADD.FTZ R23, R12, 1 ;  /* 0x3f8000000c177421 */ /* 0x000fe40000010000 */
[----:B------:R-:W-:Y:S02]  /*0450*/  FMUL.FTZ R15, R10, R10 ;  /* 0x0000000a0a0f7220 */ /* 0x000fe40000410000 */
[----:B------:R-:W-:Y:S02]  /*0460*/  FMUL.FTZ R21, R21, R18 ;  /* 0x0000001215157220 */ /* 0x000fe40000410000 */
[----:B------:R-:W-:Y:S01]  /*0470*/  FFMA.FTZ R16, R17, 0.5, R22 ;  /* 0x3f00000011107823 */ /* 0x000fe20000010016 */
[--C-:B------:R-:W-:Y:S01]  /*0480*/  PRMT R17, RZ, 0x5410, R3.reuse ;  /* 0x00005410ff117816 */ /* 0x100fe20000000003 */
[----:B------:R-:W-:Y:S01]  /*0490*/  FMUL.FTZ R18, R2, R2 ;  /* 0x0000000202127220 */ /* 0x000fe20000410000 */
[----:B------:R-:W-:Y:S01]  /*04a0*/  PRMT R3, RZ, 0x7610, R3 ;  /* 0x00007610ff037816 */ /* 0x000fe20000000003 */
[----:B------:R-:W-:-:S02]  /*04b0*/  FFMA.FTZ R12, R23, 0.5, R20 ;  /* 0x3f000000170c7823 */ /* 0x000fc40000010014 */
[----:B------:R-:W-:Y:S02]  /*04c0*/  FMUL.FTZ R23, R10, R15 ;  /* 0x0000000f0a177220 */ /* 0x000fe40000410000 */
[----:B------:R-:W-:Y:S02]  /*04d0*/  FMUL.FTZ R27, R2, R18 ;  /* 0x00000012021b7220 */ /* 0x000fe40000410000 */
[----:B------:R-:W-:Y:S02]  /*04e0*/  FADD.FTZ R22, R14, 1 ;  /* 0x3f8000000e167421 */ /* 0x000fe40000010000 */
[----:B------:R-:W-:Y:S02]  /*04f0*/  FMUL.FTZ R20, R17, R17 ;  /* 0x0000001111147220 */ /* 0x000fe40000410000 */
[----:B------:R-:W-:Y:S02]  /*0500*/  FMUL.FTZ R24, R3, R3 ;  /* 0x0000000303187220 */ /* 0x000fe40000410000 */
[----:B------:R-:W-:-:S02]  /*0510*/  FFMA.FTZ R23, R23, 0.044714998453855514526, R10 ;  /* 0x3d37271317177823 */ /* 0x000fc4000001000a */
[----:B------:R-:W-:Y:S02]  /*0520*/  FFMA.FTZ R27, R27, 0.044714998453855514526, R2 ;  /* 0x3d3727131b1b7823 */ /* 0x000fe40000010002 */
[----:B------:R-:W-:Y:S02]  /*0530*/  FFMA.FTZ R21, R22, 0.5, R21 ;  /* 0x3f00000016157823 */ /* 0x000fe40000010015 */
[----:B------:R-:W-:Y:S02]  /*0540*/  FMUL.FTZ R22, R17, R20 ;  /* 0x0000001411167220 */ /* 0x000fe40000410000 */
[----:B------:R-:W-:Y:S02]  /*0550*/  FMUL.FTZ R26, R3, R24 ;  /* 0x00000018031a7220 */ /* 0x000fe40000410000 */
[----:B------:R-:W-:Y:S02]  /*0560*/  FMUL.FTZ R25, R23, 0.79788458347320556641 ;  /* 0x3f4c422a17197820 */ /* 0x000fe40000410000 */
[----:B------:R-:W-:-:S02]  /*0570*/  FMUL.FTZ R23, R27, 0.79788458347320556641 ;  /* 0x3f4c422a1b177820 */ /* 0x000fc40000410000 */
[----:B------:R-:W-:Y:S01]  /*0580*/  FFMA.FTZ R22, R22, 0.044714998453855514526, R17 ;  /* 0x3d37271316167823 */ /* 0x000fe20000010011 */
[----:B------:R-:W0:Y:S01]  /*0590*/  MUFU.TANH R14, R25 ;  /* 0x00000019000e7308 */ /* 0x000e220000002400 */
[----:B------:R-:W-:Y:S02]  /*05a0*/  FFMA.FTZ R27, R26, 0.044714998453855514526, R3 ;  /* 0x3d3727131a1b7823 */ /* 0x000fe40000010003 */
[----:B------:R-:W-:Y:S02]  /*05b0*/  FMUL.FTZ R22, R22, 0.79788458347320556641 ;  /* 0x3f4c422a16167820 */ /* 0x000fe40000410000 */
[----:B------:R-:W-:Y:S02]  /*05c0*/  FADD.FTZ R26, R13, 1 ;  /* 0x3f8000000d1a7421 */ /* 0x000fe40000010000 */
[----:B------:R-:W-:Y:S01]  /*05d0*/  FMUL.FTZ R13, R27, 0.79788458347320556641 ;  /* 0x3f4c422a1b0d7820 */ /* 0x000fe20000410000 */
[----:B------:R-:W1:Y:S01]  /*05e0*/  MUFU.TANH R23, R23 ;  /* 0x0000001700177308 */ /* 0x000e620000002400 */
[----:B------:R-:W-:-:S02]  /*05f0*/  FFMA.FTZ R15, R15, R11, 1 ;  /* 0x3f8000000f0f7423 */ /* 0x000fc4000001000b */
[-C--:B------:R-:W-:Y:S02]  /*0600*/  FFMA.FTZ R18, R18, R11.reuse, 1 ;  /* 0x3f80000012127423 */ /* 0x080fe4000001000b */
[-C--:B------:R-:W-:Y:S02]  /*0610*/  FFMA.FTZ R20, R20, R11.reuse, 1 ;  /* 0x3f80000014147423 */ /* 0x080fe4000001000b */
[----:B------:R-:W-:Y:S01]  /*0620*/  FFMA.FTZ R11, R24, R11, 1 ;  /* 0x3f800000180b7423 */ /* 0x000fe2000001000b */
[----:B------:R-:W2:Y:S01]  /*0630*/  MUFU.TANH R22, R22 ;  /* 0x0000001600167308 */ /* 0x000ea20000002400 */
[----:B------:R-:W-:Y:S02]  /*0640*/  FMUL.FTZ R10, R10, 0.5 ;  /* 0x3f0000000a0a7820 */ /* 0x000fe40000410000 */
[----:B0-----:R-:W-:Y:S02]  /*0650*/  FFMA.FTZ R25, -R14, R14, 1 ;  /* 0x3f8000000e197423 */ /* 0x001fe4000001010e */
[----:B------:R-:W-:-:S02]  /*0660*/  FMUL.FTZ R24, R2, 0.5 ;  /* 0x3f00000002187820 */ /* 0x000fc40000410000 */
[----:B------:R-:W-:Y:S01]  /*0670*/  FMUL.FTZ R2, R10, R25 ;  /* 0x000000190a027220 */ /* 0x000fe20000410000 */
[----:B------:R-:W0:Y:S01]  /*0680*/  MUFU.TANH R13, R13 ;  /* 0x0000000d000d7308 */ /* 0x000e220000002400 */
[----:B-1----:R-:W-:Y:S02]  /*0690*/  FFMA.FTZ R27, -R23, R23, 1 ;  /* 0x3f800000171b7423 */ /* 0x002fe40000010117 */
[----:B------:R-:W-:Y:S02]  /*06a0*/  FFMA.FTZ R19, R26, 0.5, R19 ;  /* 0x3f0000001a137823 */ /* 0x000fe40000010013 */
[----:B------:R-:W-:Y:S02]  /*06b0*/  FMUL.FTZ R10, R24, R27 ;  /* 0x0000001b180a7220 */ /* 0x000fe40000410000 */
[----:B------:R-:W-:Y:S02]  /*06c0*/  FMUL.FTZ R17, R17, 0.5 ;  /* 0x3f00000011117820 */ /* 0x000fe40000410000 */
[----:B--2---:R-:W-:-:S02]  /*06d0*/  FFMA.FTZ R24, -R22, R22, 1 ;  /* 0x3f80000016187423 */ /* 0x004fc40000010116 */
[----:B------:R-:W-:Y:S02]  /*06e0*/  FMUL.FTZ R25, R3, 0.5 ;  /* 0x3f00000003197820 */ /* 0x000fe40000410000 */
[----:B------:R-:W-:Y:S02]  /*06f0*/  FMUL.FTZ R3, R17, R24 ;  /* 0x0000001811037220 */ /* 0x000fe40000410000 */
[----:B------:R-:W-:Y:S02]  /*0700*/  FMUL.FTZ R15, R15, 0.79788458347320556641 ;  /* 0x3f4c422a0f0f7820 */ /* 0x000fe40000410000 */
[----:B0-----:R-:W-:Y:S02]  /*0710*/  FFMA.FTZ R26, -R13, R13, 1 ;  /* 0x3f8000000d1a7423 */ /* 0x001fe4000001010d */
[----:B------:R-:W-:Y:S02]  /*0720*/  FMUL.FTZ R20, R20, 0.79788458347320556641 ;  /* 0x3f4c422a14147820 */ /* 0x000fe40000410000 */
[----:B------:R-:W-:-:S02]  /*0730*/  FMUL.FTZ R17, R25, R26 ;  /* 0x0000001a19117220 */ /* 0x000fc40000410000 */
[----:B------:R-:W-:Y:S02]  /*0740*/  FMUL.FTZ R25, R18, 0.79788458347320556641 ;  /* 0x3f4c422a12197820 */ /* 0x000fe40000410000 */
[----:B------:R-:W-:Y:S02]  /*0750*/  FMUL.FTZ R18, R11, 0.79788458347320556641 ;  /* 0x3f4c422a0b127820 */ /* 0x000fe40000410000 */
[----:B------:R-:W-:Y:S02]  /*0760*/  FMUL.FTZ R2, R15, R2 ;  /* 0x000000020f027220 */ /* 0x000fe40000410000 */
[----:B------:R-:W-:Y:S02]  /*0770*/  FADD.FTZ R11, R14, 1 ;  /* 0x3f8000000e0b7421 */ /* 0x000fe40000010000 */
[----:B------:R-:W-:Y:S02]  /*0780*/  FMUL.FTZ R10, R25, R10 ;  /* 0x0000000a190a7220 */ /* 0x000fe40000410000 */
[----:B------:R-:W-:-:S02]  /*0790*/  FADD.FTZ R23, R23, 1 ;  /* 0x3f80000017177421 */ /* 0x000fc40000010000 */
[----:B------:R-:W-:Y:S02]  /*07a0*/  FMUL.FTZ R3, R20, R3 ;  /* 0x0000000314037220 */ /* 0x000fe40000410000 */
[----:B------:R-:W-:Y:S02]  /*07b0*/  FADD.FTZ R22, R22, 1 ;  /* 0x3f80000016167421 */ /* 0x000fe40000010000 */
[----:B------:R-:W-:Y:S02]  /*07c0*/  FMUL.FTZ R18, R18, R17 ;  /* 0x0000001112127220 */ /* 0x000fe40000410000 */
[----:B------:R-:W-:Y:S02]  /*07d0*/  FADD.FTZ R13, R13, 1 ;  /* 0x3f8000000d0d7421 */ /* 0x000fe40000010000 */
[----:B------:R-:W-:Y:S02]  /*07e0*/  FFMA.FTZ R11, R11, 0.5, R2 ;  /* 0x3f0000000b0b7823 */ /* 0x000fe40000010002 */
[----:B------:R-:W-:-:S02]  /*07f0*/  FFMA.FTZ R2, R23, 0.5, R10 ;  /* 0x3f00000017027823 */ /* 0x000fc4000001000a */
[----:B------:R-:W-:Y:S02]  /*0800*/  FFMA.FTZ R10, R22, 0.5, R3 ;  /* 0x3f000000160a7823 */ /* 0x000fe40000010003 */
[----:B------:R-:W-:Y:S01]  /*0810*/  FFMA.FTZ R3, R13, 0.5, R18 ;  /* 0x3f0000000d037823 */ /* 0x000fe20000010012 */
[----:B----4-:R-:W-:-:S05]  /*0820*/  PRMT R13, RZ, 0x5410, R6 ;  /* 0x00005410ff0d7816 */ /* 0x010fca0000000006 */
[----:B------:R-:W-:Y:S01]  /*0830*/  FMUL.FTZ R12, R13, R12 ;  /* 0x0000000c0d0c7220 */ /* 0x000fe20000410000 */
[----:B------:R-:W-:Y:S02]  /*0840*/  PRMT R13, RZ, 0x7610, R6 ;  /* 0x00007610ff0d7816 */ /* 0x000fe40000000006 */
[----:B------:R-:W-:-:S03]  /*0850*/  PRMT R6, RZ, 0x5410, R7 ;  /* 0x00005410ff067816 */ /* 0x000fc60000000007 */
[----:B------:R-:W-:Y:S02]  /*0860*/  FMUL.FTZ R13, R13, R16 ;  /* 0x000000100d0d7220 */ /* 0x000fe40000410000 */
[----:B------:R-:W-:Y:S01]  /*0870*/  FMUL.FTZ R21, R6, R21 ;  /* 0x0000001506157220 */ /* 0x000fe20000410000 */
[----:B------:R-:W-:Y:S02]  /*0880*/  PRMT R6, RZ, 0x7610, R7 ;  /* 0x00007610ff067816 */ /* 0x000fe40000000007 */
[----:B------:R-:W-:-:S03]  /*0890*/  F2FP.BF16.PACK_AB R12, R13, R12 ;  /* 0x0000000c0d0c723e */ /* 0x000fc600000010ff */
[----:B------:R-:W-:Y:S01]  /*08a0*/  FMUL.FTZ R14, R6, R19 ;  /* 0x00000013060e7220 */ /* 0x000fe20000410000 */
[----:B-----5:R-:W-:-:S04]  /*08b0*/  PRMT R6, RZ, 0x5410, R4 ;  /* 0x00005410ff067816 */ /* 0x020fc80000000004 */
        /* <DEDUP_REMOVED lines=8> */
[----:B------:R-:W-:Y:S01]  /*0940*/  IMAD.WIDE R6, R8, 0x8, R6 ;  /* 0x0000000808067825 */ /* 0x000fe200078e0206 */
[----:B------:R-:W-:-:S03]  /*0950*/  F2FP.BF16.PACK_AB R2, R2, R11 ;  /* 0x0000000b0202723e */ /* 0x000fc600000010ff */
[----:B------:R-:W-:Y:S01]  /*0960*/  FMUL.FTZ R9, R9, R10 ;  /* 0x0000000a09097220 */ /* 0x000fe20000410000 */
[----:B------:R-:W-:Y:S04]  /*0970*/  STG.E.64 [R6.64], R12 ;  /* 0x0000000c06007986 */ /* 0x000fe8000c101b04 */
[----:B------:R-:W-:-:S05]  /*0980*/  F2FP.BF16.PACK_AB R3, R0, R9 ;  /* 0x000000090003723e */ /* 0x000fca00000010ff */
[----:B------:R-:W-:Y:S01]  /*0990*/  STG.E.64 [R6.64+0x400], R2 ;  /* 0x0004000206007986 */ /* 0x000fe2000c101b04 */
[----:B------:R-:W-:Y:S05]  /*09a0*/  EXIT ;  /* 0x000000000000794d */ /* 0x000fea0003800000 */
.L_x_4344:
[----:B------:R-:W0:Y:S01]  /*09b0*/  S2R R9, SR_TID.X ;  /* 0x0000000000097919 */ /* 0x000e220000002100 */
[----:B------:R-:W-:Y:S02]  /*09c0*/  PRMT R12, RZ, 0x7610, R12 ;  /* 0x00007610ff0c7816 */ /* 0x000fe4000000000c */
[----:B------:R-:W-:Y:S02]  /*09d0*/  PRMT R13, RZ, 0x7610, R13 ;  /* 0x00007610ff0d7816 */ /* 0x000fe4000000000d */
[----:B------:R-:W-:Y:S02]  /*09e0*/  PRMT R10, RZ, 0x7610, R10 ;  /* 0x00007610ff0a7816 */ /* 0x000fe4000000000a */
[----:B------:R-:W-:Y:S02]  /*09f0*/  PRMT R11, RZ, 0x7610, R11 ;  /* 0x00007610ff0b7816 */ /* 0x000fe4000000000b */
[----:B0-----:R-:W-:-:S02]  /*0a00*/  ISETP.GE.AND P0, PT, R9, R8, PT ;  /* 0x000000080900720c */ /* 0x001fc40003f06270 */
        /* <DEDUP_REMOVED lines=95> */
.L_x_4346:
[----:B------:R-:W-:Y:S05]  /*1000*/  BSYNC B0 ;  /* 0x0000000000007941 */ /* 0x000fea0003800000 */
.L_x_4345:
        /* <DEDUP_REMOVED lines=35> */
.L_x_4348:
[----:B------:R-:W-:Y:S05]  /*1240*/  BSYNC B0 ;  /* 0x0000000000007941 */ /* 0x000fea0003800000 */
.L_x_4347:
        /* <DEDUP_REMOVED lines=24> */
.L_x_4350:
[----:B------:R-:W-:Y:S05]  /*13d0*/  BSYNC B0 ;  /* 0x0000000000007941 */ /* 0x000fea0003800000 */
.L_x_4349:
        /* <DEDUP_REMOVED lines=20> */
.L_x_4352:
[----:B------:R-:W-:Y:S05]  /*1520*/  BSYNC B0 ;  /* 0x0000000000007941 */ /* 0x000fea0003800000 */
.L_x_4351:
        /* <DEDUP_REMOVED lines=20> */
.L_x_4354:
[----:B------:R-:W-:Y:S05]  /*1670*/  BSYNC B0 ;  /* 0x0000000000007941 */ /* 0x000fea0003800000 */
.L_x_4353:
        /* <DEDUP_REMOVED lines=20> */
.L_x_4356:
[----:B------:R-:W-:Y:S05]  /*17c0*/  BSYNC B0 ;  /* 0x0000000000007941 */ /* 0x000fea0003800000 */
.L_x_4355:
        /* <DEDUP_REMOVED lines=20> */
.L_x_4358:
[----:B------:R-:W-:Y:S05]  /*1910*/  BSYNC B0 ;  /* 0x0000000000007941 */ /* 0x000fea0003800000 */
.L_x_4357:
        /* <DEDUP_REMOVED lines=20> */
.L_x_4360:
[----:B------:R-:W-:Y:S05]  /*1a60*/  BSYNC B0 ;  /* 0x0000000000007941 */ /* 0x000fea0003800000 */
.L_x_4359:
        /* <DEDUP_REMOVED lines=18> */
.L_x_4363:
[----:B0-----:R-:W-:-:S13]  /*1b90*/  ISETP.GE.AND P0, PT, R9, R8, PT ;  /* 0x000000080900720c */ /* 0x001fda0003f06270 */
[----:B------:R-:W-:Y:S05]  /*1ba0*/  @P0 BRA `(.L_x_4365) ;  /* 0x000000c000000947 */ /* 0x000fea0003800000 */
[----:B------:R-:W-:Y:S02]  /*1bb0*/  IADD3 R2, R0, R9, RZ ;  /* 0x0000000900027210 */ /* 0x000fe40007ffe0ff */
[----:B------:R-:W-:Y:S02]  /*1bc0*/  MOV R3, 0x2 ;  /* 0x0000000200037802 */ /* 0x000fe40000000f00 */
[----:B------:R-:W-:-:S03]  /*1bd0*/  IADD3 R9, R9, 0x80, RZ ;  /* 0x0000008009097810 */ /* 0x000fc60007ffe0ff */
[----:B------:R-:W-:-:S05]  /*1be0*/  IMAD.WIDE.U32 R2, R2, R3, c[0x0][0x168] ;  /* 0x00005a0002027625 */ /* 0x000fca00078e0003 */
[----:B-----5:R0:W-:Y:S02]  /*1bf0*/  STG.E.U16 [R2.64], R10 ;  /* 0x0000000a02007986 */ /* 0x0201e4000c101504 */
.L_x_4364:
[----:B------:R-:W-:-:S13]  /*1c00*/  ISETP.GE.AND P0, PT, R9, R8, PT ;  /* 0x000000080900720c */ /* 0x000fda0003f06270 */
[----:B------:R-:W-:Y:S05]  /*1c10*/  @P0 BRA `(.L_x_4366) ;  /* 0x000000d000000947 */ /* 0x000fea0003800000 */
[----:B0-----:R-:W-:Y:S01]  /*1c20*/  HFMA2.MMA R3, -RZ, RZ, 0, 1.1920928955078125e-07 ;  /* 0x00000002ff037435 */ /* 0x001fe200000001ff */
[----:B------:R-:W-:Y:S02]  /*1c30*/  IADD3 R2, R0, R9, RZ ;  /* 0x0000000900027210 */ /* 0x000fe40007ffe0ff */
[----:B------:R-:W-:-:S07]  /*1c40*/  IADD3 R9, R9, 0x80, RZ ;  /* 0x0000008009097810 */ /* 0x000fce0007ffe0ff */
[----:B------:R-:W-:-:S05]  /*1c50*/  IMAD.WIDE.U32 R2, R2, R3, c[0x0][0x168] ;  /* 0x00005a0002027625 */ /* 0x000fca00078e0003 */
[----:B------:R0:W-:Y:S02]  /*1c60*/  STG.E.U16 [R2.64], R11 ;  /* 0x0000000b02007986 */ /* 0x0001e4000c101504 */
.L_x_4365:
        /* <DEDUP_REMOVED lines=8> */
.L_x_4366:
[----:B------:R-:W-:Y:S05]  /*1cf0*/  BSYNC B1 ;  /* 0x0000000000017941 */ /* 0x000fea0003800000 */
.L_x_4362:
[----:B------:R-:W-:-:S13]  /*1d00*/  ISETP.GE.AND P0, PT, R9, R8, PT ;  /* 0x000000080900720c */ /* 0x000fda0003f06270 */
[----:B0-----:R-:W-:Y:S02]  /*1d10*/  @!P0 IADD3 R2, R0, R9, RZ ;  /* 0x0000000900028210 */ /* 0x001fe40007ffe0ff */
[----:B------:R-:W-:Y:S02]  /*1d20*/  @!P0 MOV R3, 0x2 ;  /* 0x0000000200038802 */ /* 0x000fe40000000f00 */
[----:B------:R-:W-:-:S03]  /*1d30*/  @!P0 IADD3 R9, R9, 0x80, RZ ;  /* 0x0000008009098810 */ /* 0x000fc60007ffe0ff */
[----:B------:R-:W-:-:S05]  /*1d40*/  @!P0 IMAD.WIDE.U32 R2, R2, R3, c[0x0][0x168] ;  /* 0x00005a0002028625 */ /* 0x000fca00078e0003 */
[----:B------:R0:W-:Y:S02]  /*1d50*/  @!P0 STG.E.U16 [R2.64], R13 ;  /* 0x0000000d02008986 */ /* 0x0001e4000c101504 */
.L_x_4367:
[----:B------:R-:W-:Y:S05]  /*1d60*/  BSYNC B0 ;  /* 0x0000000000007941 */ /* 0x000fea0003800000 */
.L_x_4361:
        /* <DEDUP_REMOVED lines=8> */
.L_x_4368:
        /* <DEDUP_REMOVED lines=9> */
.L_x_12007:


//--------------------- .text._ZN2at6native29vectorized_elementwise_kernelILi8EZZZNS0_26GeluBackwardCUDAKernelImplERNS_18TensorIteratorBaseENS0_8GeluTypeEENKUlvE_clEvENKUlvE2_clEvEUlN3c108BFloat16ES8_E_St5arrayIPcLm3EEEEviT0_T1_ --------------------------
	.section	.text._ZN2at6native29vectorized_elementwise_kernelILi8EZZZNS0_26GeluBackwardCUDAKernelImplERNS_18TensorIteratorBaseENS0_8GeluTypeEENKUlvE_clEvENKUlvE2_clEvEUlN3c108BFloat16ES8_E_St5arrayIPcLm3EEEEviT0_T1_,"ax",@progbits
	.sectioninfo	@"SHI_REGISTERS=4"
	.align	128
        .global         _ZN2at6native29vectorized_elementwise_kernelILi8EZZZNS0_26GeluBackwardCUDAKernelImplERNS_18TensorIteratorBaseENS0_8GeluTypeEENKUlvE_clEvENKUlvE2_clEvEUlN3c108BFloat16ES8_E_St5arrayIPcLm3EEEEviT0_T1_
        .type           _ZN2at6native29vectorized_elementwise_kernelILi8EZZZNS0_26GeluBackwardCUDAKernelImplERNS_18TensorIteratorBaseENS0_8GeluTypeEENKUlvE_clEvENKUlvE2_clEvEUlN3c108BFloat16ES8_E_St5arrayIPcLm3EEEEviT0_T1_,@function
        .size           _ZN2at6native29vectorized_elementwise_kernelILi8EZZZNS0_26GeluBackwardCUDAKernelImplERNS_18TensorIteratorBaseENS0_8GeluTypeEENKUlvE_clEvENKUlvE2_clEvEUlN3c108BFloat16ES8_E_St5arrayIPcLm3EEEEviT0_T1_,(.L_x_12008 - _ZN2at6native29vectorized_elementwise_kernelILi8EZZZNS0_26GeluBackwardCUDAKernelImplERNS_18TensorIteratorBaseENS0_8GeluTypeEENKUlvE_clEvENKUlvE2_clEvEUlN3c108BFloat16ES8_E_St5arrayIPcLm3EEEEviT0_T1_)
        .other          _ZN2at6native29vectorized_elementwise_kernelILi8EZZZNS0_26GeluBackwardCUDAKernelImplERNS_18TensorIteratorBaseENS0_8GeluTypeEENKUlvE_clEvENKUlvE2_clEvEUlN3c108BFloat16ES8_E_St5arrayIPcLm3EEEEviT0_T1_,@"STO_CUDA_ENTRY STV_DEFAULT"
_ZN2at6native29vectorized_elementwise_kernelILi8EZZZNS0_26GeluBackwardCUDAKernelImplERNS_18TensorIteratorBaseENS0_8GeluTypeEENKUlvE_clEvENKUlvE2_clEvEUlN3c108BFloat16ES8_E_St5arrayIPcLm3EEEEviT0_T1_:
.text._ZN2at6native29vectorized_elementwise_kernelILi8EZZZNS0_26GeluBackwardCUDAKernelImplERNS_18TensorIteratorBaseENS0_8GeluTypeEENKUlvE_clEvENKUlvE2_clEvEUlN3c108BFloat16ES8_E_St5arrayIPcLm3EEEEviT0_T1_:
[----:B------:R-:W-:Y:S02]  /*0000*/  MOV R1, c[0x0][0x28] ;  /* 0x00000a0000017a02 */ /* 0x000fe40000000f00 */
[----:B------:R-:W-:Y:S05]  /*0010*/  EXIT ;  /* 0x000000000000794d */ /* 0x000fea0003800000 */
.L_x_4369:
        /* <DEDUP_REMOVED lines=14> */
.L_x_12008:


//--------------------- .text._ZN2at6native18elementwise_kernelILi128ELi4EZNS0_15gpu_kernel_implIZZZNS0_26GeluBackwardCUDAKernelImplERNS_18TensorIteratorBaseENS0_8GeluTypeEENKUlvE_clEvENKUlvE1_clEvEUlN3c104HalfES9_E_EEvS4_RKT_EUliE_EEviT1_ --------------------------
	.section	.text._ZN2at6native18elementwise_kernelILi128ELi4EZNS0_15gpu_kernel_implIZZZNS0_26GeluBackwardCUDAKernelImplERNS_18TensorIteratorBaseENS0_8GeluTypeEENKUlvE_clEvENKUlvE1_clEvEUlN3c104HalfES9_E_EEvS4_RKT_EUliE_EEviT1_,"ax",@progbits
	.sectioninfo	@"SHI_REGISTERS=26"
	.align	128
        .global         _ZN2at6native18elementwise_kernelILi128ELi4EZNS0_15gpu_kernel_implIZZZNS0_26GeluBackwardCUDAKernelImplERNS_18TensorIteratorBaseENS0_8GeluTypeEENKUlvE_clEvENKUlvE1_clEvEUlN3c104HalfES9_E_EEvS4_RKT_EUliE_EEviT1_
        .type           _ZN2at6native18elementwise_kernelILi128ELi4EZNS0_15gpu_kernel_implIZZZNS0_26GeluBackwardCUDAKernelImplERNS_18TensorIteratorBaseENS0_8GeluTypeEENKUlvE_clEvENKUlvE1_clEvEUlN3c104HalfES9_E_EEvS4_RKT_EUliE_EEviT1_,@function
        .size           _ZN2at6native18elementwise_kernelILi128ELi4EZNS0_15gpu_kernel_implIZZZNS0_26GeluBackwardCUDAKernelImplERNS_18TensorIteratorBaseENS0_8GeluTypeEENKUlvE_clEvENKUlvE1_clEvEUlN3c104HalfES9_E_EEvS4_RKT_EUliE_EEviT1_,(.L_x_12009 - _ZN2at6native18elementwise_kernelILi128ELi4EZNS0_15gpu_kernel_implIZZZNS0_26GeluBackwardCUDAKernelImplERNS_18TensorIteratorBaseENS0_8GeluTypeEENKUlvE_clEvENKUlvE1_clEvEUlN3c104HalfES9_E_EEvS4_RKT_EUliE_EEviT1_)
        .other          _ZN2at6native18elementwise_kernelILi128ELi4EZNS0_15gpu_kernel_implIZZZNS0_26GeluBackwardCUDAKernelImplERNS_18TensorIteratorBaseENS0_8GeluTypeEENKUlvE_clEvENKUlvE1_clEvEUlN3c104HalfES9_E_EEvS4_RKT_EUliE_EEviT1_,@"STO_CUDA_ENTRY STV_DEFAULT"
_ZN2at6native18elementwise_kernelILi128ELi4EZNS0_15gpu_kernel_implIZZZNS0_26GeluBackwardCUDAKernelImplERNS_18TensorIteratorBaseENS0_8GeluTypeEENKUlvE_clEvENKUlvE1_clEvEUlN3c104HalfES9_E_EEvS4_RKT_EUliE_EEviT1_:
.text._ZN2at6native18elementwise_kernelILi128ELi4EZNS0_15gpu_kernel_implIZZZNS0_26GeluBackwardCUDAKernelImplERNS_18TensorIteratorBaseENS0_8GeluTypeEENKUlvE_clEvENKUlvE1_clEvEUlN3c104HalfES9_E_EEvS4_RKT_EUliE_EEviT1_:
        /* <DEDUP_REMOVED lines=263> */
.L_x_4372:
        /* <DEDUP_REMOVED lines=21> */
.L_x_4376:
[----:B------:R-:W2:Y:S02]  /*11c0*/  LDG.E.U8 R2, [R2.64] ;  /* 0x0000002402027981 */ /* 0x000ea4000c1e1100 */
[----:B--2---:R-:W0:Y:S02]  /*11d0*/  I2F.U16 R0, R2 ;  /* 0x0000000200007306 */ /* 0x004e240000101000 */
[----:B0-----:R-:W-:-:S04]  /*11e0*/  F2FP.PACK_AB R0, RZ, R0 ;  /* 0x00000000ff00723e */ /* 0x001fc800000000ff */
[----:B------:R-:W-:Y:S01]  /*11f0*/  PRMT R23, R0, 0x7610, R23 ;  /* 0x0000761000177816 */ /* 0x000fe20000000017 */
[----:B------:R-:W-:Y:S05]  /*1200*/  BRA `(.L_x_4378) ;  /* 0x00000ed000007947 */ /* 0x000fea0003800000 */
.L_x_4375:
        /* <DEDUP_REMOVED lines=11> */
.L_x_4380:
[----:B------:R-:W2:Y:S02]  /*12c0*/  LDG.E R2, [R2.64] ;  /* 0x0000002402027981 */ /* 0x000ea4000c1e1900 */
[----:B--2---:R-:W0:Y:S02]  /*12d0*/  I2F R0, R2 ;  /* 0x0000000200007306 */ /* 0x004e240000201400 */
[----:B0-----:R-:W-:-:S04]  /*12e0*/  F2FP.PACK_AB R0, RZ, R0 ;  /* 0x00000000ff00723e */ /* 0x001fc800000000ff */
[----:B------:R-:W-:Y:S01]  /*12f0*/  PRMT R23, R0, 0x7610, R23 ;  /* 0x0000761000177816 */ /* 0x000fe20000000017 */
[----:B------:R-:W-:Y:S05]  /*1300*/  BRA `(.L_x_4378) ;  /* 0x00000dd000007947 */ /* 0x000fea0003800000 */
.L_x_4379:
[----:B------:R-:W2:Y:S02]  /*1310*/  LDG.E.U16 R2, [R2.64] ;  /* 0x0000002402027981 */ /* 0x000ea4000c1e1500 */
[----:B--2---:R-:W0:Y:S02]  /*1320*/  I2F.S16 R0, R2 ;  /* 0x0000000200007306 */ /* 0x004e240000101400 */
[----:B0-----:R-:W-:-:S04]  /*1330*/  F2FP.PACK_AB R0, RZ, R0 ;  /* 0x00000000ff00723e */ /* 0x001fc800000000ff */
[----:B------:R-:W-:Y:S01]  /*1340*/  PRMT R23, R0, 0x7610, R23 ;  /* 0x0000761000177816 */ /* 0x000fe20000000017 */
[----:B------:R-:W-:Y:S05]  /*1350*/  BRA `(.L_x_4378) ;  /* 0x00000d8000007947 */ /* 0x000fea0003800000 */
.L_x_4374:
        /* <DEDUP_REMOVED lines=9> */
.L_x_4382:
[----:B------:R0:W5:Y:S01]  /*13f0*/  LDG.E.U16 R23, [R2.64] ;  /* 0x0000002402177981 */ /* 0x000162000c1e1500 */
[----:B------:R-:W-:Y:S05]  /*1400*/  BRA `(.L_x_4378) ;  /* 0x00000cd000007947 */ /* 0x000fea0003800000 */
.L_x_4381:
        /* <DEDUP_REMOVED lines=9> */
.L_x_4384:
[----:B------:R0:W5:Y:S01]  /*14a0*/  LDG.E.U16 R23, [R2.64] ;  /* 0x0000002402177981 */ /* 0x000162000c1e1500 */
[----:B------:R-:W-:Y:S05]  /*14b0*/  BRA `(.L_x_4378) ;  /* 0x00000c2000007947 */ /* 0x000fea0003800000 */
.L_x_4383:
[----:B------:R-:W2:Y:S02]  /*14c0*/  LDG.E.64 R2, [R2.64] ;  /* 0x0000002402027981 */ /* 0x000ea4000c1e1b00 */
[----:B--2---:R-:W0:Y:S01]  /*14d0*/  F2F.F32.F64 R0, R2 ;  /* 0x0000000200007310 */ /* 0x004e220000301000 */
[----:B------:R-:W0:-:S14]  /*14e0*/  DSETP.GEU.AND P0, PT, |R2|, c[0x2][0x0], PT ;  /* 0x008000000200762a */ /* 0x000e1c0003f0e200 */
[----:B0-----:R-:W-:-:S05]  /*14f0*/  @!P0 FMUL R0, R0, 1.175494350822287508e-38 ;  /* 0x0080000000008820 */ /* 0x001fca0000400000 */
[----:B------:R-:W-:-:S04]  /*1500*/  F2FP.PACK_AB R0, RZ, R0 ;  /* 0x00000000ff00723e */ /* 0x000fc800000000ff */
[----:B------:R-:W-:Y:S01]  /*1510*/  PRMT R23, R0, 0x7610, R23 ;  /* 0x0000761000177816 */ /* 0x000fe20000000017 */
[----:B------:R-:W-:Y:S05]  /*1520*/  BRA `(.L_x_4378) ;  /* 0x00000bb000007947 */ /* 0x000fea0003800000 */
.L_x_4373:
        /* <DEDUP_REMOVED lines=14> */
.L_x_4387:
[----:B------:R-:W2:Y:S02]  /*1610*/  LDG.E.64 R2, [R2.64] ;  /* 0x0000002402027981 */ /* 0x000ea4000c1e1b00 */
[----:B--2---:R-:W0:Y:S01]  /*1620*/  F2F.F32.F64 R0, R2 ;  /* 0x0000000200007310 */ /* 0x004e220000301000 */
[----:B------:R-:W0:-:S14]  /*1630*/  DSETP.GEU.AND P0, PT, |R2|, c[0x2][0x0], PT ;  /* 0x008000000200762a */ /* 0x000e1c0003f0e200 */
[----:B0-----:R-:W-:-:S05]  /*1640*/  @!P0 FMUL R0, R0, 1.175494350822287508e-38 ;  /* 0x0080000000008820 */ /* 0x001fca0000400000 */
[----:B------:R-:W-:-:S04]  /*1650*/  F2FP.PACK_AB R0, RZ, R0 ;  /* 0x00000000ff00723e */ /* 0x000fc800000000ff */
[----:B------:R-:W-:Y:S01]  /*1660*/  PRMT R23, R0, 0x7610, R23 ;  /* 0x0000761000177816 */ /* 0x000fe20000000017 */
[----:B------:R-:W-:Y:S05]  /*1670*/  BRA `(.L_x_4378) ;  /* 0x00000a6000007947 */ /* 0x000fea0003800000 */
.L_x_4386:
        /* <DEDUP_REMOVED lines=28> */
.L_x_4389:
        /* <DEDUP_REMOVED lines=15> */
.L_x_4388:
[----:B------:R-:W2:Y:S02]  /*1930*/  LDG.E.U16 R0, [R2.64] ;  /* 0x0000002402007981 */ /* 0x000ea4000c1e1500 */
[----:B--2---:R-:W-:-:S04]  /*1940*/  PRMT R0, RZ, 0x5410, R0 ;  /* 0x00005410ff007816 */ /* 0x004fc80000000000 */
[----:B------:R-:W-:-:S04]  /*1950*/  F2FP.PACK_AB R0, RZ, R0 ;  /* 0x00000000ff00723e */ /* 0x000fc800000000ff */
[----:B------:R-:W-:Y:S01]  /*1960*/  PRMT R23, R0, 0x7610, R23 ;  /* 0x0000761000177816 */ /* 0x000fe20000000017 */
[----:B------:R-:W-:Y:S05]  /*1970*/  BRA `(.L_x_4378) ;  /* 0x0000076000007947 */ /* 0x000fea0003800000 */
.L_x_4385:
        /* <DEDUP_REMOVED lines=12> */
.L_x_4392:
        /* <DEDUP_REMOVED lines=21> */
.L_x_4396:
[----:B------:R-:W-:Y:S05]  /*1b90*/  BSYNC B1 ;  /* 0x0000000000017941 */ /* 0x000fea0003800000 */
.L_x_4395:
[----:B------:R-:W-:Y:S01]  /*1ba0*/  LEA R3, R0, 0x3b800000, 0x17 ;  /* 0x3b80000000037811 */ /* 0x000fe200078eb8ff */
[----:B------:R-:W-:-:S05]  /*1bb0*/  IMAD.SHL.U32 R0, R2, 0x100000, RZ ;  /* 0x0010000002007824 */ /* 0x000fca00078e00ff */
[----:B------:R-:W-:Y:S02]  /*1bc0*/  LOP3.LUT R0, R3, R0, R4, 0xfe, !PT ;  /* 0x0000000003007212 */ /* 0x000fe400078efe04 */
.L_x_4394:
[----:B------:R-:W-:Y:S05]  /*1bd0*/  BSYNC B0 ;  /* 0x0000000000007941 */ /* 0x000fea0003800000 */
.L_x_4393:
[----:B------:R-:W-:-:S04]  /*1be0*/  F2FP.PACK_AB R0, RZ, R0 ;  /* 0x00000000ff00723e */ /* 0x000fc800000000ff */
[----:B------:R-:W-:Y:S01]  /*1bf0*/  PRMT R23, R0, 0x7610, R23 ;  /* 0x0000761000177816 */ /* 0x000fe20000000017 */
[----:B------:R-:W-:Y:S05]  /*1c00*/  BRA `(.L_x_4378) ;  /* 0x000004d000007947 */ /* 0x000fea0003800000 */
.L_x_4391:
        /* <DEDUP_REMOVED lines=21> */
.L_x_4400:
[----:B------:R-:W-:Y:S05]  /*1d60*/  BSYNC B1 ;  /* 0x0000000000017941 */ /* 0x000fea0003800000 */
.L_x_4399:
[----:B------:R-:W-:Y:S01]  /*1d70*/  LEA R3, R0, 0x37800000, 0x17 ;  /* 0x3780000000037811 */ /* 0x000fe200078eb8ff */
[----:B------:R-:W-:-:S05]  /*1d80*/  IMAD.SHL.U32 R0, R2, 0x200000, RZ ;  /* 0x0020000002007824 */ /* 0x000fca00078e00ff */
[----:B------:R-:W-:Y:S02]  /*1d90*/  LOP3.LUT R0, R3, R0, R4, 0xfe, !PT ;  /* 0x0000000003007212 */ /* 0x000fe400078efe04 */
.L_x_4398:
[----:B------:R-:W-:Y:S05]  /*1da0*/  BSYNC B0 ;  /* 0x0000000000007941 */ /* 0x000fea0003800000 */
.L_x_4397:
[----:B------:R-:W-:-:S04]  /*1db0*/  F2FP.PACK_AB R0, RZ, R0 ;  /* 0x00000000ff00723e */ /* 0x000fc800000000ff */
[----:B------:R-:W-:Y:S01]  /*1dc0*/  PRMT R23, R0, 0x7610, R23 ;  /* 0x0000761000177816 */ /* 0x000fe20000000017 */
[----:B------:R-:W-:Y:S05]  /*1dd0*/  BRA `(.L_x_4378) ;  /* 0x0000030000007947 */ /* 0x000fea0003800000 */
.L_x_4390:
        /* <DEDUP_REMOVED lines=14> */
.L_x_4404:
[----:B------:R-:W-:Y:S05]  /*1ec0*/  BSYNC B0 ;  /* 0x0000000000007941 */ /* 0x000fea0003800000 */
.L_x_4403:
[----:B------:R-:W-:-:S04]  /*1ed0*/  F2FP.PACK_AB R0, RZ, R0 ;  /* 0x00000000ff00723e */ /* 0x000fc800000000ff */
[----:B------:R-:W-:Y:S01]  /*1ee0*/  PRMT R23, R0, 0x7610, R23 ;  /* 0x0000761000177816 */ /* 0x000fe20000000017 */
[----:B------:R-:W-:Y:S05]  /*1ef0*/  BRA `(.L_x_4378) ;  /* 0x000001e000007947 */ /* 0x000fea0003800000 */
.L_x_4377:
        /* <DEDUP_REMOVED lines=21> */
.L_x_4402:
[----:B------:R-:W2:Y:S02]  /*2050*/  LDG.E.64 R2, [R2.64] ;  /* 0x0000002402027981 */ /* 0x000ea4000c1e1b00 */
[----:B--2---:R-:W0:Y:S02]  /*2060*/  I2F.U64 R0, R2 ;  /* 0x0000000200007312 */ /* 0x004e240000301000 */
[----:B0-----:R-:W-:-:S04]  /*2070*/  F2FP.PACK_AB R0, RZ, R0 ;  /* 0x00000000ff00723e */ /* 0x001fc800000000ff */
[----:B------:R-:W-:Y:S01]  /*2080*/  PRMT R23, R0, 0x7610, R23 ;  /* 0x0000761000177816 */ /* 0x000fe20000000017 */
[----:B------:R-:W-:Y:S05]  /*2090*/  BRA `(.L_x_4378) ;  /* 0x0000004000007947 */ /* 0x000fea0003800000 */
.L_x_4401:
[----:B------:R-:W2:Y:S02]  /*20a0*/  LDG.E R2, [R2.64] ;  /* 0x0000002402027981 */ /* 0x000ea4000c1e1900 */
[----:B--2---:R-:W0:Y:S02]  /*20b0*/  I2F.U32 R0, R2 ;  /* 0x0000000200007306 */ /* 0x004e240000201000 */
[----:B0-----:R-:W-:-:S04]  /*20c0*/  F2FP.PACK_AB R0, RZ, R0 ;  /* 0x00000000ff00723e */ /* 0x001fc800000000ff */
[----:B------:R-:W-:Y:S02]  /*20d0*/  PRMT R23, R0, 0x7610, R23 ;  /* 0x0000761000177816 */ /* 0x000fe40000000017 */
.L_x_4378:
        /* <DEDUP_REMOVED lines=18> */
.L_x_4408:
[----:B------:R-:W2:Y:S02]  /*2200*/  LDG.E.U8 R2, [R2.64] ;  /* 0x0000002402027981 */ /* 0x000ea4000c1e1100 */
[----:B--2---:R-:W0:Y:S02]  /*2210*/  I2F.U16 R0, R2 ;  /* 0x0000000200007306 */ /* 0x004e240000101000 */
[----:B0-----:R-:W-:Y:S01]  /*2220*/  F2FP.PACK_AB R0, RZ, R0 ;  /* 0x00000000ff00723e */ /* 0x001fe200000000ff */
[----:B------:R-:W-:Y:S05]  /*2230*/  BRA `(.L_x_4410) ;  /* 0x00000e1000007947 */ /* 0x000fea0003800000 */
.L_x_4407:
        /* <DEDUP_REMOVED lines=10> */
.L_x_4412:
[----:B------:R-:W2:Y:S02]  /*22e0*/  LDG.E R2, [R2.64] ;  /* 0x0000002402027981 */ /* 0x000ea4000c1e1900 */
[----:B--2---:R-:W0:Y:S02]  /*22f0*/  I2F R0, R2 ;  /* 0x0000000200007306 */ /* 0x004e240000201400 */
[----:B0-----:R-:W-:Y:S01]  /*2300*/  F2FP.PACK_AB R0, RZ, R0 ;  /* 0x00000000ff00723e */ /* 0x001fe200000000ff */
[----:B------:R-:W-:Y:S05]  /*2310*/  BRA `(.L_x_4410) ;  /* 0x00000d3000007947 */ /* 0x000fea0003800000 */
.L_x_4411:
[----:B------:R-:W2:Y:S02]  /*2320*/  LDG.E.U16 R2, [R2.64] ;  /* 0x0000002402027981 */ /* 0x000ea4000c1e1500 */
[----:B--2---:R-:W0:Y:S02]  /*2330*/  I2F.S16 R0, R2 ;  /* 0x0000000200007306 */ /* 0x004e240000101400 */
[----:B0-----:R-:W-:Y:S01]  /*2340*/  F2FP.PACK_AB R0, RZ, R0 ;  /* 0x00000000ff00723e */ /* 0x001fe200000000ff */
[----:B------:R-:W-:Y:S05]  /*2350*/  BRA `(.L_x_4410) ;  /* 0x00000cf000007947 */ /* 0x000fea0003800000 */
.L_x_4406:
        /* <DEDUP_REMOVED lines=9> */
.L_x_4414:
[----:B------:R0:W5:Y:S01]  /*23f0*/  LDG.E.U16 R0, [R2.64] ;  /* 0x0000002402007981 */ /* 0x000162000c1e1500 */
[----:B------:R-:W-:Y:S05]  /*2400*/  BRA `(.L_x_4410) ;  /* 0x00000c4000007947 */ /* 0x000fea0003800000 */
.L_x_4413:
        /* <DEDUP_REMOVED lines=9> */
.L_x_4416:
[----:B------:R0:W5:Y:S01]  /*24a0*/  LDG.E.U16 R0, [R2.64] ;  /* 0x0000002402007981 */ /* 0x000162000c1e1500 */
[----:B------:R-:W-:Y:S05]  /*24b0*/  BRA `(.L_x_4410) ;  /* 0x00000b9000007947 */ /* 0x000fea0003800000 */
.L_x_4415:
[----:B------:R-:W2:Y:S02]  /*24c0*/  LDG.E.64 R2, [R2.64] ;  /* 0x0000002402027981 */ /* 0x000ea4000c1e1b00 */
[----:B--2---:R-:W0:Y:S01]  /*24d0*/  F2F.F32.F64 R0, R2 ;  /* 0x0000000200007310 */ /* 0x004e220000301000 */
[----:B------:R-:W0:-:S14]  /*24e0*/  DSETP.GEU.AND P0, PT, |R2|, c[0x2][0x0], PT ;  /* 0x008000000200762a */ /* 0x000e1c0003f0e200 */
[----:B0-----:R-:W-:-:S05]  /*24f0*/  @!P0 FMUL R0, R0, 1.175494350822287508e-38 ;  /* 0x0080000000008820 */ /* 0x001fca0000400000 */
[----:B------:R-:W-:Y:S01]  /*2500*/  F2FP.PACK_AB R0, RZ, R0 ;  /* 0x00000000ff00723e */ /* 0x000fe200000000ff */
[----:B------:R-:W-:Y:S05]  /*2510*/  BRA `(.L_x_4410) ;  /* 0x00000b3000007947 */ /* 0x000fea0003800000 */
.L_x_4405:
        /* <DEDUP_REMOVED lines=13> */
.L_x_4419:
[----:B------:R-:W2:Y:S02]  /*25f0*/  LDG.E.64 R2, [R2.64] ;  /* 0x0000002402027981 */ /* 0x000ea4000c1e1b00 */
[----:B--2---:R-:W0:Y:S01]  /*2600*/  F2F.F32.F64 R0, R2 ;  /* 0x0000000200007310 */ /* 0x004e220000301000 */
[----:B------:R-:W0:-:S14]  /*2610*/  DSETP.GEU.AND P0, PT, |R2|, c[0x2][0x0], PT ;  /* 0x008000000200762a */ /* 0x000e1c0003f0e200 */
[----:B0-----:R-:W-:-:S05]  /*2620*/  @!P0 FMUL R0, R0, 1.175494350822287508e-38 ;  /* 0x0080000000008820 */ /* 0x001fca0000400000 */
[----:B------:R-:W-:Y:S01]  /*2630*/  F2FP.PACK_AB R0, RZ, R0 ;  /* 0x00000000ff00723e */ /* 0x000fe200000000ff */
[----:B------:R-:W-:Y:S05]  /*2640*/  BRA `(.L_x_4410) ;  /* 0x00000a0000007947 */ /* 0x000fea0003800000 */
.L_x_4418:
        /* <DEDUP_REMOVED lines=28> */
.L_x_4421:
        /* <DEDUP_REMOVED lines=15> */
.L_x_4420:
[----:B------:R-:W2:Y:S02]  /*2900*/  LDG.E.U16 R0, [R2.64] ;  /* 0x0000002402007981 */ /* 0x000ea4000c1e1500 */
[----:B--2---:R-:W-:-:S04]  /*2910*/  PRMT R0, RZ, 0x5410, R0 ;  /* 0x00005410ff007816 */ /* 0x004fc80000000000 */
[----:B------:R-:W-:Y:S01]  /*2920*/  F2FP.PACK_AB R0, RZ, R0 ;  /* 0x00000000ff00723e */ /* 0x000fe200000000ff */
[----:B------:R-:W-:Y:S05]  /*2930*/  BRA `(.L_x_4410) ;  /* 0x0000071000007947 */ /* 0x000fea0003800000 */
.L_x_4417:
        /* <DEDUP_REMOVED lines=12> */
.L_x_4424:
        /* <DEDUP_REMOVED lines=21> */
.L_x_4428:
[----:B------:R-:W-:Y:S05]  /*2b50*/  BSYNC B1 ;  /* 0x0000000000017941 */ /* 0x000fea0003800000 */
.L_x_4427:
[----:B------:R-:W-:Y:S01]  /*2b60*/  LEA R3, R0, 0x3b800000, 0x17 ;  /* 0x3b80000000037811 */ /* 0x000fe200078eb8ff */
[----:B------:R-:W-:-:S05]  /*2b70*/  IMAD.SHL.U32 R0, R2, 0x100000, RZ ;  /* 0x0010000002007824 */ /* 0x000fca00078e00ff */
[----:B------:R-:W-:Y:S02]  /*2b80*/  LOP3.LUT R0, R3, R0, R4, 0xfe, !PT ;  /* 0x0000000003007212 */ /* 0x000fe400078efe04 */
.L_x_4426:
[----:B------:R-:W-:Y:S05]  /*2b90*/  BSYNC B0 ;  /* 0x0000000000007941 */ /* 0x000fea0003800000 */
.L_x_4425:
[----:B------:R-:W-:Y:S01]  /*2ba0*/  F2FP.PACK_AB R0, RZ, R0 ;  /* 0x00000000ff00723e */ /* 0x000fe200000000ff */
[----:B------:R-:W-:Y:S05]  /*2bb0*/  BRA `(.L_x_4410) ;  /* 0x0000049000007947 */ /* 0x000fea0003800000 */
.L_x_4423:
        /* <DEDUP_REMOVED lines=21> */
.L_x_4432:
[----:B------:R-:W-:Y:S05]  /*2d10*/  BSYNC B1 ;  /* 0x0000000000017941 */ /* 0x000fea0003800000 */
.L_x_4431:
[----:B------:R-:W-:Y:S01]  /*2d20*/  LEA R3, R0, 0x37800000, 0x17 ;  /* 0x3780000000037811 */ /* 0x000fe200078eb8ff */
[----:B------:R-:W-:-:S05]  /*2d30*/  IMAD.SHL.U32 R0, R2, 0x200000, RZ ;  /* 0x0020000002007824 */ /* 0x000fca00078e00ff */
[----:B------:R-:W-:Y:S02]  /*2d40*/  LOP3.LUT R0, R3, R0, R4, 0xfe, !PT ;  /* 0x0000000003007212 */ /* 0x000fe400078efe04 */
.L_x_4430:
[----:B------:R-:W-:Y:S05]  /*2d50*/  BSYNC B0 ;  /* 0x0000000000007941 */ /* 0x000fea0003800000 */
.L_x_4429:
[----:B------:R-:W-:Y:S01]  /*2d60*/  F2FP.PACK_AB R0, RZ, R0 ;  /* 0x00000000ff00723e */ /* 0x000fe200000000ff */
[----:B------:R-:W-:Y:S05]  /*2d70*/  BRA `(.L_x_4410) ;  /* 0x000002d000007947 */ /* 0x000fea0003800000 */
.L_x_4422:
        /* <DEDUP_REMOVED lines=14> */
.L_x_4436:
[----:B------:R-:W-:Y:S05]  /*2e60*/  BSYNC B0 ;  /* 0x0000000000007941 */ /* 0x000fea0003800000 */
.L_x_4435:
[----:B------:R-:W-:Y:S01]  /*2e70*/  F2FP.PACK_AB R0, RZ, R0 ;  /* 0x00000000ff00723e */ /* 0x000fe200000000ff */
[----:B------:R-:W-:Y:S05]  /*2e80*/  BRA `(.L_x_4410) ;  /* 0x000001c000007947 */ /* 0x000fea0003800000 */
.L_x_4409:
        /* <DEDUP_REMOVED lines=21> */
.L_x_4434:
[----:B------:R-:W2:Y:S02]  /*2fe0*/  LDG.E.64 R2, [R2.64] ;  /* 0x0000002402027981 */ /* 0x000ea4000c1e1b00 */
[----:B--2---:R-:W0:Y:S02]  /*2ff0*/  I2F.U64 R0, R2 ;  /* 0x0000000200007312 */ /* 0x004e240000301000 */
[----:B0-----:R-:W-:Y:S01]  /*3000*/  F2FP.PACK_AB R0, RZ, R0 ;  /* 0x00000000ff00723e */ /* 0x001fe200000000ff */
[----:B------:R-:W-:Y:S05]  /*3010*/  BRA `(.L_x_4410) ;  /* 0x0000003000007947 */ /* 0x000fea0003800000 */
.L_x_4433:
[----:B------:R-:W2:Y:S02]  /*3020*/  LDG.E R2, [R2.64] ;  /* 0x0000002402027981 */ /* 0x000ea4000c1e1900 */
[----:B--2---:R-:W0:Y:S02]  /*3030*/  I2F.U32 R0, R2 ;  /* 0x0000000200007306 */ /* 0x004e240000201000 */
[----:B0-----:R-:W-:-:S06]  /*3040*/  F2FP.PACK_AB R0, RZ, R0 ;  /* 0x00000000ff00723e */ /* 0x001fcc00000000ff */
.L_x_4410:
[----:B-----5:R-:W-:Y:S01]  /*3050*/  HADD2.F32 R0, -RZ, R0.H0_H0 ;  /* 0x20000000ff007230 */ /* 0x020fe20000004100 */
[----:B------:R-:W1:Y:S01]  /*3060*/  LDC.U8 R6, c[0x0][0x3e1] ;  /* 0x0000f840ff067b82 */ /* 0x000e620000000000 */
[----:B0-----:R-:W-:Y:S01]  /*3070*/  IMAD.MOV.U32 R2, RZ, RZ, 0x3e095d4e ;  /* 0x3e095d4eff027424 */ /* 0x001fe200078e00ff */
[----:B------:R-:W-:-:S02]  /*3080*/  HADD2.F32 R23, -RZ, R23.H0_H0 ;  /* 0x20000017ff177230 */ /* 0x000fc40000004100 */
        /* <DEDUP_REMOVED lines=31> */
.L_x_4440:
[----:B------:R-:W-:-:S06]  /*3280*/  HADD2.F32 R3, -RZ, R0.H0_H0 ;  /* 0x20000000ff037230 */ /* 0x000fcc0000004100 */
[----:B------:R-:W0:Y:S02]  /*3290*/  F2I.S64.TRUNC R2, R3 ;  /* 0x0000000300027311 */ /* 0x000e24000020d900 */
[----:B0-----:R0:W-:Y:S01]  /*32a0*/  STG.E.U8 [R16.64], R2 ;  /* 0x0000000210007986 */ /* 0x0011e2000c101124 */
[----:B------:R-:W-:Y:S05]  /*32b0*/  BRA `(.L_x_4442) ;  /* 0x00000e4000007947 */ /* 0x000fea0003800000 */
.L_x_4439:
        /* <DEDUP_REMOVED lines=10> */
.L_x_4444:
[----:B------:R-:W-:-:S04]  /*3360*/  HADD2.F32 R0, -RZ, R0.H0_H0 ;  /* 0x20000000ff007230 */ /* 0x000fc80000004100 */
[----:B------:R-:W0:Y:S02]  /*3370*/  F2I.FTZ.TRUNC.NTZ R3, R0 ;  /* 0x0000000000037305 */ /* 0x000e24000021f100 */
[----:B0-----:R0:W-:Y:S01]  /*3380*/  STG.E [R16.64], R3 ;  /* 0x0000000310007986 */ /* 0x0011e2000c101924 */
[----:B------:R-:W-:Y:S05]  /*3390*/  BRA `(.L_x_4442) ;  /* 0x00000d6000007947 */ /* 0x000fea0003800000 */
.L_x_4443:
[----:B------:R-:W-:-:S04]  /*33a0*/  HADD2.F32 R0, -RZ, R0.H0_H0 ;  /* 0x20000000ff007230 */ /* 0x000fc80000004100 */
[----:B------:R-:W0:Y:S02]  /*33b0*/  F2I.FTZ.TRUNC.NTZ R3, R0 ;  /* 0x0000000000037305 */ /* 0x000e24000021f100 */
[----:B0-----:R0:W-:Y:S01]  /*33c0*/  STG.E.U16 [R16.64], R3 ;  /* 0x0000000310007986 */ /* 0x0011e2000c101524 */
[----:B------:R-:W-:Y:S05]  /*33d0*/  BRA `(.L_x_4442) ;  /* 0x00000d2000007947 */ /* 0x000fea0003800000 */
.L_x_4438:
        /* <DEDUP_REMOVED lines=9> */
.L_x_4446:
[----:B------:R0:W-:Y:S01]  /*3470*/  STG.E.U16 [R16.64], R0 ;  /* 0x0000000010007986 */ /* 0x0001e2000c101524 */
[----:B------:R-:W-:Y:S05]  /*3480*/  BRA `(.L_x_4442) ;  /* 0x00000c7000007947 */ /* 0x000fea0003800000 */
.L_x_4445:
        /* <DEDUP_REMOVED lines=10> */
.L_x_4448:
[----:B------:R-:W-:-:S05]  /*3530*/  HADD2.F32 R0, -RZ, R0.H0_H0 ;  /* 0x20000000ff007230 */ /* 0x000fca0000004100 */
[----:B------:R-:W-:-:S04]  /*3540*/  F2FP.PACK_AB R0, RZ, R0 ;  /* 0x00000000ff00723e */ /* 0x000fc800000000ff */
[----:B------:R-:W-:-:S05]  /*3550*/  PRMT R0, R0, 0x5410, RZ ;  /* 0x0000541000007816 */ /* 0x000fca00000000ff */
[----:B------:R0:W-:Y:S01]  /*3560*/  STG.E [R16.64], R0 ;  /* 0x0000000010007986 */ /* 0x0001e2000c101924 */
[----:B------:R-:W-:Y:S05]  /*3570*/  BRA `(.L_x_4442) ;  /* 0x00000b8000007947 */ /* 0x000fea0003800000 */
.L_x_4447:
[----:B------:R-:W-:-:S05]  /*3580*/  HADD2.F32 R2, -RZ, R0.H0_H0 ;  /* 0x20000000ff027230 */ /* 0x000fca0000004100 */
[----:B------:R-:W-:-:S06]  /*3590*/  FMUL.FTZ R2, R2, 1 ;  /* 0x3f80000002027820 */ /* 0x000fcc0000410000 */
[----:B------:R-:W0:Y:S02]  /*35a0*/  F2F.F64.F32 R2, R2 ;  /* 0x0000000200027310 */ /* 0x000e240000201800 */
[----:B0-----:R0:W-:Y:S01]  /*35b0*/  STG.E.64 [R16.64], R2 ;  /* 0x0000000210007986 */ /* 0x0011e2000c101b24 */
[----:B------:R-:W-:Y:S05]  /*35c0*/  BRA `(.L_x_4442) ;  /* 0x00000b3000007947 */ /* 0x000fea0003800000 */
.L_x_4437:
        /* <DEDUP_REMOVED lines=13> */
.L_x_4451:
[----:B------:R-:W-:Y:S01]  /*36a0*/  HADD2.F32 R0, -RZ, R0.H0_H0 ;  /* 0x20000000ff007230 */ /* 0x000fe20000004100 */
[----:B------:R-:W-:-:S04]  /*36b0*/  CS2R R6, SRZ ;  /* 0x0000000000067805 */ /* 0x000fc8000001ff00 */
[----:B------:R-:W-:-:S04]  /*36c0*/  FMUL.FTZ R0, R0, 1 ;  /* 0x3f80000000007820 */ /* 0x000fc80000410000 */
[----:B------:R-:W0:Y:S02]  /*36d0*/  F2F.F64.F32 R4, R0 ;  /* 0x0000000000047310 */ /* 0x000e240000201800 */
[----:B0-----:R0:W-:Y:S01]  /*36e0*/  STG.E.128 [R16.64], R4 ;  /* 0x0000000410007986 */ /* 0x0011e2000c101d24 */
[----:B------:R-:W-:Y:S05]  /*36f0*/  BRA `(.L_x_4442) ;  /* 0x00000a0000007947 */ /* 0x000fea0003800000 */
.L_x_4450:
        /* <DEDUP_REMOVED lines=21> */
.L_x_4455:
[----:B------:R-:W-:Y:S05]  /*3850*/  BSYNC B0 ;  /* 0x0000000000007941 */ /* 0x000fea0003800000 */
.L_x_4454:
[----:B------:R-:W-:-:S05]  /*3860*/  LOP3.LUT R3, R0, R3, RZ, 0xfc, !PT ;  /* 0x0000000300037212 */ /* 0x000fca00078efcff */
[----:B------:R0:W-:Y:S01]  /*3870*/  STG.E.U8 [R16.64], R3 ;  /* 0x0000000310007986 */ /* 0x0001e2000c101124 */
[----:B------:R-:W-:Y:S05]  /*3880*/  BRA `(.L_x_4442) ;  /* 0x0000087000007947 */ /* 0x000fea0003800000 */
.L_x_4453:
        /* <DEDUP_REMOVED lines=13> */
.L_x_4457:
[----:B------:R-:W-:Y:S01]  /*3960*/  IMAD.MOV.U32 R0, RZ, RZ, 0x7f ;  /* 0x0000007fff007424 */ /* 0x000fe200078e00ff */
[----:B------:R-:W-:-:S04]  /*3970*/  ISETP.GT.U32.AND P0, PT, R2, 0x7f800000, PT ;  /* 0x7f8000000200780c */ /* 0x000fc80003f04070 */
[----:B------:R-:W-:-:S04]  /*3980*/  SEL R0, R0, 0x7c, P0 ;  /* 0x0000007c00007807 */ /* 0x000fc80000000000 */
.L_x_4458:
[----:B------:R-:W-:Y:S05]  /*3990*/  BSYNC B0 ;  /* 0x0000000000007941 */ /* 0x000fea0003800000 */
.L_x_4456:
[----:B------:R-:W-:-:S04]  /*39a0*/  LOP3.LUT R2, R3, 0x80000000, RZ, 0xc0, !PT ;  /* 0x8000000003027812 */ /* 0x000fc800078ec0ff */
[----:B------:R-:W-:-:S04]  /*39b0*/  SHF.R.U32.HI R3, RZ, 0x18, R2 ;  /* 0x00000018ff037819 */ /* 0x000fc80000011602 */
[----:B------:R-:W-:-:S05]  /*39c0*/  LOP3.LUT R3, R0, R3, RZ, 0xfc, !PT ;  /* 0x0000000300037212 */ /* 0x000fca00078efcff */
[----:B------:R0:W-:Y:S01]  /*39d0*/  STG.E.U8 [R16.64], R3 ;  /* 0x0000000310007986 */ /* 0x0001e2000c101124 */
[----:B------:R-:W-:Y:S05]  /*39e0*/  BRA `(.L_x_4442) ;  /* 0x0000071000007947 */ /* 0x000fea0003800000 */
.L_x_4452:
[----:B------:R-:W-:-:S05]  /*39f0*/  HADD2.F32 R0, -RZ, R0.H0_H0 ;  /* 0x20000000ff007230 */ /* 0x000fca0000004100 */
[----:B------:R-:W-:-:S05]  /*3a00*/  F2FP.BF16.PACK_AB R0, RZ, R0 ;  /* 0x00000000ff00723e */ /* 0x000fca00000010ff */
[----:B------:R0:W-:Y:S01]  /*3a10*/  STG.E.U16 [R16.64], R0 ;  /* 0x0000000010007986 */ /* 0x0001e2000c101524 */
[----:B------:R-:W-:Y:S05]  /*3a20*/  BRA `(.L_x_4442) ;  /* 0x000006d000007947 */ /* 0x000fea0003800000 */
.L_x_4449:
        /* <DEDUP_REMOVED lines=12> */
.L_x_4461:
        /* <DEDUP_REMOVED lines=17> */
.L_x_4464:
[----:B------:R-:W-:-:S04]  /*3c00*/  LOP3.LUT R2, R3, 0x80000000, RZ, 0xc0, !PT ;  /* 0x8000000003027812 */ /* 0x000fc800078ec0ff */
[----:B------:R-:W-:-:S04]  /*3c10*/  SHF.R.U32.HI R3, RZ, 0x18, R2 ;  /* 0x00000018ff037819 */ /* 0x000fc80000011602 */
[----:B------:R-:W-:-:S04]  /*3c20*/  LOP3.LUT R0, R0, R3, RZ, 0xfc, !PT ;  /* 0x0000000300007212 */ /* 0x000fc800078efcff */
[----:B------:R-:W-:Y:S02]  /*3c30*/  PRMT R8, R0, 0x7610, R8 ;  /* 0x0000761000087816 */ /* 0x000fe40000000008 */
.L_x_4463:
[----:B------:R-:W-:Y:S05]  /*3c40*/  BSYNC B0 ;  /* 0x0000000000007941 */ /* 0x000fea0003800000 */
.L_x_4462:
[----:B------:R0:W-:Y:S01]  /*3c50*/  STG.E.U8 [R16.64], R8 ;  /* 0x0000000810007986 */ /* 0x0001e2000c101124 */
[----:B------:R-:W-:Y:S05]  /*3c60*/  BRA `(.L_x_4442) ;  /* 0x0000049000007947 */ /* 0x000fea0003800000 */
.L_x_4460:
        /* <DEDUP_REMOVED lines=17> */
.L_x_4467:
[----:B------:R-:W-:-:S04]  /*3d80*/  LOP3.LUT R2, R3, 0x80000000, RZ, 0xc0, !PT ;  /* 0x8000000003027812 */ /* 0x000fc800078ec0ff */
[----:B------:R-:W-:-:S04]  /*3d90*/  SHF.R.U32.HI R3, RZ, 0x18, R2 ;  /* 0x00000018ff037819 */ /* 0x000fc80000011602 */
[----:B------:R-:W-:-:S04]  /*3da0*/  LOP3.LUT R0, R0, R3, RZ, 0xfc, !PT ;  /* 0x0000000300007212 */ /* 0x000fc800078efcff */
[----:B------:R-:W-:Y:S02]  /*3db0*/  PRMT R8, R0, 0x7610, R8 ;  /* 0x0000761000087816 */ /* 0x000fe40000000008 */
.L_x_4466:
[----:B------:R-:W-:Y:S05]  /*3dc0*/  BSYNC B0 ;  /* 0x0000000000007941 */ /* 0x000fea0003800000 */
.L_x_4465:
[----:B------:R0:W-:Y:S01]  /*3dd0*/  STG.E.U8 [R16.64], R8 ;  /* 0x0000000810007986 */ /* 0x0001e2000c101124 */
[----:B------:R-:W-:Y:S05]  /*3de0*/  BRA `(.L_x_4442) ;  /* 0x0000031000007947 */ /* 0x000fea0003800000 */
.L_x_4459:
        /* <DEDUP_REMOVED lines=22> */
.L_x_4441:
        /* <DEDUP_REMOVED lines=20> */
.L_x_4469:
[----:B------:R-:W-:-:S06]  /*4090*/  HADD2.F32 R2, -RZ, R0.H0_H0 ;  /* 0x20000000ff027230 */ /* 0x000fcc0000004100 */
[----:B------:R-:W0:Y:S02]  /*40a0*/  F2I.U64.TRUNC R2, R2 ;  /* 0x0000000200027311 */ /* 0x000e24000020d800 */
[----:B0-----:R0:W-:Y:S01]  /*40b0*/  STG.E.64 [R16.64], R2 ;  /* 0x0000000210007986 */ /* 0x0011e2000c101b24 */
[----:B------:R-:W-:Y:S05]  /*40c0*/  BRA `(.L_x_4442) ;  /* 0x0000003000007947 */ /* 0x000fea0003800000 */
.L_x_4468:
[----:B------:R-:W-:-:S04]  /*40d0*/  HADD2.F32 R0, -RZ, R0.H0_H0 ;  /* 0x20000000ff007230 */ /* 0x000fc80000004100 */
[----:B------:R-:W0:Y:S02]  /*40e0*/  F2I.FTZ.U32.TRUNC.NTZ R3, R0 ;  /* 0x0000000000037305 */ /* 0x000e24000021f000 */
[----:B0-----:R0:W-:Y:S02]  /*40f0*/  STG.E [R16.64], R3 ;  /* 0x0000000310007986 */ /* 0x0011e4000c101924 */
.L_x_4442:
[----:B------:R-:W-:-:S05]  /*4100*/  IMAD R18, R19, 0x200, R18 ;  /* 0x0000020013127824 */ /* 0x000fca00078e0212 */
[----:B------:R-:W-:Y:S02]  /*4110*/  IADD3 R23, R18, 0x80, RZ ;  /* 0x0000008012177810 */ /* 0x000fe40007ffe0ff */
.L_x_4371:
[----:B------:R-:W-:Y:S05]  /*4120*/  BSYNC B6 ;  /* 0x0000000000067941 */ /* 0x000fea0003800000 */
.L_x_4370:
        /* <DEDUP_REMOVED lines=258> */
.L_x_4472:
        /* <DEDUP_REMOVED lines=21> */
.L_x_4476:
[----:B------:R-:W2:Y:S02]  /*52a0*/  LDG.E.U8 R2, [R2.64] ;  /* 0x0000002402027981 */ /* 0x000ea4000c1e1100 */
[----:B--2---:R-:W0:Y:S02]  /*52b0*/  I2F.U16 R0, R2 ;  /* 0x0000000200007306 */ /* 0x004e240000101000 */
[----:B0-----:R-:W-:-:S04]  /*52c0*/  F2FP.PACK_AB R0, RZ, R0 ;  /* 0x00000000ff00723e */ /* 0x001fc800000000ff */
[----:B------:R-:W-:Y:S01]  /*52d0*/  PRMT R19, R0, 0x7610, R19 ;  /* 0x0000761000137816 */ /* 0x000fe20000000013 */
[----:B------:R-:W-:Y:S05]  /*52e0*/  BRA `(.L_x_4478) ;  /* 0x00000ed000007947 */ /* 0x000fea0003800000 */
.L_x_4475:
        /* <DEDUP_REMOVED lines=11> */
.L_x_4480:
[----:B------:R-:W2:Y:S02]  /*53a0*/  LDG.E R2, [R2.64] ;  /* 0x0000002402027981 */ /* 0x000ea4000c1e1900 */
[----:B--2---:R-:W0:Y:S02]  /*53b0*/  I2F R0, R2 ;  /* 0x0000000200007306 */ /* 0x004e240000201400 */
[----:B0-----:R-:W-:-:S04]  /*53c0*/  F2FP.PACK_AB R0, RZ, R0 ;  /* 0x00000000ff00723e */ /* 0x001fc800000000ff */
[----:B------:R-:W-:Y:S01]  /*53d0*/  PRMT R19, R0, 0x7610, R19 ;  /* 0x0000761000137816 */ /* 0x000fe20000000013 */
[----:B------:R-:W-:Y:S05]  /*53e0*/  BRA `(.L_x_4478) ;  /* 0x00000dd000007947 */ /* 0x000fea0003800000 */
.L_x_4479:
[----:B------:R-:W2:Y:S02]  /*53f0*/  LDG.E.U16 R2, [R2.64] ;  /* 0x0000002402027981 */ /* 0x000ea4000c1e1500 */
[----:B--2---:R-:W0:Y:S02]  /*5400*/  I2F.S16 R0, R2 ;  /* 0x0000000200007306 */ /* 0x004e240000101400 */
[----:B0-----:R-:W-:-:S04]  /*5410*/  F2FP.PACK_AB R0, RZ, R0 ;  /* 0x00000000ff00723e */ /* 0x001fc800000000ff */
[----:B------:R-:W-:Y:S01]  /*5420*/  PRMT R19, R0, 0x7610, R19 ;  /* 0x0000761000137816 */ /* 0x000fe20000000013 */
[----:B------:R-:W-:Y:S05]  /*5430*/  BRA `(.L_x_4478) ;  /* 0x00000d8000007947 */ /* 0x000fea0003800000 */
.L_x_4474:
        /* <DEDUP_REMOVED lines=9> */
.L_x_4482:
[----:B------:R0:W5:Y:S01]  /*54d0*/  LDG.E.U16 R19, [R2.64] ;  /* 0x0000002402137981 */ /* 0x000162000c1e1500 */
[----:B------:R-:W-:Y:S05]  /*54e0*/  BRA `(.L_x_4478) ;  /* 0x00000cd000007947 */ /* 0x000fea0003800000 */
.L_x_4481:
        /* <DEDUP_REMOVED lines=9> */
.L_x_4484:
[----:B------:R0:W5:Y:S01]  /*5580*/  LDG.E.U16 R19, [R2.64] ;  /* 0x0000002402137981 */ /* 0x000162000c1e1500 */
[----:B------:R-:W-:Y:S05]  /*5590*/  BRA `(.L_x_4478) ;  /* 0x00000c2000007947 */ /* 0x000fea0003800000 */
.L_x_4483:
[----:B------:R-:W2:Y:S02]  /*55a0*/  LDG.E.64 R2, [R2.64] ;  /* 0x0000002402027981 */ /* 0x000ea4000c1e1b00 */
[----:B--2---:R-:W0:Y:S01]  /*55b0*/  F2F.F32.F64 R0, R2 ;  /* 0x0000000200007310 */ /* 0x004e220000301000 */
[----:B------:R-:W0:-:S14]  /*55c0*/  DSETP.GEU.AND P0, PT, |R2|, c[0x2][0x0], PT ;  /* 0x008000000200762a */ /* 0x000e1c0003f0e200 */
[----:B0-----:R-:W-:-:S05]  /*55d0*/  @!P0 FMUL R0, R0, 1.175494350822287508e-38 ;  /* 0x0080000000008820 */ /* 0x001fca0000400000 */
[----:B------:R-:W-:-:S04]  /*55e0*/  F2FP.PACK_AB R0, RZ, R0 ;  /* 0x00000000ff00723e */ /* 0x000fc800000000ff */
[----:B------:R-:W-:Y:S01]  /*55f0*/  PRMT R19, R0, 0x7610, R19 ;  /* 0x0000761000137816 */ /* 0x000fe20000000013 */
[----:B------:R-:W-:Y:S05]  /*5600*/  BRA `(.L_x_4478) ;  /* 0x00000bb000007947 */ /* 0x000fea0003800000 */
.L_x_4473:
        /* <DEDUP_REMOVED lines=14> */
.L_x_4487:
[----:B------:R-:W2:Y:S02]  /*56f0*/  LDG.E.64 R2, [R2.64] ;  /* 0x0000002402027981 */ /* 0x000ea4000c1e1b00 */
[----:B--2---:R-:W0:Y:S01]  /*5700*/  F2F.F32.F64 R0, R2 ;  /* 0x0000000200007310 */ /* 0x004e220000301000 */
[----:B------:R-:W0:-:S14]  /*5710*/  DSETP.GEU.AND P0, PT, |R2|, c[0x2][0x0], PT ;  /* 0x008000000200762a */ /* 0x000e1c0003f0e200 */
[----:B0-----:R-:W-:-:S05]  /*5720*/  @!P0 FMUL R0, R0, 1.175494350822287508e-38 ;  /* 0x0080000000008820 */ /* 0x001fca0000400000 */
[----:B------:R-:W-:-:S04]  /*5730*/  F2FP.PACK_AB R0, RZ, R0 ;  /* 0x00000000ff00723e */ /* 0x000fc800000000ff */
[----:B------:R-:W-:Y:S01]  /*5740*/  PRMT R19, R0, 0x7610, R19 ;  /* 0x0000761000137816 */ /* 0x000fe20000000013 */
[----:B------:R-:W-:Y:S05]  /*5750*/  BRA `(.L_x_4478) ;  /* 0x00000a6000007947 */ /* 0x000fea0003800000 */
.L_x_4486:
        /* <DEDUP_REMOVED lines=28> */
.L_x_4489:
        /* <DEDUP_REMOVED lines=15> */
.L_x_4488:
[----:B------:R-:W2:Y:S02]  /*5a10*/  LDG.E.U16 R0, [R2.64] ;  /* 0x0000002402007981 */ /* 0x000ea4000c1e1500 */
[----:B--2---:R-:W-:-:S04]  /*5a20*/  PRMT R0, RZ, 0x5410, R0 ;  /* 0x00005410ff007816 */ /* 0x004fc80000000000 */
[----:B------:R-:W-:-:S04]  /*5a30*/  F2FP.PACK_AB R0, RZ, R0 ;  /* 0x00000000ff00723e */ /* 0x000fc800000000ff */
[----:B------:R-:W-:Y:S01]  /*5a40*/  PRMT R19, R0, 0x7610, R19 ;  /* 0x0000761000137816 */ /* 0x000fe20000000013 */
[----:B------:R-:W-:Y:S05]  /*5a50*/  BRA `(.L_x_4478) ;  /* 0x0000076000007947 */ /* 0x000fea0003800000 */
.L_x_4485:
        /* <DEDUP_REMOVED lines=12> */
.L_x_4492:
        /* <DEDUP_REMOVED lines=21> */
.L_x_4496:
[----:B------:R-:W-:Y:S05]  /*5c70*/  BSYNC B1 ;  /* 0x0000000000017941 */ /* 0x000fea0003800000 */
.L_x_4495:
[----:B------:R-:W-:Y:S01]  /*5c80*/  LEA R3, R0, 0x3b800000, 0x17 ;  /* 0x3b80000000037811 */ /* 0x000fe200078eb8ff */
[----:B------:R-:W-:-:S05]  /*5c90*/  IMAD.SHL.U32 R0, R2, 0x100000, RZ ;  /* 0x0010000002007824 */ /* 0x000fca00078e00ff */
[----:B------:R-:W-:Y:S02]  /*5ca0*/  LOP3.LUT R0, R3, R0, R4, 0xfe, !PT ;  /* 0x0000000003007212 */ /* 0x000fe400078efe04 */
.L_x_4494:
[----:B------:R-:W-:Y:S05]  /*5cb0*/  BSYNC B0 ;  /* 0x0000000000007941 */ /* 0x000fea0003800000 */
.L_x_4493:
[----:B------:R-:W-:-:S04]  /*5cc0*/  F2FP.PACK_AB R0, RZ, R0 ;  /* 0x00000000ff00723e */ /* 0x000fc800000000ff */
[----:B------:R-:W-:Y:S01]  /*5cd0*/  PRMT R19, R0, 0x7610, R19 ;  /* 0x0000761000137816 */ /* 0x000fe20000000013 */
[----:B------:R-:W-:Y:S05]  /*5ce0*/  BRA `(.L_x_4478) ;  /* 0x000004d000007947 */ /* 0x000fea0003800000 */
.L_x_4491:
        /* <DEDUP_REMOVED lines=21> */
.L_x_4500:
[----:B------:R-:W-:Y:S05]  /*5e40*/  BSYNC B1 ;  /* 0x0000000000017941 */ /* 0x000fea0003800000 */
.L_x_4499:
[----:B------:R-:W-:Y:S01]  /*5e50*/  LEA R3, R0, 0x37800000, 0x17 ;  /* 0x3780000000037811 */ /* 0x000fe200078eb8ff */
[----:B------:R-:W-:-:S05]  /*5e60*/  IMAD.SHL.U32 R0, R2, 0x200000, RZ ;  /* 0x0020000002007824 */ /* 0x000fca00078e00ff */
[----:B------:R-:W-:Y:S02]  /*5e70*/  LOP3.LUT R0, R3, R0, R4, 0xfe, !PT ;  /* 0x0000000003007212 */ /* 0x000fe400078efe04 */
.L_x_4498:
[----:B------:R-:W-:Y:S05]  /*5e80*/  BSYNC B0 ;  /* 0x0000000000007941 */ /* 0x000fea0003800000 */
.L_x_4497:
[----:B------:R-:W-:-:S04]  /*5e90*/  F2FP.PACK_AB R0, RZ, R0 ;  /* 0x00000000ff00723e */ /* 0x000fc800000000ff */
[----:B------:R-:W-:Y:S01]  /*5ea0*/  PRMT R19, R0, 0x7610, R19 ;  /* 0x0000761000137816 */ /* 0x000fe20000000013 */
[----:B------:R-:W-:Y:S05]  /*5eb0*/  BRA `(.L_x_4478) ;  /* 0x0000030000007947 */ /* 0x000fea0003800000 */
.L_x_4490:
        /* <DEDUP_REMOVED lines=14> */
.L_x_4504:
[----:B------:R-:W-:Y:S05]  /*5fa0*/  BSYNC B0 ;  /* 0x0000000000007941 */ /* 0x000fea0003800000 */
.L_x_4503:
[----:B------:R-:W-:-:S04]  /*5fb0*/  F2FP.PACK_AB R0, RZ, R0 ;  /* 0x00000000ff00723e */ /* 0x000fc800000000ff */
[----:B------:R-:W-:Y:S01]  /*5fc0*/  PRMT R19, R0, 0x7610, R19 ;  /* 0x0000761000137816 */ /* 0x000fe20000000013 */
[----:B------:R-:W-:Y:S05]  /*5fd0*/  BRA `(.L_x_4478) ;  /* 0x000001e000007947 */ /* 0x000fea0003800000 */
.L_x_4477:
        /* <DEDUP_REMOVED lines=21> */
.L_x_4502:
[----:B------:R-:W2:Y:S02]  /*6130*/  LDG.E.64 R2, [R2.64] ;  /* 0x0000002402027981 */ /* 0x000ea4000c1e1b00 */
[----:B--2---:R-:W0:Y:S02]  /*6140*/  I2F.U64 R0, R2 ;  /* 0x0000000200007312 */ /* 0x004e240000301000 */
[----:B0-----:R-:W-:-:S04]  /*6150*/  F2FP.PACK_AB R0, RZ, R0 ;  /* 0x00000000ff00723e */ /* 0x001fc800000000ff */
[----:B------:R-:W-:Y:S01]  /*6160*/  PRMT R19, R0, 0x7610, R19 ;  /* 0x0000761000137816 */ /* 0x000fe20000000013 */
[----:B------:R-:W-:Y:S05]  /*6170*/  BRA `(.L_x_4478) ;  /* 0x0000004000007947 */ /* 0x000fea0003800000 */
.L_x_4501:
[----:B------:R-:W2:Y:S02]  /*6180*/  LDG.E R2, [R2.64] ;  /* 0x0000002402027981 */ /* 0x000ea4000c1e1900 */
[----:B--2---:R-:W0:Y:S02]  /*6190*/  I2F.U32 R0, R2 ;  /* 0x0000000200007306 */ /* 0x004e240000201000 */
[----:B0-----:R-:W-:-:S04]  /*61a0*/  F2FP.PACK_AB R0, RZ, R0 ;  /* 0x00000000ff00723e */ /* 0x001fc800000000ff */
[----:B------:R-:W-:Y:S02]  /*61b0*/  PRMT R19, R0, 0x7610, R19 ;  /* 0x0000761000137816 */ /* 0x000fe40000000013 */
.L_x_4478:
        /* <DEDUP_REMOVED lines=18> */
.L_x_4508:
[----:B------:R-:W2:Y:S02]  /*62e0*/  LDG.E.U8 R2, [R2.64] ;  /* 0x0000002402027981 */ /* 0x000ea4000c1e1100 */
[----:B--2---:R-:W0:Y:S02]  /*62f0*/  I2F.U16 R0, R2 ;  /* 0x0000000200007306 */ /* 0x004e240000101000 */
[----:B0-----:R-:W-:Y:S01]  /*6300*/  F2FP.PACK_AB R0, RZ, R0 ;  /* 0x00000000ff00723e */ /* 0x001fe200000000ff */
[----:B------:R-:W-:Y:S05]  /*6310*/  BRA `(.L_x_4510) ;  /* 0x00000e1000007947 */ /* 0x000fea0003800000 */
.L_x_4507:
        /* <DEDUP_REMOVED lines=10> */
.L_x_4512:
[----:B------:R-:W2:Y:S02]  /*63c0*/  LDG.E R2, [R2.64] ;  /* 0x0000002402027981 */ /* 0x000ea4000c1e1900 */
[----:B--2---:R-:W0:Y:S02]  /*63d0*/  I2F R0, R2 ;  /* 0x0000000200007306 */ /* 0x004e240000201400 */
[----:B0-----:R-:W-:Y:S01]  /*63e0*/  F2FP.PACK_AB R0, RZ, R0 ;  /* 0x00000000ff00723e */ /* 0x001fe200000000ff */
[----:B------:R-:W-:Y:S05]  /*63f0*/  BRA `(.L_x_4510) ;  /* 0x00000d3000007947 */ /* 0x000fea0003800000 */
.L_x_4511:
[----:B------:R-:W2:Y:S02]  /*6400*/  LDG.E.U16 R2, [R2.64] ;  /* 0x0000002402027981 */ /* 0x000ea4000c1e1500 */
[----:B--2---:R-:W0:Y:S02]  /*6410*/  I2F.S16 R0, R2 ;  /* 0x0000000200007306 */ /* 0x004e240000101400 */
[----:B0-----:R-:W-:Y:S01]  /*6420*/  F2FP.PACK_AB R0, RZ, R0 ;  /* 0x00000000ff00723e */ /* 0x001fe200000000ff */
[----:B------:R-:W-:Y:S05]  /*6430*/  BRA `(.L_x_4510) ;  /* 0x00000cf000007947 */ /* 0x000fea0003800000 */
.L_x_4506:
        /* <DEDUP_REMOVED lines=9> */
.L_x_4514:
[----:B------:R0:W5:Y:S01]  /*64d0*/  LDG.E.U16 R0, [R2.64] ;  /* 0x0000002402007981 */ /* 0x000162000c1e1500 */
[----:B------:R-:W-:Y:S05]  /*64e0*/  BRA `(.L_x_4510) ;  /* 0x00000c4000007947 */ /* 0x000fea0003800000 */
.L_x_4513:
        /* <DEDUP_REMOVED lines=9> */
.L_x_4516:
[----:B------:R0:W5:Y:S01]  /*6580*/  LDG.E.U16 R0, [R2.64] ;  /* 0x0000002402007981 */ /* 0x000162000c1e1500 */
[----:B------:R-:W-:Y:S05]  /*6590*/  BRA `(.L_x_4510) ;  /* 0x00000b9000007947 */ /* 0x000fea0003800000 */
.L_x_4515:
[----:B------:R-:W2:Y:S02]  /*65a0*/  LDG.E.64 R2, [R2.64] ;  /* 0x0000002402027981 */ /* 0x000ea4000c1e1b00 */
[----:B--2---:R-:W0:Y:S01]  /*65b0*/  F2F.F32.F64 R0, R2 ;  /* 0x0000000200007310 */ /* 0x004e220000301000 */
[----:B------:R-:W0:-:S14]  /*65c0*/  DSETP.GEU.AND P0, PT, |R2|, c[0x2][0x0], PT ;  /* 0x008000000200762a */ /* 0x000e1c0003f0e200 */
[----:B0-----:R-:W-:-:S05]  /*65d0*/  @!P0 FMUL R0, R0, 1.175494350822287508e-38 ;  /* 0x0080000000008820 */ /* 0x001fca0000400000 */
[----:B------:R-:W-:Y:S01]  /*65e0*/  F2FP.PACK_AB R0, RZ, R0 ;  /* 0x00000000ff00723e */ /* 0x000fe200000000ff */
[----:B------:R-:W-:Y:S05]  /*65f0*/  BRA `(.L_x_4510) ;  /* 0x00000b3000007947 */ /* 0x000fea0003800000 */
.L_x_4505:
        /* <DEDUP_REMOVED lines=13> */
.L_x_4519:
[----:B------:R-:W2:Y:S02]  /*66d0*/  LDG.E.64 R2, [R2.64] ;  /* 0x0000002402027981 */ /* 0x000ea4000c1e1b00 */
[----:B--2---:R-:W0:Y:S01]  /*66e0*/  F2F.F32.F64 R0, R2 ;  /* 0x0000000200007310 */ /* 0x004e220000301000 */
[----:B------:R-:W0:-:S14]  /*66f0*/  DSETP.GEU.AND P0, PT, |R2|, c[0x2][0x0], PT ;  /* 0x008000000200762a */ /* 0x000e1c0003f0e200 */
[----:B0-----:R-:W-:-:S05]  /*6700*/  @!P0 FMUL R0, R0, 1.175494350822287508e-38 ;  /* 0x0080000000008820 */ /* 0x001fca0000400000 */
[----:B------:R-:W-:Y:S01]  /*6710*/  F2FP.PACK_AB R0, RZ, R0 ;  /* 0x00000000ff00723e */ /* 0x000fe200000000ff */
[----:B------:R-:W-:Y:S05]  /*6720*/  BRA `(.L_x_4510) ;  /* 0x00000a0000007947 */ /* 0x000fea0003800000 */
.L_x_4518:
        /* <DEDUP_REMOVED lines=28> */
.L_x_4521:
        /* <DEDUP_REMOVED lines=15> */
.L_x_4520:
[----:B------:R-:W2:Y:S02]  /*69e0*/  LDG.E.U16 R0, [R2.64] ;  /* 0x0000002402007981 */ /* 0x000ea4000c1e1500 */
[----:B--2---:R-:W-:-:S04]  /*69f0*/  PRMT R0, RZ, 0x5410, R0 ;  /* 0x00005410ff007816 */ /* 0x004fc80000000000 */
[----:B------:R-:W-:Y:S01]  /*6a00*/  F2FP.PACK_AB R0, RZ, R0 ;  /* 0x00000000ff00723e */ /* 0x000fe200000000ff */
[----:B------:R-:W-:Y:S05]  /*6a10*/  BRA `(.L_x_4510) ;  /* 0x0000071000007947 */ /* 0x000fea0003800000 */
.L_x_4517:
        /* <DEDUP_REMOVED lines=12> */
.L_x_4524:
        /* <DEDUP_REMOVED lines=21> */
.L_x_4528:
[----:B------:R-:W-:Y:S05]  /*6c30*/  BSYNC B1 ;  /* 0x0000000000017941 */ /* 0x000fea0003800000 */
.L_x_4527:
[----:B------:R-:W-:Y:S01]  /*6c40*/  LEA R3, R0, 0x3b800000, 0x17 ;  /* 0x3b80000000037811 */ /* 0x000fe200078eb8ff */
[----:B------:R-:W-:-:S05]  /*6c50*/  IMAD.SHL.U32 R0, R2, 0x100000, RZ ;  /* 0x0010000002007824 */ /* 0x000fca00078e00ff */
[----:B------:R-:W-:Y:S02]  /*6c60*/  LOP3.LUT R0, R3, R0, R4, 0xfe, !PT ;  /* 0x0000000003007212 */ /* 0x000fe400078efe04 */
.L_x_4526:
[----:B------:R-:W-:Y:S05]  /*6c70*/  BSYNC B0 ;  /* 0x0000000000007941 */ /* 0x000fea0003800000 */
.L_x_4525:
[----:B------:R-:W-:Y:S01]  /*6c80*/  F2FP.PACK_AB R0, RZ, R0 ;  /* 0x00000000ff00723e */ /* 0x000fe200000000ff */
[----:B------:R-:W-:Y:S05]  /*6c90*/  BRA `(.L_x_4510) ;  /* 0x0000049000007947 */ /* 0x000fea0003800000 */
.L_x_4523:
        /* <DEDUP_REMOVED lines=21> */
.L_x_4532:
[----:B------:R-:W-:Y:S05]  /*6df0*/  BSYNC B1 ;  /* 0x0000000000017941 */ /* 0x000fea0003800000 */
.L_x_4531:
[----:B------:R-:W-:Y:S01]  /*6e00*/  LEA R3, R0, 0x37800000, 0x17 ;  /* 0x3780000000037811 */ /* 0x000fe200078eb8ff */
[----:B------:R-:W-:-:S05]  /*6e10*/  IMAD.SHL.U32 R0, R2, 0x200000, RZ ;  /* 0x0020000002007824 */ /* 0x000fca00078e00ff */
[----:B------:R-:W-:Y:S02]  /*6e20*/  LOP3.LUT R0, R3, R0, R4, 0xfe, !PT ;  /* 0x0000000003007212 */ /* 0x000fe400078efe04 */
.L_x_4530:
[----:B------:R-:W-:Y:S05]  /*6e30*/  BSYNC B0 ;  /* 0x0000000000007941 */ /* 0x000fea0003800000 */
.L_x_4529:
[----:B------:R-:W-:Y:S01]  /*6e40*/  F2FP.PACK_AB R0, RZ, R0 ;  /* 0x00000000ff00723e */ /* 0x000fe200000000ff */
[----:B------:R-:W-:Y:S05]  /*6e50*/  BRA `(.L_x_4510) ;  /* 0x000002d000007947 */ /* 0x000fea0003800000 */
.L_x_4522:
        /* <DEDUP_REMOVED lines=14> */
.L_x_4536:
[----:B------:R-:W-:Y:S05]  /*6f40*/  BSYNC B0 ;  /* 0x0000000000007941 */ /* 0x000fea0003800000 */
.L_x_4535:
[----:B------:R-:W-:Y:S01]  /*6f50*/  F2FP.PACK_AB R0, RZ, R0 ;  /* 0x00000000ff00723e */ /* 0x000fe200000000ff */
[----:B------:R-:W-:Y:S05]  /*6f60*/  BRA `(.L_x_4510) ;  /* 0x000001c000007947 */ /* 0x000fea0003800000 */
.L_x_4509:
        /* <DEDUP_REMOVED lines=21> */
.L_x_4534:
[----:B------:R-:W2:Y:S02]  /*70c0*/  LDG.E.64 R2, [R2.64] ;  /* 0x0000002402027981 */ /* 0x000ea4000c1e1b00 */
[----:B--2---:R-:W0:Y:S02]  /*70d0*/  I2F.U64 R0, R2 ;  /* 0x0000000200007312 */ /* 0x004e240000301000 */
[----:B0-----:R-:W-:Y:S01]  /*70e0*/  F2FP.PACK_AB R0, RZ, R0 ;  /* 0x00000000ff00723e */ /* 0x001fe200000000ff */
[----:B------:R-:W-:Y:S05]  /*70f0*/  BRA `(.L_x_4510) ;  /* 0x0000003000007947 */ /* 0x000fea0003800000 */
.L_x_4533:
[----:B------:R-:W2:Y:S02]  /*7100*/  LDG.E R2, [R2.64] ;  /* 0x0000002402027981 */ /* 0x000ea4000c1e1900 */
[----:B--2---:R-:W0:Y:S02]  /*7110*/  I2F.U32 R0, R2 ;  /* 0x0000000200007306 */ /* 0x004e240000201000 */
[----:B0-----:R-:W-:-:S06]  /*7120*/  F2FP.PACK_AB R0, RZ, R0 ;  /* 0x00000000ff00723e */ /* 0x001fcc00000000ff */
.L_x_4510:
        /* <DEDUP_REMOVED lines=35> */
.L_x_4540:
[----:B------:R-:W-:-:S06]  /*7360*/  HADD2.F32 R3, -RZ, R0.H0_H0 ;  /* 0x20000000ff037230 */ /* 0x000fcc0000004100 */
[----:B------:R-:W0:Y:S02]  /*7370*/  F2I.S64.TRUNC R2, R3 ;  /* 0x0000000300027311 */ /* 0x000e24000020d900 */
[----:B0-----:R0:W-:Y:S01]  /*7380*/  STG.E.U8 [R16.64], R2 ;  /* 0x0000000210007986 */ /* 0x0011e2000c101124 */
[----:B------:R-:W-:Y:S05]  /*7390*/  BRA `(.L_x_4542) ;  /* 0x00000e4000007947 */ /* 0x000fea0003800000 */
.L_x_4539:
        /* <DEDUP_REMOVED lines=10> */
.L_x_4544:
[----:B------:R-:W-:-:S04]  /*7440*/  HADD2.F32 R0, -RZ, R0.H0_H0 ;  /* 0x20000000ff007230 */ /* 0x000fc80000004100 */
[----:B------:R-:W0:Y:S02]  /*7450*/  F2I.FTZ.TRUNC.NTZ R3, R0 ;  /* 0x0000000000037305 */ /* 0x000e24000021f100 */
[----:B0-----:R0:W-:Y:S01]  /*7460*/  STG.E [R16.64], R3 ;  /* 0x0000000310007986 */ /* 0x0011e2000c101924 */
[----:B------:R-:W-:Y:S05]  /*7470*/  BRA `(.L_x_4542) ;  /* 0x00000d6000007947 */ /* 0x000fea0003800000 */
.L_x_4543:
[----:B------:R-:W-:-:S04]  /*7480*/  HADD2.F32 R0, -RZ, R0.H0_H0 ;  /* 0x20000000ff007230 */ /* 0x000fc80000004100 */
[----:B------:R-:W0:Y:S02]  /*7490*/  F2I.FTZ.TRUNC.NTZ R3, R0 ;  /* 0x0000000000037305 */ /* 0x000e24000021f100 */
[----:B0-----:R0:W-:Y:S01]  /*74a0*/  STG.E.U16 [R16.64], R3 ;  /* 0x0000000310007986 */ /* 0x0011e2000c101524 */
[----:B------:R-:W-:Y:S05]  /*74b0*/  BRA `(.L_x_4542) ;  /* 0x00000d2000007947 */ /* 0x000fea0003800000 */
.L_x_4538:
        /* <DEDUP_REMOVED lines=9> */
.L_x_4546:
[----:B------:R0:W-:Y:S01]  /*7550*/  STG.E.U16 [R16.64], R0 ;  /* 0x0000000010007986 */ /* 0x0001e2000c101524 */
[----:B------:R-:W-:Y:S05]  /*7560*/  BRA `(.L_x_4542) ;  /* 0x00000c7000007947 */ /* 0x000fea0003800000 */
.L_x_4545:
        /* <DEDUP_REMOVED lines=10> */
.L_x_4548:
[----:B------:R-:W-:-:S05]  /*7610*/  HADD2.F32 R0, -RZ, R0.H0_H0 ;  /* 0x20000000ff007230 */ /* 0x000fca0000004100 */
[----:B------:R-:W-:-:S04]  /*7620*/  F2FP.PACK_AB R0, RZ, R0 ;  /* 0x00000000ff00723e */ /* 0x000fc800000000ff */
[----:B------:R-:W-:-:S05]  /*7630*/  PRMT R0, R0, 0x5410, RZ ;  /* 0x0000541000007816 */ /* 0x000fca00000000ff */
[----:B------:R0:W-:Y:S01]  /*7640*/  STG.E [R16.64], R0 ;  /* 0x0000000010007986 */ /* 0x0001e2000c101924 */
[----:B------:R-:W-:Y:S05]  /*7650*/  BRA `(.L_x_4542) ;  /* 0x00000b8000007947 */ /* 0x000fea0003800000 */
.L_x_4547:
[----:B------:R-:W-:-:S05]  /*7660*/  HADD2.F32 R2, -RZ, R0.H0_H0 ;  /* 0x20000000ff027230 */ /* 0x000fca0000004100 */
[----:B------:R-:W-:-:S06]  /*7670*/  FMUL.FTZ R2, R2, 1 ;  /* 0x3f80000002027820 */ /* 0x000fcc0000410000 */
[----:B------:R-:W0:Y:S02]  /*7680*/  F2F.F64.F32 R2, R2 ;  /* 0x0000000200027310 */ /* 0x000e240000201800 */
[----:B0-----:R0:W-:Y:S01]  /*7690*/  STG.E.64 [R16.64], R2 ;  /* 0x0000000210007986 */ /* 0x0011e2000c101b24 */
[----:B------:R-:W-:Y:S05]  /*76a0*/  BRA `(.L_x_4542) ;  /* 0x00000b3000007947 */ /* 0x000fea0003800000 */
.L_x_4537:
        /* <DEDUP_REMOVED lines=13> */
.L_x_4551:
[----:B------:R-:W-:Y:S01]  /*7780*/  HADD2.F32 R0, -RZ, R0.H0_H0 ;  /* 0x20000000ff007230 */ /* 0x000fe20000004100 */
[----:B------:R-:W-:-:S04]  /*7790*/  CS2R R6, SRZ ;  /* 0x0000000000067805 */ /* 0x000fc8000001ff00 */
[----:B------:R-:W-:-:S04]  /*77a0*/  FMUL.FTZ R0, R0, 1 ;  /* 0x3f80000000007820 */ /* 0x000fc80000410000 */
[----:B------:R-:W0:Y:S02]  /*77b0*/  F2F.F64.F32 R4, R0 ;  /* 0x0000000000047310 */ /* 0x000e240000201800 */
[----:B0-----:R0:W-:Y:S01]  /*77c0*/  STG.E.128 [R16.64], R4 ;  /* 0x0000000410007986 */ /* 0x0011e2000c101d24 */
[----:B------:R-:W-:Y:S05]  /*77d0*/  BRA `(.L_x_4542) ;  /* 0x00000a0000007947 */ /* 0x000fea0003800000 */
.L_x_4550:
        /* <DEDUP_REMOVED lines=21> */
.L_x_4555:
[----:B------:R-:W-:Y:S05]  /*7930*/  BSYNC B0 ;  /* 0x0000000000007941 */ /* 0x000fea0003800000 */
.L_x_4554:
[----:B------:R-:W-:-:S05]  /*7940*/  LOP3.LUT R3, R0, R3, RZ, 0xfc, !PT ;  /* 0x0000000300037212 */ /* 0x000fca00078efcff */
[----:B------:R0:W-:Y:S01]  /*7950*/  STG.E.U8 [R16.64], R3 ;  /* 0x0000000310007986 */ /* 0x0001e2000c101124 */
[----:B------:R-:W-:Y:S05]  /*7960*/  BRA `(.L_x_4542) ;  /* 0x0000087000007947 */ /* 0x000fea0003800000 */
.L_x_4553:
        /* <DEDUP_REMOVED lines=13> */
.L_x_4557:
[----:B------:R-:W-:Y:S01]  /*7a40*/  IMAD.MOV.U32 R0, RZ, RZ, 0x7f ;  /* 0x0000007fff007424 */ /* 0x000fe200078e00ff */
[----:B------:R-:W-:-:S04]  /*7a50*/  ISETP.GT.U32.AND P0, PT, R2, 0x7f800000, PT ;  /* 0x7f8000000200780c */ /* 0x000fc80003f04070 */
[----:B------:R-:W-:-:S04]  /*7a60*/  SEL R0, R0, 0x7c, P0 ;  /* 0x0000007c00007807 */ /* 0x000fc80000000000 */
.L_x_4558:
[----:B------:R-:W-:Y:S05]  /*7a70*/  BSYNC B0 ;  /* 0x0000000000007941 */ /* 0x000fea0003800000 */
.L_x_4556:
[----:B------:R-:W-:-:S04]  /*7a80*/  LOP3.LUT R2, R3, 0x80000000, RZ, 0xc0, !PT ;  /* 0x8000000003027812 */ /* 0x000fc800078ec0ff */
[----:B------:R-:W-:-:S04]  /*7a90*/  SHF.R.U32.HI R3, RZ, 0x18, R2 ;  /* 0x00000018ff037819 */ /* 0x000fc80000011602 */
[----:B------:R-:W-:-:S05]  /*7aa0*/  LOP3.LUT R3, R0, R3, RZ, 0xfc, !PT ;  /* 0x0000000300037212 */ /* 0x000fca00078efcff */
[----:B------:R0:W-:Y:S01]  /*7ab0*/  STG.E.U8 [R16.64], R3 ;  /* 0x0000000310007986 */ /* 0x0001e2000c101124 */
[----:B------:R-:W-:Y:S05]  /*7ac0*/  BRA `(.L_x_4542) ;  /* 0x0000071000007947 */ /* 0x000fea0003800000 */
.L_x_4552:
[----:B------:R-:W-:-:S05]  /*7ad0*/  HADD2.F32 R0, -RZ, R0.H0_H0 ;  /* 0x20000000ff007230 */ /* 0x000fca0000004100 */
[----:B------:R-:W-:-:S05]  /*7ae0*/  F2FP.BF16.PACK_AB R0, RZ, R0 ;  /* 0x00000000ff00723e */ /* 0x000fca00000010ff */
[----:B------:R0:W-:Y:S01]  /*7af0*/  STG.E.U16 [R16.64], R0 ;  /* 0x0000000010007986 */ /* 0x0001e2000c101524 */
[----:B------:R-:W-:Y:S05]  /*7b00*/  BRA `(.L_x_4542) ;  /* 0x000006d000007947 */ /* 0x000fea0003800000 */
.L_x_4549:
        /* <DEDUP_REMOVED lines=12> */
.L_x_4561:
        /* <DEDUP_REMOVED lines=17> */
.L_x_4564:
[----:B------:R-:W-:-:S04]  /*7ce0*/  LOP3.LUT R2, R3, 0x80000000, RZ, 0xc0, !PT ;  /* 0x8000000003027812 */ /* 0x000fc800078ec0ff */
[----:B------:R-:W-:-:S04]  /*7cf0*/  SHF.R.U32.HI R3, RZ, 0x18, R2 ;  /* 0x00000018ff037819 */ /* 0x000fc80000011602 */
[----:B------:R-:W-:-:S04]  /*7d00*/  LOP3.LUT R0, R0, R3, RZ, 0xfc, !PT ;  /* 0x0000000300007212 */ /* 0x000fc800078efcff */
[----:B------:R-:W-:Y:S02]  /*7d10*/  PRMT R8, R0, 0x7610, R8 ;  /* 0x0000761000087816 */ /* 0x000fe40000000008 */
.L_x_4563:
[----:B------:R-:W-:Y:S05]  /*7d20*/  BSYNC B0 ;  /* 0x0000000000007941 */ /* 0x000fea0003800000 */
.L_x_4562:
[----:B------:R0:W-:Y:S01]  /*7d30*/  STG.E.U8 [R16.64], R8 ;  /* 0x0000000810007986 */ /* 0x0001e2000c101124 */
[----:B------:R-:W-:Y:S05]  /*7d40*/  BRA `(.L_x_4542) ;  /* 0x0000049000007947 */ /* 0x000fea0003800000 */
.L_x_4560:
        /* <DEDUP_REMOVED lines=17> */
.L_x_4567:
[----:B------:R-:W-:-:S04]  /*7e60*/  LOP3.LUT R2, R3, 0x80000000, RZ, 0xc0, !PT ;  /* 0x8000000003027812 */ /* 0x000fc800078ec0ff */
[----:B------:R-:W-:-:S04]  /*7e70*/  SHF.R.U32.HI R3, RZ, 0x18, R2 ;  /* 0x00000018ff037819 */ /* 0x000fc80000011602 */
[----:B------:R-:W-:-:S04]  /*7e80*/  LOP3.LUT R0, R0, R3, RZ, 0xfc, !PT ;  /* 0x0000000300007212 */ /* 0x000fc800078efcff */
[----:B------:R-:W-:Y:S02]  /*7e90*/  PRMT R8, R0, 0x7610, R8 ;  /* 0x0000761000087816 */ /* 0x000fe40000000008 */
.L_x_4566:
[----:B------:R-:W-:Y:S05]  /*7ea0*/  BSYNC B0 ;  /* 0x0000000000007941 */ /* 0x000fea0003800000 */
.L_x_4565:
[----:B------:R0:W-:Y:S01]  /*7eb0*/  STG.E.U8 [R16.64], R8 ;  /* 0x0000000810007986 */ /* 0x0001e2000c101124 */
[----:B------:R-:W-:Y:S05]  /*7ec0*/  BRA `(.L_x_4542) ;  /* 0x0000031000007947 */ /* 0x000fea0003800000 */
.L_x_4559:
        /* <DEDUP_REMOVED lines=22> */
.L_x_4541:
        /* <DEDUP_REMOVED lines=20> */
.L_x_4569:
[----:B------:R-:W-:-:S06]  /*8170*/  HADD2.F32 R2, -RZ, R0.H0_H0 ;  /* 0x20000000ff027230 */ /* 0x000fcc0000004100 */
[----:B------:R-:W0:Y:S02]  /*8180*/  F2I.U64.TRUNC R2, R2 ;  /* 0x0000000200027311 */ /* 0x000e24000020d800 */
[----:B0-----:R0:W-:Y:S01]  /*8190*/  STG.E.64 [R16.64], R2 ;  /* 0x0000000210007986 */ /* 0x0011e2000c101b24 */
[----:B------:R-:W-:Y:S05]  /*81a0*/  BRA `(.L_x_4542) ;  /* 0x0000003000007947 */ /* 0x000fea0003800000 */
.L_x_4568:
[----:B------:R-:W-:-:S04]  /*81b0*/  HADD2.F32 R0, -RZ, R0.H0_H0 ;  /* 0x20000000ff007230 */ /* 0x000fc80000004100 */
[----:B------:R-:W0:Y:S02]  /*81c0*/  F2I.FTZ.U32.TRUNC.NTZ R3, R0 ;  /* 0x0000000000037305 */ /* 0x000e24000021f000 */
[----:B0-----:R0:W-:Y:S02]  /*81d0*/  STG.E [R16.64], R3 ;  /* 0x0000000310007986 */ /* 0x0011e4000c101924 */
.L_x_4542:
        /* <DEDUP_REMOVED lines=258> */
.L_x_4570:
        /* <DEDUP_REMOVED lines=21> */
.L_x_4574:
[----:B------:R-:W2:Y:S02]  /*9350*/  LDG.E.U8 R2, [R2.64] ;  /* 0x0000002402027981 */ /* 0x000ea4000c1e1100 */
[----:B--2---:R-:W0:Y:S02]  /*9360*/  I2F.U16 R0, R2 ;  /* 0x0000000200007306 */ /* 0x004e240000101000 */
[----:B0-----:R-:W-:-:S04]  /*9370*/  F2FP.PACK_AB R0, RZ, R0 ;  /* 0x00000000ff00723e */ /* 0x001fc800000000ff */
[----:B------:R-:W-:Y:S01]  /*9380*/  PRMT R19, R0, 0x7610, R19 ;  /* 0x0000761000137816 */ /* 0x000fe20000000013 */
[----:B------:R-:W-:Y:S05]  /*9390*/  BRA `(.L_x_4576) ;  /* 0x00000ed000007947 */ /* 0x000fea0003800000 */
.L_x_4573:
        /* <DEDUP_REMOVED lines=11> */
.L_x_4578:
[----:B------:R-:W2:Y:S02]  /*9450*/  LDG.E R2, [R2.64] ;  /* 0x0000002402027981 */ /* 0x000ea4000c1e1900 */
[----:B--2---:R-:W0:Y:S02]  /*9460*/  I2F R0, R2 ;  /* 0x0000000200007306 */ /* 0x004e240000201400 */
[----:B0-----:R-:W-:-:S04]  /*9470*/  F2FP.PACK_AB R0, RZ, R0 ;  /* 0x00000000ff00723e */ /* 0x001fc800000000ff */
[----:B------:R-:W-:Y:S01]  /*9480*/  PRMT R19, R0, 0x7610, R19 ;  /* 0x0000761000137816 */ /* 0x000fe20000000013 */
[----:B------:R-:W-:Y:S05]  /*9490*/  BRA `(.L_x_4576) ;  /* 0x00000dd000007947 */ /* 0x000fea0003800000 */
.L_x_4577:
[----:B------:R-:W2:Y:S02]  /*94a0*/  LDG.E.U16 R2, [R2.64] ;  /* 0x0000002402027981 */ /* 0x000ea4000c1e1500 */
[----:B--2---:R-:W0:Y:S02]  /*94b0*/  I2F.S16 R0, R2 ;  /* 0x0000000200007306 */ /* 0x004e240000101400 */
[----:B0-----:R-:W-:-:S04]  /*94c0*/  F2FP.PACK_AB R0, RZ, R0 ;  /* 0x00000000ff00723e */ /* 0x001fc800000000ff */
[----:B------:R-:W-:Y:S01]  /*94d0*/  PRMT R19, R0, 0x7610, R19 ;  /* 0x0000761000137816 */ /* 0x000fe20000000013 */
[----:B------:R-:W-:Y:S05]  /*94e0*/  BRA `(.L_x_4576) ;  /* 0x00000d8000007947 */ /* 0x000fea0003800000 */
.L_x_4572:
        /* <DEDUP_REMOVED lines=9> */
.L_x_4580:
[----:B------:R0:W5:Y:S01]  /*9580*/  LDG.E.U16 R19, [R2.64] ;  /* 0x0000002402137981 */ /* 0x000162000c1e1500 */
[----:B------:R-:W-:Y:S05]  /*9590*/  BRA `(.L_x_4576) ;  /* 0x00000cd000007947 */ /* 0x000fea0003800000 */
.L_x_4579:
        /* <DEDUP_REMOVED lines=9> */
.L_x_4582:
[----:B------:R0:W5:Y:S01]  /*9630*/  LDG.E.U16 R19, [R2.64] ;  /* 0x0000002402137981 */ /* 0x000162000c1e1500 */
[----:B------:R-:W-:Y:S05]  /*9640*/  BRA `(.L_x_4576) ;  /* 0x00000c2000007947 */ /* 0x000fea0003800000 */
.L_x_4581:
[----:B------:R-:W2:Y:S02]  /*9650*/  LDG.E.64 R2, [R2.64] ;  /* 0x0000002402027981 */ /* 0x000ea4000c1e1b00 */
[----:B--2---:R-:W0:Y:S01]  /*9660*/  F2F.F32.F64 R0, R2 ;  /* 0x0000000200007310 */ /* 0x004e220000301000 */
[----:B------:R-:W0:-:S14]  /*9670*/  DSETP.GEU.AND P0, PT, |R2|, c[0x2][0x0], PT ;  /* 0x008000000200762a */ /* 0x000e1c0003f0e200 */
[----:B0-----:R-:W-:-:S05]  /*9680*/  @!P0 FMUL R0, R0, 1.175494350822287508e-38 ;  /* 0x0080000000008820 */ /* 0x001fca0000400000 */
[----:B------:R-:W-:-:S04]  /*9690*/  F2FP.PACK_AB R0, RZ, R0 ;  /* 0x00000000ff00723e */ /* 0x000fc800000000ff */
[----:B------:R-:W-:Y:S01]  /*96a0*/  PRMT R19, R0, 0x7610, R19 ;  /* 0x0000761000137816 */ /* 0x000fe20000000013 */
[----:B------:R-:W-:Y:S05]  /*96b0*/  BRA `(.L_x_4576) ;  /* 0x00000bb000007947 */ /* 0x000fea0003800000 */
.L_x_4571:
        /* <DEDUP_REMOVED lines=14> */
.L_x_4585:
[----:B------:R-:W2:Y:S02]  /*97a0*/  LDG.E.64 R2, [R2.64] ;  /* 0x0000002402027981 */ /* 0x000ea4000c1e1b00 */
[----:B--2---:R-:W0:Y:S01]  /*97b0*/  F2F.F32.F64 R0, R2 ;  /* 0x0000000200007310 */ /* 0x004e220000301000 */
[----:B------:R-:W0:-:S14]  /*97c0*/  DSETP.GEU.AND P0, PT, |R2|, c[0x2][0x0], PT ;  /* 0x008000000200762a */ /* 0x000e1c0003f0e200 */
[----:B0-----:R-:W-:-:S05]  /*97d0*/  @!P0 FMUL R0, R0, 1.175494350822287508e-38 ;  /* 0x0080000000008820 */ /* 0x001fca0000400000 */
[----:B------:R-:W-:-:S04]  /*97e0*/  F2FP.PACK_AB R0, RZ, R0 ;  /* 0x00000000ff00723e */ /* 0x000fc800000000ff */
[----:B------:R-:W-:Y:S01]  /*97f0*/  PRMT R19, R0, 0x7610, R19 ;  /* 0x0000761000137816 */ /* 0x000fe20000000013 */
[----:B------:R-:W-:Y:S05]  /*9800*/  BRA `(.L_x_4576) ;  /* 0x00000a6000007947 */ /* 0x000fea0003800000 */
.L_x_4584:
        /* <DEDUP_REMOVED lines=28> */
.L_x_4587:
        /* <DEDUP_REMOVED lines=15> */
.L_x_4586:
[----:B------:R-:W2:Y:S02]  /*9ac0*/  LDG.E.U16 R0, [R2.64] ;  /* 0x0000002402007981 */ /* 0x000ea4000c1e1500 */
[----:B--2---:R-:W-:-:S04]  /*9ad0*/  PRMT R0, RZ, 0x5410, R0 ;  /* 0x00005410ff007816 */ /* 0x004fc80000000000 */
[----:B------:R-:W-:-:S04]  /*9ae0*/  F2FP.PACK_AB R0, RZ, R0 ;  /* 0x00000000ff00723e */ /* 0x000fc800000000ff */
[----:B------:R-:W-:Y:S01]  /*9af0*/  PRMT R19, R0, 0x7610, R19 ;  /* 0x0000761000137816 */ /* 0x000fe20000000013 */
[----:B------:R-:W-:Y:S05]  /*9b00*/  BRA `(.L_x_4576) ;  /* 0x0000076000007947 */ /* 0x000fea0003800000 */
.L_x_4583:
        /* <DEDUP_REMOVED lines=12> */
.L_x_4590:
        /* <DEDUP_REMOVED lines=21> */
.L_x_4594:
[----:B------:R-:W-:Y:S05]  /*9d20*/  BSYNC B1 ;  /* 0x0000000000017941 */ /* 0x000fea0003800000 */
.L_x_4593:
[----:B------:R-:W-:Y:S01]  /*9d30*/  LEA R3, R0, 0x3b800000, 0x17 ;  /* 0x3b80000000037811 */ /* 0x000fe200078eb8ff */
[----:B------:R-:W-:-:S05]  /*9d40*/  IMAD.SHL.U32 R0, R2, 0x100000, RZ ;  /* 0x0010000002007824 */ /* 0x000fca00078e00ff */
[----:B------:R-:W-:Y:S02]  /*9d50*/  LOP3.LUT R0, R3, R0, R4, 0xfe, !PT ;  /* 0x0000000003007212 */ /* 0x000fe400078efe04 */
.L_x_4592:
[----:B------:R-:W-:Y:S05]  /*9d60*/  BSYNC B0 ;  /* 0x0000000000007941 */ /* 0x000fea0003800000 */
.L_x_4591:
[----:B------:R-:W-:-:S04]  /*9d70*/  F2FP.PACK_AB R0, RZ, R0 ;  /* 0x00000000ff00723e */ /* 0x000fc800000000ff */
[----:B------:R-:W-:Y:S01]  /*9d80*/  PRMT R19, R0, 0x7610, R19 ;  /* 0x0000761000137816 */ /* 0x000fe20000000013 */
[----:B------:R-:W-:Y:S05]  /*9d90*/  BRA `(.L_x_4576) ;  /* 0x000004d000007947 */ /* 0x000fea0003800000 */
.L_x_4589:
        /* <DEDUP_REMOVED lines=21> */
.L_x_4598:
[----:B------:R-:W-:Y:S05]  /*9ef0*/  BSYNC B1 ;  /* 0x0000000000017941 */ /* 0x000fea0003800000 */
.L_x_4597:
[----:B------:R-:W-:Y:S01]  /*9f00*/  LEA R3, R0, 0x37800000, 0x17 ;  /* 0x3780000000037811 */ /* 0x000fe200078eb8ff */
[----:B------:R-:W-:-:S05]  /*9f10*/  IMAD.SHL.U32 R0, R2, 0x200000, RZ ;  /* 0x0020000002007824 */ /* 0x000fca00078e00ff */
[----:B------:R-:W-:Y:S02]  /*9f20*/  LOP3.LUT R0, R3, R0, R4, 0xfe, !PT ;  /* 0x0000000003007212 */ /* 0x000fe400078efe04 */
.L_x_4596:
[----:B------:R-:W-:Y:S05]  /*9f30*/  BSYNC B0 ;  /* 0x0000000000007941 */ /* 0x000fea0003800000 */
.L_x_4595:
[----:B------:R-:W-:-:S04]  /*9f40*/  F2FP.PACK_AB R0, RZ, R0 ;  /* 0x00000000ff00723e */ /* 0x000fc800000000ff */
[----:B------:R-:W-:Y:S01]  /*9f50*/  PRMT R19, R0, 0x7610, R19 ;  /* 0x0000761000137816 */ /* 0x000fe20000000013 */
[----:B------:R-:W-:Y:S05]  /*9f60*/  BRA `(.L_x_4576) ;  /* 0x0000030000007947 */ /* 0x000fea0003800000 */
.L_x_4588:
        /* <DEDUP_REMOVED lines=14> */
.L_x_4602:
[----:B------:R-:W-:Y:S05]  /*a050*/  BSYNC B0 ;  /* 0x0000000000007941 */ /* 0x000fea0003800000 */
.L_x_4601:
[----:B------:R-:W-:-:S04]  /*a060*/  F2FP.PACK_AB R0, RZ, R0 ;  /* 0x00000000ff00723e */ /* 0x000fc800000000ff */
[----:B------:R-:W-:Y:S01]  /*a070*/  PRMT R19, R0, 0x7610, R19 ;  /* 0x0000761000137816 */ /* 0x000fe20000000013 */
[----:B------:R-:W-:Y:S05]  /*a080*/  BRA `(.L_x_4576) ;  /* 0x000001e000007947 */ /* 0x000fea0003800000 */
.L_x_4575:
        /* <DEDUP_REMOVED lines=21> */
.L_x_4600:
[----:B------:R-:W2:Y:S02]  /*a1e0*/  LDG.E.64 R2, [R2.64] ;  /* 0x0000002402027981 */ /* 0x000ea4000c1e1b00 */
[----:B--2---:R-:W0:Y:S02]  /*a1f0*/  I2F.U64 R0, R2 ;  /* 0x0000000200007312 */ /* 0x004e240000301000 */
[----:B0-----:R-:W-:-:S04]  /*a200*/  F2FP.PACK_AB R0, RZ, R0 ;  /* 0x00000000ff00723e */ /* 0x001fc800000000ff */
[----:B------:R-:W-:Y:S01]  /*a210*/  PRMT R19, R0, 0x7610, R19 ;  /* 0x0000761000137816 */ /* 0x000fe20000000013 */
[----:B------:R-:W-:Y:S05]  /*a220*/  BRA `(.L_x_4576) ;  /* 0x0000004000007947 */ /* 0x000fea0003800000 */
.L_x_4599:
[----:B------:R-:W2:Y:S02]  /*a230*/  LDG.E R2, [R2.64] ;  /* 0x0000002402027981 */ /* 0x000ea4000c1e1900 */
[----:B--2---:R-:W0:Y:S02]  /*a240*/  I2F.U32 R0, R2 ;  /* 0x0000000200007306 */ /* 0x004e240000201000 */
[----:B0-----:R-:W-:-:S04]  /*a250*/  F2FP.PACK_AB R0, RZ, R0 ;  /* 0x00000000ff00723e */ /* 0x001fc800000000ff */
[----:B------:R-:W-:Y:S02]  /*a260*/  PRMT R19, R0, 0x7610, R19 ;  /* 0x0000761000137816 */ /* 0x000fe40000000013 */
.L_x_4576:
        /* <DEDUP_REMOVED lines=18> */
.L_x_4606:
[----:B------:R-:W2:Y:S02]  /*a390*/  LDG.E.U8 R2, [R2.64] ;  /* 0x0000002402027981 */ /* 0x000ea4000c1e1100 */
[----:B--2---:R-:W0:Y:S02]  /*a3a0*/  I2F.U16 R0, R2 ;  /* 0x0000000200007306 */ /* 0x004e240000101000 */
[----:B0-----:R-:W-:Y:S01]  /*a3b0*/  F2FP.PACK_AB R0, RZ, R0 ;  /* 0x00000000ff00723e */ /* 0x001fe200000000ff */
[----:B------:R-:W-:Y:S05]  /*a3c0*/  BRA `(.L_x_4608) ;  /* 0x00000e1000007947 */ /* 0x000fea0003800000 */
.L_x_4605:
        /* <DEDUP_REMOVED lines=10> */
.L_x_4610:
[----:B------:R-:W2:Y:S02]  /*a470*/  LDG.E R2, [R2.64] ;  /* 0x0000002402027981 */ /* 0x000ea4000c1e1900 */
[----:B--2---:R-:W0:Y:S02]  /*a480*/  I2F R0, R2 ;  /* 0x0000000200007306 */ /* 0x004e240000201400 */
[----:B0-----:R-:W-:Y:S01]  /*a490*/  F2FP.PACK_AB R0, RZ, R0 ;  /* 0x00000000ff00723e */ /* 0x001fe200000000ff */
[----:B------:R-:W-:Y:S05]  /*a4a0*/  BRA `(.L_x_4608) ;  /* 0x00000d3000007947 */ /* 0x000fea0003800000 */
.L_x_4609:
[----:B------:R-:W2:Y:S02]  /*a4b0*/  LDG.E.U16 R2, [R2.64] ;  /* 0x0000002402027981 */ /* 0x000ea4000c1e1500 */
[----:B--2---:R-:W0:Y:S02]  /*a4c0*/  I2F.S16 R0, R2 ;  /* 0x0000000200007306 */ /* 0x004e240000101400 */
[----:B0-----:R-:W-:Y:S01]  /*a4d0*/  F2FP.PACK_AB R0, RZ, R0 ;  /* 0x00000000ff00723e */ /* 0x001fe200000000ff */
[----:B------:R-:W-:Y:S05]  /*a4e0*/  BRA `(.L_x_4608) ;  /* 0x00000cf000007947 */ /* 0x000fea0003800000 */
.L_x_4604:
        /* <DEDUP_REMOVED lines=9> */
.L_x_4612:
[----:B------:R0:W5:Y:S01]  /*a580*/  LDG.E.U16 R0, [R2.64] ;  /* 0x0000002402007981 */ /* 0x000162000c1e1500 */
[----:B------:R-:W-:Y:S05]  /*a590*/  BRA `(.L_x_4608) ;  /* 0x00000c4000007947 */ /* 0x000fea0003800000 */
.L_x_4611:
        /* <DEDUP_REMOVED lines=9> */
.L_x_4614:
[----:B------:R0:W5:Y:S01]  /*a630*/  LDG.E.U16 R0, [R2.64] ;  /* 0x0000002402007981 */ /* 0x000162000c1e1500 */
[----:B------:R-:W-:Y:S05]  /*a640*/  BRA `(.L_x_4608) ;  /* 0x00000b9000007947 */ /* 0x000fea0003800000 */
.L_x_4613:
[----:B------:R-:W2:Y:S02]  /*a650*/  LDG.E.64 R2, [R2.64] ;  /* 0x0000002402027981 */ /* 0x000ea4000c1e1b00 */
[----:B--2---:R-:W0:Y:S01]  /*a660*/  F2F.F32.F64 R0, R2 ;  /* 0x0000000200007310 */ /* 0x004e220000301000 */
[----:B------:R-:W0:-:S14]  /*a670*/  DSETP.GEU.AND P0, PT, |R2|, c[0x2][0x0], PT ;  /* 0x008000000200762a */ /* 0x000e1c0003f0e200 */
[----:B0-----:R-:W-:-:S05]  /*a680*/  @!P0 FMUL R0, R0, 1.175494350822287508e-38 ;  /* 0x0080000000008820 */ /* 0x001fca0000400000 */
[----:B------:R-:W-:Y:S01]  /*a690*/  F2FP.PACK_AB R0, RZ, R0 ;  /* 0x00000000ff00723e */ /* 0x000fe200000000ff */
[----:B------:R-:W-:Y:S05]  /*a6a0*/  BRA `(.L_x_4608) ;  /* 0x00000b3000007947 */ /* 0x000fea0003800000 */
.L_x_4603:
        /* <DEDUP_REMOVED lines=13> */
.L_x_4617:
[----:B------:R-:W2:Y:S02]  /*a780*/  LDG.E.64 R2, [R2.64] ;  /* 0x0000002402027981 */ /* 0x000ea4000c1e1b00 */
[----:B--2---:R-:W0:Y:S01]  /*a790*/  F2F.F32.F64 R0, R2 ;  /* 0x0000000200007310 */ /* 0x004e220000301000 */
[----:B------:R-:W0:-:S14]  /*a7a0*/  DSETP.GEU.AND P0, PT, |R2|, c[0x2][0x0], PT ;  /* 0x008000000200762a */ /* 0x000e1c0003f0e200 */
[----:B0-----:R-:W-:-:S05]  /*a7b0*/  @!P0 FMUL R0, R0, 1.175494350822287508e-38 ;  /* 0x0080000000008820 */ /* 0x001fca0000400000 */
[----:B------:R-:W-:Y:S01]  /*a7c0*/  F2FP.PACK_AB R0, RZ, R0 ;  /* 0x00000000ff00723e */ /* 0x000fe200000000ff */
[----:B------:R-:W-:Y:S05]  /*a7d0*/  BRA `(.L_x_4608) ;  /* 0x00000a0000007947 */ /* 0x000fea0003800000 */
.L_x_4616:
        /* <DEDUP_REMOVED lines=28> */
.L_x_4619:
        /* <DEDUP_REMOVED lines=15> */
.L_x_4618:
[----:B------:R-:W2:Y:S02]  /*aa90*/  LDG.E.U16 R0, [R2.64] ;  /* 0x0000002402007981 */ /* 0x000ea4000c1e1500 */
[----:B--2---:R-:W-:-:S04]  /*aaa0*/  PRMT R0, RZ, 0x5410, R0 ;  /* 0x00005410ff007816 */ /* 0x004fc80000000000 */
[----:B------:R-:W-:Y:S01]  /*aab0*/  F2FP.PACK_AB R0, RZ, R0 ;  /* 0x00000000ff00723e */ /* 0x000fe200000000ff */
[----:B------:R-:W-:Y:S05]  /*aac0*/  BRA `(.L_x_4608) ;  /* 0x0000071000007947 */ /* 0x000fea0003800000 */
.L_x_4615:
        /* <DEDUP_REMOVED lines=12> */
.L_x_4622:
        /* <DEDUP_REMOVED lines=21> */
.L_x_4626:
[----:B------:R-:W-:Y:S05]  /*ace0*/  BSYNC B1 ;  /* 0x0000000000017941 */ /* 0x000fea0003800000 */
.L_x_4625:
[----:B------:R-:W-:Y:S01]  /*acf0*/  LEA R3, R0, 0x3b800000, 0x17 ;  /* 0x3b80000000037811 */ /* 0x000fe200078eb8ff */
[----:B------:R-:W-:-:S05]  /*ad00*/  IMAD.SHL.U32 R0, R2, 0x100000, RZ ;  /* 0x0010000002007824 */ /* 0x000fca00078e00ff */
[----:B------:R-:W-:Y:S02]  /*ad10*/  LOP3.LUT R0, R3, R0, R4, 0xfe, !PT ;  /* 0x0000000003007212 */ /* 0x000fe400078efe04 */
.L_x_4624:
[----:B------:R-:W-:Y:S05]  /*ad20*/  BSYNC B0 ;  /* 0x0000000000007941 */ /* 0x000fea0003800000 */
.L_x_4623:
[----:B------:R-:W-:Y:S01]  /*ad30*/  F2FP.PACK_AB R0, RZ, R0 ;  /* 0x00000000ff00723e */ /* 0x000fe200000000ff */
[----:B------:R-:W-:Y:S05]  /*ad40*/  BRA `(.L_x_4608) ;  /* 0x0000049000007947 */ /* 0x000fea0003800000 */
.L_x_4621:
        /* <DEDUP_REMOVED lines=21> */
.L_x_4630:
[----:B------:R-:W-:Y:S05]  /*aea0*/  BSYNC B1 ;  /* 0x0000000000017941 */ /* 0x000fea0003800000 */
.L_x_4629:
[----:B------:R-:W-:Y:S01]  /*aeb0*/  LEA R3, R0, 0x37800000, 0x17 ;  /* 0x3780000000037811 */ /* 0x000fe200078eb8ff */
[----:B------:R-:W-:-:S05]  /*aec0*/  IMAD.SHL.U32 R0, R2, 0x200000, RZ ;  /* 0x0020000002007824 */ /* 0x000fca00078e00ff */
[----:B------:R-:W-:Y:S02]  /*aed0*/  LOP3.LUT R0, R3, R0, R4, 0xfe, !PT ;  /* 0x0000000003007212 */ /* 0x000fe400078efe04 */
.L_x_4628:
[----:B------:R-:W-:Y:S05]  /*aee0*/  BSYNC B0 ;  /* 0x0000000000007941 */ /* 0x000fea0003800000 */
.L_x_4627:
[----:B------:R-:W-:Y:S01]  /*aef0*/  F2FP.PACK_AB R0, RZ, R0 ;  /* 0x00000000ff00723e */ /* 0x000fe200000000ff */
[----:B------:R-:W-:Y:S05]  /*af00*/  BRA `(.L_x_4608) ;  /* 0x000002d000007947 */ /* 0x000fea0003800000 */
.L_x_4620:
        /* <DEDUP_REMOVED lines=14> */
.L_x_4634:
[----:B------:R-:W-:Y:S05]  /*aff0*/  BSYNC B0 ;  /* 0x0000000000007941 */ /* 0x000fea0003800000 */
.L_x_4633:
[----:B------:R-:W-:Y:S01]  /*b000*/  F2FP.PACK_AB R0, RZ, R0 ;  /* 0x00000000ff00723e */ /* 0x000fe200000000ff */
[----:B------:R-:W-:Y:S05]  /*b010*/  BRA `(.L_x_4608) ;  /* 0x000001c000007947 */ /* 0x000fea0003800000 */
.L_x_4607:
        /* <DEDUP_REMOVED lines=21> */
.L_x_4632:
[----:B------:R-:W2:Y:S02]  /*b170*/  LDG.E.64 R2, [R2.64] ;  /* 0x0000002402027981 */ /* 0x000ea4000c1e1b00 */
[----:B--2---:R-:W0:Y:S02]  /*b180*/  I2F.U64 R0, R2 ;  /* 0x0000000200007312 */ /* 0x004e240000301000 */
[----:B0-----:R-:W-:Y:S01]  /*b190*/  F2FP.PACK_AB R0, RZ, R0 ;  /* 0x00000000ff00723e */ /* 0x001fe200000000ff */
[----:B------:R-:W-:Y:S05]  /*b1a0*/  BRA `(.L_x_4608) ;  /* 0x0000003000007947 */ /* 0x000fea0003800000 */
.L_x_4631:
[----:B------:R-:W2:Y:S02]  /*b1b0*/  LDG.E R2, [R2.64] ;  /* 0x0000002402027981 */ /* 0x000ea4000c1e1900 */
[----:B--2---:R-:W0:Y:S02]  /*b1c0*/  I2F.U32 R0, R2 ;  /* 0x0000000200007306 */ /* 0x004e240000201000 */
[----:B0-----:R-:W-:-:S06]  /*b1d0*/  F2FP.PACK_AB R0, RZ, R0 ;  /* 0x00000000ff00723e */ /* 0x001fcc00000000ff */
.L_x_4608:
        /* <DEDUP_REMOVED lines=35> */
.L_x_4638:
[----:B------:R-:W-:-:S06]  /*b410*/  HADD2.F32 R3, -RZ, R0.H0_H0 ;  /* 0x20000000ff037230 */ /* 0x000fcc0000004100 */
[----:B------:R-:W0:Y:S02]  /*b420*/  F2I.S64.TRUNC R2, R3 ;  /* 0x0000000300027311 */ /* 0x000e24000020d900 */
[----:B0-----:R0:W-:Y:S01]  /*b430*/  STG.E.U8 [R16.64], R2 ;  /* 0x0000000210007986 */ /* 0x0011e2000c101124 */
[----:B------:R-:W-:Y:S05]  /*b440*/  BRA `(.L_x_4640) ;  /* 0x00000e4000007947 */ /* 0x000fea0003800000 */
.L_x_4637:
        /* <DEDUP_REMOVED lines=10> */
.L_x_4642:
[----:B------:R-:W-:-:S04]  /*b4f0*/  HADD2.F32 R0, -RZ, R0.H0_H0 ;  /* 0x20000000ff007230 */ /* 0x000fc80000004100 */
[----:B------:R-:W0:Y:S02]  /*b500*/  F2I.FTZ.TRUNC.NTZ R3, R0 ;  /* 0x0000000000037305 */ /* 0x000e24000021f100 */
[----:B0-----:R0:W-:Y:S01]  /*b510*/  STG.E [R16.64], R3 ;  /* 0x0000000310007986 */ /* 0x0011e2000c101924 */
[----:B------:R-:W-:Y:S05]  /*b520*/  BRA `(.L_x_4640) ;  /* 0x00000d6000007947 */ /* 0x000fea0003800000 */
.L_x_4641:
[----:B------:R-:W-:-:S04]  /*b530*/  HADD2.F32 R0, -RZ, R0.H0_H0 ;  /* 0x20000000ff007230 */ /* 0x000fc80000004100 */
[----:B------:R-:W0:Y:S02]  /*b540*/  F2I.FTZ.TRUNC.NTZ R3, R0 ;  /* 0x0000000000037305 */ /* 0x000e24000021f100 */
[----:B0-----:R0:W-:Y:S01]  /*b550*/  STG.E.U16 [R16.64], R3 ;  /* 0x0000000310007986 */ /* 0x0011e2000c101524 */
[----:B------:R-:W-:Y:S05]  /*b560*/  BRA `(.L_x_4640) ;  /* 0x00000d2000007947 */ /* 0x000fea0003800000 */
.L_x_4636:
        /* <DEDUP_REMOVED lines=9> */
.L_x_4644:
[----:B------:R0:W-:Y:S01]  /*b600*/  STG.E.U16 [R16.64], R0 ;  /* 0x0000000010007986 */ /* 0x0001e2000c101524 */
[----:B------:R-:W-:Y:S05]  /*b610*/  BRA `(.L_x_4640) ;  /* 0x00000c7000007947 */ /* 0x000fea0003800000 */
.L_x_4643:
        /* <DEDUP_REMOVED lines=10> */
.L_x_4646:
[----:B------:R-:W-:-:S05]  /*b6c0*/  HADD2.F32 R0, -RZ, R0.H0_H0 ;  /* 0x20000000ff007230 */ /* 0x000fca0000004100 */
[----:B------:R-:W-:-:S04]  /*b6d0*/  F2FP.PACK_AB R0, RZ, R0 ;  /* 0x00000000ff00723e */ /* 0x000fc800000000ff */
[----:B------:R-:W-:-:S05]  /*b6e0*/  PRMT R0, R0, 0x5410, RZ ;  /* 0x0000541000007816 */ /* 0x000fca00000000ff */
[----:B------:R0:W-:Y:S01]  /*b6f0*/  STG.E [R16.64], R0 ;  /* 0x0000000010007986 */ /* 0x0001e2000c101924 */
[----:B------:R-:W-:Y:S05]  /*b700*/  BRA `(.L_x_4640) ;  /* 0x00000b8000007947 */ /* 0x000fea0003800000 */
.L_x_4645:
[----:B------:R-:W-:-:S05]  /*b710*/  HADD2.F32 R2, -RZ, R0.H0_H0 ;  /* 0x20000000ff027230 */ /* 0x000fca0000004100 */
[----:B------:R-:W-:-:S06]  /*b720*/  FMUL.FTZ R2, R2, 1 ;  /* 0x3f80000002027820 */ /* 0x000fcc0000410000 */
[----:B------:R-:W0:Y:S02]  /*b730*/  F2F.F64.F32 R2, R2 ;  /* 0x0000000200027310 */ /* 0x000e240000201800 */
[----:B0-----:R0:W-:Y:S01]  /*b740*/  STG.E.64 [R16.64], R2 ;  /* 0x0000000210007986 */ /* 0x0011e2000c101b24 */
[----:B------:R-:W-:Y:S05]  /*b750*/  BRA `(.L_x_4640) ;  /* 0x00000b3000007947 */ /* 0x000fea0003800000 */
.L_x_4635:
        /* <DEDUP_REMOVED lines=13> */
.L_x_4649:
[----:B------:R-:W-:Y:S01]  /*b830*/  HADD2.F32 R0, -RZ, R0.H0_H0 ;  /* 0x20000000ff007230 */ /* 0x000fe20000004100 */
[----:B------:R-:W-:-:S04]  /*b840*/  CS2R R6, SRZ ;  /* 0x0000000000067805 */ /* 0x000fc8000001ff00 */
[----:B------:R-:W-:-:S04]  /*b850*/  FMUL.FTZ R0, R0, 1 ;  /* 0x3f80000000007820 */ /* 0x000fc80000410000 */
[----:B------:R-:W0:Y:S02]  /*b860*/  F2F.F64.F32 R4, R0 ;  /* 0x0000000000047310 */ /* 0x000e240000201800 */
[----:B0-----:R0:W-:Y:S01]  /*b870*/  STG.E.128 [R16.64], R4 ;  /* 0x0000000410007986 */ /* 0x0011e2000c101d24 */
[----:B------:R-:W-:Y:S05]  /*b880*/  BRA `(.L_x_4640) ;  /* 0x00000a0000007947 */ /* 0x000fea0003800000 */
.L_x_4648:
        /* <DEDUP_REMOVED lines=21> */
.L_x_4653:
[----:B------:R-:W-:Y:S05]  /*b9e0*/  BSYNC B0 ;  /* 0x0000000000007941 */ /* 0x000fea0003800000 */
.L_x_4652:
[----:B------:R-:W-:-:S05]  /*b9f0*/  LOP3.LUT R3, R0, R3, RZ, 0xfc, !PT ;  /* 0x0000000300037212 */ /* 0x000fca00078efcff */
[----:B------:R0:W-:Y:S01]  /*ba00*/  STG.E.U8 [R16.64], R3 ;  /* 0x0000000310007986 */ /* 0x0001e2000c101124 */
[----:B------:R-:W-:Y:S05]  /*ba10*/  BRA `(.L_x_4640) ;  /* 0x0000087000007947 */ /* 0x000fea0003800000 */
.L_x_4651:
        /* <DEDUP_REMOVED lines=13> */
.L_x_4655:
[----:B------:R-:W-:Y:S01]  /*baf0*/  IMAD.MOV.U32 R0, RZ, RZ, 0x7f ;  /* 0x0000007fff007424 */ /* 0x000fe200078e00ff */
[----:B------:R-:W-:-:S04]  /*bb00*/  ISETP.GT.U32.AND P0, PT, R2, 0x7f800000, PT ;  /* 0x7f8000000200780c */ /* 0x000fc80003f04070 */
[----:B------:R-:W-:-:S04]  /*bb10*/  SEL R0, R0, 0x7c, P0 ;  /* 0x0000007c00007807 */ /* 0x000fc80000000000 */
.L_x_4656:
[----:B------:R-:W-:Y:S05]  /*bb20*/  BSYNC B0 ;  /* 0x0000000000007941 */ /* 0x000fea0003800000 */
.L_x_4654:
[----:B------:R-:W-:-:S04]  /*bb30*/  LOP3.LUT R2, R3, 0x80000000, RZ, 0xc0, !PT ;  /* 0x8000000003027812 */ /* 0x000fc800078ec0ff */
[----:B------:R-:W-:-:S04]  /*bb40*/  SHF.R.U32.HI R3, RZ, 0x18, R2 ;  /* 0x00000018ff037819 */ /* 0x000fc80000011602 */
[----:B------:R-:W-:-:S05]  /*bb50*/  LOP3.LUT R3, R0, R3, RZ, 0xfc, !PT ;  /* 0x0000000300037212 */ /* 0x000fca00078efcff */
[----:B------:R0:W-:Y:S01]  /*bb60*/  STG.E.U8 [R16.64], R3 ;  /* 0x0000000310007986 */ /* 0x0001e2000c101124 */
[----:B------:R-:W-:Y:S05]  /*bb70*/  BRA `(.L_x_4640) ;  /* 0x0000071000007947 */ /* 0x000fea0003800000 */
.L_x_4650:
[----:B------:R-:W-:-:S05]  /*bb80*/  HADD2.F32 R0, -RZ, R0.H0_H0 ;  /* 0x20000000ff007230 */ /* 0x000fca0000004100 */
[----:B------:R-:W-:-:S05]  /*bb90*/  F2FP.BF16.PACK_AB R0, RZ, R0 ;  /* 0x00000000ff00723e */ /* 0x000fca00000010ff */
[----:B------:R0:W-:Y:S01]  /*bba0*/  STG.E.U16 [R16.64], R0 ;  /* 0x0000000010007986 */ /* 0x0001e2000c101524 */
[----:B------:R-:W-:Y:S05]  /*bbb0*/  BRA `(.L_x_4640) ;  /* 0x000006d000007947 */ /* 0x000fea0003800000 */
.L_x_4647:
        /* <DEDUP_REMOVED lines=12> */
.L_x_4659:
        /* <DEDUP_REMOVED lines=17> */
.L_x_4662:
[----:B------:R-:W-:-:S04]  /*bd90*/  LOP3.LUT R2, R3, 0x80000000, RZ, 0xc0, !PT ;  /* 0x8000000003027812 */ /* 0x000fc800078ec0ff */
[----:B------:R-:W-:-:S04]  /*bda0*/  SHF.R.U32.HI R3, RZ, 0x18, R2 ;  /* 0x00000018ff037819 */ /* 0x000fc80000011602 */
[----:B------:R-:W-:-:S04]  /*bdb0*/  LOP3.LUT R0, R0, R3, RZ, 0xfc, !PT ;  /* 0x0000000300007212 */ /* 0x000fc800078efcff */
[----:B------:R-:W-:Y:S02]  /*bdc0*/  PRMT R8, R0, 0x7610, R8 ;  /* 0x0000761000087816 */ /* 0x000fe40000000008 */
.L_x_4661:
[----:B------:R-:W-:Y:S05]  /*bdd0*/  BSYNC B0 ;  /* 0x0000000000007941 */ /* 0x000fea0003800000 */
.L_x_4660:
[----:B------:R0:W-:Y:S01]  /*bde0*/  STG.E.U8 [R16.64], R8 ;  /* 0x0000000810007986 */ /* 0x0001e2000c101124 */
[----:B------:R-:W-:Y:S05]  /*bdf0*/  BRA `(.L_x_4640) ;  /* 0x0000049000007947 */ /* 0x000fea0003800000 */
.L_x_4658:
        /* <DEDUP_REMOVED lines=17> */
.L_x_4665:
[----:B------:R-:W-:-:S04]  /*bf10*/  LOP3.LUT R2, R3, 0x80000000, RZ, 0xc0, !PT ;  /* 0x8000000003027812 */ /* 0x000fc800078ec0ff */
[----:B------:R-:W-:-:S04]  /*bf20*/  SHF.R.U32.HI R3, RZ, 0x18, R2 ;  /* 0x00000018ff037819 */ /* 0x000fc80000011602 */
[----:B------:R-:W-:-:S04]  /*bf30*/  LOP3.LUT R0, R0, R3, RZ, 0xfc, !PT ;  /* 0x0000000300007212 */ /* 0x000fc800078efcff */
[----:B------:R-:W-:Y:S02]  /*bf40*/  PRMT R8, R0, 0x7610, R8 ;  /* 0x0000761000087816 */ /* 0x000fe40000000008 */
.L_x_4664:
[----:B------:R-:W-:Y:S05]  /*bf50*/  BSYNC B0 ;  /* 0x0000000000007941 */ /* 0x000fea0003800000 */
.L_x_4663:
[----:B------:R0:W-:Y:S01]  /*bf60*/  STG.E.U8 [R16.64], R8 ;  /* 0x0000000810007986 */ /* 0x0001e2000c101124 */
[----:B------:R-:W-:Y:S05]  /*bf70*/  BRA `(.L_x_4640) ;  /* 0x0000031000007947 */ /* 0x000fea0003800000 */
.L_x_4657:
        /* <DEDUP_REMOVED lines=22> */
.L_x_4639:
        /* <DEDUP_REMOVED lines=20> */
.L_x_4667:
[----:B------:R-:W-:-:S06]  /*c220*/  HADD2.F32 R2, -RZ, R0.H0_H0 ;  /* 0x20000000ff027230 */ /* 0x000fcc0000004100 */
[----:B------:R-:W0:Y:S02]  /*c230*/  F2I.U64.TRUNC R2, R2 ;  /* 0x0000000200027311 */ /* 0x000e24000020d800 */
[----:B0-----:R0:W-:Y:S01]  /*c240*/  STG.E.64 [R16.64], R2 ;  /* 0x0000000210007986 */ /* 0x0011e2000c101b24 */
[----:B------:R-:W-:Y:S05]  /*c250*/  BRA `(.L_x_4640) ;  /* 0x0000003000007947 */ /* 0x000fea0003800000 */
.L_x_4666:
[----:B------:R-:W-:-:S04]  /*c260*/  HADD2.F32 R0, -RZ, R0.H0_H0 ;  /* 0x20000000ff007230 */ /* 0x000fc80000004100 */
[----:B------:R-:W0:Y:S02]  /*c270*/  F2I.FTZ.U32.TRUNC.NTZ R3, R0 ;  /* 0x0000000000037305 */ /* 0x000e24000021f000 */
[----:B0-----:R0:W-:Y:S02]  /*c280*/  STG.E [R16.64], R3 ;  /* 0x0000000310007986 */ /* 0x0011e4000c101924 */
.L_x_4640:
[----:B------:R-:W-:Y:S02]  /*c290*/  IADD3 R23, R23, 0x80, RZ ;  /* 0x0000008017177810 */ /* 0x000fe40007ffe0ff */
.L_x_4471:
[----:B------:R-:W-:Y:S05]  /*c2a0*/  BSYNC B6 ;  /* 0x0000000000067941 */ /* 0x000fea0003800000 */
.L_x_4470:
        /* <DEDUP_REMOVED lines=257> */
.L_x_4668:
        /* <DEDUP_REMOVED lines=21> */
.L_x_4672:
[----:B------:R-:W2:Y:S02]  /*d410*/  LDG.E.U8 R2, [R2.64] ;  /* 0x0000002402027981 */ /* 0x000ea4000c1e1100 */
[----:B--2---:R-:W0:Y:S02]  /*d420*/  I2F.U16 R0, R2 ;  /* 0x0000000200007306 */ /* 0x004e240000101000 */
[----:B0-----:R-:W-:-:S04]  /*d430*/  F2FP.PACK_AB R0, RZ, R0 ;  /* 0x00000000ff00723e */ /* 0x001fc800000000ff */
[----:B------:R-:W-:Y:S01]  /*d440*/  PRMT R19, R0, 0x7610, R19 ;  /* 0x0000761000137816 */ /* 0x000fe20000000013 */
[----:B------:R-:W-:Y:S05]  /*d450*/  BRA `(.L_x_4674) ;  /* 0x00000ed000007947 */ /* 0x000fea0003800000 */
.L_x_4671:
        /* <DEDUP_REMOVED lines=11> */
.L_x_4676:
[----:B------:R-:W2:Y:S02]  /*d510*/  LDG.E R2, [R2.64] ;  /* 0x0000002402027981 */ /* 0x000ea4000c1e1900 */
[----:B--2---:R-:W0:Y:S02]  /*d520*/  I2F R0, R2 ;  /* 0x0000000200007306 */ /* 0x004e240000201400 */
[----:B0-----:R-:W-:-:S04]  /*d530*/  F2FP.PACK_AB R0, RZ, R0 ;  /* 0x00000000ff00723e */ /* 0x001fc800000000ff */
[----:B------:R-:W-:Y:S01]  /*d540*/  PRMT R19, R0, 0x7610, R19 ;  /* 0x0000761000137816 */ /* 0x000fe20000000013 */
[----:B------:R-:W-:Y:S05]  /*d550*/  BRA `(.L_x_4674) ;  /* 0x00000dd000007947 */ /* 0x000fea0003800000 */
.L_x_4675:
[----:B------:R-:W2:Y:S02]  /*d560*/  LDG.E.U16 R2, [R2.64] ;  /* 0x0000002402027981 */ /* 0x000ea4000c1e1500 */
[----:B--2---:R-:W0:Y:S02]  /*d570*/  I2F.S16 R0, R2 ;  /* 0x0000000200007306 */ /* 0x004e240000101400 */
[----:B0-----:R-:W-:-:S04]  /*d580*/  F2FP.PACK_AB R0, RZ, R0 ;  /* 0x00000000ff00723e */ /* 0x001fc800000000ff */
[----:B------:R-:W-:Y:S01]  /*d590*/  PRMT R19, R0, 0x7610, R19 ;  /* 0x0000761000137816 */ /* 0x000fe20000000013 */
[----:B------:R-:W-:Y:S05]  /*d5a0*/  BRA `(.L_x_4674) ;  /* 0x00000d8000007947 */ /* 0x000fea0003800000 */
.L_x_4670:
        /* <DEDUP_REMOVED lines=9> */
.L_x_4678:
[----:B------:R0:W5:Y:S01]  /*d640*/  LDG.E.U16 R19, [R2.64] ;  /* 0x0000002402137981 */ /* 0x000162000c1e1500 */
[----:B------:R-:W-:Y:S05]  /*d650*/  BRA `(.L_x_4674) ;  /* 0x00000cd000007947 */ /* 0x000fea0003800000 */
.L_x_4677:
        /* <DEDUP_REMOVED lines=9> */
.L_x_4680:
[----:B------:R0:W5:Y:S01]  /*d6f0*/  LDG.E.U16 R19, [R2.64] ;  /* 0x0000002402137981 */ /* 0x000162000c1e1500 */
[----:B------:R-:W-:Y:S05]  /*d700*/  BRA `(.L_x_4674) ;  /* 0x00000c2000007947 */ /* 0x000fea0003800000 */
.L_x_4679:
[----:B------:R-:W2:Y:S02]  /*d710*/  LDG.E.64 R2, [R2.64] ;  /* 0x0000002402027981 */ /* 0x000ea4000c1e1b00 */
[----:B--2---:R-:W0:Y:S01]  /*d720*/  F2F.F32.F64 R0, R2 ;  /* 0x0000000200007310 */ /* 0x004e220000301000 */
[----:B------:R-:W0:-:S14]  /*d730*/  DSETP.GEU.AND P0, PT, |R2|, c[0x2][0x0], PT ;  /* 0x008000000200762a */ /* 0x000e1c0003f0e200 */
[----:B0-----:R-:W-:-:S05]  /*d740*/  @!P0 FMUL R0, R0, 1.175494350822287508e-38 ;  /* 0x0080000000008820 */ /* 0x001fca0000400000 */
[----:B------:R-:W-:-:S04]  /*d750*/  F2FP.PACK_AB R0, RZ, R0 ;  /* 0x00000000ff00723e */ /* 0x000fc800000000ff */
[----:B------:R-:W-:Y:S01]  /*d760*/  PRMT R19, R0, 0x7610, R19 ;  /* 0x0000761000137816 */ /* 0x000fe20000000013 */
[----:B------:R-:W-:Y:S05]  /*d770*/  BRA `(.L_x_4674) ;  /* 0x00000bb000007947 */ /* 0x000fea0003800000 */
.L_x_4669:
        /* <DEDUP_REMOVED lines=14> */
.L_x_4683:
[----:B------:R-:W2:Y:S02]  /*d860*/  LDG.E.64 R2, [R2.64] ;  /* 0x0000002402027981 */ /* 0x000ea4000c1e1b00 */
[----:B--2---:R-:W0:Y:S01]  /*d870*/  F2F.F32.F64 R0, R2 ;  /* 0x0000000200007310 */ /* 0x004e220000301000 */
[----:B------:R-:W0:-:S14]  /*d880*/  DSETP.GEU.AND P0, PT, |R2|, c[0x2][0x0], PT ;  /* 0x008000000200762a */ /* 0x000e1c0003f0e200 */
[----:B0-----:R-:W-:-:S05]  /*d890*/  @!P0 FMUL R0, R0, 1.175494350822287508e-38 ;  /* 0x0080000000008820 */ /* 0x001fca0000400000 */
[----:B------:R-:W-:-:S04]  /*d8a0*/  F2FP.PACK_AB R0, RZ, R0 ;  /* 0x00000000ff00723e */ /* 0x000fc800000000ff */
[----:B------:R-:W-:Y:S01]  /*d8b0*/  PRMT R19, R0, 0x7610, R19 ;  /* 0x0000761000137816 */ /* 0x000fe20000000013 */
[----:B------:R-:W-:Y:S05]  /*d8c0*/  BRA `(.L_x_4674) ;  /* 0x00000a6000007947 */ /* 0x000fea0003800000 */
.L_x_4682:
        /* <DEDUP_REMOVED lines=28> */
.L_x_4685:
        /* <DEDUP_REMOVED lines=15> */
.L_x_4684:
[----:B------:R-:W2:Y:S02]  /*db80*/  LDG.E.U16 R0, [R2.64] ;  /* 0x0000002402007981 */ /* 0x000ea4000c1e1500 */
[----:B--2---:R-:W-:-:S04]  /*db90*/  PRMT R0, RZ, 0x5410, R0 ;  /* 0x00005410ff007816 */ /* 0x004fc80000000000 */
[----:B------:R-:W-:-:S04]  /*dba0*/  F2FP.PACK_AB R0, RZ, R0 ;  /* 0x00000000ff00723e */ /* 0x000fc800000000ff */
[----:B------:R-:W-:Y:S01]  /*dbb0*/  PRMT R19, R0, 0x7610, R19 ;  /* 0x0000761000137816 */ /* 0x000fe20000000013 */
[----:B------:R-:W-:Y:S05]  /*dbc0*/  BRA `(.L_x_4674) ;  /* 0x0000076000007947 */ /* 0x000fea0003800000 */
.L_x_4681:
        /* <DEDUP_REMOVED lines=12> */
.L_x_4688:
        /* <DEDUP_REMOVED lines=21> */
.L_x_4692:
[----:B------:R-:W-:Y:S05]  /*dde0*/  BSYNC B1 ;  /* 0x0000000000017941 */ /* 0x000fea0003800000 */
.L_x_4691:
[----:B------:R-:W-:Y:S01]  /*ddf0*/  LEA R3, R0, 0x3b800000, 0x17 ;  /* 0x3b80000000037811 */ /* 0x000fe200078eb8ff */
[----:B------:R-:W-:-:S05]  /*de00*/  IMAD.SHL.U32 R0, R2, 0x100000, RZ ;  /* 0x0010000002007824 */ /* 0x000fca00078e00ff */
[----:B------:R-:W-:Y:S02]  /*de10*/  LOP3.LUT R0, R3, R0, R4, 0xfe, !PT ;  /* 0x0000000003007212 */ /* 0x000fe400078efe04 */
.L_x_4690:
[----:B------:R-:W-:Y:S05]  /*de20*/  BSYNC B0 ;  /* 0x0000000000007941 */ /* 0x000fea0003800000 */
.L_x_4689:
[----:B------:R-:W-:-:S04]  /*de30*/  F2FP.PACK_AB R0, RZ, R0 ;  /* 0x00000000ff00723e */ /* 0x000fc800000000ff */
[----:B------:R-:W-:Y:S01]  /*de40*/  PRMT R19, R0, 0x7610, R19 ;  /* 0x0000761000137816 */ /* 0x000fe20000000013 */
[----:B------:R-:W-:Y:S05]  /*de50*/  BRA `(.L_x_4674) ;  /* 0x000004d000007947 */ /* 0x000fea0003800000 */
.L_x_4687:
        /* <DEDUP_REMOVED lines=21> */
.L_x_4696:
[----:B------:R-:W-:Y:S05]  /*dfb0*/  BSYNC B1 ;  /* 0x0000000000017941 */ /* 0x000fea0003800000 */
.L_x_4695:
[----:B------:R-:W-:Y:S01]  /*dfc0*/  LEA R3, R0, 0x37800000, 0x17 ;  /* 0x3780000000037811 */ /* 0x000fe200078eb8ff */
[----:B------:R-:W-:-:S05]  /*dfd0*/  IMAD.SHL.U32 R0, R2, 0x200000, RZ ;  /* 0x0020000002007824 */ /* 0x000fca00078e00ff */
[----:B------:R-:W-:Y:S02]  /*dfe0*/  LOP3.LUT R0, R3, R0, R4, 0xfe, !PT ;  /* 0x0000000003007212 */ /* 0x000fe400078efe04 */
.L_x_4694:
[----:B------:R-:W-:Y:S05]  /*dff0*/  BSYNC B0 ;  /* 0x0000000000007941 */ /* 0x000fea0003800000 */
.L_x_4693:
[----:B------:R-:W-:-:S04]  /*e000*/  F2FP.PACK_AB R0, RZ, R0 ;  /* 0x00000000ff00723e */ /* 0x000fc800000000ff */
[----:B------:R-:W-:Y:S01]  /*e010*/  PRMT R19, R0, 0x7610, R19 ;  /* 0x0000761000137816 */ /* 0x000fe20000000013 */
[----:B------:R-:W-:Y:S05]  /*e020*/  BRA `(.L_x_4674) ;  /* 0x0000030000007947 */ /* 0x000fea0003800000 */
.L_x_4686:
        /* <DEDUP_REMOVED lines=14> */
.L_x_4700:
[----:B------:R-:W-:Y:S05]  /*e110*/  BSYNC B0 ;  /* 0x0000000000007941 */ /* 0x000fea0003800000 */
.L_x_4699:
[----:B------:R-:W-:-:S04]  /*e120*/  F2FP.PACK_AB R0, RZ, R0 ;  /* 0x00000000ff00723e */ /* 0x000fc800000000ff */
[----:B------:R-:W-:Y:S01]  /*e130*/  PRMT R19, R0, 0x7610, R19 ;  /* 0x0000761000137816 */ /* 0x000fe20000000013 */
[----:B------:R-:W-:Y:S05]  /*e140*/  BRA `(.L_x_4674) ;  /* 0x000001e000007947 */ /* 0x000fea0003800000 */
.L_x_4673:
        /* <DEDUP_REMOVED lines=21> */
.L_x_4698:
[----:B------:R-:W2:Y:S02]  /*e2a0*/  LDG.E.64 R2, [R2.64] ;  /* 0x0000002402027981 */ /* 0x000ea4000c1e1b00 */
[----:B--2---:R-:W0:Y:S02]  /*e2b0*/  I2F.U64 R0, R2 ;  /* 0x0000000200007312 */ /* 0x004e240000301000 */
[----:B0-----:R-:W-:-:S04]  /*e2c0*/  F2FP.PACK_AB R0, RZ, R0 ;  /* 0x00000000ff00723e */ /* 0x001fc800000000ff */
[----:B------:R-:W-:Y:S01]  /*e2d0*/  PRMT R19, R0, 0x7610, R19 ;  /* 0x0000761000137816 */ /* 0x000fe20000000013 */
[----:B------:R-:W-:Y:S05]  /*e2e0*/  BRA `(.L_x_4674) ;  /* 0x0000004000007947 */ /* 0x000fea0003800000 */
.L_x_4697:
[----:B------:R-:W2:Y:S02]  /*e2f0*/  LDG.E R2, [R2.64] ;  /* 0x0000002402027981 */ /* 0x000ea4000c1e1900 */
[----:B--2---:R-:W0:Y:S02]  /*e300*/  I2F.U32 R0, R2 ;  /* 0x0000000200007306 */ /* 0x004e240000201000 */
[----:B0-----:R-:W-:-:S04]  /*e310*/  F2FP.PACK_AB R0, RZ, R0 ;  /* 0x00000000ff00723e */ /* 0x001fc800000000ff */
[----:B------:R-:W-:Y:S02]  /*e320*/  PRMT R19, R0, 0x7610, R19 ;  /* 0x0000761000137816 */ /* 0x000fe40000000013 */
.L_x_4674:
        /* <DEDUP_REMOVED lines=18> */
.L_x_4704:
[----:B------:R-:W2:Y:S02]  /*e450*/  LDG.E.U8 R2, [R2.64] ;  /* 0x0000002402027981 */ /* 0x000ea4000c1e1100 */
[----:B--2---:R-:W0:Y:S02]  /*e460*/  I2F.U16 R0, R2 ;  /* 0x0000000200007306 */ /* 0x004e240000101000 */
[----:B0-----:R-:W-:Y:S01]  /*e470*/  F2FP.PACK_AB R0, RZ, R0 ;  /* 0x00000000ff00723e */ /* 0x001fe200000000ff */
[----:B------:R-:W-:Y:S05]  /*e480*/  BRA `(.L_x_4706) ;  /* 0x00000e1000007947 */ /* 0x000fea0003800000 */
.L_x_4703:
        /* <DEDUP_REMOVED lines=10> */
.L_x_4708:
[----:B------:R-:W2:Y:S02]  /*e530*/  LDG.E R2, [R2.64] ;  /* 0x0000002402027981 */ /* 0x000ea4000c1e1900 */
[----:B--2---:R-:W0:Y:S02]  /*e540*/  I2F R0, R2 ;  /* 0x0000000200007306 */ /* 0x004e240000201400 */
[----:B0-----:R-:W-:Y:S01]  /*e550*/  F2FP.PACK_AB R0, RZ, R0 ;  /* 0x00000000ff00723e */ /* 0x001fe200000000ff */
[----:B------:R-:W-:Y:S05]  /*e560*/  BRA `(.L_x_4706) ;  /* 0x00000d3000007947 */ /* 0x000fea0003800000 */
.L_x_4707:
[----:B------:R-:W2:Y:S02]  /*e570*/  LDG.E.U16 R2, [R2.64] ;  /* 0x0000002402027981 */ /* 0x000ea4000c1e1500 */
[----:B--2---:R-:W0:Y:S02]  /*e580*/  I2F.S16 R0, R2 ;  /* 0x0000000200007306 */ /* 0x004e240000101400 */
[----:B0-----:R-:W-:Y:S01]  /*e590*/  F2FP.PACK_AB R0, RZ, R0 ;  /* 0x00000000ff00723e */ /* 0x001fe200000000ff */
[----:B------:R-:W-:Y:S05]  /*e5a0*/  BRA `(.L_x_4706) ;  /* 0x00000cf000007947 */ /* 0x000fea0003800000 */
.L_x_4702:
        /* <DEDUP_REMOVED lines=9> */
.L_x_4710:
[----:B------:R0:W5:Y:S01]  /*e640*/  LDG.E.U16 R0, [R2.64] ;  /* 0x0000002402007981 */ /* 0x000162000c1e1500 */
[----:B------:R-:W-:Y:S05]  /*e650*/  BRA `(.L_x_4706) ;  /* 0x00000c4000007947 */ /* 0x000fea0003800000 */
.L_x_4709:
        /* <DEDUP_REMOVED lines=9> */
.L_x_4712:
[----:B------:R0:W5:Y:S01]  /*e6f0*/  LDG.E.U16 R0, [R2.64] ;  /* 0x0000002402007981 */ /* 0x000162000c1e1500 */
[----:B------:R-:W-:Y:S05]  /*e700*/  BRA `(.L_x_4706) ;  /* 0x00000b9000007947 */ /* 0x000fea0003800000 */
.L_x_4711:
[----:B------:R-:W2:Y:S02]  /*e710*/  LDG.E.64 R2, [R2.64] ;  /* 0x0000002402027981 */ /* 0x000ea4000c1e1b00 */
[----:B--2---:R-:W0:Y:S01]  /*e720*/  F2F.F32.F64 R0, R2 ;  /* 0x0000000200007310 */ /* 0x004e220000301000 */
[----:B------:R-:W0:-:S14]  /*e730*/  DSETP.GEU.AND P0, PT, |R2|, c[0x2][0x0], PT ;  /* 0x008000000200762a */ /* 0x000e1c0003f0e200 */
[----:B0-----:R-:W-:-:S05]  /*e740*/  @!P0 FMUL R0, R0, 1.175494350822287508e-38 ;  /* 0x0080000000008820 */ /* 0x001fca0000400000 */
[----:B------:R-:W-:Y:S01]  /*e750*/  F2FP.PACK_AB R0, RZ, R0 ;  /* 0x00000000ff00723e */ /* 0x000fe200000000ff */
[----:B------:R-:W-:Y:S05]  /*e760*/  BRA `(.L_x_4706) ;  /* 0x00000b3000007947 */ /* 0x000fea0003800000 */
.L_x_4701:
        /* <DEDUP_REMOVED lines=13> */
.L_x_4715:
[----:B------:R-:W2:Y:S02]  /*e840*/  LDG.E.64 R2, [R2.64] ;  /* 0x0000002402027981 */ /* 0x000ea4000c1e1b00 */
[----:B--2---:R-:W0:Y:S01]  /*e850*/  F2F.F32.F64 R0, R2 ;  /* 0x0000000200007310 */ /* 0x004e220000301000 */
[----:B------:R-:W0:-:S14]  /*e860*/  DSETP.GEU.AND P0, PT, |R2|, c[0x2][0x0], PT ;  /* 0x008000000200762a */ /* 0x000e1c0003f0e200 */
[----:B0-----:R-:W-:-:S05]  /*e870*/  @!P0 FMUL R0, R0, 1.175494350822287508e-38 ;  /* 0x0080000000008820 */ /* 0x001fca0000400000 */
[----:B------:R-:W-:Y:S01]  /*e880*/  F2FP.PACK_AB R0, RZ, R0 ;  /* 0x00000000ff00723e */ /* 0x000fe200000000ff */
[----:B------:R-:W-:Y:S05]  /*e890*/  BRA `(.L_x_4706) ;  /* 0x00000a0000007947 */ /* 0x000fea0003800000 */
.L_x_4714:
        /* <DEDUP_REMOVED lines=28> */
.L_x_4717:
        /* <DEDUP_REMOVED lines=15> */
.L_x_4716:
[----:B------:R-:W2:Y:S02]  /*eb50*/  LDG.E.U16 R0, [R2.64] ;  /* 0x0000002402007981 */ /* 0x000ea4000c1e1500 */
[----:B--2---:R-:W-:-:S04]  /*eb60*/  PRMT R0, RZ, 0x5410, R0 ;  /* 0x00005410ff007816 */ /* 0x004fc80000000000 */
[----:B------:R-:W-:Y:S01]  /*eb70*/  F2FP.PACK_AB R0, RZ, R0 ;  /* 0x00000000ff00723e */ /* 0x000fe200000000ff */
[----:B------:R-:W-:Y:S05]  /*eb80*/  BRA `(.L_x_4706) ;  /* 0x0000071000007947 */ /* 0x000fea0003800000 */
.L_x_4713:
        /* <DEDUP_REMOVED lines=12> */
.L_x_4720:
        /* <DEDUP_REMOVED lines=21> */
.L_x_4724:
[----:B------:R-:W-:Y:S05]  /*eda0*/  BSYNC B1 ;  /* 0x0000000000017941 */ /* 0x000fea0003800000 */
.L_x_4723:
[----:B------:R-:W-:Y:S01]  /*edb0*/  LEA R3, R0, 0x3b800000, 0x17 ;  /* 0x3b80000000037811 */ /* 0x000fe200078eb8ff */
[----:B------:R-:W-:-:S05]  /*edc0*/  IMAD.SHL.U32 R0, R2, 0x100000, RZ ;  /* 0x0010000002007824 */ /* 0x000fca00078e00ff */
[----:B------:R-:W-:Y:S02]  /*edd0*/  LOP3.LUT R0, R3, R0, R4, 0xfe, !PT ;  /* 0x0000000003007212 */ /* 0x000fe400078efe04 */
.L_x_4722:
[----:B------:R-:W-:Y:S05]  /*ede0*/  BSYNC B0 ;  /* 0x0000000000007941 */ /* 0x000fea0003800000 */
.L_x_4721:
[----:B------:R-:W-:Y:S01]  /*edf0*/  F2FP.PACK_AB R0, RZ, R0 ;  /* 0x00000000ff00723e */ /* 0x000fe200000000ff */
[----:B------:R-:W-:Y:S05]  /*ee00*/  BRA `(.L_x_4706) ;  /* 0x0000049000007947 */ /* 0x000fea0003800000 */
.L_x_4719:
        /* <DEDUP_REMOVED lines=21> */
.L_x_4728:
[----:B------:R-:W-:Y:S05]  /*ef60*/  BSYNC B1 ;  /* 0x0000000000017941 */ /* 0x000fea0003800000 */
.L_x_4727:
[----:B------:R-:W-:Y:S01]  /*ef70*/  LEA R3, R0, 0x37800000, 0x17 ;  /* 0x3780000000037811 */ /* 0x000fe200078eb8ff */
[----:B------:R-:W-:-:S05]  /*ef80*/  IMAD.SHL.U32 R0, R2, 0x200000, RZ ;  /* 0x0020000002007824 */ /* 0x000fca00078e00ff */
[----:B------:R-:W-:Y:S02]  /*ef90*/  LOP3.LUT R0, R3, R0, R4, 0xfe, !PT ;  /* 0x0000000003007212 */ /* 0x000fe400078efe04 */
.L_x_4726:
[----:B------:R-:W-:Y:S05]  /*efa0*/  BSYNC B0 ;  /* 0x0000000000007941 */ /* 0x000fea0003800000 */
.L_x_4725:
[----:B------:R-:W-:Y:S01]  /*efb0*/  F2FP.PACK_AB R0, RZ, R0 ;  /* 0x00000000ff00723e */ /* 0x000fe200000000ff */
[----:B------:R-:W-:Y:S05]  /*efc0*/  BRA `(.L_x_4706) ;  /* 0x000002d000007947 */ /* 0x000fea0003800000 */
.L_x_4718:
        /* <DEDUP_REMOVED lines=14> */
.L_x_4732:
[----:B------:R-:W-:Y:S05]  /*f0b0*/  BSYNC B0 ;  /* 0x0000000000007941 */ /* 0x000fea0003800000 */
.L_x_4731:
[----:B------:R-:W-:Y:S01]  /*f0c0*/  F2FP.PACK_AB R0, RZ, R0 ;  /* 0x00000000ff00723e */ /* 0x000fe200000000ff */
[----:B------:R-:W-:Y:S05]  /*f0d0*/  BRA `(.L_x_4706) ;  /* 0x000001c000007947 */ /* 0x000fea0003800000 */
.L_x_4705:
        /* <DEDUP_REMOVED lines=21> */
.L_x_4730:
[----:B------:R-:W2:Y:S02]  /*f230*/  LDG.E.64 R2, [R2.64] ;  /* 0x0000002402027981 */ /* 0x000ea4000c1e1b00 */
[----:B--2---:R-:W0:Y:S02]  /*f240*/  I2F.U64 R0, R2 ;  /* 0x0000000200007312 */ /* 0x004e240000301000 */
[----:B0-----:R-:W-:Y:S01]  /*f250*/  F2FP.PACK_AB R0, RZ, R0 ;  /* 0x00000000ff00723e */ /* 0x001fe200000000ff */
[----:B------:R-:W-:Y:S05]  /*f260*/  BRA `(.L_x_4706) ;  /* 0x0000003000007947 */ /* 0x000fea0003800000 */
.L_x_4729:
[----:B------:R-:W2:Y:S02]  /*f270*/  LDG.E R2, [R2.64] ;  /* 0x0000002402027981 */ /* 0x000ea4000c1e1900 */
[----:B--2---:R-:W0:Y:S02]  /*f280*/  I2F.U32 R0, R2 ;  /* 0x0000000200007306 */ /* 0x004e240000201000 */
[----:B0-----:R-:W-:-:S06]  /*f290*/  F2FP.PACK_AB R0, RZ, R0 ;  /* 0x00000000ff00723e */ /* 0x001fcc00000000ff */
.L_x_4706:
        /* <DEDUP_REMOVED lines=35> */
.L_x_4736:
[----:B------:R-:W-:-:S06]  /*f4d0*/  HADD2.F32 R3, -RZ, R0.H0_H0 ;  /* 0x20000000ff037230 */ /* 0x000fcc0000004100 */
[----:B------:R-:W0:Y:S02]  /*f4e0*/  F2I.S64.TRUNC R2, R3 ;  /* 0x0000000300027311 */ /* 0x000e24000020d900 */
[----:B0-----:R-:W-:Y:S01]  /*f4f0*/  STG.E.U8 [R16.64], R2 ;  /* 0x0000000210007986 */ /* 0x001fe2000c101124 */
[----:B------:R-:W-:Y:S05]  /*f500*/  EXIT ;  /* 0x000000000000794d */ /* 0x000fea0003800000 */
.L_x_4735:
        /* <DEDUP_REMOVED lines=10> */
.L_x_4739:
[----:B------:R-:W-:-:S04]  /*f5b0*/  HADD2.F32 R0, -RZ, R0.H0_H0 ;  /* 0x20000000ff007230 */ /* 0x000fc80000004100 */
[----:B------:R-:W0:Y:S02]  /*f5c0*/  F2I.FTZ.TRUNC.NTZ R3, R0 ;  /* 0x0000000000037305 */ /* 0x000e24000021f100 */
[----:B0-----:R-:W-:Y:S01]  /*f5d0*/  STG.E [R16.64], R3 ;  /* 0x0000000310007986 */ /* 0x001fe2000c101924 */
[----:B------:R-:W-:Y:S05]  /*f5e0*/  EXIT ;  /* 0x000000000000794d */ /* 0x000fea0003800000 */
.L_x_4738:
[----:B------:R-:W-:-:S04]  /*f5f0*/  HADD2.F32 R0, -RZ, R0.H0_H0 ;  /* 0x20000000ff007230 */ /* 0x000fc80000004100 */
[----:B------:R-:W0:Y:S02]  /*f600*/  F2I.FTZ.TRUNC.NTZ R3, R0 ;  /* 0x0000000000037305 */ /* 0x000e24000021f100 */
[----:B0-----:R-:W-:Y:S01]  /*f610*/  STG.E.U16 [R16.64], R3 ;  /* 0x0000000310007986 */ /* 0x001fe2000c101524 */
[----:B------:R-:W-:Y:S05]  /*f620*/  EXIT ;  /* 0x000000000000794d */ /* 0x000fea0003800000 */
.L_x_4734:
        /* <DEDUP_REMOVED lines=9> */
.L_x_4741:
[----:B------:R-:W-:Y:S01]  /*f6c0*/  STG.E.U16 [R16.64], R0 ;  /* 0x0000000010007986 */ /* 0x000fe2000c101524 */
[----:B------:R-:W-:Y:S05]  /*f6d0*/  EXIT ;  /* 0x000000000000794d */ /* 0x000fea0003800000 */
.L_x_4740:
        /* <DEDUP_REMOVED lines=10> */
.L_x_4743:
[----:B------:R-:W-:-:S05]  /*f780*/  HADD2.F32 R0, -RZ, R0.H0_H0 ;  /* 0x20000000ff007230 */ /* 0x000fca0000004100 */
[----:B------:R-:W-:-:S04]  /*f790*/  F2FP.PACK_AB R0, RZ, R0 ;  /* 0x00000000ff00723e */ /* 0x000fc800000000ff */
[----:B------:R-:W-:-:S05]  /*f7a0*/  PRMT R0, R0, 0x5410, RZ ;  /* 0x0000541000007816 */ /* 0x000fca00000000ff */
[----:B------:R-:W-:Y:S01]  /*f7b0*/  STG.E [R16.64], R0 ;  /* 0x0000000010007986 */ /* 0x000fe2000c101924 */
[----:B------:R-:W-:Y:S05]  /*f7c0*/  EXIT ;  /* 0x000000000000794d */ /* 0x000fea0003800000 */
.L_x_4742:
[----:B------:R-:W-:-:S05]  /*f7d0*/  HADD2.F32 R2, -RZ, R0.H0_H0 ;  /* 0x20000000ff027230 */ /* 0x000fca0000004100 */
[----:B------:R-:W-:-:S06]  /*f7e0*/  FMUL.FTZ R2, R2, 1 ;  /* 0x3f80000002027820 */ /* 0x000fcc0000410000 */
[----:B------:R-:W0:Y:S02]  /*f7f0*/  F2F.F64.F32 R2, R2 ;  /* 0x0000000200027310 */ /* 0x000e240000201800 */
[----:B0-----:R-:W-:Y:S01]  /*f800*/  STG.E.64 [R16.64], R2 ;  /* 0x0000000210007986 */ /* 0x001fe2000c101b24 */
[----:B------:R-:W-:Y:S05]  /*f810*/  EXIT ;  /* 0x000000000000794d */ /* 0x000fea0003800000 */
.L_x_4733:
        /* <DEDUP_REMOVED lines=13> */
.L_x_4746:
[----:B------:R-:W-:Y:S01]  /*f8f0*/  HADD2.F32 R0, -RZ, R0.H0_H0 ;  /* 0x20000000ff007230 */ /* 0x000fe20000004100 */
[----:B------:R-:W-:-:S04]  /*f900*/  CS2R R6, SRZ ;  /* 0x0000000000067805 */ /* 0x000fc8000001ff00 */
[----:B------:R-:W-:-:S04]  /*f910*/  FMUL.FTZ R0, R0, 1 ;  /* 0x3f80000000007820 */ /* 0x000fc80000410000 */
[----:B------:R-:W0:Y:S02]  /*f920*/  F2F.F64.F32 R4, R0 ;  /* 0x0000000000047310 */ /* 0x000e240000201800 */
[----:B0-----:R-:W-:Y:S01]  /*f930*/  STG.E.128 [R16.64], R4 ;  /* 0x0000000410007986 */ /* 0x001fe2000c101d24 */
[----:B------:R-:W-:Y:S05]  /*f940*/  EXIT ;  /* 0x000000000000794d */ /* 0x000fea0003800000 */
.L_x_4745:
        /* <DEDUP_REMOVED lines=21> */
.L_x_4750:
[----:B------:R-:W-:Y:S05]  /*faa0*/  BSYNC B0 ;  /* 0x0000000000007941 */ /* 0x000fea0003800000 */
.L_x_4749:
[----:B------:R-:W-:-:S05]  /*fab0*/  LOP3.LUT R3, R0, R3, RZ, 0xfc, !PT ;  /* 0x0000000300037212 */ /* 0x000fca00078efcff */
[----:B------:R-:W-:Y:S01]  /*fac0*/  STG.E.U8 [R16.64], R3 ;  /* 0x0000000310007986 */ /* 0x000fe2000c101124 */
[----:B------:R-:W-:Y:S05]  /*fad0*/  EXIT ;  /* 0x000000000000794d */ /* 0x000fea0003800000 */
.L_x_4748:
        /* <DEDUP_REMOVED lines=13> */
.L_x_4752:
[----:B------:R-:W-:Y:S01]  /*fbb0*/  IMAD.MOV.U32 R0, RZ, RZ, 0x7f ;  /* 0x0000007fff007424 */ /* 0x000fe200078e00ff */
[----:B------:R-:W-:-:S04]  /*fbc0*/  ISETP.GT.U32.AND P0, PT, R2, 0x7f800000, PT ;  /* 0x7f8000000200780c */ /* 0x000fc80003f04070 */
[----:B------:R-:W-:-:S04]  /*fbd0*/  SEL R0, R0, 0x7c, P0 ;  /* 0x0000007c00007807 */ /* 0x000fc80000000000 */
.L_x_4753:
[----:B------:R-:W-:Y:S05]  /*fbe0*/  BSYNC B0 ;  /* 0x0000000000007941 */ /* 0x000fea0003800000 */
.L_x_4751:
[----:B------:R-:W-:-:S04]  /*fbf0*/  LOP3.LUT R2, R3, 0x80000000, RZ, 0xc0, !PT ;  /* 0x8000000003027812 */ /* 0x000fc800078ec0ff */
[----:B------:R-:W-:-:S04]  /*fc00*/  SHF.R.U32.HI R3, RZ, 0x18, R2 ;  /* 0x00000018ff037819 */ /* 0x000fc80000011602 */
[----:B------:R-:W-:-:S05]  /*fc10*/  LOP3.LUT R3, R0, R3, RZ, 0xfc, !PT ;  /* 0x0000000300037212 */ /* 0x000fca00078efcff */
[----:B------:R-:W-:Y:S01]  /*fc20*/  STG.E.U8 [R16.64], R3 ;  /* 0x0000000310007986 */ /* 0x000fe2000c101124 */
[----:B------:R-:W-:Y:S05]  /*fc30*/  EXIT ;  /* 0x000000000000794d */ /* 0x000fea0003800000 */
.L_x_4747:
[----:B------:R-:W-:-:S05]  /*fc40*/  HADD2.F32 R0, -RZ, R0.H0_H0 ;  /* 0x20000000ff007230 */ /* 0x000fca0000004100 */
[----:B------:R-:W-:-:S05]  /*fc50*/  F2FP.BF16.PACK_AB R0, RZ, R0 ;  /* 0x00000000ff00723e */ /* 0x000fca00000010ff */
[----:B------:R-:W-:Y:S01]  /*fc60*/  STG.E.U16 [R16.64], R0 ;  /* 0x0000000010007986 */ /* 0x000fe2000c101524 */
[----:B------:R-:W-:Y:S05]  /*fc70*/  EXIT ;  /* 0x000000000000794d */ /* 0x000fea0003800000 */
.L_x_4744:
        /* <DEDUP_REMOVED lines=12> */
.L_x_4756:
        /* <DEDUP_REMOVED lines=17> */
.L_x_4759:
[----:B------:R-:W-:-:S04]  /*fe50*/  LOP3.LUT R2, R3, 0x80000000, RZ, 0xc0, !PT ;  /* 0x8000000003027812 */ /* 0x000fc800078ec0ff */
[----:B------:R-:W-:-:S04]  /*fe60*/  SHF.R.U32.HI R3, RZ, 0x18, R2 ;  /* 0x00000018ff037819 */ /* 0x000fc80000011602 */
[----:B------:R-:W-:-:S04]  /*fe70*/  LOP3.LUT R0, R0, R3, RZ, 0xfc, !PT ;  /* 0x0000000300007212 */ /* 0x000fc800078efcff */
[----:B------:R-:W-:Y:S02]  /*fe80*/  PRMT R8, R0, 0x7610, R8 ;  /* 0x0000761000087816 */ /* 0x000fe40000000008 */
.L_x_4758:
[----:B------:R-:W-:Y:S05]  /*fe90*/  BSYNC B0 ;  /* 0x0000000000007941 */ /* 0x000fea0003800000 */
.L_x_4757:
[----:B------:R-:W-:Y:S01]  /*fea0*/  STG.E.U8 [R16.64], R8 ;  /* 0x0000000810007986 */ /* 0x000fe2000c101124 */
[----:B------:R-:W-:Y:S05]  /*feb0*/  EXIT ;  /* 0x000000000000794d */ /* 0x000fea0003800000 */
.L_x_4755:
        /* <DEDUP_REMOVED lines=17> */
.L_x_4762:
[----:B------:R-:W-:-:S04]  /*ffd0*/  LOP3.LUT R2, R3, 0x80000000, RZ, 0xc0, !PT ;  /* 0x8000000003027812 */ /* 0x000fc800078ec0ff */
[----:B------:R-:W-:-:S04]  /*ffe0*/  SHF.R.U32.HI R3, RZ, 0x18, R2 ;  /* 0x00000018ff037819 */ /* 0x000fc80000011602 */
[----:B------:R-:W-:-:S04]  /*fff0*/  LOP3.LUT R0, R0, R3, RZ, 0xfc, !PT ;  /* 0x0000000300007212 */ /* 0x000fc800078efcff */
[----:B------:R-:W-:Y:S02]  /*10000*/  PRMT R8, R0, 0x7610, R8 ;  /* 0x0000761000087816 */ /* 0x000fe40000000008 */
.L_x_4761:
[----:B------:R-:W-:Y:S05]  /*10010*/  BSYNC B0 ;  /* 0x0000000000007941 */ /* 0x000fea0003800000 */
.L_x_4760:
[----:B------:R-:W-:Y:S01]  /*10020*/  STG.E.U8 [R16.64], R8 ;  /* 0x0000000810007986 */ /* 0x000fe2000c101124 */
[----:B------:R-:W-:Y:S05]  /*10030*/  EXIT ;  /* 0x000000000000794d */ /* 0x000fea0003800000 */
.L_x_4754:
        /* <DEDUP_REMOVED lines=22> */
.L_x_4737:
        /* <DEDUP_REMOVED lines=20> */
.L_x_4764:
[----:B------:R-:W-:-:S06]  /*102e0*/  HADD2.F32 R2, -RZ, R0.H0_H0 ;  /* 0x20000000ff027230 */ /* 0x000fcc0000004100 */
[----:B------:R-:W0:Y:S02]  /*102f0*/  F2I.U64.TRUNC R2, R2 ;  /* 0x0000000200027311 */ /* 0x000e24000020d800 */
[----:B0-----:R-:W-:Y:S01]  /*10300*/  STG.E.64 [R16.64], R2 ;  /* 0x0000000210007986 */ /* 0x001fe2000c101b24 */
[----:B------:R-:W-:Y:S05]  /*10310*/  EXIT ;  /* 0x000000000000794d */ /* 0x000fea0003800000 */
.L_x_4763:
[----:B------:R-:W-:-:S04]  /*10320*/  HADD2.F32 R0, -RZ, R0.H0_H0 ;  /* 0x20000000ff007230 */ /* 0x000fc80000004100 */
[----:B------:R-:W0:Y:S02]  /*10330*/  F2I.FTZ.U32.TRUNC.NTZ R3, R0 ;  /* 0x0000000000037305 */ /* 0x000e24000021f000 */
[----:B0-----:R-:W-:Y:S01]  /*10340*/  STG.E [R16.64], R3 ;  /* 0x0000000310007986 */ /* 0x001fe2000c101924 */
[----:B------:R-:W-:Y:S05]  /*10350*/  EXIT ;  /* 0x000000000000794d */ /* 0x000fea0003800000 */
.L_x_4765:
        /* <DEDUP_REMOVED lines=10> */
.L_x_12009:


//--------------------- .text._ZN2at6native27unrolled_elementwise_kernelIZZZNS0_26GeluBackwardCUDAKernelImplERNS_18TensorIteratorBaseENS0_8GeluTypeEENKUlvE_clEvENKUlvE1_clEvEUlN3c104HalfES8_E_St5arrayIPcLm3EELi4E23TrivialOffsetCalculatorILi2EjESD_ILi1EjENS0_6memory12LoadWithCastILi2EEENSG_13StoreWithCastILi1EEEEEviT_T0_T2_T3_T4_T5_ --------------------------
	.section	.text._ZN2at6native27unrolled_elementwise_kernelIZZZNS0_26GeluBackwardCUDAKernelImplERNS_18TensorIteratorBaseENS0_8GeluTypeEENKUlvE_clEvENKUlvE1_clEvEUlN3c104HalfES8_E_St5arrayIPcLm3EELi4E23TrivialOffsetCalculatorILi2EjESD_ILi1EjENS0_6memory12LoadWithCastILi2EEENSG_13StoreWithCastILi1EEEEEviT_T0_T2_T3_T4_T5_,"ax",@progbits
	.sectioninfo	@"SHI_REGISTERS=32"
	.align	128
        .global         _ZN2at6native27unrolled_elementwise_kernelIZZZNS0_26GeluBackwardCUDAKernelImplERNS_18TensorIteratorBaseENS0_8GeluTypeEENKUlvE_clEvENKUlvE1_clEvEUlN3c104HalfES8_E_St5arrayIPcLm3EELi4E23TrivialOffsetCalculatorILi2EjESD_ILi1EjENS0_6memory12LoadWithCastILi2EEENSG_13StoreWithCastILi1EEEEEviT_T0_T2_T3_T4_T5_
        .type           _ZN2at6native27unrolled_elementwise_kernelIZZZNS0_26GeluBackwardCUDAKernelImplERNS_18TensorIteratorBaseENS0_8GeluTypeEENKUlvE_clEvENKUlvE1_clEvEUlN3c104HalfES8_E_St5arrayIPcLm3EELi4E23TrivialOffsetCalculatorILi2EjESD_ILi1EjENS0_6memory12LoadWithCastILi2EEENSG_13StoreWithCastILi1EEEEEviT_T0_T2_T3_T4_T5_,@function
        .size           _ZN2at6native27unrolled_elementwise_kernelIZZZNS0_26GeluBackwardCUDAKernelImplERNS_18TensorIteratorBaseENS0_8GeluTypeEENKUlvE_clEvENKUlvE1_clEvEUlN3c104HalfES8_E_St5arrayIPcLm3EELi4E23TrivialOffsetCalculatorILi2EjESD_ILi1EjENS0_6memory12LoadWithCastILi2EEENSG_13StoreWithCastILi1EEEEEviT_T0_T2_T3_T4_T5_,(.L_x_12010 - _ZN2at6native27unrolled_elementwise_kernelIZZZNS0_26GeluBackwardCUDAKernelImplERNS_18TensorIteratorBaseENS0_8GeluTypeEENKUlvE_clEvENKUlvE1_clEvEUlN3c104HalfES8_E_St5arrayIPcLm3EELi4E23TrivialOffsetCalculatorILi2EjESD_ILi1EjENS0_6memory12LoadWithCastILi2EEENSG_13StoreWithCastILi1EEEEEviT_T0_T2_T3_T4_T5_)
        .other          _ZN2at6native27unrolled_elementwise_kernelIZZZNS0_26GeluBackwardCUDAKernelImplERNS_18TensorIteratorBaseENS0_8GeluTypeEENKUlvE_clEvENKUlvE1_clEvEUlN3c104HalfES8_E_St5arrayIPcLm3EELi4E23TrivialOffsetCalculatorILi2EjESD_ILi1EjENS0_6memory12LoadWithCastILi2EEENSG_13StoreWithCastILi1EEEEEviT_T0_T2_T3_T4_T5_,@"STO_CUDA_ENTRY STV_DEFAULT"
_ZN2at6native27unrolled_elementwise_kernelIZZZNS0_26GeluBackwardCUDAKernelImplERNS_18TensorIteratorBaseENS0_8GeluTypeEENKUlvE_clEvENKUlvE1_clEvEUlN3c104HalfES8_E_St5arrayIPcLm3EELi4E23TrivialOffsetCalculatorILi2EjESD_ILi1EjENS0_6memory12LoadWithCastILi2EEENSG_13StoreWithCastILi1EEEEEviT_T0_T2_T3_T4_T5_:
.text._ZN2at6native27unrolled_elementwise_kernelIZZZNS0_26GeluBackwardCUDAKernelImplERNS_18TensorIteratorBaseENS0_8GeluTypeEENKUlvE_clEvENKUlvE1_clEvEUlN3c104HalfES8_E_St5arrayIPcLm3EELi4E23TrivialOffsetCalculatorILi2EjESD_ILi1EjENS0_6memory12LoadWithCastILi2EEENSG_13StoreWithCastILi1EEEEEviT_T0_T2_T3_T4_T5_:
        /* <DEDUP_REMOVED lines=34> */
.L_x_4771:
[----:B------:R-:W2:Y:S02]  /*0220*/  LDG.E.U8 R2, [R2.64] ;  /* 0x0000002402027981 */ /* 0x000ea4000c1e1100 */
[----:B--2---:R-:W0:Y:S02]  /*0230*/  I2F.U16 R0, R2 ;  /* 0x0000000200007306 */ /* 0x004e240000101000 */
[----:B0-----:R-:W-:-:S04]  /*0240*/  F2FP.PACK_AB R0, RZ, R0 ;  /* 0x00000000ff00723e */ /* 0x001fc800000000ff */
[----:B------:R-:W-:Y:S01]  /*0250*/  PRMT R24, R0, 0x7610, R24 ;  /* 0x0000761000187816 */ /* 0x000fe20000000018 */
[----:B------:R-:W-:Y:S05]  /*0260*/  BRA `(.L_x_4773) ;  /* 0x00000ed000007947 */ /* 0x000fea0003800000 */
.L_x_4770:
        /* <DEDUP_REMOVED lines=11> */
.L_x_4775:
[----:B------:R-:W2:Y:S02]  /*0320*/  LDG.E R2, [R2.64] ;  /* 0x0000002402027981 */ /* 0x000ea4000c1e1900 */
[----:B--2---:R-:W0:Y:S02]  /*0330*/  I2F R0, R2 ;  /* 0x0000000200007306 */ /* 0x004e240000201400 */
[----:B0-----:R-:W-:-:S04]  /*0340*/  F2FP.PACK_AB R0, RZ, R0 ;  /* 0x00000000ff00723e */ /* 0x001fc800000000ff */
[----:B------:R-:W-:Y:S01]  /*0350*/  PRMT R24, R0, 0x7610, R24 ;  /* 0x0000761000187816 */ /* 0x000fe20000000018 */
[----:B------:R-:W-:Y:S05]  /*0360*/  BRA `(.L_x_4773) ;  /* 0x00000dd000007947 */ /* 0x000fea0003800000 */
.L_x_4774:
[----:B------:R-:W2:Y:S02]  /*0370*/  LDG.E.U16 R2, [R2.64] ;  /* 0x0000002402027981 */ /* 0x000ea4000c1e1500 */
[----:B--2---:R-:W0:Y:S02]  /*0380*/  I2F.S16 R0, R2 ;  /* 0x0000000200007306 */ /* 0x004e240000101400 */
[----:B0-----:R-:W-:-:S04]  /*0390*/  F2FP.PACK_AB R0, RZ, R0 ;  /* 0x00000000ff00723e */ /* 0x001fc800000000ff */
[----:B------:R-:W-:Y:S01]  /*03a0*/  PRMT R24, R0, 0x7610, R24 ;  /* 0x0000761000187816 */ /* 0x000fe20000000018 */
[----:B------:R-:W-:Y:S05]  /*03b0*/  BRA `(.L_x_4773) ;  /* 0x00000d8000007947 */ /* 0x000fea0003800000 */
.L_x_4769:
        /* <DEDUP_REMOVED lines=9> */
.L_x_4777:
[----:B------:R0:W5:Y:S01]  /*0450*/  LDG.E.U16 R24, [R2.64] ;  /* 0x0000002402187981 */ /* 0x000162000c1e1500 */
[----:B------:R-:W-:Y:S05]  /*0460*/  BRA `(.L_x_4773) ;  /* 0x00000cd000007947 */ /* 0x000fea0003800000 */
.L_x_4776:
        /* <DEDUP_REMOVED lines=9> */
.L_x_4779:
[----:B------:R0:W5:Y:S01]  /*0500*/  LDG.E.U16 R24, [R2.64] ;  /* 0x0000002402187981 */ /* 0x000162000c1e1500 */
[----:B------:R-:W-:Y:S05]  /*0510*/  BRA `(.L_x_4773) ;  /* 0x00000c2000007947 */ /* 0x000fea0003800000 */
.L_x_4778:
[----:B------:R-:W2:Y:S02]  /*0520*/  LDG.E.64 R2, [R2.64] ;  /* 0x0000002402027981 */ /* 0x000ea4000c1e1b00 */
[----:B--2---:R-:W0:Y:S01]  /*0530*/  F2F.F32.F64 R0, R2 ;  /* 0x0000000200007310 */ /* 0x004e220000301000 */
[----:B------:R-:W0:-:S14]  /*0540*/  DSETP.GEU.AND P0, PT, |R2|, c[0x2][0x0], PT ;  /* 0x008000000200762a */ /* 0x000e1c0003f0e200 */
[----:B0-----:R-:W-:-:S05]  /*0550*/  @!P0 FMUL R0, R0, 1.175494350822287508e-38 ;  /* 0x0080000000008820 */ /* 0x001fca0000400000 */
[----:B------:R-:W-:-:S04]  /*0560*/  F2FP.PACK_AB R0, RZ, R0 ;  /* 0x00000000ff00723e */ /* 0x000fc800000000ff */
[----:B------:R-:W-:Y:S01]  /*0570*/  PRMT R24, R0, 0x7610, R24 ;  /* 0x0000761000187816 */ /* 0x000fe20000000018 */
[----:B------:R-:W-:Y:S05]  /*0580*/  BRA `(.L_x_4773) ;  /* 0x00000bb000007947 */ /* 0x000fea0003800000 */
.L_x_4768:
        /* <DEDUP_REMOVED lines=14> */
.L_x_4782:
[----:B------:R-:W2:Y:S02]  /*0670*/  LDG.E.64 R2, [R2.64] ;  /* 0x0000002402027981 */ /* 0x000ea4000c1e1b00 */
[----:B--2---:R-:W0:Y:S01]  /*0680*/  F2F.F32.F64 R0, R2 ;  /* 0x0000000200007310 */ /* 0x004e220000301000 */
[----:B------:R-:W0:-:S14]  /*0690*/  DSETP.GEU.AND P0, PT, |R2|, c[0x2][0x0], PT ;  /* 0x008000000200762a */ /* 0x000e1c0003f0e200 */
[----:B0-----:R-:W-:-:S05]  /*06a0*/  @!P0 FMUL R0, R0, 1.175494350822287508e-38 ;  /* 0x0080000000008820 */ /* 0x001fca0000400000 */
[----:B------:R-:W-:-:S04]  /*06b0*/  F2FP.PACK_AB R0, RZ, R0 ;  /* 0x00000000ff00723e */ /* 0x000fc800000000ff */
[----:B------:R-:W-:Y:S01]  /*06c0*/  PRMT R24, R0, 0x7610, R24 ;  /* 0x0000761000187816 */ /* 0x000fe20000000018 */
[----:B------:R-:W-:Y:S05]  /*06d0*/  BRA `(.L_x_4773) ;  /* 0x00000a6000007947 */ /* 0x000fea0003800000 */
.L_x_4781:
        /* <DEDUP_REMOVED lines=28> */
.L_x_4784:
        /* <DEDUP_REMOVED lines=15> */
.L_x_4783:
[----:B------:R-:W2:Y:S02]  /*0990*/  LDG.E.U16 R0, [R2.64] ;  /* 0x0000002402007981 */ /* 0x000ea4000c1e1500 */
[----:B--2---:R-:W-:-:S04]  /*09a0*/  PRMT R0, RZ, 0x5410, R0 ;  /* 0x00005410ff007816 */ /* 0x004fc80000000000 */
[----:B------:R-:W-:-:S04]  /*09b0*/  F2FP.PACK_AB R0, RZ, R0 ;  /* 0x00000000ff00723e */ /* 0x000fc800000000ff */
[----:B------:R-:W-:Y:S01]  /*09c0*/  PRMT R24, R0, 0x7610, R24 ;  /* 0x0000761000187816 */ /* 0x000fe20000000018 */
[----:B------:R-:W-:Y:S05]  /*09d0*/  BRA `(.L_x_4773) ;  /* 0x0000076000007947 */ /* 0x000fea0003800000 */
.L_x_4780:
        /* <DEDUP_REMOVED lines=12> */
.L_x_4787:
        /* <DEDUP_REMOVED lines=21> */
.L_x_4791:
[----:B------:R-:W-:Y:S05]  /*0bf0*/  BSYNC B1 ;  /* 0x0000000000017941 */ /* 0x000fea0003800000 */
.L_x_4790:
[----:B------:R-:W-:Y:S01]  /*0c00*/  LEA R3, R0, 0x3b800000, 0x17 ;  /* 0x3b80000000037811 */ /* 0x000fe200078eb8ff */
[----:B------:R-:W-:-:S05]  /*0c10*/  IMAD.SHL.U32 R0, R2, 0x100000, RZ ;  /* 0x0010000002007824 */ /* 0x000fca00078e00ff */
[----:B------:R-:W-:Y:S02]  /*0c20*/  LOP3.LUT R0, R3, R0, R4, 0xfe, !PT ;  /* 0x0000000003007212 */ /* 0x000fe400078efe04 */
.L_x_4789:
[----:B------:R-:W-:Y:S05]  /*0c30*/  BSYNC B0 ;  /* 0x0000000000007941 */ /* 0x000fea0003800000 */
.L_x_4788:
[----:B------:R-:W-:-:S04]  /*0c40*/  F2FP.PACK_AB R0, RZ, R0 ;  /* 0x00000000ff00723e */ /* 0x000fc800000000ff */
[----:B------:R-:W-:Y:S01]  /*0c50*/  PRMT R24, R0, 0x7610, R24 ;  /* 0x0000761000187816 */ /* 0x000fe20000000018 */
[----:B------:R-:W-:Y:S05]  /*0c60*/  BRA `(.L_x_4773) ;  /* 0x000004d000007947 */ /* 0x000fea0003800000 */
.L_x_4786:
        /* <DEDUP_REMOVED lines=21> */
.L_x_4795:
[----:B------:R-:W-:Y:S05]  /*0dc0*/  BSYNC B1 ;  /* 0x0000000000017941 */ /* 0x000fea0003800000 */
.L_x_4794:
[----:B------:R-:W-:Y:S01]  /*0dd0*/  LEA R3, R0, 0x37800000, 0x17 ;  /* 0x3780000000037811 */ /* 0x000fe200078eb8ff */
[----:B------:R-:W-:-:S05]  /*0de0*/  IMAD.SHL.U32 R0, R2, 0x200000, RZ ;  /* 0x0020000002007824 */ /* 0x000fca00078e00ff */
[----:B------:R-:W-:Y:S02]  /*0df0*/  LOP3.LUT R0, R3, R0, R4, 0xfe, !PT ;  /* 0x0000000003007212 */ /* 0x000fe400078efe04 */
.L_x_4793:
[----:B------:R-:W-:Y:S05]  /*0e00*/  BSYNC B0 ;  /* 0x0000000000007941 */ /* 0x000fea0003800000 */
.L_x_4792:
[----:B------:R-:W-:-:S04]  /*0e10*/  F2FP.PACK_AB R0, RZ, R0 ;  /* 0x00000000ff00723e */ /* 0x000fc800000000ff */
[----:B------:R-:W-:Y:S01]  /*0e20*/  PRMT R24, R0, 0x7610, R24 ;  /* 0x0000761000187816 */ /* 0x000fe20000000018 */
[----:B------:R-:W-:Y:S05]  /*0e30*/  BRA `(.L_x_4773) ;  /* 0x0000030000007947 */ /* 0x000fea0003800000 */
.L_x_4785:
        /* <DEDUP_REMOVED lines=14> */
.L_x_4799:
[----:B------:R-:W-:Y:S05]  /*0f20*/  BSYNC B0 ;  /* 0x0000000000007941 */ /* 0x000fea0003800000 */
.L_x_4798:
[----:B------:R-:W-:-:S04]  /*0f30*/  F2FP.PACK_AB R0, RZ, R0 ;  /* 0x00000000ff00723e */ /* 0x000fc800000000ff */
[----:B------:R-:W-:Y:S01]  /*0f40*/  PRMT R24, R0, 0x7610, R24 ;  /* 0x0000761000187816 */ /* 0x000fe20000000018 */
[----:B------:R-:W-:Y:S05]  /*0f50*/  BRA `(.L_x_4773) ;  /* 0x000001e000007947 */ /* 0x000fea0003800000 */
.L_x_4772:
        /* <DEDUP_REMOVED lines=21> */
.L_x_4797:
[----:B------:R-:W2:Y:S02]  /*10b0*/  LDG.E.64 R2, [R2.64] ;  /* 0x0000002402027981 */ /* 0x000ea4000c1e1b00 */
[----:B--2---:R-:W0:Y:S02]  /*10c0*/  I2F.U64 R0, R2 ;  /* 0x0000000200007312 */ /* 0x004e240000301000 */
[----:B0-----:R-:W-:-:S04]  /*10d0*/  F2FP.PACK_AB R0, RZ, R0 ;  /* 0x00000000ff00723e */ /* 0x001fc800000000ff */
[----:B------:R-:W-:Y:S01]  /*10e0*/  PRMT R24, R0, 0x7610, R24 ;  /* 0x0000761000187816 */ /* 0x000fe20000000018 */
[----:B------:R-:W-:Y:S05]  /*10f0*/  BRA `(.L_x_4773) ;  /* 0x0000004000007947 */ /* 0x000fea0003800000 */
.L_x_4796:
[----:B------:R-:W2:Y:S02]  /*1100*/  LDG.E R2, [R2.64] ;  /* 0x0000002402027981 */ /* 0x000ea4000c1e1900 */
[----:B--2---:R-:W0:Y:S02]  /*1110*/  I2F.U32 R0, R2 ;  /* 0x0000000200007306 */ /* 0x004e240000201000 */
[----:B0-----:R-:W-:-:S04]  /*1120*/  F2FP.PACK_AB R0, RZ, R0 ;  /* 0x00000000ff00723e */ /* 0x001fc800000000ff */
[----:B------:R-:W-:Y:S02]  /*1130*/  PRMT R24, R0, 0x7610, R24 ;  /* 0x0000761000187816 */ /* 0x000fe40000000018 */
.L_x_4773:
        /* <DEDUP_REMOVED lines=19> */
.L_x_4803:
[----:B------:R-:W2:Y:S02]  /*1270*/  LDG.E.U8 R2, [R2.64] ;  /* 0x0000002402027981 */ /* 0x000ea4000c1e1100 */
[----:B--2---:R-:W0:Y:S02]  /*1280*/  I2F.U16 R0, R2 ;  /* 0x0000000200007306 */ /* 0x004e240000101000 */
[----:B0-----:R-:W-:-:S04]  /*1290*/  F2FP.PACK_AB R0, RZ, R0 ;  /* 0x00000000ff00723e */ /* 0x001fc800000000ff */
[----:B------:R-:W-:Y:S01]  /*12a0*/  PRMT R25, R0, 0x7610, R25 ;  /* 0x0000761000197816 */ /* 0x000fe20000000019 */
[----:B------:R-:W-:Y:S05]  /*12b0*/  BRA `(.L_x_4805) ;  /* 0x00000ed000007947 */ /* 0x000fea0003800000 */
.L_x_4802:
        /* <DEDUP_REMOVED lines=11> */
.L_x_4807:
[----:B------:R-:W2:Y:S02]  /*1370*/  LDG.E R2, [R2.64] ;  /* 0x0000002402027981 */ /* 0x000ea4000c1e1900 */
[----:B--2---:R-:W0:Y:S02]  /*1380*/  I2F R0, R2 ;  /* 0x0000000200007306 */ /* 0x004e240000201400 */
[----:B0-----:R-:W-:-:S04]  /*1390*/  F2FP.PACK_AB R0, RZ, R0 ;  /* 0x00000000ff00723e */ /* 0x001fc800000000ff */
[----:B------:R-:W-:Y:S01]  /*13a0*/  PRMT R25, R0, 0x7610, R25 ;  /* 0x0000761000197816 */ /* 0x000fe20000000019 */
[----:B------:R-:W-:Y:S05]  /*13b0*/  BRA `(.L_x_4805) ;  /* 0x00000dd000007947 */ /* 0x000fea0003800000 */
.L_x_4806:
[----:B------:R-:W2:Y:S02]  /*13c0*/  LDG.E.U16 R2, [R2.64] ;  /* 0x0000002402027981 */ /* 0x000ea4000c1e1500 */
[----:B--2---:R-:W0:Y:S02]  /*13d0*/  I2F.S16 R0, R2 ;  /* 0x0000000200007306 */ /* 0x004e240000101400 */
[----:B0-----:R-:W-:-:S04]  /*13e0*/  F2FP.PACK_AB R0, RZ, R0 ;  /* 0x00000000ff00723e */ /* 0x001fc800000000ff */
[----:B------:R-:W-:Y:S01]  /*13f0*/  PRMT R25, R0, 0x7610, R25 ;  /* 0x0000761000197816 */ /* 0x000fe20000000019 */
[----:B------:R-:W-:Y:S05]  /*1400*/  BRA `(.L_x_4805) ;  /* 0x00000d8000007947 */ /* 0x000fea0003800000 */
.L_x_4801:
        /* <DEDUP_REMOVED lines=9> */
.L_x_4809:
[----:B------:R0:W5:Y:S01]  /*14a0*/  LDG.E.U16 R25, [R2.64] ;  /* 0x0000002402197981 */ /* 0x000162000c1e1500 */
[----:B------:R-:W-:Y:S05]  /*14b0*/  BRA `(.L_x_4805) ;  /* 0x00000cd000007947 */ /* 0x000fea0003800000 */
.L_x_4808:
        /* <DEDUP_REMOVED lines=9> */
.L_x_4811:
[----:B------:R0:W5:Y:S01]  /*1550*/  LDG.E.U16 R25, [R2.64] ;  /* 0x0000002402197981 */ /* 0x000162000c1e1500 */
[----:B------:R-:W-:Y:S05]  /*1560*/  BRA `(.L_x_4805) ;  /* 0x00000c2000007947 */ /* 0x000fea0003800000 */
.L_x_4810:
[----:B------:R-:W2:Y:S02]  /*1570*/  LDG.E.64 R2, [R2.64] ;  /* 0x0000002402027981 */ /* 0x000ea4000c1e1b00 */
[----:B--2---:R-:W0:Y:S01]  /*1580*/  F2F.F32.F64 R0, R2 ;  /* 0x0000000200007310 */ /* 0x004e220000301000 */
[----:B------:R-:W0:-:S14]  /*1590*/  DSETP.GEU.AND P0, PT, |R2|, c[0x2][0x0], PT ;  /* 0x008000000200762a */ /* 0x000e1c0003f0e200 */
[----:B0-----:R-:W-:-:S05]  /*15a0*/  @!P0 FMUL R0, R0, 1.175494350822287508e-38 ;  /* 0x0080000000008820 */ /* 0x001fca0000400000 */
[----:B------:R-:W-:-:S04]  /*15b0*/  F2FP.PACK_AB R0, RZ, R0 ;  /* 0x00000000ff00723e */ /* 0x000fc800000000ff */
[----:B------:R-:W-:Y:S01]  /*15c0*/  PRMT R25, R0, 0x7610, R25 ;  /* 0x0000761000197816 */ /* 0x000fe20000000019 */
[----:B------:R-:W-:Y:S05]  /*15d0*/  BRA `(.L_x_4805) ;  /* 0x00000bb000007947 */ /* 0x000fea0003800000 */
.L_x_4800:
        /* <DEDUP_REMOVED lines=14> */
.L_x_4814:
[----:B------:R-:W2:Y:S02]  /*16c0*/  LDG.E.64 R2, [R2.64] ;  /* 0x0000002402027981 */ /* 0x000ea4000c1e1b00 */
[----:B--2---:R-:W0:Y:S01]  /*16d0*/  F2F.F32.F64 R0, R2 ;  /* 0x0000000200007310 */ /* 0x004e220000301000 */
[----:B------:R-:W0:-:S14]  /*16e0*/  DSETP.GEU.AND P0, PT, |R2|, c[0x2][0x0], PT ;  /* 0x008000000200762a */ /* 0x000e1c0003f0e200 */
[----:B0-----:R-:W-:-:S05]  /*16f0*/  @!P0 FMUL R0, R0, 1.175494350822287508e-38 ;  /* 0x0080000000008820 */ /* 0x001fca0000400000 */
[----:B------:R-:W-:-:S04]  /*1700*/  F2FP.PACK_AB R0, RZ, R0 ;  /* 0x00000000ff00723e */ /* 0x000fc800000000ff */
[----:B------:R-:W-:Y:S01]  /*1710*/  PRMT R25, R0, 0x7610, R25 ;  /* 0x0000761000197816 */ /* 0x000fe20000000019 */
[----:B------:R-:W-:Y:S05]  /*1720*/  BRA `(.L_x_4805) ;  /* 0x00000a6000007947 */ /* 0x000fea0003800000 */
.L_x_4813:
        /* <DEDUP_REMOVED lines=28> */
.L_x_4816:
        /* <DEDUP_REMOVED lines=15> */
.L_x_4815:
[----:B------:R-:W2:Y:S02]  /*19e0*/  LDG.E.U16 R0, [R2.64] ;  /* 0x0000002402007981 */ /* 0x000ea4000c1e1500 */
[----:B--2---:R-:W-:-:S04]  /*19f0*/  PRMT R0, RZ, 0x5410, R0 ;  /* 0x00005410ff007816 */ /* 0x004fc80000000000 */
[----:B------:R-:W-:-:S04]  /*1a00*/  F2FP.PACK_AB R0, RZ, R0 ;  /* 0x00000000ff00723e */ /* 0x000fc800000000ff */
[----:B------:R-:W-:Y:S01]  /*1a10*/  PRMT R25, R0, 0x7610, R25 ;  /* 0x0000761000197816 */ /* 0x000fe20000000019 */
[----:B------:R-:W-:Y:S05]  /*1a20*/  BRA `(.L_x_4805) ;  /* 0x0000076000007947 */ /* 0x000fea0003800000 */
.L_x_4812:
        /* <DEDUP_REMOVED lines=12> */
.L_x_4819:
        /* <DEDUP_REMOVED lines=21> */
.L_x_4823:
[----:B------:R-:W-:Y:S05]  /*1c40*/  BSYNC B1 ;  /* 0x0000000000017941 */ /* 0x000fea0003800000 */
.L_x_4822:
[----:B------:R-:W-:Y:S01]  /*1c50*/  LEA R3, R0, 0x3b800000, 0x17 ;  /* 0x3b80000000037811 */ /* 0x000fe200078eb8ff */
[----:B------:R-:W-:-:S05]  /*1c60*/  IMAD.SHL.U32 R0, R2, 0x100000, RZ ;  /* 0x0010000002007824 */ /* 0x000fca00078e00ff */
[----:B------:R-:W-:Y:S02]  /*1c70*/  LOP3.LUT R0, R3, R0, R4, 0xfe, !PT ;  /* 0x0000000003007212 */ /* 0x000fe400078efe04 */
.L_x_4821:
[----:B------:R-:W-:Y:S05]  /*1c80*/  BSYNC B0 ;  /* 0x0000000000007941 */ /* 0x000fea0003800000 */
.L_x_4820:
[----:B------:R-:W-:-:S04]  /*1c90*/  F2FP.PACK_AB R0, RZ, R0 ;  /* 0x00000000ff00723e */ /* 0x000fc800000000ff */
[----:B------:R-:W-:Y:S01]  /*1ca0*/  PRMT R25, R0, 0x7610, R25 ;  /* 0x0000761000197816 */ /* 0x000fe20000000019 */
[----:B------:R-:W-:Y:S05]  /*1cb0*/  BRA `(.L_x_4805) ;  /* 0x000004d000007947 */ /* 0x000fea0003800000 */
.L_x_4818:
        /* <DEDUP_REMOVED lines=21> */
.L_x_4827:
[----:B------:R-:W-:Y:S05]  /*1e10*/  BSYNC B1 ;  /* 0x0000000000017941 */ /* 0x000fea0003800000 */
.L_x_4826:
[----:B------:R-:W-:Y:S01]  /*1e20*/  LEA R3, R0, 0x37800000, 0x17 ;  /* 0x3780000000037811 */ /* 0x000fe200078eb8ff */
[----:B------:R-:W-:-:S05]  /*1e30*/  IMAD.SHL.U32 R0, R2, 0x200000, RZ ;  /* 0x0020000002007824 */ /* 0x000fca00078e00ff */
[----:B------:R-:W-:Y:S02]  /*1e40*/  LOP3.LUT R0, R3, R0, R4, 0xfe, !PT ;  /* 0x0000000003007212 */ /* 0x000fe400078efe04 */
.L_x_4825:
[----:B------:R-:W-:Y:S05]  /*1e50*/  BSYNC B0 ;  /* 0x0000000000007941 */ /* 0x000fea0003800000 */
.L_x_4824:
[----:B------:R-:W-:-:S04]  /*1e60*/  F2FP.PACK_AB R0, RZ, R0 ;  /* 0x00000000ff00723e */ /* 0x000fc800000000ff */
[----:B------:R-:W-:Y:S01]  /*1e70*/  PRMT R25, R0, 0x7610, R25 ;  /* 0x0000761000197816 */ /* 0x000fe20000000019 */
[----:B------:R-:W-:Y:S05]  /*1e80*/  BRA `(.L_x_4805) ;  /* 0x0000030000007947 */ /* 0x000fea0003800000 */
.L_x_4817:
        /* <DEDUP_REMOVED lines=14> */
.L_x_4831:
[----:B------:R-:W-:Y:S05]  /*1f70*/  BSYNC B0 ;  /* 0x0000000000007941 */ /* 0x000fea0003800000 */
.L_x_4830:
[----:B------:R-:W-:-:S04]  /*1f80*/  F2FP.PACK_AB R0, RZ, R0 ;  /* 0x00000000ff00723e */ /* 0x000fc800000000ff */
[----:B------:R-:W-:Y:S01]  /*1f90*/  PRMT R25, R0, 0x7610, R25 ;  /* 0x0000761000197816 */ /* 0x000fe20000000019 */
[----:B------:R-:W-:Y:S05]  /*1fa0*/  BRA `(.L_x_4805) ;  /* 0x000001e000007947 */ /* 0x000fea0003800000 */
.L_x_4804:
        /* <DEDUP_REMOVED lines=21> */
.L_x_4829:
[----:B------:R-:W2:Y:S02]  /*2100*/  LDG.E.64 R2, [R2.64] ;  /* 0x0000002402027981 */ /* 0x000ea4000c1e1b00 */
[----:B--2---:R-:W0:Y:S02]  /*2110*/  I2F.U64 R0, R2 ;  /* 0x0000000200007312 */ /* 0x004e240000301000 */
[----:B0-----:R-:W-:-:S04]  /*2120*/  F2FP.PACK_AB R0, RZ, R0 ;  /* 0x00000000ff00723e */ /* 0x001fc800000000ff */
[----:B------:R-:W-:Y:S01]  /*2130*/  PRMT R25, R0, 0x7610, R25 ;  /* 0x0000761000197816 */ /* 0x000fe20000000019 */
[----:B------:R-:W-:Y:S05]  /*2140*/  BRA `(.L_x_4805) ;  /* 0x0000004000007947 */ /* 0x000fea0003800000 */
.L_x_4828:
[----:B------:R-:W2:Y:S02]  /*2150*/  LDG.E R2, [R2.64] ;  /* 0x0000002402027981 */ /* 0x000ea4000c1e1900 */
[----:B--2---:R-:W0:Y:S02]  /*2160*/  I2F.U32 R0, R2 ;  /* 0x0000000200007306 */ /* 0x004e240000201000 */
[----:B0-----:R-:W-:-:S04]  /*2170*/  F2FP.PACK_AB R0, RZ, R0 ;  /* 0x00000000ff00723e */ /* 0x001fc800000000ff */
[----:B------:R-:W-:Y:S02]  /*2180*/  PRMT R25, R0, 0x7610, R25 ;  /* 0x0000761000197816 */ /* 0x000fe40000000019 */
.L_x_4805:
[----:B------:R-:W-:-:S05]  /*2190*/  IADD3 R17, R17, 0x80, RZ ;  /* 0x0000008011117810 */ /* 0x000fca0007ffe0ff */
.L_x_4767:
[----:B-1-3--:R-:W-:Y:S05]  /*21a0*/  BSYNC B6 ;  /* 0x0000000000067941 */ /* 0x00afea0003800000 */
.L_x_4766:
        /* <DEDUP_REMOVED lines=24> */
.L_x_4837:
[----:B------:R-:W2:Y:S02]  /*2330*/  LDG.E.U8 R2, [R2.64] ;  /* 0x0000002402027981 */ /* 0x000ea4000c1e1100 */
[----:B--2---:R-:W0:Y:S02]  /*2340*/  I2F.U16 R0, R2 ;  /* 0x0000000200007306 */ /* 0x004e240000101000 */
[----:B0-----:R-:W-:-:S04]  /*2350*/  F2FP.PACK_AB R0, RZ, R0 ;  /* 0x00000000ff00723e */ /* 0x001fc800000000ff */
[----:B------:R-:W-:Y:S01]  /*2360*/  PRMT R23, R0, 0x7610, R23 ;  /* 0x0000761000177816 */ /* 0x000fe20000000017 */
[----:B------:R-:W-:Y:S05]  /*2370*/  BRA `(.L_x_4839) ;  /* 0x00000ee000007947 */ /* 0x000fea0003800000 */
.L_x_4836:
        /* <DEDUP_REMOVED lines=11> */
.L_x_4841:
[----:B------:R-:W2:Y:S02]  /*2430*/  LDG.E R2, [R2.64] ;  /* 0x0000002402027981 */ /* 0x000ea4000c1e1900 */
[----:B--2---:R-:W0:Y:S02]  /*2440*/  I2F R0, R2 ;  /* 0x0000000200007306 */ /* 0x004e240000201400 */
[----:B0-----:R-:W-:-:S04]  /*2450*/  F2FP.PACK_AB R0, RZ, R0 ;  /* 0x00000000ff00723e */ /* 0x001fc800000000ff */
[----:B------:R-:W-:Y:S01]  /*2460*/  PRMT R23, R0, 0x7610, R23 ;  /* 0x0000761000177816 */ /* 0x000fe20000000017 */
[----:B------:R-:W-:Y:S05]  /*2470*/  BRA `(.L_x_4839) ;  /* 0x00000de000007947 */ /* 0x000fea0003800000 */
.L_x_4840:
[----:B------:R-:W2:Y:S02]  /*2480*/  LDG.E.U16 R2, [R2.64] ;  /* 0x0000002402027981 */ /* 0x000ea4000c1e1500 */
[----:B--2---:R-:W0:Y:S02]  /*2490*/  I2F.S16 R0, R2 ;  /* 0x0000000200007306 */ /* 0x004e240000101400 */
[----:B0-----:R-:W-:-:S04]  /*24a0*/  F2FP.PACK_AB R0, RZ, R0 ;  /* 0x00000000ff00723e */ /* 0x001fc800000000ff */
[----:B------:R-:W-:Y:S01]  /*24b0*/  PRMT R23, R0, 0x7610, R23 ;  /* 0x0000761000177816 */ /* 0x000fe20000000017 */
[----:B------:R-:W-:Y:S05]  /*24c0*/  BRA `(.L_x_4839) ;  /* 0x00000d9000007947 */ /* 0x000fea0003800000 */
.L_x_4835:
        /* <DEDUP_REMOVED lines=9> */
.L_x_4843:
[----:B------:R0:W5:Y:S01]  /*2560*/  LDG.E.U16 R23, [R2.64] ;  /* 0x0000002402177981 */ /* 0x000162000c1e1500 */
[----:B------:R-:W-:Y:S05]  /*2570*/  BRA `(.L_x_4839) ;  /* 0x00000ce000007947 */ /* 0x000fea0003800000 */
.L_x_4842:
        /* <DEDUP_REMOVED lines=9> */
.L_x_4845:
[----:B------:R0:W5:Y:S01]  /*2610*/  LDG.E.U16 R23, [R2.64] ;  /* 0x0000002402177981 */ /* 0x000162000c1e1500 */
[----:B------:R-:W-:Y:S05]  /*2620*/  BRA `(.L_x_4839) ;  /* 0x00000c3000007947 */ /* 0x000fea0003800000 */
.L_x_4844:
[----:B------:R-:W2:Y:S02]  /*2630*/  LDG.E.64 R2, [R2.64] ;  /* 0x0000002402027981 */ /* 0x000ea4000c1e1b00 */
[----:B--2---:R-:W0:Y:S01]  /*2640*/  F2F.F32.F64 R0, R2 ;  /* 0x0000000200007310 */ /* 0x004e220000301000 */
[----:B------:R-:W0:-:S14]  /*2650*/  DSETP.GEU.AND P0, PT, |R2|, c[0x2][0x0], PT ;  /* 0x008000000200762a */ /* 0x000e1c0003f0e200 */
[----:B0-----:R-:W-:-:S05]  /*2660*/  @!P0 FMUL R0, R0, 1.175494350822287508e-38 ;  /* 0x0080000000008820 */ /* 0x001fca0000400000 */
[----:B------:R-:W-:-:S04]  /*2670*/  F2FP.PACK_AB R0, RZ, R0 ;  /* 0x00000000ff00723e */ /* 0x000fc800000000ff */
[----:B------:R-:W-:Y:S01]  /*2680*/  PRMT R23, R0, 0x7610, R23 ;  /* 0x0000761000177816 */ /* 0x000fe20000000017 */
[----:B------:R-:W-:Y:S05]  /*2690*/  BRA `(.L_x_4839) ;  /* 0x00000bc000007947 */ /* 0x000fea0003800000 */
.L_x_4834:
        /* <DEDUP_REMOVED lines=14> */
.L_x_4848:
[----:B------:R-:W2:Y:S02]  /*2780*/  LDG.E.64 R2, [R2.64] ;  /* 0x0000002402027981 */ /* 0x000ea4000c1e1b00 */
[----:B--2---:R-:W0:Y:S01]  /*2790*/  F2F.F32.F64 R0, R2 ;  /* 0x0000000200007310 */ /* 0x004e220000301000 */
[----:B------:R-:W0:-:S14]  /*27a0*/  DSETP.GEU.AND P0, PT, |R2|, c[0x2][0x0], PT ;  /* 0x008000000200762a */ /* 0x000e1c0003f0e200 */
[----:B0-----:R-:W-:-:S05]  /*27b0*/  @!P0 FMUL R0, R0, 1.175494350822287508e-38 ;  /* 0x0080000000008820 */ /* 0x001fca0000400000 */
[----:B------:R-:W-:-:S04]  /*27c0*/  F2FP.PACK_AB R0, RZ, R0 ;  /* 0x00000000ff00723e */ /* 0x000fc800000000ff */
[----:B------:R-:W-:Y:S01]  /*27d0*/  PRMT R23, R0, 0x7610, R23 ;  /* 0x0000761000177816 */ /* 0x000fe20000000017 */
[----:B------:R-:W-:Y:S05]  /*27e0*/  BRA `(.L_x_4839) ;  /* 0x00000a7000007947 */ /* 0x000fea0003800000 */
.L_x_4847:
        /* <DEDUP_REMOVED lines=28> */
.L_x_4850:
        /* <DEDUP_REMOVED lines=16> */
.L_x_4849:
[----:B------:R-:W2:Y:S02]  /*2ab0*/  LDG.E.U16 R0, [R2.64] ;  /* 0x0000002402007981 */ /* 0x000ea4000c1e1500 */
[----:B--2---:R-:W-:-:S04]  /*2ac0*/  PRMT R0, RZ, 0x5410, R0 ;  /* 0x00005410ff007816 */ /* 0x004fc80000000000 */
[----:B------:R-:W-:-:S04]  /*2ad0*/  F2FP.PACK_AB R0, RZ, R0 ;  /* 0x00000000ff00723e */ /* 0x000fc800000000ff */
[----:B------:R-:W-:Y:S01]  /*2ae0*/  PRMT R23, R0, 0x7610, R23 ;  /* 0x0000761000177816 */ /* 0x000fe20000000017 */
[----:B------:R-:W-:Y:S05]  /*2af0*/  BRA `(.L_x_4839) ;  /* 0x0000076000007947 */ /* 0x000fea0003800000 */
.L_x_4846:
        /* <DEDUP_REMOVED lines=12> */
.L_x_4853:
        /* <DEDUP_REMOVED lines=21> */
.L_x_4857:
[----:B------:R-:W-:Y:S05]  /*2d10*/  BSYNC B1 ;  /* 0x0000000000017941 */ /* 0x000fea0003800000 */
.L_x_4856:
[----:B------:R-:W-:Y:S01]  /*2d20*/  LEA R3, R0, 0x3b800000, 0x17 ;  /* 0x3b80000000037811 */ /* 0x000fe200078eb8ff */
[----:B------:R-:W-:-:S05]  /*2d30*/  IMAD.SHL.U32 R0, R2, 0x100000, RZ ;  /* 0x0010000002007824 */ /* 0x000fca00078e00ff */
[----:B------:R-:W-:Y:S02]  /*2d40*/  LOP3.LUT R0, R3, R0, R4, 0xfe, !PT ;  /* 0x0000000003007212 */ /* 0x000fe400078efe04 */
.L_x_4855:
[----:B------:R-:W-:Y:S05]  /*2d50*/  BSYNC B0 ;  /* 0x0000000000007941 */ /* 0x000fea0003800000 */
.L_x_4854:
[----:B------:R-:W-:-:S04]  /*2d60*/  F2FP.PACK_AB R0, RZ, R0 ;  /* 0x00000000ff00723e */ /* 0x000fc800000000ff */
[----:B------:R-:W-:Y:S01]  /*2d70*/  PRMT R23, R0, 0x7610, R23 ;  /* 0x0000761000177816 */ /* 0x000fe20000000017 */
[----:B------:R-:W-:Y:S05]  /*2d80*/  BRA `(.L_x_4839) ;  /* 0x000004d000007947 */ /* 0x000fea0003800000 */
.L_x_4852:
        /* <DEDUP_REMOVED lines=21> */
.L_x_4861:
[----:B------:R-:W-:Y:S05]  /*2ee0*/  BSYNC B1 ;  /* 0x0000000000017941 */ /* 0x000fea0003800000 */
.L_x_4860:
[----:B------:R-:W-:Y:S01]  /*2ef0*/  LEA R3, R0, 0x37800000, 0x17 ;  /* 0x3780000000037811 */ /* 0x000fe200078eb8ff */
[----:B------:R-:W-:-:S05]  /*2f00*/  IMAD.SHL.U32 R0, R2, 0x200000, RZ ;  /* 0x0020000002007824 */ /* 0x000fca00078e00ff */
[----:B------:R-:W-:Y:S02]  /*2f10*/  LOP3.LUT R0, R3, R0, R4, 0xfe, !PT ;  /* 0x0000000003007212 */ /* 0x000fe400078efe04 */
.L_x_4859:
[----:B------:R-:W-:Y:S05]  /*2f20*/  BSYNC B0 ;  /* 0x0000000000007941 */ /* 0x000fea0003800000 */
.L_x_4858:
[----:B------:R-:W-:-:S04]  /*2f30*/  F2FP.PACK_AB R0, RZ, R0 ;  /* 0x00000000ff00723e */ /* 0x000fc800000000ff */
[----:B------:R-:W-:Y:S01]  /*2f40*/  PRMT R23, R0, 0x7610, R23 ;  /* 0x0000761000177816 */ /* 0x000fe20000000017 */
[----:B------:R-:W-:Y:S05]  /*2f50*/  BRA `(.L_x_4839) ;  /* 0x0000030000007947 */ /* 0x000fea0003800000 */
.L_x_4851:
        /* <DEDUP_REMOVED lines=14> */
.L_x_4865:
[----:B------:R-:W-:Y:S05]  /*3040*/  BSYNC B0 ;  /* 0x0000000000007941 */ /* 0x000fea0003800000 */
.L_x_4864:
[----:B------:R-:W-:-:S04]  /*3050*/  F2FP.PACK_AB R0, RZ, R0 ;  /* 0x00000000ff00723e */ /* 0x000fc800000000ff */
[----:B------:R-:W-:Y:S01]  /*3060*/  PRMT R23, R0, 0x7610, R23 ;  /* 0x0000761000177816 */ /* 0x000fe20000000017 */
[----:B------:R-:W-:Y:S05]  /*3070*/  BRA `(.L_x_4839) ;  /* 0x000001e000007947 */ /* 0x000fea0003800000 */
.L_x_4838:
        /* <DEDUP_REMOVED lines=21> */
.L_x_4863:
[----:B------:R-:W2:Y:S02]  /*31d0*/  LDG.E.64 R2, [R2.64] ;  /* 0x0000002402027981 */ /* 0x000ea4000c1e1b00 */
[----:B--2---:R-:W0:Y:S02]  /*31e0*/  I2F.U64 R0, R2 ;  /* 0x0000000200007312 */ /* 0x004e240000301000 */
[----:B0-----:R-:W-:-:S04]  /*31f0*/  F2FP.PACK_AB R0, RZ, R0 ;  /* 0x00000000ff00723e */ /* 0x001fc800000000ff */
[----:B------:R-:W-:Y:S01]  /*3200*/  PRMT R23, R0, 0x7610, R23 ;  /* 0x0000761000177816 */ /* 0x000fe20000000017 */
[----:B------:R-:W-:Y:S05]  /*3210*/  BRA `(.L_x_4839) ;  /* 0x0000004000007947 */ /* 0x000fea0003800000 */
.L_x_4862:
[----:B------:R-:W2:Y:S02]  /*3220*/  LDG.E R2, [R2.64] ;  /* 0x0000002402027981 */ /* 0x000ea4000c1e1900 */
[----:B--2---:R-:W0:Y:S02]  /*3230*/  I2F.U32 R0, R2 ;  /* 0x0000000200007306 */ /* 0x004e240000201000 */
[----:B0-----:R-:W-:-:S04]  /*3240*/  F2FP.PACK_AB R0, RZ, R0 ;  /* 0x00000000ff00723e */ /* 0x001fc800000000ff */
[----:B------:R-:W-:Y:S02]  /*3250*/  PRMT R23, R0, 0x7610, R23 ;  /* 0x0000761000177816 */ /* 0x000fe40000000017 */
.L_x_4839:
        /* <DEDUP_REMOVED lines=19> */
.L_x_4869:
[----:B------:R-:W2:Y:S02]  /*3390*/  LDG.E.U8 R2, [R2.64] ;  /* 0x0000002402027981 */ /* 0x000ea4000c1e1100 */
[----:B--2---:R-:W0:Y:S02]  /*33a0*/  I2F.U16 R0, R2 ;  /* 0x0000000200007306 */ /* 0x004e240000101000 */
[----:B0-----:R-:W-:-:S04]  /*33b0*/  F2FP.PACK_AB R0, RZ, R0 ;  /* 0x00000000ff00723e */ /* 0x001fc800000000ff */
[----:B------:R-:W-:Y:S01]  /*33c0*/  PRMT R26, R0, 0x7610, R26 ;  /* 0x00007610001a7816 */ /* 0x000fe2000000001a */
[----:B------:R-:W-:Y:S05]  /*33d0*/  BRA `(.L_x_4871) ;  /* 0x00000ed000007947 */ /* 0x000fea0003800000 */
.L_x_4868:
        /* <DEDUP_REMOVED lines=11> */
.L_x_4873:
[----:B------:R-:W2:Y:S02]  /*3490*/  LDG.E R2, [R2.64] ;  /* 0x0000002402027981 */ /* 0x000ea4000c1e1900 */
[----:B--2---:R-:W0:Y:S02]  /*34a0*/  I2F R0, R2 ;  /* 0x0000000200007306 */ /* 0x004e240000201400 */
[----:B0-----:R-:W-:-:S04]  /*34b0*/  F2FP.PACK_AB R0, RZ, R0 ;  /* 0x00000000ff00723e */ /* 0x001fc800000000ff */
[----:B------:R-:W-:Y:S01]  /*34c0*/  PRMT R26, R0, 0x7610, R26 ;  /* 0x00007610001a7816 */ /* 0x000fe2000000001a */
[----:B------:R-:W-:Y:S05]  /*34d0*/  BRA `(.L_x_4871) ;  /* 0x00000dd000007947 */ /* 0x000fea0003800000 */
.L_x_4872:
[----:B------:R-:W2:Y:S02]  /*34e0*/  LDG.E.U16 R2, [R2.64] ;  /* 0x0000002402027981 */ /* 0x000ea4000c1e1500 */
[----:B--2---:R-:W0:Y:S02]  /*34f0*/  I2F.S16 R0, R2 ;  /* 0x0000000200007306 */ /* 0x004e240000101400 */
[----:B0-----:R-:W-:-:S04]  /*3500*/  F2FP.PACK_AB R0, RZ, R0 ;  /* 0x00000000ff00723e */ /* 0x001fc800000000ff */
[----:B------:R-:W-:Y:S01]  /*3510*/  PRMT R26, R0, 0x7610, R26 ;  /* 0x00007610001a7816 */ /* 0x000fe2000000001a */
[----:B------:R-:W-:Y:S05]  /*3520*/  BRA `(.L_x_4871) ;  /* 0x00000d8000007947 */ /* 0x000fea0003800000 */
.L_x_4867:
        /* <DEDUP_REMOVED lines=9> */
.L_x_4875:
[----:B------:R0:W5:Y:S01]  /*35c0*/  LDG.E.U16 R26, [R2.64] ;  /* 0x00000024021a7981 */ /* 0x000162000c1e1500 */
[----:B------:R-:W-:Y:S05]  /*35d0*/  BRA `(.L_x_4871) ;  /* 0x00000cd000007947 */ /* 0x000fea0003800000 */
.L_x_4874:
        /* <DEDUP_REMOVED lines=9> */
.L_x_4877:
[----:B------:R0:W5:Y:S01]  /*3670*/  LDG.E.U16 R26, [R2.64] ;  /* 0x00000024021a7981 */ /* 0x000162000c1e1500 */
[----:B------:R-:W-:Y:S05]  /*3680*/  BRA `(.L_x_4871) ;  /* 0x00000c2000007947 */ /* 0x000fea0003800000 */
.L_x_4876:
[----:B------:R-:W2:Y:S02]  /*3690*/  LDG.E.64 R2, [R2.64] ;  /* 0x0000002402027981 */ /* 0x000ea4000c1e1b00 */
[----:B--2---:R-:W0:Y:S01]  /*36a0*/  F2F.F32.F64 R0, R2 ;  /* 0x0000000200007310 */ /* 0x004e220000301000 */
[----:B------:R-:W0:-:S14]  /*36b0*/  DSETP.GEU.AND P0, PT, |R2|, c[0x2][0x0], PT ;  /* 0x008000000200762a */ /* 0x000e1c0003f0e200 */
[----:B0-----:R-:W-:-:S05]  /*36c0*/  @!P0 FMUL R0, R0, 1.175494350822287508e-38 ;  /* 0x0080000000008820 */ /* 0x001fca0000400000 */
[----:B------:R-:W-:-:S04]  /*36d0*/  F2FP.PACK_AB R0, RZ, R0 ;  /* 0x00000000ff00723e */ /* 0x000fc800000000ff */
[----:B------:R-:W-:Y:S01]  /*36e0*/  PRMT R26, R0, 0x7610, R26 ;  /* 0x00007610001a7816 */ /* 0x000fe2000000001a */
[----:B------:R-:W-:Y:S05]  /*36f0*/  BRA `(.L_x_4871) ;  /* 0x00000bb000007947 */ /* 0x000fea0003800000 */
.L_x_4866:
        /* <DEDUP_REMOVED lines=14> */
.L_x_4880:
[----:B------:R-:W2:Y:S02]  /*37e0*/  LDG.E.64 R2, [R2.64] ;  /* 0x0000002402027981 */ /* 0x000ea4000c1e1b00 */
[----:B--2---:R-:W0:Y:S01]  /*37f0*/  F2F.F32.F64 R0, R2 ;  /* 0x0000000200007310 */ /* 0x004e220000301000 */
[----:B------:R-:W0:-:S14]  /*3800*/  DSETP.GEU.AND P0, PT, |R2|, c[0x2][0x0], PT ;  /* 0x008000000200762a */ /* 0x000e1c0003f0e200 */
[----:B0-----:R-:W-:-:S05]  /*3810*/  @!P0 FMUL R0, R0, 1.175494350822287508e-38 ;  /* 0x0080000000008820 */ /* 0x001fca0000400000 */
[----:B------:R-:W-:-:S04]  /*3820*/  F2FP.PACK_AB R0, RZ, R0 ;  /* 0x00000000ff00723e */ /* 0x000fc800000000ff */
[----:B------:R-:W-:Y:S01]  /*3830*/  PRMT R26, R0, 0x7610, R26 ;  /* 0x00007610001a7816 */ /* 0x000fe2000000001a */
[----:B------:R-:W-:Y:S05]  /*3840*/  BRA `(.L_x_4871) ;  /* 0x00000a6000007947 */ /* 0x000fea0003800000 */
.L_x_4879:
        /* <DEDUP_REMOVED lines=28> */
.L_x_4882:
        /* <DEDUP_REMOVED lines=15> */
.L_x_4881:
[----:B------:R-:W2:Y:S02]  /*3b00*/  LDG.E.U16 R0, [R2.64] ;  /* 0x0000002402007981 */ /* 0x000ea4000c1e1500 */
[----:B--2---:R-:W-:-:S04]  /*3b10*/  PRMT R0, RZ, 0x5410, R0 ;  /* 0x00005410ff007816 */ /* 0x004fc80000000000 */
[----:B------:R-:W-:-:S04]  /*3b20*/  F2FP.PACK_AB R0, RZ, R0 ;  /* 0x00000000ff00723e */ /* 0x000fc800000000ff */
[----:B------:R-:W-:Y:S01]  /*3b30*/  PRMT R26, R0, 0x7610, R26 ;  /* 0x00007610001a7816 */ /* 0x000fe2000000001a */
[----:B------:R-:W-:Y:S05]  /*3b40*/  BRA `(.L_x_4871) ;  /* 0x0000076000007947 */ /* 0x000fea0003800000 */
.L_x_4878:
        /* <DEDUP_REMOVED lines=12> */
.L_x_4885:
        /* <DEDUP_REMOVED lines=21> */
.L_x_4889:
[----:B------:R-:W-:Y:S05]  /*3d60*/  BSYNC B1 ;  /* 0x0000000000017941 */ /* 0x000fea0003800000 */
.L_x_4888:
[----:B------:R-:W-:Y:S01]  /*3d70*/  LEA R3, R0, 0x3b800000, 0x17 ;  /* 0x3b80000000037811 */ /* 0x000fe200078eb8ff */
[----:B------:R-:W-:-:S05]  /*3d80*/  IMAD.SHL.U32 R0, R2, 0x100000, RZ ;  /* 0x0010000002007824 */ /* 0x000fca00078e00ff */
[----:B------:R-:W-:Y:S02]  /*3d90*/  LOP3.LUT R0, R3, R0, R4, 0xfe, !PT ;  /* 0x0000000003007212 */ /* 0x000fe400078efe04 */
.L_x_4887:
[----:B------:R-:W-:Y:S05]  /*3da0*/  BSYNC B0 ;  /* 0x0000000000007941 */ /* 0x000fea0003800000 */
.L_x_4886:
[----:B------:R-:W-:-:S04]  /*3db0*/  F2FP.PACK_AB R0, RZ, R0 ;  /* 0x00000000ff00723e */ /* 0x000fc800000000ff */
[----:B------:R-:W-:Y:S01]  /*3dc0*/  PRMT R26, R0, 0x7610, R26 ;  /* 0x00007610001a7816 */ /* 0x000fe2000000001a */
[----:B------:R-:W-:Y:S05]  /*3dd0*/  BRA `(.L_x_4871) ;  /* 0x000004d000007947 */ /* 0x000fea0003800000 */
.L_x_4884:
        /* <DEDUP_REMOVED lines=21> */
.L_x_4893:
[----:B------:R-:W-:Y:S05]  /*3f30*/  BSYNC B1 ;  /* 0x0000000000017941 */ /* 0x000fea0003800000 */
.L_x_4892:
[----:B------:R-:W-:Y:S01]  /*3f40*/  LEA R3, R0, 0x37800000, 0x17 ;  /* 0x3780000000037811 */ /* 0x000fe200078eb8ff */
[----:B------:R-:W-:-:S05]  /*3f50*/  IMAD.SHL.U32 R0, R2, 0x200000, RZ ;  /* 0x0020000002007824 */ /* 0x000fca00078e00ff */
[----:B------:R-:W-:Y:S02]  /*3f60*/  LOP3.LUT R0, R3, R0, R4, 0xfe, !PT ;  /* 0x0000000003007212 */ /* 0x000fe400078efe04 */
.L_x_4891:
[----:B------:R-:W-:Y:S05]  /*3f70*/  BSYNC B0 ;  /* 0x0000000000007941 */ /* 0x000fea0003800000 */
.L_x_4890:
[----:B------:R-:W-:-:S04]  /*3f80*/  F2FP.PACK_AB R0, RZ, R0 ;  /* 0x00000000ff00723e */ /* 0x000fc800000000ff */
[----:B------:R-:W-:Y:S01]  /*3f90*/  PRMT R26, R0, 0x7610, R26 ;  /* 0x00007610001a7816 */ /* 0x000fe2000000001a */
[----:B------:R-:W-:Y:S05]  /*3fa0*/  BRA `(.L_x_4871) ;  /* 0x0000030000007947 */ /* 0x000fea0003800000 */
.L_x_4883:
        /* <DEDUP_REMOVED lines=14> */
.L_x_4897:
[----:B------:R-:W-:Y:S05]  /*4090*/  BSYNC B0 ;  /* 0x0000000000007941 */ /* 0x000fea0003800000 */
.L_x_4896:
[----:B------:R-:W-:-:S04]  /*40a0*/  F2FP.PACK_AB R0, RZ, R0 ;  /* 0x00000000ff00723e */ /* 0x000fc800000000ff */
[----:B------:R-:W-:Y:S01]  /*40b0*/  PRMT R26, R0, 0x7610, R26 ;  /* 0x00007610001a7816 */ /* 0x000fe2000000001a */
[----:B------:R-:W-:Y:S05]  /*40c0*/  BRA `(.L_x_4871) ;  /* 0x000001e000007947 */ /* 0x000fea0003800000 */
.L_x_4870:
        /* <DEDUP_REMOVED lines=21> */
.L_x_4895:
[----:B------:R-:W2:Y:S02]  /*4220*/  LDG.E.64 R2, [R2.64] ;  /* 0x0000002402027981 */ /* 0x000ea4000c1e1b00 */
[----:B--2---:R-:W0:Y:S02]  /*4230*/  I2F.U64 R0, R2 ;  /* 0x0000000200007312 */ /* 0x004e240000301000 */
[----:B0-----:R-:W-:-:S04]  /*4240*/  F2FP.PACK_AB R0, RZ, R0 ;  /* 0x00000000ff00723e */ /* 0x001fc800000000ff */
[----:B------:R-:W-:Y:S01]  /*4250*/  PRMT R26, R0, 0x7610, R26 ;  /* 0x00007610001a7816 */ /* 0x000fe2000000001a */
[----:B------:R-:W-:Y:S05]  /*4260*/  BRA `(.L_x_4871) ;  /* 0x0000004000007947 */ /* 0x000fea0003800000 */
.L_x_4894:
[----:B------:R-:W2:Y:S02]  /*4270*/  LDG.E R2, [R2.64] ;  /* 0x0000002402027981 */ /* 0x000ea4000c1e1900 */
[----:B--2---:R-:W0:Y:S02]  /*4280*/  I2F.U32 R0, R2 ;  /* 0x0000000200007306 */ /* 0x004e240000201000 */
[----:B0-----:R-:W-:-:S04]  /*4290*/  F2FP.PACK_AB R0, RZ, R0 ;  /* 0x00000000ff00723e */ /* 0x001fc800000000ff */
[----:B------:R-:W-:Y:S02]  /*42a0*/  PRMT R26, R0, 0x7610, R26 ;  /* 0x00007610001a7816 */ /* 0x000fe4000000001a */
.L_x_4871:
[----:B------:R-:W-:-:S05]  /*42b0*/  IADD3 R17, R17, 0x80, RZ ;  /* 0x0000008011117810 */ /* 0x000fca0007ffe0ff */
.L_x_4833:
[----:B------:R-:W-:Y:S05]  /*42c0*/  BSYNC B6 ;  /* 0x0000000000067941 */ /* 0x000fea0003800000 */
.L_x_4832:
        /* <DEDUP_REMOVED lines=26> */
.L_x_4903:
[----:B------:R-:W2:Y:S02]  /*4470*/  LDG.E.U8 R4, [R4.64] ;  /* 0x0000002404047981 */ /* 0x000ea4000c1e1100 */
[----:B--2---:R-:W0:Y:S02]  /*4480*/  I2F.U16 R0, R4 ;  /* 0x0000000400007306 */ /* 0x004e240000101000 */
[----:B0-----:R-:W-:-:S04]  /*4490*/  F2FP.PACK_AB R0, RZ, R0 ;  /* 0x00000000ff00723e */ /* 0x001fc800000000ff */
[----:B------:R-:W-:Y:S01]  /*44a0*/  PRMT R28, R0, 0x7610, R28 ;  /* 0x00007610001c7816 */ /* 0x000fe2000000001c */
[----:B------:R-:W-:Y:S05]  /*44b0*/  BRA `(.L_x_4905) ;  /* 0x00000ed000007947 */ /* 0x000fea0003800000 */
.L_x_4902:
        /* <DEDUP_REMOVED lines=11> */
.L_x_4907:
[----:B------:R-:W2:Y:S02]  /*4570*/  LDG.E R4, [R4.64] ;  /* 0x0000002404047981 */ /* 0x000ea4000c1e1900 */
[----:B--2---:R-:W0:Y:S02]  /*4580*/  I2F R0, R4 ;  /* 0x0000000400007306 */ /* 0x004e240000201400 */
[----:B0-----:R-:W-:-:S04]  /*4590*/  F2FP.PACK_AB R0, RZ, R0 ;  /* 0x00000000ff00723e */ /* 0x001fc800000000ff */
[----:B------:R-:W-:Y:S01]  /*45a0*/  PRMT R28, R0, 0x7610, R28 ;  /* 0x00007610001c7816 */ /* 0x000fe2000000001c */
[----:B------:R-:W-:Y:S05]  /*45b0*/  BRA `(.L_x_4905) ;  /* 0x00000dd000007947 */ /* 0x000fea0003800000 */
.L_x_4906:
[----:B------:R-:W2:Y:S02]  /*45c0*/  LDG.E.U16 R4, [R4.64] ;  /* 0x0000002404047981 */ /* 0x000ea4000c1e1500 */
[----:B--2---:R-:W0:Y:S02]  /*45d0*/  I2F.S16 R0, R4 ;  /* 0x0000000400007306 */ /* 0x004e240000101400 */
[----:B0-----:R-:W-:-:S04]  /*45e0*/  F2FP.PACK_AB R0, RZ, R0 ;  /* 0x00000000ff00723e */ /* 0x001fc800000000ff */
[----:B------:R-:W-:Y:S01]  /*45f0*/  PRMT R28, R0, 0x7610, R28 ;  /* 0x00007610001c7816 */ /* 0x000fe2000000001c */
[----:B------:R-:W-:Y:S05]  /*4600*/  BRA `(.L_x_4905) ;  /* 0x00000d8000007947 */ /* 0x000fea0003800000 */
.L_x_4901:
        /* <DEDUP_REMOVED lines=9> */
.L_x_4909:
[----:B------:R0:W5:Y:S01]  /*46a0*/  LDG.E.U16 R28, [R4.64] ;  /* 0x00000024041c7981 */ /* 0x000162000c1e1500 */
[----:B------:R-:W-:Y:S05]  /*46b0*/  BRA `(.L_x_4905) ;  /* 0x00000cd000007947 */ /* 0x000fea0003800000 */
.L_x_4908:
        /* <DEDUP_REMOVED lines=9> */
.L_x_4911:
[----:B------:R0:W5:Y:S01]  /*4750*/  LDG.E.U16 R28, [R4.64] ;  /* 0x00000024041c7981 */ /* 0x000162000c1e1500 */
[----:B------:R-:W-:Y:S05]  /*4760*/  BRA `(.L_x_4905) ;  /* 0x00000c2000007947 */ /* 0x000fea0003800000 */
.L_x_4910:
[----:B------:R-:W2:Y:S02]  /*4770*/  LDG.E.64 R4, [R4.64] ;  /* 0x0000002404047981 */ /* 0x000ea4000c1e1b00 */
[----:B--2---:R-:W0:Y:S01]  /*4780*/  F2F.F32.F64 R0, R4 ;  /* 0x0000000400007310 */ /* 0x004e220000301000 */
[----:B------:R-:W0:-:S14]  /*4790*/  DSETP.GEU.AND P0, PT, |R4|, c[0x2][0x0], PT ;  /* 0x008000000400762a */ /* 0x000e1c0003f0e200 */
[----:B0-----:R-:W-:-:S05]  /*47a0*/  @!P0 FMUL R0, R0, 1.175494350822287508e-38 ;  /* 0x0080000000008820 */ /* 0x001fca0000400000 */
[----:B------:R-:W-:-:S04]  /*47b0*/  F2FP.PACK_AB R0, RZ, R0 ;  /* 0x00000000ff00723e */ /* 0x000fc800000000ff */
[----:B------:R-:W-:Y:S01]  /*47c0*/  PRMT R28, R0, 0x7610, R28 ;  /* 0x00007610001c7816 */ /* 0x000fe2000000001c */
[----:B------:R-:W-:Y:S05]  /*47d0*/  BRA `(.L_x_4905) ;  /* 0x00000bb000007947 */ /* 0x000fea0003800000 */
.L_x_4900:
        /* <DEDUP_REMOVED lines=14> */
.L_x_4914:
[----:B------:R-:W2:Y:S02]  /*48c0*/  LDG.E.64 R4, [R4.64] ;  /* 0x0000002404047981 */ /* 0x000ea4000c1e1b00 */
[----:B--2---:R-:W0:Y:S01]  /*48d0*/  F2F.F32.F64 R0, R4 ;  /* 0x0000000400007310 */ /* 0x004e220000301000 */
[----:B------:R-:W0:-:S14]  /*48e0*/  DSETP.GEU.AND P0, PT, |R4|, c[0x2][0x0], PT ;  /* 0x008000000400762a */ /* 0x000e1c0003f0e200 */
[----:B0-----:R-:W-:-:S05]  /*48f0*/  @!P0 FMUL R0, R0, 1.175494350822287508e-38 ;  /* 0x0080000000008820 */ /* 0x001fca0000400000 */
[----:B------:R-:W-:-:S04]  /*4900*/  F2FP.PACK_AB R0, RZ, R0 ;  /* 0x00000000ff00723e */ /* 0x000fc800000000ff */
[----:B------:R-:W-:Y:S01]  /*4910*/  PRMT R28, R0, 0x7610, R28 ;  /* 0x00007610001c7816 */ /* 0x000fe2000000001c */
[----:B------:R-:W-:Y:S05]  /*4920*/  BRA `(.L_x_4905) ;  /* 0x00000a6000007947 */ /* 0x000fea0003800000 */
.L_x_4913:
        /* <DEDUP_REMOVED lines=28> */
.L_x_4916:
        /* <DEDUP_REMOVED lines=15> */
.L_x_4915:
[----:B------:R-:W2:Y:S02]  /*4be0*/  LDG.E.U16 R0, [R4.64] ;  /* 0x0000002404007981 */ /* 0x000ea4000c1e1500 */
[----:B--2---:R-:W-:-:S04]  /*4bf0*/  PRMT R0, RZ, 0x5410, R0 ;  /* 0x00005410ff007816 */ /* 0x004fc80000000000 */
[----:B------:R-:W-:-:S04]  /*4c00*/  F2FP.PACK_AB R0, RZ, R0 ;  /* 0x00000000ff00723e */ /* 0x000fc800000000ff */
[----:B------:R-:W-:Y:S01]  /*4c10*/  PRMT R28, R0, 0x7610, R28 ;  /* 0x00007610001c7816 */ /* 0x000fe2000000001c */
[----:B------:R-:W-:Y:S05]  /*4c20*/  BRA `(.L_x_4905) ;  /* 0x0000076000007947 */ /* 0x000fea0003800000 */
.L_x_4912:
        /* <DEDUP_REMOVED lines=12> */
.L_x_4919:
        /* <DEDUP_REMOVED lines=21> */
.L_x_4923:
[----:B------:R-:W-:Y:S05]  /*4e40*/  BSYNC B1 ;  /* 0x0000000000017941 */ /* 0x000fea0003800000 */
.L_x_4922:
[----:B------:R-:W-:Y:S01]  /*4e50*/  LEA R5, R0, 0x3b800000, 0x17 ;  /* 0x3b80000000057811 */ /* 0x000fe200078eb8ff */
[----:B------:R-:W-:-:S05]  /*4e60*/  IMAD.SHL.U32 R0, R3, 0x100000, RZ ;  /* 0x0010000003007824 */ /* 0x000fca00078e00ff */
[----:B------:R-:W-:Y:S02]  /*4e70*/  LOP3.LUT R0, R5, R0, R6, 0xfe, !PT ;  /* 0x0000000005007212 */ /* 0x000fe400078efe06 */
.L_x_4921:
[----:B------:R-:W-:Y:S05]  /*4e80*/  BSYNC B0 ;  /* 0x0000000000007941 */ /* 0x000fea0003800000 */
.L_x_4920:
[----:B------:R-:W-:-:S04]  /*4e90*/  F2FP.PACK_AB R0, RZ, R0 ;  /* 0x00000000ff00723e */ /* 0x000fc800000000ff */
[----:B------:R-:W-:Y:S01]  /*4ea0*/  PRMT R28, R0, 0x7610, R28 ;  /* 0x00007610001c7816 */ /* 0x000fe2000000001c */
[----:B------:R-:W-:Y:S05]  /*4eb0*/  BRA `(.L_x_4905) ;  /* 0x000004d000007947 */ /* 0x000fea0003800000 */
.L_x_4918:
        /* <DEDUP_REMOVED lines=21> */
.L_x_4927:
[----:B------:R-:W-:Y:S05]  /*5010*/  BSYNC B1 ;  /* 0x0000000000017941 */ /* 0x000fea0003800000 */
.L_x_4926:
[----:B------:R-:W-:Y:S01]  /*5020*/  LEA R5, R0, 0x37800000, 0x17 ;  /* 0x3780000000057811 */ /* 0x000fe200078eb8ff */
[----:B------:R-:W-:-:S05]  /*5030*/  IMAD.SHL.U32 R0, R3, 0x200000, RZ ;  /* 0x0020000003007824 */ /* 0x000fca00078e00ff */
[----:B------:R-:W-:Y:S02]  /*5040*/  LOP3.LUT R0, R5, R0, R6, 0xfe, !PT ;  /* 0x0000000005007212 */ /* 0x000fe400078efe06 */
.L_x_4925:
[----:B------:R-:W-:Y:S05]  /*5050*/  BSYNC B0 ;  /* 0x0000000000007941 */ /* 0x000fea0003800000 */
.L_x_4924:
[----:B------:R-:W-:-:S04]  /*5060*/  F2FP.PACK_AB R0, RZ, R0 ;  /* 0x00000000ff00723e */ /* 0x000fc800000000ff */
[----:B------:R-:W-:Y:S01]  /*5070*/  PRMT R28, R0, 0x7610, R28 ;  /* 0x00007610001c7816 */ /* 0x000fe2000000001c */
[----:B------:R-:W-:Y:S05]  /*5080*/  BRA `(.L_x_4905) ;  /* 0x0000030000007947 */ /* 0x000fea0003800000 */
.L_x_4917:
        /* <DEDUP_REMOVED lines=14> */
.L_x_4931:
[----:B------:R-:W-:Y:S05]  /*5170*/  BSYNC B0 ;  /* 0x0000000000007941 */ /* 0x000fea0003800000 */
.L_x_4930:
[----:B------:R-:W-:-:S04]  /*5180*/  F2FP.PACK_AB R0, RZ, R0 ;  /* 0x00000000ff00723e */ /* 0x000fc800000000ff */
[----:B------:R-:W-:Y:S01]  /*5190*/  PRMT R28, R0, 0x7610, R28 ;  /* 0x00007610001c7816 */ /* 0x000fe2000000001c */
[----:B------:R-:W-:Y:S05]  /*51a0*/  BRA `(.L_x_4905) ;  /* 0x000001e000007947 */ /* 0x000fea0003800000 */
.L_x_4904:
        /* <DEDUP_REMOVED lines=21> */
.L_x_4929:
[----:B------:R-:W2:Y:S02]  /*5300*/  LDG.E.64 R4, [R4.64] ;  /* 0x0000002404047981 */ /* 0x000ea4000c1e1b00 */
[----:B--2---:R-:W0:Y:S02]  /*5310*/  I2F.U64 R0, R4 ;  /* 0x0000000400007312 */ /* 0x004e240000301000 */
[----:B0-----:R-:W-:-:S04]  /*5320*/  F2FP.PACK_AB R0, RZ, R0 ;  /* 0x00000000ff00723e */ /* 0x001fc800000000ff */
[----:B------:R-:W-:Y:S01]  /*5330*/  PRMT R28, R0, 0x7610, R28 ;  /* 0x00007610001c7816 */ /* 0x000fe2000000001c */
[----:B------:R-:W-:Y:S05]  /*5340*/  BRA `(.L_x_4905) ;  /* 0x0000004000007947 */ /* 0x000fea0003800000 */
.L_x_4928:
[----:B------:R-:W2:Y:S02]  /*5350*/  LDG.E R4, [R4.64] ;  /* 0x0000002404047981 */ /* 0x000ea4000c1e1900 */
[----:B--2---:R-:W0:Y:S02]  /*5360*/  I2F.U32 R0, R4 ;  /* 0x0000000400007306 */ /* 0x004e240000201000 */
[----:B0-----:R-:W-:-:S04]  /*5370*/  F2FP.PACK_AB R0, RZ, R0 ;  /* 0x00000000ff00723e */ /* 0x001fc800000000ff */
[----:B------:R-:W-:Y:S02]  /*5380*/  PRMT R28, R0, 0x7610, R28 ;  /* 0x00007610001c7816 */ /* 0x000fe4000000001c */
.L_x_4905:
        /* <DEDUP_REMOVED lines=19> */
.L_x_4935:
[----:B------:R-:W2:Y:S02]  /*54c0*/  LDG.E.U8 R4, [R4.64] ;  /* 0x0000002404047981 */ /* 0x000ea4000c1e1100 */
[----:B--2---:R-:W0:Y:S02]  /*54d0*/  I2F.U16 R0, R4 ;  /* 0x0000000400007306 */ /* 0x004e240000101000 */
[----:B0-----:R-:W-:-:S04]  /*54e0*/  F2FP.PACK_AB R0, RZ, R0 ;  /* 0x00000000ff00723e */ /* 0x001fc800000000ff */
[----:B------:R-:W-:Y:S01]  /*54f0*/  PRMT R2, R0, 0x7610, R2 ;  /* 0x0000761000027816 */ /* 0x000fe20000000002 */
[----:B------:R-:W-:Y:S05]  /*5500*/  BRA `(.L_x_4937) ;  /* 0x00000ec000007947 */ /* 0x000fea0003800000 */
.L_x_4934:
        /* <DEDUP_REMOVED lines=11> */
.L_x_4939:
[----:B------:R-:W2:Y:S02]  /*55c0*/  LDG.E R4, [R4.64] ;  /* 0x0000002404047981 */ /* 0x000ea4000c1e1900 */
[----:B--2---:R-:W0:Y:S02]  /*55d0*/  I2F R0, R4 ;  /* 0x0000000400007306 */ /* 0x004e240000201400 */
[----:B0-----:R-:W-:-:S04]  /*55e0*/  F2FP.PACK_AB R0, RZ, R0 ;  /* 0x00000000ff00723e */ /* 0x001fc800000000ff */
[----:B------:R-:W-:Y:S01]  /*55f0*/  PRMT R2, R0, 0x7610, R2 ;  /* 0x0000761000027816 */ /* 0x000fe20000000002 */
[----:B------:R-:W-:Y:S05]  /*5600*/  BRA `(.L_x_4937) ;  /* 0x00000dc000007947 */ /* 0x000fea0003800000 */
.L_x_4938:
[----:B------:R-:W2:Y:S02]  /*5610*/  LDG.E.U16 R4, [R4.64] ;  /* 0x0000002404047981 */ /* 0x000ea4000c1e1500 */
[----:B--2---:R-:W0:Y:S02]  /*5620*/  I2F.S16 R0, R4 ;  /* 0x0000000400007306 */ /* 0x004e240000101400 */
[----:B0-----:R-:W-:-:S04]  /*5630*/  F2FP.PACK_AB R0, RZ, R0 ;  /* 0x00000000ff00723e */ /* 0x001fc800000000ff */
[----:B------:R-:W-:Y:S01]  /*5640*/  PRMT R2, R0, 0x7610, R2 ;  /* 0x0000761000027816 */ /* 0x000fe20000000002 */
[----:B------:R-:W-:Y:S05]  /*5650*/  BRA `(.L_x_4937) ;  /* 0x00000d7000007947 */ /* 0x000fea0003800000 */
.L_x_4933:
        /* <DEDUP_REMOVED lines=9> */
.L_x_4941:
[----:B------:R0:W5:Y:S01]  /*56f0*/  LDG.E.U16 R2, [R4.64] ;  /* 0x0000002404027981 */ /* 0x000162000c1e1500 */
[----:B------:R-:W-:Y:S05]  /*5700*/  BRA `(.L_x_4937) ;  /* 0x00000cc000007947 */ /* 0x000fea0003800000 */
.L_x_4940:
        /* <DEDUP_REMOVED lines=9> */
.L_x_4943:
[----:B------:R0:W5:Y:S01]  /*57a0*/  LDG.E.U16 R2, [R4.64] ;  /* 0x0000002404027981 */ /* 0x000162000c1e1500 */
[----:B------:R-:W-:Y:S05]  /*57b0*/  BRA `(.L_x_4937) ;  /* 0x00000c1000007947 */ /* 0x000fea0003800000 */
.L_x_4942:
[----:B------:R-:W2:Y:S02]  /*57c0*/  LDG.E.64 R4, [R4.64] ;  /* 0x0000002404047981 */ /* 0x000ea4000c1e1b00 */
[----:B--2---:R-:W0:Y:S01]  /*57d0*/  F2F.F32.F64 R0, R4 ;  /* 0x0000000400007310 */ /* 0x004e220000301000 */
[----:B------:R-:W0:-:S14]  /*57e0*/  DSETP.GEU.AND P0, PT, |R4|, c[0x2][0x0], PT ;  /* 0x008000000400762a */ /* 0x000e1c0003f0e200 */
[----:B0-----:R-:W-:-:S05]  /*57f0*/  @!P0 FMUL R0, R0, 1.175494350822287508e-38 ;  /* 0x0080000000008820 */ /* 0x001fca0000400000 */
[----:B------:R-:W-:-:S04]  /*5800*/  F2FP.PACK_AB R0, RZ, R0 ;  /* 0x00000000ff00723e */ /* 0x000fc800000000ff */
[----:B------:R-:W-:Y:S01]  /*5810*/  PRMT R2, R0, 0x7610, R2 ;  /* 0x0000761000027816 */ /* 0x000fe20000000002 */
[----:B------:R-:W-:Y:S05]  /*5820*/  BRA `(.L_x_4937) ;  /* 0x00000ba000007947 */ /* 0x000fea0003800000 */
.L_x_4932:
        /* <DEDUP_REMOVED lines=14> */
.L_x_4946:
[----:B------:R-:W2:Y:S02]  /*5910*/  LDG.E.64 R4, [R4.64] ;  /* 0x0000002404047981 */ /* 0x000ea4000c1e1b00 */
[----:B--2---:R-:W0:Y:S01]  /*5920*/  F2F.F32.F64 R0, R4 ;  /* 0x0000000400007310 */ /* 0x004e220000301000 */
[----:B------:R-:W0:-:S14]  /*5930*/  DSETP.GEU.AND P0, PT, |R4|, c[0x2][0x0], PT ;  /* 0x008000000400762a */ /* 0x000e1c0003f0e200 */
[----:B0-----:R-:W-:-:S05]  /*5940*/  @!P0 FMUL R0, R0, 1.175494350822287508e-38 ;  /* 0x0080000000008820 */ /* 0x001fca0000400000 */
[----:B------:R-:W-:-:S04]  /*5950*/  F2FP.PACK_AB R0, RZ, R0 ;  /* 0x00000000ff00723e */ /* 0x000fc800000000ff */
[----:B------:R-:W-:Y:S01]  /*5960*/  PRMT R2, R0, 0x7610, R2 ;  /* 0x0000761000027816 */ /* 0x000fe20000000002 */
[----:B------:R-:W-:Y:S05]  /*5970*/  BRA `(.L_x_4937) ;  /* 0x00000a5000007947 */ /* 0x000fea0003800000 */
.L_x_4945:
        /* <DEDUP_REMOVED lines=28> */
.L_x_4948:
        /* <DEDUP_REMOVED lines=14> */
.L_x_4947:
[----:B------:R-:W2:Y:S02]  /*5c20*/  LDG.E.U16 R0, [R4.64] ;  /* 0x0000002404007981 */ /* 0x000ea4000c1e1500 */
[----:B--2---:R-:W-:-:S04]  /*5c30*/  PRMT R0, RZ, 0x5410, R0 ;  /* 0x00005410ff007816 */ /* 0x004fc80000000000 */
[----:B------:R-:W-:-:S04]  /*5c40*/  F2FP.PACK_AB R0, RZ, R0 ;  /* 0x00000000ff00723e */ /* 0x000fc800000000ff */
[----:B------:R-:W-:Y:S01]  /*5c50*/  PRMT R2, R0, 0x7610, R2 ;  /* 0x0000761000027816 */ /* 0x000fe20000000002 */
[----:B------:R-:W-:Y:S05]  /*5c60*/  BRA `(.L_x_4937) ;  /* 0x0000076000007947 */ /* 0x000fea0003800000 */
.L_x_4944:
        /* <DEDUP_REMOVED lines=12> */
.L_x_4951:
        /* <DEDUP_REMOVED lines=21> */
.L_x_4955:
[----:B------:R-:W-:Y:S05]  /*5e80*/  BSYNC B1 ;  /* 0x0000000000017941 */ /* 0x000fea0003800000 */
.L_x_4954:
[----:B------:R-:W-:Y:S01]  /*5e90*/  LEA R3, R0, 0x3b800000, 0x17 ;  /* 0x3b80000000037811 */ /* 0x000fe200078eb8ff */
[----:B------:R-:W-:-:S05]  /*5ea0*/  IMAD.SHL.U32 R0, R2, 0x100000, RZ ;  /* 0x0010000002007824 */ /* 0x000fca00078e00ff */
[----:B------:R-:W-:Y:S02]  /*5eb0*/  LOP3.LUT R0, R3, R0, R4, 0xfe, !PT ;  /* 0x0000000003007212 */ /* 0x000fe400078efe04 */
.L_x_4953:
[----:B------:R-:W-:Y:S05]  /*5ec0*/  BSYNC B0 ;  /* 0x0000000000007941 */ /* 0x000fea0003800000 */
.L_x_4952:
[----:B------:R-:W-:-:S04]  /*5ed0*/  F2FP.PACK_AB R0, RZ, R0 ;  /* 0x00000000ff00723e */ /* 0x000fc800000000ff */
[----:B------:R-:W-:Y:S01]  /*5ee0*/  PRMT R2, R0, 0x7610, R2 ;  /* 0x0000761000027816 */ /* 0x000fe20000000002 */
[----:B------:R-:W-:Y:S05]  /*5ef0*/  BRA `(.L_x_4937) ;  /* 0x000004d000007947 */ /* 0x000fea0003800000 */
.L_x_4950:
        /* <DEDUP_REMOVED lines=21> */
.L_x_4959:
[----:B------:R-:W-:Y:S05]  /*6050*/  BSYNC B1 ;  /* 0x0000000000017941 */ /* 0x000fea0003800000 */
.L_x_4958:
[----:B------:R-:W-:Y:S01]  /*6060*/  LEA R3, R0, 0x37800000, 0x17 ;  /* 0x3780000000037811 */ /* 0x000fe200078eb8ff */
[----:B------:R-:W-:-:S05]  /*6070*/  IMAD.SHL.U32 R0, R2, 0x200000, RZ ;  /* 0x0020000002007824 */ /* 0x000fca00078e00ff */
[----:B------:R-:W-:Y:S02]  /*6080*/  LOP3.LUT R0, R3, R0, R4, 0xfe, !PT ;  /* 0x0000000003007212 */ /* 0x000fe400078efe04 */
.L_x_4957:
[----:B------:R-:W-:Y:S05]  /*6090*/  BSYNC B0 ;  /* 0x0000000000007941 */ /* 0x000fea0003800000 */
.L_x_4956:
[----:B------:R-:W-:-:S04]  /*60a0*/  F2FP.PACK_AB R0, RZ, R0 ;  /* 0x00000000ff00723e */ /* 0x000fc800000000ff */
[----:B------:R-:W-:Y:S01]  /*60b0*/  PRMT R2, R0, 0x7610, R2 ;  /* 0x0000761000027816 */ /* 0x000fe20000000002 */
[----:B------:R-:W-:Y:S05]  /*60c0*/  BRA `(.L_x_4937) ;  /* 0x0000030000007947 */ /* 0x000fea0003800000 */
.L_x_4949:
        /* <DEDUP_REMOVED lines=14> */
.L_x_4963:
[----:B------:R-:W-:Y:S05]  /*61b0*/  BSYNC B0 ;  /* 0x0000000000007941 */ /* 0x000fea0003800000 */
.L_x_4962:
[----:B------:R-:W-:-:S04]  /*61c0*/  F2FP.PACK_AB R0, RZ, R0 ;  /* 0x00000000ff00723e */ /* 0x000fc800000000ff */
[----:B------:R-:W-:Y:S01]  /*61d0*/  PRMT R2, R0, 0x7610, R2 ;  /* 0x0000761000027816 */ /* 0x000fe20000000002 */
[----:B------:R-:W-:Y:S05]  /*61e0*/  BRA `(.L_x_4937) ;  /* 0x000001e000007947 */ /* 0x000fea0003800000 */
.L_x_4936:
        /* <DEDUP_REMOVED lines=21> */
.L_x_4961:
[----:B------:R-:W2:Y:S02]  /*6340*/  LDG.E.64 R4, [R4.64] ;  /* 0x0000002404047981 */ /* 0x000ea4000c1e1b00 */
[----:B--2---:R-:W0:Y:S02]  /*6350*/  I2F.U64 R0, R4 ;  /* 0x0000000400007312 */ /* 0x004e240000301000 */
[----:B0-----:R-:W-:-:S04]  /*6360*/  F2FP.PACK_AB R0, RZ, R0 ;  /* 0x00000000ff00723e */ /* 0x001fc800000000ff */
[----:B------:R-:W-:Y:S01]  /*6370*/  PRMT R2, R0, 0x7610, R2 ;  /* 0x0000761000027816 */ /* 0x000fe20000000002 */
[----:B------:R-:W-:Y:S05]  /*6380*/  BRA `(.L_x_4937) ;  /* 0x0000004000007947 */ /* 0x000fea0003800000 */
.L_x_4960:
[----:B------:R-:W2:Y:S02]  /*6390*/  LDG.E R4, [R4.64] ;  /* 0x0000002404047981 */ /* 0x000ea4000c1e1900 */
[----:B--2---:R-:W0:Y:S02]  /*63a0*/  I2F.U32 R0, R4 ;  /* 0x0000000400007306 */ /* 0x004e240000201000 */
[----:B0-----:R-:W-:-:S04]  /*63b0*/  F2FP.PACK_AB R0, RZ, R0 ;  /* 0x00000000ff00723e */ /* 0x001fc800000000ff */
[----:B------:R-:W-:Y:S02]  /*63c0*/  PRMT R2, R0, 0x7610, R2 ;  /* 0x0000761000027816 */ /* 0x000fe40000000002 */
.L_x_4937:
[----:B------:R-:W-:-:S05]  /*63d0*/  IADD3 R17, R17, 0x80, RZ ;  /* 0x0000008011117810 */ /* 0x000fca0007ffe0ff */
.L_x_4899:
[----:B------:R-:W-:Y:S05]  /*63e0*/  BSYNC B6 ;  /* 0x0000000000067941 */ /* 0x000fea0003800000 */
.L_x_4898:
        /* <DEDUP_REMOVED lines=24> */
.L_x_4969:
[----:B------:R-:W2:Y:S02]  /*6570*/  LDG.E.U8 R4, [R4.64] ;  /* 0x0000002404047981 */ /* 0x000ea4000c1e1100 */
[----:B--2---:R-:W0:Y:S02]  /*6580*/  I2F.U16 R0, R4 ;  /* 0x0000000400007306 */ /* 0x004e240000101000 */
[----:B0-----:R-:W-:-:S04]  /*6590*/  F2FP.PACK_AB R0, RZ, R0 ;  /* 0x00000000ff00723e */ /* 0x001fc800000000ff */
[----:B------:R-:W-:Y:S01]  /*65a0*/  PRMT R27, R0, 0x7610, R27 ;  /* 0x00007610001b7816 */ /* 0x000fe2000000001b */
[----:B------:R-:W-:Y:S05]  /*65b0*/  BRA `(.L_x_4971) ;  /* 0x00000ed000007947 */ /* 0x000fea0003800000 */
.L_x_4968:
        /* <DEDUP_REMOVED lines=11> */
.L_x_4973:
[----:B------:R-:W2:Y:S02]  /*6670*/  LDG.E R4, [R4.64] ;  /* 0x0000002404047981 */ /* 0x000ea4000c1e1900 */
[----:B--2---:R-:W0:Y:S02]  /*6680*/  I2F R0, R4 ;  /* 0x0000000400007306 */ /* 0x004e240000201400 */
[----:B0-----:R-:W-:-:S04]  /*6690*/  F2FP.PACK_AB R0, RZ, R0 ;  /* 0x00000000ff00723e */ /* 0x001fc800000000ff */
[----:B------:R-:W-:Y:S01]  /*66a0*/  PRMT R27, R0, 0x7610, R27 ;  /* 0x00007610001b7816 */ /* 0x000fe2000000001b */
[----:B------:R-:W-:Y:S05]  /*66b0*/  BRA `(.L_x_4971) ;  /* 0x00000dd000007947 */ /* 0x000fea0003800000 */
.L_x_4972:
[----:B------:R-:W2:Y:S02]  /*66c0*/  LDG.E.U16 R4, [R4.64] ;  /* 0x0000002404047981 */ /* 0x000ea4000c1e1500 */
[----:B--2---:R-:W0:Y:S02]  /*66d0*/  I2F.S16 R0, R4 ;  /* 0x0000000400007306 */ /* 0x004e240000101400 */
[----:B0-----:R-:W-:-:S04]  /*66e0*/  F2FP.PACK_AB R0, RZ, R0 ;  /* 0x00000000ff00723e */ /* 0x001fc800000000ff */
[----:B------:R-:W-:Y:S01]  /*66f0*/  PRMT R27, R0, 0x7610, R27 ;  /* 0x00007610001b7816 */ /* 0x000fe2000000001b */
[----:B------:R-:W-:Y:S05]  /*6700*/  BRA `(.L_x_4971) ;  /* 0x00000d8000007947 */ /* 0x000fea0003800000 */
.L_x_4967:
        /* <DEDUP_REMOVED lines=9> */
.L_x_4975:
[----:B------:R0:W5:Y:S01]  /*67a0*/  LDG.E.U16 R27, [R4.64] ;  /* 0x00000024041b7981 */ /* 0x000162000c1e1500 */
[----:B------:R-:W-:Y:S05]  /*67b0*/  BRA `(.L_x_4971) ;  /* 0x00000cd000007947 */ /* 0x000fea0003800000 */
.L_x_4974:
        /* <DEDUP_REMOVED lines=9> */
.L_x_4977:
[----:B------:R0:W5:Y:S01]  /*6850*/  LDG.E.U16 R27, [R4.64] ;  /* 0x00000024041b7981 */ /* 0x000162000c1e1500 */
[----:B------:R-:W-:Y:S05]  /*6860*/  BRA `(.L_x_4971) ;  /* 0x00000c2000007947 */ /* 0x000fea0003800000 */
.L_x_4976:
[----:B------:R-:W2:Y:S02]  /*6870*/  LDG.E.64 R4, [R4.64] ;  /* 0x0000002404047981 */ /* 0x000ea4000c1e1b00 */
[----:B--2---:R-:W0:Y:S01]  /*6880*/  F2F.F32.F64 R0, R4 ;  /* 0x0000000400007310 */ /* 0x004e220000301000 */
[----:B------:R-:W0:-:S14]  /*6890*/  DSETP.GEU.AND P0, PT, |R4|, c[0x2][0x0], PT ;  /* 0x008000000400762a */ /* 0x000e1c0003f0e200 */
[----:B0-----:R-:W-:-:S05]  /*68a0*/  @!P0 FMUL R0, R0, 1.175494350822287508e-38 ;  /* 0x0080000000008820 */ /* 0x001fca0000400000 */
[----:B------:R-:W-:-:S04]  /*68b0*/  F2FP.PACK_AB R0, RZ, R0 ;  /* 0x00000000ff00723e */ /* 0x000fc800000000ff */
[----:B------:R-:W-:Y:S01]  /*68c0*/  PRMT R27, R0, 0x7610, R27 ;  /* 0x00007610001b7816 */ /* 0x000fe2000000001b */
[----:B------:R-:W-:Y:S05]  /*68d0*/  BRA `(.L_x_4971) ;  /* 0x00000bb000007947 */ /* 0x000fea0003800000 */
.L_x_4966:
        /* <DEDUP_REMOVED lines=14> */
.L_x_4980:
[----:B------:R-:W2:Y:S02]  /*69c0*/  LDG.E.64 R4, [R4.64] ;  /* 0x0000002404047981 */ /* 0x000ea4000c1e1b00 */
[----:B--2---:R-:W0:Y:S01]  /*69d0*/  F2F.F32.F64 R0, R4 ;  /* 0x0000000400007310 */ /* 0x004e220000301000 */
[----:B------:R-:W0:-:S14]  /*69e0*/  DSETP.GEU.AND P0, PT, |R4|, c[0x2][0x0], PT ;  /* 0x008000000400762a */ /* 0x000e1c0003f0e200 */
[----:B0-----:R-:W-:-:S05]  /*69f0*/  @!P0 FMUL R0, R0, 1.175494350822287508e-38 ;  /* 0x0080000000008820 */ /* 0x001fca0000400000 */
[----:B------:R-:W-:-:S04]  /*6a00*/  F2FP.PACK_AB R0, RZ, R0 ;  /* 0x00000000ff00723e */ /* 0x000fc800000000ff */
[----:B------:R-:W-:Y:S01]  /*6a10*/  PRMT R27, R0, 0x7610, R27 ;  /* 0x00007610001b7816 */ /* 0x000fe2000000001b */
[----:B------:R-:W-:Y:S05]  /*6a20*/  BRA `(.L_x_4971) ;  /* 0x00000a6000007947 */ /* 0x000fea0003800000 */
.L_x_4979:
        /* <DEDUP_REMOVED lines=28> */
.L_x_4982:
        /* <DEDUP_REMOVED lines=15> */
.L_x_4981:
[----:B------:R-:W2:Y:S02]  /*6ce0*/  LDG.E.U16 R0, [R4.64] ;  /* 0x0000002404007981 */ /* 0x000ea4000c1e1500 */
[----:B--2---:R-:W-:-:S04]  /*6cf0*/  PRMT R0, RZ, 0x5410, R0 ;  /* 0x00005410ff007816 */ /* 0x004fc80000000000 */
[----:B------:R-:W-:-:S04]  /*6d00*/  F2FP.PACK_AB R0, RZ, R0 ;  /* 0x00000000ff00723e */ /* 0x000fc800000000ff */
[----:B------:R-:W-:Y:S01]  /*6d10*/  PRMT R27, R0, 0x7610, R27 ;  /* 0x00007610001b7816 */ /* 0x000fe2000000001b */
[----:B------:R-:W-:Y:S05]  /*6d20*/  BRA `(.L_x_4971) ;  /* 0x0000076000007947 */ /* 0x000fea0003800000 */
.L_x_4978:
        /* <DEDUP_REMOVED lines=12> */
.L_x_4985:
        /* <DEDUP_REMOVED lines=21> */
.L_x_4989:
[----:B------:R-:W-:Y:S05]  /*6f40*/  BSYNC B1 ;  /* 0x0000000000017941 */ /* 0x000fea0003800000 */
.L_x_4988:
[----:B------:R-:W-:Y:S01]  /*6f50*/  LEA R5, R0, 0x3b800000, 0x17 ;  /* 0x3b80000000057811 */ /* 0x000fe200078eb8ff */
[----:B------:R-:W-:-:S05]  /*6f60*/  IMAD.SHL.U32 R0, R3, 0x100000, RZ ;  /* 0x0010000003007824 */ /* 0x000fca00078e00ff */
[----:B------:R-:W-:Y:S02]  /*6f70*/  LOP3.LUT R0, R5, R0, R6, 0xfe, !PT ;  /* 0x0000000005007212 */ /* 0x000fe400078efe06 */
.L_x_4987:
[----:B------:R-:W-:Y:S05]  /*6f80*/  BSYNC B0 ;  /* 0x0000000000007941 */ /* 0x000fea0003800000 */
.L_x_4986:
[----:B------:R-:W-:-:S04]  /*6f90*/  F2FP.PACK_AB R0, RZ, R0 ;  /* 0x00000000ff00723e */ /* 0x000fc800000000ff */
[----:B------:R-:W-:Y:S01]  /*6fa0*/  PRMT R27, R0, 0x7610, R27 ;  /* 0x00007610001b7816 */ /* 0x000fe2000000001b */
[----:B------:R-:W-:Y:S05]  /*6fb0*/  BRA `(.L_x_4971) ;  /* 0x000004d000007947 */ /* 0x000fea0003800000 */
.L_x_4984:
        /* <DEDUP_REMOVED lines=21> */
.L_x_4993:
[----:B------:R-:W-:Y:S05]  /*7110*/  BSYNC B1 ;  /* 0x0000000000017941 */ /* 0x000fea0003800000 */
.L_x_4992:
[----:B------:R-:W-:Y:S01]  /*7120*/  LEA R5, R0, 0x37800000, 0x17 ;  /* 0x3780000000057811 */ /* 0x000fe200078eb8ff */
[----:B------:R-:W-:-:S05]  /*7130*/  IMAD.SHL.U32 R0, R3, 0x200000, RZ ;  /* 0x0020000003007824 */ /* 0x000fca00078e00ff */
[----:B------:R-:W-:Y:S02]  /*7140*/  LOP3.LUT R0, R5, R0, R6, 0xfe, !PT ;  /* 0x0000000005007212 */ /* 0x000fe400078efe06 */
.L_x_4991:
[----:B------:R-:W-:Y:S05]  /*7150*/  BSYNC B0 ;  /* 0x0000000000007941 */ /* 0x000fea0003800000 */
.L_x_4990:
[----:B------:R-:W-:-:S04]  /*7160*/  F2FP.PACK_AB R0, RZ, R0 ;  /* 0x00000000ff00723e */ /* 0x000fc800000000ff */
[----:B------:R-:W-:Y:S01]  /*7170*/  PRMT R27, R0, 0x7610, R27 ;  /* 0x00007610001b7816 */ /* 0x000fe2000000001b */
[----:B------:R-:W-:Y:S05]  /*7180*/  BRA `(.L_x_4971) ;  /* 0x0000030000007947 */ /* 0x000fea0003800000 */
.L_x_4983:
        /* <DEDUP_REMOVED lines=14> */
.L_x_4997:
[----:B------:R-:W-:Y:S05]  /*7270*/  BSYNC B0 ;  /* 0x0000000000007941 */ /* 0x000fea0003800000 */
.L_x_4996:
[----:B------:R-:W-:-:S04]  /*7280*/  F2FP.PACK_AB R0, RZ, R0 ;  /* 0x00000000ff00723e */ /* 0x000fc800000000ff */
[----:B------:R-:W-:Y:S01]  /*7290*/  PRMT R27, R0, 0x7610, R27 ;  /* 0x00007610001b7816 */ /* 0x000fe2000000001b */
[----:B------:R-:W-:Y:S05]  /*72a0*/  BRA `(.L_x_4971) ;  /* 0x000001e000007947 */ /* 0x000fea0003800000 */
.L_x_4970:
        /* <DEDUP_REMOVED lines=21> */
.L_x_4995:
[----:B------:R-:W2:Y:S02]  /*7400*/  LDG.E.64 R4, [R4.64] ;  /* 0x0000002404047981 */ /* 0x000ea4000c1e1b00 */
[----:B--2---:R-:W0:Y:S02]  /*7410*/  I2F.U64 R0, R4 ;  /* 0x0000000400007312 */ /* 0x004e240000301000 */
[----:B0-----:R-:W-:-:S04]  /*7420*/  F2FP.PACK_AB R0, RZ, R0 ;  /* 0x00000000ff00723e */ /* 0x001fc800000000ff */
[----:B------:R-:W-:Y:S01]  /*7430*/  PRMT R27, R0, 0x7610, R27 ;  /* 0x00007610001b7816 */ /* 0x000fe2000000001b */
[----:B------:R-:W-:Y:S05]  /*7440*/  BRA `(.L_x_4971) ;  /* 0x0000004000007947 */ /* 0x000fea0003800000 */
.L_x_4994:
[----:B------:R-:W2:Y:S02]  /*7450*/  LDG.E R4, [R4.64] ;  /* 0x0000002404047981 */ /* 0x000ea4000c1e1900 */
[----:B--2---:R-:W0:Y:S02]  /*7460*/  I2F.U32 R0, R4 ;  /* 0x0000000400007306 */ /* 0x004e240000201000 */
[----:B0-----:R-:W-:-:S04]  /*7470*/  F2FP.PACK_AB R0, RZ, R0 ;  /* 0x00000000ff00723e */ /* 0x001fc800000000ff */
[----:B------:R-:W-:Y:S02]  /*7480*/  PRMT R27, R0, 0x7610, R27 ;  /* 0x00007610001b7816 */ /* 0x000fe4000000001b */
.L_x_4971:
        /* <DEDUP_REMOVED lines=18> */
.L_x_5001:
[----:B------:R-:W2:Y:S02]  /*75b0*/  LDG.E.U8 R4, [R4.64] ;  /* 0x0000002404047981 */ /* 0x000ea4000c1e1100 */
[----:B--2---:R-:W0:Y:S02]  /*75c0*/  I2F.U16 R0, R4 ;  /* 0x0000000400007306 */ /* 0x004e240000101000 */
[----:B0-----:R-:W-:Y:S01]  /*75d0*/  F2FP.PACK_AB R0, RZ, R0 ;  /* 0x00000000ff00723e */ /* 0x001fe200000000ff */
[----:B------:R-:W-:Y:S05]  /*75e0*/  BRA `(.L_x_4965) ;  /* 0x00000e0000007947 */ /* 0x000fea0003800000 */
.L_x_5000:
        /* <DEDUP_REMOVED lines=10> */
.L_x_5004:
[----:B------:R-:W2:Y:S02]  /*7690*/  LDG.E R4, [R4.64] ;  /* 0x0000002404047981 */ /* 0x000ea4000c1e1900 */
[----:B--2---:R-:W0:Y:S02]  /*76a0*/  I2F R0, R4 ;  /* 0x0000000400007306 */ /* 0x004e240000201400 */
[----:B0-----:R-:W-:Y:S01]  /*76b0*/  F2FP.PACK_AB R0, RZ, R0 ;  /* 0x00000000ff00723e */ /* 0x001fe200000000ff */
[----:B------:R-:W-:Y:S05]  /*76c0*/  BRA `(.L_x_4965) ;  /* 0x00000d2000007947 */ /* 0x000fea0003800000 */
.L_x_5003:
[----:B------:R-:W2:Y:S02]  /*76d0*/  LDG.E.U16 R4, [R4.64] ;  /* 0x0000002404047981 */ /* 0x000ea4000c1e1500 */
[----:B--2---:R-:W0:Y:S02]  /*76e0*/  I2F.S16 R0, R4 ;  /* 0x0000000400007306 */ /* 0x004e240000101400 */
[----:B0-----:R-:W-:Y:S01]  /*76f0*/  F2FP.PACK_AB R0, RZ, R0 ;  /* 0x00000000ff00723e */ /* 0x001fe200000000ff */
[----:B------:R-:W-:Y:S05]  /*7700*/  BRA `(.L_x_4965) ;  /* 0x00000ce000007947 */ /* 0x000fea0003800000 */
.L_x_4999:
        /* <DEDUP_REMOVED lines=9> */
.L_x_5006:
[----:B------:R0:W5:Y:S01]  /*77a0*/  LDG.E.U16 R0, [R4.64] ;  /* 0x0000002404007981 */ /* 0x000162000c1e1500 */
[----:B------:R-:W-:Y:S05]  /*77b0*/  BRA `(.L_x_4965) ;  /* 0x00000c3000007947 */ /* 0x000fea0003800000 */
.L_x_5005:
        /* <DEDUP_REMOVED lines=9> */
.L_x_5008:
[----:B------:R0:W5:Y:S01]  /*7850*/  LDG.E.U16 R0, [R4.64] ;  /* 0x0000002404007981 */ /* 0x000162000c1e1500 */
[----:B------:R-:W-:Y:S05]  /*7860*/  BRA `(.L_x_4965) ;  /* 0x00000b8000007947 */ /* 0x000fea0003800000 */
.L_x_5007:
[----:B------:R-:W2:Y:S02]  /*7870*/  LDG.E.64 R4, [R4.64] ;  /* 0x0000002404047981 */ /* 0x000ea4000c1e1b00 */
[----:B--2---:R-:W0:Y:S01]  /*7880*/  F2F.F32.F64 R0, R4 ;  /* 0x0000000400007310 */ /* 0x004e220000301000 */
[----:B------:R-:W0:-:S14]  /*7890*/  DSETP.GEU.AND P0, PT, |R4|, c[0x2][0x0], PT ;  /* 0x008000000400762a */ /* 0x000e1c0003f0e200 */
[----:B0-----:R-:W-:-:S05]  /*78a0*/  @!P0 FMUL R0, R0, 1.175494350822287508e-38 ;  /* 0x0080000000008820 */ /* 0x001fca0000400000 */
[----:B------:R-:W-:Y:S01]  /*78b0*/  F2FP.PACK_AB R0, RZ, R0 ;  /* 0x00000000ff00723e */ /* 0x000fe200000000ff */
[----:B------:R-:W-:Y:S05]  /*78c0*/  BRA `(.L_x_4965) ;  /* 0x00000b2000007947 */ /* 0x000fea0003800000 */
.L_x_4998:
        /* <DEDUP_REMOVED lines=13> */
.L_x_5011:
[----:B------:R-:W2:Y:S02]  /*79a0*/  LDG.E.64 R4, [R4.64] ;  /* 0x0000002404047981 */ /* 0x000ea4000c1e1b00 */
[----:B--2---:R-:W0:Y:S01]  /*79b0*/  F2F.F32.F64 R0, R4 ;  /* 0x0000000400007310 */ /* 0x004e220000301000 */
[----:B------:R-:W0:-:S14]  /*79c0*/  DSETP.GEU.AND P0, PT, |R4|, c[0x2][0x0], PT ;  /* 0x008000000400762a */ /* 0x000e1c0003f0e200 */
[----:B0-----:R-:W-:-:S05]  /*79d0*/  @!P0 FMUL R0, R0, 1.175494350822287508e-38 ;  /* 0x0080000000008820 */ /* 0x001fca0000400000 */
[----:B------:R-:W-:Y:S01]  /*79e0*/  F2FP.PACK_AB R0, RZ, R0 ;  /* 0x00000000ff00723e */ /* 0x000fe200000000ff */
[----:B------:R-:W-:Y:S05]  /*79f0*/  BRA `(.L_x_4965) ;  /* 0x000009f000007947 */ /* 0x000fea0003800000 */
.L_x_5010:
        /* <DEDUP_REMOVED lines=28> */
.L_x_5013:
        /* <DEDUP_REMOVED lines=14> */
.L_x_5012:
[----:B------:R-:W2:Y:S02]  /*7ca0*/  LDG.E.U16 R0, [R4.64] ;  /* 0x0000002404007981 */ /* 0x000ea4000c1e1500 */
[----:B--2---:R-:W-:-:S04]  /*7cb0*/  PRMT R0, RZ, 0x5410, R0 ;  /* 0x00005410ff007816 */ /* 0x004fc80000000000 */
[----:B------:R-:W-:Y:S01]  /*7cc0*/  F2FP.PACK_AB R0, RZ, R0 ;  /* 0x00000000ff00723e */ /* 0x000fe200000000ff */
[----:B------:R-:W-:Y:S05]  /*7cd0*/  BRA `(.L_x_4965) ;  /* 0x0000071000007947 */ /* 0x000fea0003800000 */
.L_x_5009:
        /* <DEDUP_REMOVED lines=12> */
.L_x_5016:
        /* <DEDUP_REMOVED lines=21> */
.L_x_5020:
[----:B------:R-:W-:Y:S05]  /*7ef0*/  BSYNC B1 ;  /* 0x0000000000017941 */ /* 0x000fea0003800000 */
.L_x_5019:
[----:B------:R-:W-:Y:S01]  /*7f00*/  LEA R5, R0, 0x3b800000, 0x17 ;  /* 0x3b80000000057811 */ /* 0x000fe200078eb8ff */
[----:B------:R-:W-:-:S05]  /*7f10*/  IMAD.SHL.U32 R0, R3, 0x100000, RZ ;  /* 0x0010000003007824 */ /* 0x000fca00078e00ff */
[----:B------:R-:W-:Y:S02]  /*7f20*/  LOP3.LUT R0, R5, R0, R6, 0xfe, !PT ;  /* 0x0000000005007212 */ /* 0x000fe400078efe06 */
.L_x_5018:
[----:B------:R-:W-:Y:S05]  /*7f30*/  BSYNC B0 ;  /* 0x0000000000007941 */ /* 0x000fea0003800000 */
.L_x_5017:
[----:B------:R-:W-:Y:S01]  /*7f40*/  F2FP.PACK_AB R0, RZ, R0 ;  /* 0x00000000ff00723e */ /* 0x000fe200000000ff */
[----:B------:R-:W-:Y:S05]  /*7f50*/  BRA `(.L_x_4965) ;  /* 0x0000049000007947 */ /* 0x000fea0003800000 */
.L_x_5015:
        /* <DEDUP_REMOVED lines=21> */
.L_x_5024:
[----:B------:R-:W-:Y:S05]  /*80b0*/  BSYNC B1 ;  /* 0x0000000000017941 */ /* 0x000fea0003800000 */
.L_x_5023:
[----:B------:R-:W-:Y:S01]  /*80c0*/  LEA R5, R0, 0x37800000, 0x17 ;  /* 0x3780000000057811 */ /* 0x000fe200078eb8ff */
[----:B------:R-:W-:-:S05]  /*80d0*/  IMAD.SHL.U32 R0, R3, 0x200000, RZ ;  /* 0x0020000003007824 */ /* 0x000fca00078e00ff */
[----:B------:R-:W-:Y:S02]  /*80e0*/  LOP3.LUT R0, R5, R0, R6, 0xfe, !PT ;  /* 0x0000000005007212 */ /* 0x000fe400078efe06 */
.L_x_5022:
[----:B------:R-:W-:Y:S05]  /*80f0*/  BSYNC B0 ;  /* 0x0000000000007941 */ /* 0x000fea0003800000 */
.L_x_5021:
[----:B------:R-:W-:Y:S01]  /*8100*/  F2FP.PACK_AB R0, RZ, R0 ;  /* 0x00000000ff00723e */ /* 0x000fe200000000ff */
[----:B------:R-:W-:Y:S05]  /*8110*/  BRA `(.L_x_4965) ;  /* 0x000002d000007947 */ /* 0x000fea0003800000 */
.L_x_5014:
        /* <DEDUP_REMOVED lines=14> */
.L_x_5028:
[----:B------:R-:W-:Y:S05]  /*8200*/  BSYNC B0 ;  /* 0x0000000000007941 */ /* 0x000fea0003800000 */
.L_x_5027:
[----:B------:R-:W-:Y:S01]  /*8210*/  F2FP.PACK_AB R0, RZ, R0 ;  /* 0x00000000ff00723e */ /* 0x000fe200000000ff */
[----:B------:R-:W-:Y:S05]  /*8220*/  BRA `(.L_x_4965) ;  /* 0x000001c000007947 */ /* 0x000fea0003800000 */
.L_x_5002:
        /* <DEDUP_REMOVED lines=21> */
.L_x_5026:
[----:B------:R-:W2:Y:S02]  /*8380*/  LDG.E.64 R4, [R4.64] ;  /* 0x0000002404047981 */ /* 0x000ea4000c1e1b00 */
[----:B--2---:R-:W0:Y:S02]  /*8390*/  I2F.U64 R0, R4 ;  /* 0x0000000400007312 */ /* 0x004e240000301000 */
[----:B0-----:R-:W-:Y:S01]  /*83a0*/  F2FP.PACK_AB R0, RZ, R0 ;  /* 0x00000000ff00723e */ /* 0x001fe200000000ff */
[----:B------:R-:W-:Y:S05]  /*83b0*/  BRA `(.L_x_4965) ;  /* 0x0000003000007947 */ /* 0x000fea0003800000 */
.L_x_5025:
[----:B------:R-:W2:Y:S02]  /*83c0*/  LDG.E R4, [R4.64] ;  /* 0x0000002404047981 */ /* 0x000ea4000c1e1900 */
[----:B--2---:R-:W0:Y:S02]  /*83d0*/  I2F.U32 R0, R4 ;  /* 0x0000000400007306 */ /* 0x004e240000201000 */
[----:B0-----:R-:W-:-:S06]  /*83e0*/  F2FP.PACK_AB R0, RZ, R0 ;  /* 0x00000000ff00723e */ /* 0x001fcc00000000ff */
.L_x_4965:
[----:B------:R-:W-:Y:S05]  /*83f0*/  BSYNC B6 ;  /* 0x0000000000067941 */ /* 0x000fea0003800000 */
.L_x_4964:
        /* <DEDUP_REMOVED lines=13> */
[----:B------:R-:W-:-:S03]  /*84d0*/  HADD2.F32 R24, -RZ, R24.H0_H0 ;  /* 0x20000018ff187230 */ /* 0x000fc60000004100 */
        /* <DEDUP_REMOVED lines=14> */
[----:B------:R-:W-:Y:S02]  /*85c0*/  F2FP.PACK_AB R4, RZ, R4 ;  /* 0x00000004ff04723e */ /* 0x000fe400000000ff */
.L_x_5030:
[----:B--2---:R-:W-:Y:S05]  /*85d0*/  BSYNC B0 ;  /* 0x0000000000007941 */ /* 0x004fea0003800000 */
.L_x_5029:
[----:B------:R-:W-:Y:S01]  /*85e0*/  BSSY B0, `(.L_x_5031) ;  /* 0x0000014000007945 */ /* 0x000fe20003800000 */
[----:B------:R-:W-:Y:S05]  /*85f0*/  @P0 BRA `(.L_x_5032) ;  /* 0x0000012000000947 */ /* 0x000fea0003800000 */
[----:B-----5:R-:W-:Y:S01]  /*8600*/  HADD2.F32 R26, -RZ, R26.H0_H0 ;  /* 0x2000001aff1a7230 */ /* 0x020fe20000004100 */
        /* <DEDUP_REMOVED lines=16> */
[----:B------:R-:W-:Y:S02]  /*8710*/  F2FP.PACK_AB R24, RZ, R24 ;  /* 0x00000018ff18723e */ /* 0x000fe400000000ff */
.L_x_5032:
[----:B------:R-:W-:Y:S05]  /*8720*/  BSYNC B0 ;  /* 0x0000000000007941 */ /* 0x000fea0003800000 */
.L_x_5031:
        /* <DEDUP_REMOVED lines=20> */
.L_x_5034:
[----:B------:R-:W-:Y:S05]  /*8870*/  BSYNC B0 ;  /* 0x0000000000007941 */ /* 0x000fea0003800000 */
.L_x_5033:
        /* <DEDUP_REMOVED lines=20> */
.L_x_5036:
[----:B------:R-:W-:Y:S05]  /*89c0*/  BSYNC B0 ;  /* 0x0000000000007941 */ /* 0x000fea0003800000 */
.L_x_5035:
        /* <DEDUP_REMOVED lines=18> */
[----:B------:R-:W-:-:S03]  /*8af0*/  IMAD.MOV.U32 R29, RZ, RZ, R19 ;  /* 0x000000ffff1d7224 */ /* 0x000fc600078e0013 */
[----:B------:R-:W0:Y:S02]  /*8b00*/  F2I.FTZ.TRUNC.NTZ R5, R4 ;  /* 0x0000000400057305 */ /* 0x000e24000021f100 */
[----:B0-----:R0:W-:Y:S01]  /*8b10*/  STG.E.U8 [R2.64], R5 ;  /* 0x0000000502007986 */ /* 0x0011e2000c101124 */
[----:B------:R-:W-:Y:S05]  /*8b20*/  BRA `(.L_x_5038) ;  /* 0x00000fd000007947 */ /* 0x000fea0003800000 */
.L_x_5042:
[----:B------:R-:W-:Y:S01]  /*8b30*/  HADD2.F32 R5, -RZ, R4.H0_H0 ;  /* 0x20000004ff057230 */ /* 0x000fe20000004100 */
[----:B------:R-:W-:-:S05]  /*8b40*/  IMAD.MOV.U32 R29, RZ, RZ, R19 ;  /* 0x000000ffff1d7224 */ /* 0x000fca00078e0013 */
[----:B------:R-:W0:Y:S02]  /*8b50*/  F2I.S64.TRUNC R4, R5 ;  /* 0x0000000500047311 */ /* 0x000e24000020d900 */
[----:B0-----:R0:W-:Y:S01]  /*8b60*/  STG.E.U8 [R2.64], R4 ;  /* 0x0000000402007986 */ /* 0x0011e2000c101124 */
[----:B------:R-:W-:Y:S05]  /*8b70*/  BRA `(.L_x_5038) ;  /* 0x00000f8000007947 */ /* 0x000fea0003800000 */
.L_x_5041:
        /* <DEDUP_REMOVED lines=11> */
.L_x_5045:
[----:B------:R-:W-:Y:S01]  /*8c30*/  HADD2.F32 R4, -RZ, R4.H0_H0 ;  /* 0x20000004ff047230 */ /* 0x000fe20000004100 */
[----:B------:R-:W-:-:S03]  /*8c40*/  IMAD.MOV.U32 R29, RZ, RZ, R19 ;  /* 0x000000ffff1d7224 */ /* 0x000fc600078e0013 */
[----:B------:R-:W0:Y:S02]  /*8c50*/  F2I.FTZ.TRUNC.NTZ R5, R4 ;  /* 0x0000000400057305 */ /* 0x000e24000021f100 */
[----:B0-----:R0:W-:Y:S01]  /*8c60*/  STG.E [R2.64], R5 ;  /* 0x0000000502007986 */ /* 0x0011e2000c101924 */
[----:B------:R-:W-:Y:S05]  /*8c70*/  BRA `(.L_x_5038) ;  /* 0x00000e8000007947 */ /* 0x000fea0003800000 */
.L_x_5044:
[----:B------:R-:W-:Y:S01]  /*8c80*/  HADD2.F32 R4, -RZ, R4.H0_H0 ;  /* 0x20000004ff047230 */ /* 0x000fe20000004100 */
[----:B------:R-:W-:-:S03]  /*8c90*/  IMAD.MOV.U32 R29, RZ, RZ, R19 ;  /* 0x000000ffff1d7224 */ /* 0x000fc600078e0013 */
[----:B------:R-:W0:Y:S02]  /*8ca0*/  F2I.FTZ.TRUNC.NTZ R5, R4 ;  /* 0x0000000400057305 */ /* 0x000e24000021f100 */
[----:B0-----:R0:W-:Y:S01]  /*8cb0*/  STG.E.U16 [R2.64], R5 ;  /* 0x0000000502007986 */ /* 0x0011e2000c101524 */
[----:B------:R-:W-:Y:S05]  /*8cc0*/  BRA `(.L_x_5038) ;  /* 0x00000e3000007947 */ /* 0x000fea0003800000 */
.L_x_5040:
        /* <DEDUP_REMOVED lines=10> */
.L_x_5047:
[----:B------:R0:W-:Y:S01]  /*8d70*/  STG.E.U16 [R2.64], R4 ;  /* 0x0000000402007986 */ /* 0x0001e2000c101524 */
[----:B------:R-:W-:Y:S01]  /*8d80*/  IMAD.MOV.U32 R29, RZ, RZ, R19 ;  /* 0x000000ffff1d7224 */ /* 0x000fe200078e0013 */
[----:B------:R-:W-:Y:S05]  /*8d90*/  BRA `(.L_x_5038) ;  /* 0x00000d6000007947 */ /* 0x000fea0003800000 */
.L_x_5046:
        /* <DEDUP_REMOVED lines=11> */
.L_x_5049:
[----:B------:R-:W-:Y:S01]  /*8e50*/  HADD2.F32 R0, -RZ, R4.H0_H0 ;  /* 0x20000004ff007230 */ /* 0x000fe20000004100 */
[----:B------:R-:W-:-:S04]  /*8e60*/  IMAD.MOV.U32 R29, RZ, RZ, R19 ;  /* 0x000000ffff1d7224 */ /* 0x000fc800078e0013 */
[----:B------:R-:W-:-:S04]  /*8e70*/  F2FP.PACK_AB R0, RZ, R0 ;  /* 0x00000000ff00723e */ /* 0x000fc800000000ff */
[----:B------:R-:W-:-:S05]  /*8e80*/  PRMT R0, R0, 0x5410, RZ ;  /* 0x0000541000007816 */ /* 0x000fca00000000ff */
[----:B------:R0:W-:Y:S01]  /*8e90*/  STG.E [R2.64], R0 ;  /* 0x0000000002007986 */ /* 0x0001e2000c101924 */
[----:B------:R-:W-:Y:S05]  /*8ea0*/  BRA `(.L_x_5038) ;  /* 0x00000c5000007947 */ /* 0x000fea0003800000 */
.L_x_5048:
[----:B------:R-:W-:Y:S01]  /*8eb0*/  HADD2.F32 R4, -RZ, R4.H0_H0 ;  /* 0x20000004ff047230 */ /* 0x000fe20000004100 */
[----:B------:R-:W-:-:S04]  /*8ec0*/  IMAD.MOV.U32 R29, RZ, RZ, R19 ;  /* 0x000000ffff1d7224 */ /* 0x000fc800078e0013 */
[----:B------:R-:W-:-:S06]  /*8ed0*/  FMUL.FTZ R4, R4, 1 ;  /* 0x3f80000004047820 */ /* 0x000fcc0000410000 */
[----:B------:R-:W0:Y:S02]  /*8ee0*/  F2F.F64.F32 R4, R4 ;  /* 0x0000000400047310 */ /* 0x000e240000201800 */
[----:B0-----:R0:W-:Y:S01]  /*8ef0*/  STG.E.64 [R2.64], R4 ;  /* 0x0000000402007986 */ /* 0x0011e2000c101b24 */
[----:B------:R-:W-:Y:S05]  /*8f00*/  BRA `(.L_x_5038) ;  /* 0x00000bf000007947 */ /* 0x000fea0003800000 */
.L_x_5039:
        /* <DEDUP_REMOVED lines=14> */
.L_x_5052:
[----:B------:R-:W-:Y:S01]  /*8ff0*/  HADD2.F32 R4, -RZ, R4.H0_H0 ;  /* 0x20000004ff047230 */ /* 0x000fe20000004100 */
[----:B------:R-:W-:Y:S01]  /*9000*/  CS2R R6, SRZ ;  /* 0x0000000000067805 */ /* 0x000fe2000001ff00 */
[----:B------:R-:W-:-:S03]  /*9010*/  IMAD.MOV.U32 R29, RZ, RZ, R19 ;  /* 0x000000ffff1d7224 */ /* 0x000fc600078e0013 */
[----:B------:R-:W-:-:S06]  /*9020*/  FMUL.FTZ R4, R4, 1 ;  /* 0x3f80000004047820 */ /* 0x000fcc0000410000 */
[----:B------:R-:W0:Y:S02]  /*9030*/  F2F.F64.F32 R4, R4 ;  /* 0x0000000400047310 */ /* 0x000e240000201800 */
[----:B0-----:R0:W-:Y:S01]  /*9040*/  STG.E.128 [R2.64], R4 ;  /* 0x0000000402007986 */ /* 0x0011e2000c101d24 */
[----:B------:R-:W-:Y:S05]  /*9050*/  BRA `(.L_x_5038) ;  /* 0x00000aa000007947 */ /* 0x000fea0003800000 */
.L_x_5051:
        /* <DEDUP_REMOVED lines=21> */
.L_x_5056:
[----:B------:R-:W-:Y:S05]  /*91b0*/  BSYNC B0 ;  /* 0x0000000000007941 */ /* 0x000fea0003800000 */
.L_x_5055:
[----:B------:R-:W-:Y:S01]  /*91c0*/  LOP3.LUT R5, R0, R5, RZ, 0xfc, !PT ;  /* 0x0000000500057212 */ /* 0x000fe200078efcff */
[----:B------:R-:W-:-:S04]  /*91d0*/  IMAD.MOV.U32 R29, RZ, RZ, R19 ;  /* 0x000000ffff1d7224 */ /* 0x000fc800078e0013 */
[----:B------:R0:W-:Y:S01]  /*91e0*/  STG.E.U8 [R2.64], R5 ;  /* 0x0000000502007986 */ /* 0x0001e2000c101124 */
[----:B------:R-:W-:Y:S05]  /*91f0*/  BRA `(.L_x_5038) ;  /* 0x0000090000007947 */ /* 0x000fea0003800000 */
.L_x_5054:
        /* <DEDUP_REMOVED lines=13> */
.L_x_5058:
[----:B------:R-:W-:Y:S01]  /*92d0*/  IMAD.MOV.U32 R0, RZ, RZ, 0x7f ;  /* 0x0000007fff007424 */ /* 0x000fe200078e00ff */
[----:B------:R-:W-:-:S04]  /*92e0*/  ISETP.GT.U32.AND P0, PT, R4, 0x7f800000, PT ;  /* 0x7f8000000400780c */ /* 0x000fc80003f04070 */
[----:B------:R-:W-:-:S04]  /*92f0*/  SEL R0, R0, 0x7c, P0 ;  /* 0x0000007c00007807 */ /* 0x000fc80000000000 */
.L_x_5059:
[----:B------:R-:W-:Y:S05]  /*9300*/  BSYNC B0 ;  /* 0x0000000000007941 */ /* 0x000fea0003800000 */
.L_x_5057:
[----:B------:R-:W-:Y:S01]  /*9310*/  LOP3.LUT R4, R5, 0x80000000, RZ, 0xc0, !PT ;  /* 0x8000000005047812 */ /* 0x000fe200078ec0ff */
[----:B------:R-:W-:-:S03]  /*9320*/  IMAD.MOV.U32 R29, RZ, RZ, R19 ;  /* 0x000000ffff1d7224 */ /* 0x000fc600078e0013 */
[----:B------:R-:W-:-:S04]  /*9330*/  SHF.R.U32.HI R5, RZ, 0x18, R4 ;  /* 0x00000018ff057819 */ /* 0x000fc80000011604 */
[----:B------:R-:W-:-:S05]  /*9340*/  LOP3.LUT R5, R0, R5, RZ, 0xfc, !PT ;  /* 0x0000000500057212 */ /* 0x000fca00078efcff */
[----:B------:R0:W-:Y:S01]  /*9350*/  STG.E.U8 [R2.64], R5 ;  /* 0x0000000502007986 */ /* 0x0001e2000c101124 */
[----:B------:R-:W-:Y:S05]  /*9360*/  BRA `(.L_x_5038) ;  /* 0x0000079000007947 */ /* 0x000fea0003800000 */
.L_x_5053:
[----:B------:R-:W-:Y:S01]  /*9370*/  HADD2.F32 R0, -RZ, R4.H0_H0 ;  /* 0x20000004ff007230 */ /* 0x000fe20000004100 */
[----:B------:R-:W-:-:S04]  /*9380*/  IMAD.MOV.U32 R29, RZ, RZ, R19 ;  /* 0x000000ffff1d7224 */ /* 0x000fc800078e0013 */
[----:B------:R-:W-:-:S05]  /*9390*/  F2FP.BF16.PACK_AB R0, RZ, R0 ;  /* 0x00000000ff00723e */ /* 0x000fca00000010ff */
[----:B------:R0:W-:Y:S01]  /*93a0*/  STG.E.U16 [R2.64], R0 ;  /* 0x0000000002007986 */ /* 0x0001e2000c101524 */
[----:B------:R-:W-:Y:S05]  /*93b0*/  BRA `(.L_x_5038) ;  /* 0x0000074000007947 */ /* 0x000fea0003800000 */
.L_x_5050:
        /* <DEDUP_REMOVED lines=13> */
.L_x_5062:
        /* <DEDUP_REMOVED lines=17> */
.L_x_5065:
[----:B------:R-:W-:-:S04]  /*95a0*/  LOP3.LUT R0, R7, 0x80000000, RZ, 0xc0, !PT ;  /* 0x8000000007007812 */ /* 0x000fc800078ec0ff */
[----:B------:R-:W-:-:S04]  /*95b0*/  SHF.R.U32.HI R5, RZ, 0x18, R0 ;  /* 0x00000018ff057819 */ /* 0x000fc80000011600 */
[----:B------:R-:W-:-:S04]  /*95c0*/  LOP3.LUT R4, R4, R5, RZ, 0xfc, !PT ;  /* 0x0000000504047212 */ /* 0x000fc800078efcff */
[----:B------:R-:W-:Y:S02]  /*95d0*/  PRMT R0, R4, 0x7610, R0 ;  /* 0x0000761004007816 */ /* 0x000fe40000000000 */
.L_x_5064:
[----:B------:R-:W-:Y:S05]  /*95e0*/  BSYNC B0 ;  /* 0x0000000000007941 */ /* 0x000fea0003800000 */
.L_x_5063:
[----:B------:R0:W-:Y:S01]  /*95f0*/  STG.E.U8 [R2.64], R0 ;  /* 0x0000000002007986 */ /* 0x0001e2000c101124 */
[----:B------:R-:W-:Y:S01]  /*9600*/  IMAD.MOV.U32 R29, RZ, RZ, R19 ;  /* 0x000000ffff1d7224 */ /* 0x000fe200078e0013 */
[----:B------:R-:W-:Y:S05]  /*9610*/  BRA `(.L_x_5038) ;  /* 0x000004e000007947 */ /* 0x000fea0003800000 */
.L_x_5061:
        /* <DEDUP_REMOVED lines=17> */
.L_x_5068:
[----:B------:R-:W-:-:S04]  /*9730*/  LOP3.LUT R0, R7, 0x80000000, RZ, 0xc0, !PT ;  /* 0x8000000007007812 */ /* 0x000fc800078ec0ff */
[----:B------:R-:W-:-:S04]  /*9740*/  SHF.R.U32.HI R5, RZ, 0x18, R0 ;  /* 0x00000018ff057819 */ /* 0x000fc80000011600 */
[----:B------:R-:W-:-:S04]  /*9750*/  LOP3.LUT R4, R4, R5, RZ, 0xfc, !PT ;  /* 0x0000000504047212 */ /* 0x000fc800078efcff */
[----:B------:R-:W-:Y:S02]  /*9760*/  PRMT R0, R4, 0x7610, R0 ;  /* 0x0000761004007816 */ /* 0x000fe40000000000 */
.L_x_5067:
[----:B------:R-:W-:Y:S05]  /*9770*/  BSYNC B0 ;  /* 0x0000000000007941 */ /* 0x000fea0003800000 */
.L_x_5066:
[----:B------:R0:W-:Y:S01]  /*9780*/  STG.E.U8 [R2.64], R0 ;  /* 0x0000000002007986 */ /* 0x0001e2000c101124 */
[----:B------:R-:W-:Y:S01]  /*9790*/  IMAD.MOV.U32 R29, RZ, RZ, R19 ;  /* 0x000000ffff1d7224 */ /* 0x000fe200078e0013 */
[----:B------:R-:W-:Y:S05]  /*97a0*/  BRA `(.L_x_5038) ;  /* 0x0000035000007947 */ /* 0x000fea0003800000 */
.L_x_5060:
        /* <DEDUP_REMOVED lines=23> */
.L_x_5043:
        /* <DEDUP_REMOVED lines=21> */
.L_x_5070:
[----:B------:R-:W-:Y:S01]  /*9a70*/  HADD2.F32 R4, -RZ, R4.H0_H0 ;  /* 0x20000004ff047230 */ /* 0x000fe20000004100 */
[----:B------:R-:W-:-:S05]  /*9a80*/  IMAD.MOV.U32 R29, RZ, RZ, R19 ;  /* 0x000000ffff1d7224 */ /* 0x000fca00078e0013 */
[----:B------:R-:W0:Y:S02]  /*9a90*/  F2I.U64.TRUNC R4, R4 ;  /* 0x0000000400047311 */ /* 0x000e24000020d800 */
[----:B0-----:R0:W-:Y:S01]  /*9aa0*/  STG.E.64 [R2.64], R4 ;  /* 0x0000000402007986 */ /* 0x0011e2000c101b24 */
[----:B------:R-:W-:Y:S05]  /*9ab0*/  BRA `(.L_x_5038) ;  /* 0x0000004000007947 */ /* 0x000fea0003800000 */
.L_x_5069:
[----:B------:R-:W-:Y:S01]  /*9ac0*/  HADD2.F32 R4, -RZ, R4.H0_H0 ;  /* 0x20000004ff047230 */ /* 0x000fe20000004100 */
[----:B------:R-:W-:-:S03]  /*9ad0*/  IMAD.MOV.U32 R29, RZ, RZ, R19 ;  /* 0x000000ffff1d7224 */ /* 0x000fc600078e0013 */
[----:B------:R-:W0:Y:S02]  /*9ae0*/  F2I.FTZ.U32.TRUNC.NTZ R5, R4 ;  /* 0x0000000400057305 */ /* 0x000e24000021f000 */
[----:B0-----:R0:W-:Y:S02]  /*9af0*/  STG.E [R2.64], R5 ;  /* 0x0000000502007986 */ /* 0x0011e4000c101924 */
.L_x_5038:
[----:B------:R-:W-:Y:S05]  /*9b00*/  BSYNC B6 ;  /* 0x0000000000067941 */ /* 0x000fea0003800000 */
.L_x_5037:
        /* <DEDUP_REMOVED lines=23> */
.L_x_5076:
[----:B------:R-:W-:-:S06]  /*9c80*/  HADD2.F32 R5, -RZ, R24.H0_H0 ;  /* 0x20000018ff057230 */ /* 0x000fcc0000004100 */
[----:B------:R-:W0:Y:S02]  /*9c90*/  F2I.S64.TRUNC R4, R5 ;  /* 0x0000000500047311 */ /* 0x000e24000020d900 */
[----:B0-----:R0:W-:Y:S01]  /*9ca0*/  STG.E.U8 [R2.64], R4 ;  /* 0x0000000402007986 */ /* 0x0011e2000c101124 */
[----:B------:R-:W-:Y:S05]  /*9cb0*/  BRA `(.L_x_5078) ;  /* 0x00000e4000007947 */ /* 0x000fea0003800000 */
.L_x_5075:
        /* <DEDUP_REMOVED lines=10> */
.L_x_5080:
[----:B------:R-:W-:-:S04]  /*9d60*/  HADD2.F32 R24, -RZ, R24.H0_H0 ;  /* 0x20000018ff187230 */ /* 0x000fc80000004100 */
[----:B------:R-:W0:Y:S02]  /*9d70*/  F2I.FTZ.TRUNC.NTZ R5, R24 ;  /* 0x0000001800057305 */ /* 0x000e24000021f100 */
[----:B0-----:R0:W-:Y:S01]  /*9d80*/  STG.E [R2.64], R5 ;  /* 0x0000000502007986 */ /* 0x0011e2000c101924 */
[----:B------:R-:W-:Y:S05]  /*9d90*/  BRA `(.L_x_5078) ;  /* 0x00000d6000007947 */ /* 0x000fea0003800000 */
.L_x_5079:
[----:B------:R-:W-:-:S04]  /*9da0*/  HADD2.F32 R24, -RZ, R24.H0_H0 ;  /* 0x20000018ff187230 */ /* 0x000fc80000004100 */
[----:B------:R-:W0:Y:S02]  /*9db0*/  F2I.FTZ.TRUNC.NTZ R5, R24 ;  /* 0x0000001800057305 */ /* 0x000e24000021f100 */
[----:B0-----:R0:W-:Y:S01]  /*9dc0*/  STG.E.U16 [R2.64], R5 ;  /* 0x0000000502007986 */ /* 0x0011e2000c101524 */
[----:B------:R-:W-:Y:S05]  /*9dd0*/  BRA `(.L_x_5078) ;  /* 0x00000d2000007947 */ /* 0x000fea0003800000 */
.L_x_5074:
        /* <DEDUP_REMOVED lines=9> */
.L_x_5082:
[----:B------:R0:W-:Y:S01]  /*9e70*/  STG.E.U16 [R2.64], R24 ;  /* 0x0000001802007986 */ /* 0x0001e2000c101524 */
[----:B------:R-:W-:Y:S05]  /*9e80*/  BRA `(.L_x_5078) ;  /* 0x00000c7000007947 */ /* 0x000fea0003800000 */
.L_x_5081:
        /* <DEDUP_REMOVED lines=10> */
.L_x_5084:
[----:B------:R-:W-:-:S05]  /*9f30*/  HADD2.F32 R0, -RZ, R24.H0_H0 ;  /* 0x20000018ff007230 */ /* 0x000fca0000004100 */
[----:B------:R-:W-:-:S04]  /*9f40*/  F2FP.PACK_AB R0, RZ, R0 ;  /* 0x00000000ff00723e */ /* 0x000fc800000000ff */
[----:B------:R-:W-:-:S05]  /*9f50*/  PRMT R0, R0, 0x5410, RZ ;  /* 0x0000541000007816 */ /* 0x000fca00000000ff */
[----:B------:R0:W-:Y:S01]  /*9f60*/  STG.E [R2.64], R0 ;  /* 0x0000000002007986 */ /* 0x0001e2000c101924 */
[----:B------:R-:W-:Y:S05]  /*9f70*/  BRA `(.L_x_5078) ;  /* 0x00000b8000007947 */ /* 0x000fea0003800000 */
.L_x_5083:
[----:B------:R-:W-:-:S05]  /*9f80*/  HADD2.F32 R4, -RZ, R24.H0_H0 ;  /* 0x20000018ff047230 */ /* 0x000fca0000004100 */
[----:B------:R-:W-:-:S06]  /*9f90*/  FMUL.FTZ R4, R4, 1 ;  /* 0x3f80000004047820 */ /* 0x000fcc0000410000 */
[----:B------:R-:W0:Y:S02]  /*9fa0*/  F2F.F64.F32 R4, R4 ;  /* 0x0000000400047310 */ /* 0x000e240000201800 */
[----:B0-----:R0:W-:Y:S01]  /*9fb0*/  STG.E.64 [R2.64], R4 ;  /* 0x0000000402007986 */ /* 0x0011e2000c101b24 */
[----:B------:R-:W-:Y:S05]  /*9fc0*/  BRA `(.L_x_5078) ;  /* 0x00000b3000007947 */ /* 0x000fea0003800000 */
.L_x_5073:
        /* <DEDUP_REMOVED lines=13> */
.L_x_5087:
[----:B------:R-:W-:Y:S01]  /*a0a0*/  HADD2.F32 R24, -RZ, R24.H0_H0 ;  /* 0x20000018ff187230 */ /* 0x000fe20000004100 */
[----:B------:R-:W-:-:S04]  /*a0b0*/  CS2R R6, SRZ ;  /* 0x0000000000067805 */ /* 0x000fc8000001ff00 */
[----:B------:R-:W-:-:S06]  /*a0c0*/  FMUL.FTZ R4, R24, 1 ;  /* 0x3f80000018047820 */ /* 0x000fcc0000410000 */
[----:B------:R-:W0:Y:S02]  /*a0d0*/  F2F.F64.F32 R4, R4 ;  /* 0x0000000400047310 */ /* 0x000e240000201800 */
[----:B0-----:R0:W-:Y:S01]  /*a0e0*/  STG.E.128 [R2.64], R4 ;  /* 0x0000000402007986 */ /* 0x0011e2000c101d24 */
[----:B------:R-:W-:Y:S05]  /*a0f0*/  BRA `(.L_x_5078) ;  /* 0x00000a0000007947 */ /* 0x000fea0003800000 */
.L_x_5086:
        /* <DEDUP_REMOVED lines=21> */
.L_x_5091:
[----:B------:R-:W-:Y:S05]  /*a250*/  BSYNC B0 ;  /* 0x0000000000007941 */ /* 0x000fea0003800000 */
.L_x_5090:
[----:B------:R-:W-:-:S05]  /*a260*/  LOP3.LUT R5, R0, R5, RZ, 0xfc, !PT ;  /* 0x0000000500057212 */ /* 0x000fca00078efcff */
[----:B------:R0:W-:Y:S01]  /*a270*/  STG.E.U8 [R2.64], R5 ;  /* 0x0000000502007986 */ /* 0x0001e2000c101124 */
[----:B------:R-:W-:Y:S05]  /*a280*/  BRA `(.L_x_5078) ;  /* 0x0000087000007947 */ /* 0x000fea0003800000 */
.L_x_5089:
        /* <DEDUP_REMOVED lines=13> */
.L_x_5093:
[----:B------:R-:W-:Y:S01]  /*a360*/  IMAD.MOV.U32 R0, RZ, RZ, 0x7f ;  /* 0x0000007fff007424 */ /* 0x000fe200078e00ff */
[----:B------:R-:W-:-:S04]  /*a370*/  ISETP.GT.U32.AND P0, PT, R4, 0x7f800000, PT ;  /* 0x7f8000000400780c */ /* 0x000fc80003f04070 */
[----:B------:R-:W-:-:S04]  /*a380*/  SEL R0, R0, 0x7c, P0 ;  /* 0x0000007c00007807 */ /* 0x000fc80000000000 */
.L_x_5094:
[----:B------:R-:W-:Y:S05]  /*a390*/  BSYNC B0 ;  /* 0x0000000000007941 */ /* 0x000fea0003800000 */
.L_x_5092:
[----:B------:R-:W-:-:S04]  /*a3a0*/  LOP3.LUT R4, R5, 0x80000000, RZ, 0xc0, !PT ;  /* 0x8000000005047812 */ /* 0x000fc800078ec0ff */
[----:B------:R-:W-:-:S04]  /*a3b0*/  SHF.R.U32.HI R5, RZ, 0x18, R4 ;  /* 0x00000018ff057819 */ /* 0x000fc80000011604 */
[----:B------:R-:W-:-:S05]  /*a3c0*/  LOP3.LUT R5, R0, R5, RZ, 0xfc, !PT ;  /* 0x0000000500057212 */ /* 0x000fca00078efcff */
[----:B------:R0:W-:Y:S01]  /*a3d0*/  STG.E.U8 [R2.64], R5 ;  /* 0x0000000502007986 */ /* 0x0001e2000c101124 */
[----:B------:R-:W-:Y:S05]  /*a3e0*/  BRA `(.L_x_5078) ;  /* 0x0000071000007947 */ /* 0x000fea0003800000 */
.L_x_5088:
[----:B------:R-:W-:-:S05]  /*a3f0*/  HADD2.F32 R0, -RZ, R24.H0_H0 ;  /* 0x20000018ff007230 */ /* 0x000fca0000004100 */
[----:B------:R-:W-:-:S05]  /*a400*/  F2FP.BF16.PACK_AB R0, RZ, R0 ;  /* 0x00000000ff00723e */ /* 0x000fca00000010ff */
[----:B------:R0:W-:Y:S01]  /*a410*/  STG.E.U16 [R2.64], R0 ;  /* 0x0000000002007986 */ /* 0x0001e2000c101524 */
[----:B------:R-:W-:Y:S05]  /*a420*/  BRA `(.L_x_5078) ;  /* 0x000006d000007947 */ /* 0x000fea0003800000 */
.L_x_5085:
        /* <DEDUP_REMOVED lines=12> */
.L_x_5097:
        /* <DEDUP_REMOVED lines=17> */
.L_x_5100:
[----:B------:R-:W-:-:S04]  /*a600*/  LOP3.LUT R0, R7, 0x80000000, RZ, 0xc0, !PT ;  /* 0x8000000007007812 */ /* 0x000fc800078ec0ff */
[----:B------:R-:W-:-:S04]  /*a610*/  SHF.R.U32.HI R5, RZ, 0x18, R0 ;  /* 0x00000018ff057819 */ /* 0x000fc80000011600 */
[----:B------:R-:W-:-:S04]  /*a620*/  LOP3.LUT R4, R4, R5, RZ, 0xfc, !PT ;  /* 0x0000000504047212 */ /* 0x000fc800078efcff */
[----:B------:R-:W-:Y:S02]  /*a630*/  PRMT R0, R4, 0x7610, R0 ;  /* 0x0000761004007816 */ /* 0x000fe40000000000 */
.L_x_5099:
[----:B------:R-:W-:Y:S05]  /*a640*/  BSYNC B0 ;  /* 0x0000000000007941 */ /* 0x000fea0003800000 */
.L_x_5098:
[----:B------:R0:W-:Y:S01]  /*a650*/  STG.E.U8 [R2.64], R0 ;  /* 0x0000000002007986 */ /* 0x0001e2000c101124 */
[----:B------:R-:W-:Y:S05]  /*a660*/  BRA `(.L_x_5078) ;  /* 0x0000049000007947 */ /* 0x000fea0003800000 */
.L_x_5096:
        /* <DEDUP_REMOVED lines=17> */
.L_x_5103:
[----:B------:R-:W-:-:S04]  /*a780*/  LOP3.LUT R0, R7, 0x80000000, RZ, 0xc0, !PT ;  /* 0x8000000007007812 */ /* 0x000fc800078ec0ff */
[----:B------:R-:W-:-:S04]  /*a790*/  SHF.R.U32.HI R5, RZ, 0x18, R0 ;  /* 0x00000018ff057819 */ /* 0x000fc80000011600 */
[----:B------:R-:W-:-:S04]  /*a7a0*/  LOP3.LUT R4, R4, R5, RZ, 0xfc, !PT ;  /* 0x0000000504047212 */ /* 0x000fc800078efcff */
[----:B------:R-:W-:Y:S02]  /*a7b0*/  PRMT R0, R4, 0x7610, R0 ;  /* 0x0000761004007816 */ /* 0x000fe40000000000 */
.L_x_5102:
[----:B------:R-:W-:Y:S05]  /*a7c0*/  BSYNC B0 ;  /* 0x0000000000007941 */ /* 0x000fea0003800000 */
.L_x_5101:
[----:B------:R0:W-:Y:S01]  /*a7d0*/  STG.E.U8 [R2.64], R0 ;  /* 0x0000000002007986 */ /* 0x0001e2000c101124 */
[----:B------:R-:W-:Y:S05]  /*a7e0*/  BRA `(.L_x_5078) ;  /* 0x0000031000007947 */ /* 0x000fea0003800000 */
.L_x_5095:
        /* <DEDUP_REMOVED lines=22> */
.L_x_5077:
        /* <DEDUP_REMOVED lines=20> */
.L_x_5105:
[----:B------:R-:W-:-:S06]  /*aa90*/  HADD2.F32 R4, -RZ, R24.H0_H0 ;  /* 0x20000018ff047230 */ /* 0x000fcc0000004100 */
[----:B------:R-:W0:Y:S02]  /*aaa0*/  F2I.U64.TRUNC R4, R4 ;  /* 0x0000000400047311 */ /* 0x000e24000020d800 */
[----:B0-----:R0:W-:Y:S01]  /*aab0*/  STG.E.64 [R2.64], R4 ;  /* 0x0000000402007986 */ /* 0x0011e2000c101b24 */
[----:B------:R-:W-:Y:S05]  /*aac0*/  BRA `(.L_x_5078) ;  /* 0x0000003000007947 */ /* 0x000fea0003800000 */
.L_x_5104:
[----:B------:R-:W-:-:S04]  /*aad0*/  HADD2.F32 R24, -RZ, R24.H0_H0 ;  /* 0x20000018ff187230 */ /* 0x000fc80000004100 */
[----:B------:R-:W0:Y:S02]  /*aae0*/  F2I.FTZ.U32.TRUNC.NTZ R5, R24 ;  /* 0x0000001800057305 */ /* 0x000e24000021f000 */
[----:B0-----:R0:W-:Y:S02]  /*aaf0*/  STG.E [R2.64], R5 ;  /* 0x0000000502007986 */ /* 0x0011e4000c101924 */
.L_x_5078:
        /* <DEDUP_REMOVED lines=23> */
.L_x_5109:
[----:B------:R-:W-:-:S06]  /*ac70*/  HADD2.F32 R5, -RZ, R18.H0_H0 ;  /* 0x20000012ff057230 */ /* 0x000fcc0000004100 */
[----:B------:R-:W0:Y:S02]  /*ac80*/  F2I.S64.TRUNC R4, R5 ;  /* 0x0000000500047311 */ /* 0x000e24000020d900 */
[----:B0-----:R0:W-:Y:S01]  /*ac90*/  STG.E.U8 [R2.64], R4 ;  /* 0x0000000402007986 */ /* 0x0011e2000c101124 */
[----:B------:R-:W-:Y:S05]  /*aca0*/  BRA `(.L_x_5111) ;  /* 0x00000e4000007947 */ /* 0x000fea0003800000 */
.L_x_5108:
        /* <DEDUP_REMOVED lines=10> */
.L_x_5113:
[----:B------:R-:W-:-:S04]  /*ad50*/  HADD2.F32 R18, -RZ, R18.H0_H0 ;  /* 0x20000012ff127230 */ /* 0x000fc80000004100 */
[----:B------:R-:W0:Y:S02]  /*ad60*/  F2I.FTZ.TRUNC.NTZ R5, R18 ;  /* 0x0000001200057305 */ /* 0x000e24000021f100 */
[----:B0-----:R0:W-:Y:S01]  /*ad70*/  STG.E [R2.64], R5 ;  /* 0x0000000502007986 */ /* 0x0011e2000c101924 */
[----:B------:R-:W-:Y:S05]  /*ad80*/  BRA `(.L_x_5111) ;  /* 0x00000d6000007947 */ /* 0x000fea0003800000 */
.L_x_5112:
[----:B------:R-:W-:-:S04]  /*ad90*/  HADD2.F32 R18, -RZ, R18.H0_H0 ;  /* 0x20000012ff127230 */ /* 0x000fc80000004100 */
[----:B------:R-:W0:Y:S02]  /*ada0*/  F2I.FTZ.TRUNC.NTZ R5, R18 ;  /* 0x0000001200057305 */ /* 0x000e24000021f100 */
[----:B0-----:R0:W-:Y:S01]  /*adb0*/  STG.E.U16 [R2.64], R5 ;  /* 0x0000000502007986 */ /* 0x0011e2000c101524 */
[----:B------:R-:W-:Y:S05]  /*adc0*/  BRA `(.L_x_5111) ;  /* 0x00000d2000007947 */ /* 0x000fea0003800000 */
.L_x_5107:
        /* <DEDUP_REMOVED lines=9> */
.L_x_5115:
[----:B------:R0:W-:Y:S01]  /*ae60*/  STG.E.U16 [R2.64], R18 ;  /* 0x0000001202007986 */ /* 0x0001e2000c101524 */
[----:B------:R-:W-:Y:S05]  /*ae70*/  BRA `(.L_x_5111) ;  /* 0x00000c7000007947 */ /* 0x000fea0003800000 */
.L_x_5114:
        /* <DEDUP_REMOVED lines=10> */
.L_x_5117:
[----:B------:R-:W-:-:S05]  /*af20*/  HADD2.F32 R0, -RZ, R18.H0_H0 ;  /* 0x20000012ff007230 */ /* 0x000fca0000004100 */
[----:B------:R-:W-:-:S04]  /*af30*/  F2FP.PACK_AB R0, RZ, R0 ;  /* 0x00000000ff00723e */ /* 0x000fc800000000ff */
[----:B------:R-:W-:-:S05]  /*af40*/  PRMT R0, R0, 0x5410, RZ ;  /* 0x0000541000007816 */ /* 0x000fca00000000ff */
[----:B------:R0:W-:Y:S01]  /*af50*/  STG.E [R2.64], R0 ;  /* 0x0000000002007986 */ /* 0x0001e2000c101924 */
[----:B------:R-:W-:Y:S05]  /*af60*/  BRA `(.L_x_5111) ;  /* 0x00000b8000007947 */ /* 0x000fea0003800000 */
.L_x_5116:
[----:B------:R-:W-:-:S05]  /*af70*/  HADD2.F32 R4, -RZ, R18.H0_H0 ;  /* 0x20000012ff047230 */ /* 0x000fca0000004100 */
[----:B------:R-:W-:-:S06]  /*af80*/  FMUL.FTZ R4, R4, 1 ;  /* 0x3f80000004047820 */ /* 0x000fcc0000410000 */
[----:B------:R-:W0:Y:S02]  /*af90*/  F2F.F64.F32 R4, R4 ;  /* 0x0000000400047310 */ /* 0x000e240000201800 */
[----:B0-----:R0:W-:Y:S01]  /*afa0*/  STG.E.64 [R2.64], R4 ;  /* 0x0000000402007986 */ /* 0x0011e2000c101b24 */
[----:B------:R-:W-:Y:S05]  /*afb0*/  BRA `(.L_x_5111) ;  /* 0x00000b3000007947 */ /* 0x000fea0003800000 */
.L_x_5106:
        /* <DEDUP_REMOVED lines=13> */
.L_x_5120:
[----:B------:R-:W-:Y:S01]  /*b090*/  HADD2.F32 R18, -RZ, R18.H0_H0 ;  /* 0x20000012ff127230 */ /* 0x000fe20000004100 */
[----:B------:R-:W-:-:S04]  /*b0a0*/  CS2R R6, SRZ ;  /* 0x0000000000067805 */ /* 0x000fc8000001ff00 */
[----:B------:R-:W-:-:S06]  /*b0b0*/  FMUL.FTZ R4, R18, 1 ;  /* 0x3f80000012047820 */ /* 0x000fcc0000410000 */
[----:B------:R-:W0:Y:S02]  /*b0c0*/  F2F.F64.F32 R4, R4 ;  /* 0x0000000400047310 */ /* 0x000e240000201800 */
[----:B0-----:R0:W-:Y:S01]  /*b0d0*/  STG.E.128 [R2.64], R4 ;  /* 0x0000000402007986 */ /* 0x0011e2000c101d24 */
[----:B------:R-:W-:Y:S05]  /*b0e0*/  BRA `(.L_x_5111) ;  /* 0x00000a0000007947 */ /* 0x000fea0003800000 */
.L_x_5119:
        /* <DEDUP_REMOVED lines=21> */
.L_x_5124:
[----:B------:R-:W-:Y:S05]  /*b240*/  BSYNC B0 ;  /* 0x0000000000007941 */ /* 0x000fea0003800000 */
.L_x_5123:
[----:B------:R-:W-:-:S05]  /*b250*/  LOP3.LUT R5, R0, R5, RZ, 0xfc, !PT ;  /* 0x0000000500057212 */ /* 0x000fca00078efcff */
[----:B------:R0:W-:Y:S01]  /*b260*/  STG.E.U8 [R2.64], R5 ;  /* 0x0000000502007986 */ /* 0x0001e2000c101124 */
[----:B------:R-:W-:Y:S05]  /*b270*/  BRA `(.L_x_5111) ;  /* 0x0000087000007947 */ /* 0x000fea0003800000 */
.L_x_5122:
        /* <DEDUP_REMOVED lines=13> */
.L_x_5126:
[----:B------:R-:W-:Y:S01]  /*b350*/  IMAD.MOV.U32 R0, RZ, RZ, 0x7f ;  /* 0x0000007fff007424 */ /* 0x000fe200078e00ff */
[----:B------:R-:W-:-:S04]  /*b360*/  ISETP.GT.U32.AND P0, PT, R4, 0x7f800000, PT ;  /* 0x7f8000000400780c */ /* 0x000fc80003f04070 */
[----:B------:R-:W-:-:S04]  /*b370*/  SEL R0, R0, 0x7c, P0 ;  /* 0x0000007c00007807 */ /* 0x000fc80000000000 */
.L_x_5127:
[----:B------:R-:W-:Y:S05]  /*b380*/  BSYNC B0 ;  /* 0x0000000000007941 */ /* 0x000fea0003800000 */
.L_x_5125:
[----:B------:R-:W-:-:S04]  /*b390*/  LOP3.LUT R4, R5, 0x80000000, RZ, 0xc0, !PT ;  /* 0x8000000005047812 */ /* 0x000fc800078ec0ff */
[----:B------:R-:W-:-:S04]  /*b3a0*/  SHF.R.U32.HI R5, RZ, 0x18, R4 ;  /* 0x00000018ff057819 */ /* 0x000fc80000011604 */
[----:B------:R-:W-:-:S05]  /*b3b0*/  LOP3.LUT R5, R0, R5, RZ, 0xfc, !PT ;  /* 0x0000000500057212 */ /* 0x000fca00078efcff */
[----:B------:R0:W-:Y:S01]  /*b3c0*/  STG.E.U8 [R2.64], R5 ;  /* 0x0000000502007986 */ /* 0x0001e2000c101124 */
[----:B------:R-:W-:Y:S05]  /*b3d0*/  BRA `(.L_x_5111) ;  /* 0x0000071000007947 */ /* 0x000fea0003800000 */
.L_x_5121:
[----:B------:R-:W-:-:S05]  /*b3e0*/  HADD2.F32 R0, -RZ, R18.H0_H0 ;  /* 0x20000012ff007230 */ /* 0x000fca0000004100 */
[----:B------:R-:W-:-:S05]  /*b3f0*/  F2FP.BF16.PACK_AB R0, RZ, R0 ;  /* 0x00000000ff00723e */ /* 0x000fca00000010ff */
[----:B------:R0:W-:Y:S01]  /*b400*/  STG.E.U16 [R2.64], R0 ;  /* 0x0000000002007986 */ /* 0x0001e2000c101524 */
[----:B------:R-:W-:Y:S05]  /*b410*/  BRA `(.L_x_5111) ;  /* 0x000006d000007947 */ /* 0x000fea0003800000 */
.L_x_5118:
        /* <DEDUP_REMOVED lines=12> */
.L_x_5130:
        /* <DEDUP_REMOVED lines=17> */
.L_x_5133:
[----:B------:R-:W-:-:S04]  /*b5f0*/  LOP3.LUT R0, R7, 0x80000000, RZ, 0xc0, !PT ;  /* 0x8000000007007812 */ /* 0x000fc800078ec0ff */
[----:B------:R-:W-:-:S04]  /*b600*/  SHF.R.U32.HI R5, RZ, 0x18, R0 ;  /* 0x00000018ff057819 */ /* 0x000fc80000011600 */
[----:B------:R-:W-:-:S04]  /*b610*/  LOP3.LUT R4, R4, R5, RZ, 0xfc, !PT ;  /* 0x0000000504047212 */ /* 0x000fc800078efcff */
[----:B------:R-:W-:Y:S02]  /*b620*/  PRMT R0, R4, 0x7610, R0 ;  /* 0x0000761004007816 */ /* 0x000fe40000000000 */
.L_x_5132:
[----:B------:R-:W-:Y:S05]  /*b630*/  BSYNC B0 ;  /* 0x0000000000007941 */ /* 0x000fea0003800000 */
.L_x_5131:
[----:B------:R0:W-:Y:S01]  /*b640*/  STG.E.U8 [R2.64], R0 ;  /* 0x0000000002007986 */ /* 0x0001e2000c101124 */
[----:B------:R-:W-:Y:S05]  /*b650*/  BRA `(.L_x_5111) ;  /* 0x0000049000007947 */ /* 0x000fea0003800000 */
.L_x_5129:
        /* <DEDUP_REMOVED lines=17> */
.L_x_5136:
[----:B------:R-:W-:-:S04]  /*b770*/  LOP3.LUT R0, R7, 0x80000000, RZ, 0xc0, !PT ;  /* 0x8000000007007812 */ /* 0x000fc800078ec0ff */
[----:B------:R-:W-:-:S04]  /*b780*/  SHF.R.U32.HI R5, RZ, 0x18, R0 ;  /* 0x00000018ff057819 */ /* 0x000fc80000011600 */
[----:B------:R-:W-:-:S04]  /*b790*/  LOP3.LUT R4, R4, R5, RZ, 0xfc, !PT ;  /* 0x0000000504047212 */ /* 0x000fc800078efcff */
[----:B------:R-:W-:Y:S02]  /*b7a0*/  PRMT R0, R4, 0x7610, R0 ;  /* 0x0000761004007816 */ /* 0x000fe40000000000 */
.L_x_5135:
[----:B------:R-:W-:Y:S05]  /*b7b0*/  BSYNC B0 ;  /* 0x0000000000007941 */ /* 0x000fea0003800000 */
.L_x_5134:
[----:B------:R0:W-:Y:S01]  /*b7c0*/  STG.E.U8 [R2.64], R0 ;  /* 0x0000000002007986 */ /* 0x0001e2000c101124 */
[----:B------:R-:W-:Y:S05]  /*b7d0*/  BRA `(.L_x_5111) ;  /* 0x0000031000007947 */ /* 0x000fea0003800000 */
.L_x_5128:
        /* <DEDUP_REMOVED lines=22> */
.L_x_5110:
        /* <DEDUP_REMOVED lines=20> */
.L_x_5138:
[----:B------:R-:W-:-:S06]  /*ba80*/  HADD2.F32 R4, -RZ, R18.H0_H0 ;  /* 0x20000012ff047230 */ /* 0x000fcc0000004100 */
[----:B------:R-:W0:Y:S02]  /*ba90*/  F2I.U64.TRUNC R4, R4 ;  /* 0x0000000400047311 */ /* 0x000e24000020d800 */
[----:B0-----:R0:W-:Y:S01]  /*baa0*/  STG.E.64 [R2.64], R4 ;  /* 0x0000000402007986 */ /* 0x0011e2000c101b24 */
[----:B------:R-:W-:Y:S05]  /*bab0*/  BRA `(.L_x_5111) ;  /* 0x0000003000007947 */ /* 0x000fea0003800000 */
.L_x_5137:
[----:B------:R-:W-:-:S04]  /*bac0*/  HADD2.F32 R18, -RZ, R18.H0_H0 ;  /* 0x20000012ff127230 */ /* 0x000fc80000004100 */
[----:B------:R-:W0:Y:S02]  /*bad0*/  F2I.FTZ.U32.TRUNC.NTZ R5, R18 ;  /* 0x0000001200057305 */ /* 0x000e24000021f000 */
[----:B0-----:R0:W-:Y:S02]  /*bae0*/  STG.E [R2.64], R5 ;  /* 0x0000000502007986 */ /* 0x0011e4000c101924 */
.L_x_5111:
[----:B------:R-:W-:Y:S02]  /*baf0*/  IADD3 R29, R29, 0x80, RZ ;  /* 0x000000801d1d7810 */ /* 0x000fe40007ffe0ff */
.L_x_5072:
[----:B------:R-:W-:Y:S05]  /*bb00*/  BSYNC B6 ;  /* 0x0000000000067941 */ /* 0x000fea0003800000 */
.L_x_5071:
        /* <DEDUP_REMOVED lines=21> */
.L_x_5142:
[----:B------:R-:W-:-:S06]  /*bc60*/  HADD2.F32 R5, -RZ, R23.H0_H0 ;  /* 0x20000017ff057230 */ /* 0x000fcc0000004100 */
[----:B------:R-:W0:Y:S02]  /*bc70*/  F2I.S64.TRUNC R4, R5 ;  /* 0x0000000500047311 */ /* 0x000e24000020d900 */
[----:B0-----:R-:W-:Y:S01]  /*bc80*/  STG.E.U8 [R2.64], R4 ;  /* 0x0000000402007986 */ /* 0x001fe2000c101124 */
[----:B------:R-:W-:Y:S05]  /*bc90*/  EXIT ;  /* 0x000000000000794d */ /* 0x000fea0003800000 */
.L_x_5141:
        /* <DEDUP_REMOVED lines=10> */
.L_x_5145:
[----:B------:R-:W-:-:S06]  /*bd40*/  HADD2.F32 R23, -RZ, R23.H0_H0 ;  /* 0x20000017ff177230 */ /* 0x000fcc0000004100 */
[----:B------:R-:W0:Y:S02]  /*bd50*/  F2I.FTZ.TRUNC.NTZ R23, R23 ;  /* 0x0000001700177305 */ /* 0x000e24000021f100 */
[----:B0-----:R-:W-:Y:S01]  /*bd60*/  STG.E [R2.64], R23 ;  /* 0x0000001702007986 */ /* 0x001fe2000c101924 */
[----:B------:R-:W-:Y:S05]  /*bd70*/  EXIT ;  /* 0x000000000000794d */ /* 0x000fea0003800000 */
.L_x_5144:
[----:B------:R-:W-:-:S06]  /*bd80*/  HADD2.F32 R23, -RZ, R23.H0_H0 ;  /* 0x20000017ff177230 */ /* 0x000fcc0000004100 */
[----:B------:R-:W0:Y:S02]  /*bd90*/  F2I.FTZ.TRUNC.NTZ R23, R23 ;  /* 0x0000001700177305 */ /* 0x000e24000021f100 */
[----:B0-----:R-:W-:Y:S01]  /*bda0*/  STG.E.U16 [R2.64], R23 ;  /* 0x0000001702007986 */ /* 0x001fe2000c101524 */
[----:B------:R-:W-:Y:S05]  /*bdb0*/  EXIT ;  /* 0x000000000000794d */ /* 0x000fea0003800000 */
.L_x_5140:
        /* <DEDUP_REMOVED lines=9> */
.L_x_5147:
[----:B------:R-:W-:Y:S01]  /*be50*/  STG.E.U16 [R2.64], R23 ;  /* 0x0000001702007986 */ /* 0x000fe2000c101524 */
[----:B------:R-:W-:Y:S05]  /*be60*/  EXIT ;  /* 0x000000000000794d */ /* 0x000fea0003800000 */
.L_x_5146:
        /* <DEDUP_REMOVED lines=10> */
.L_x_5149:
[----:B------:R-:W-:-:S05]  /*bf10*/  HADD2.F32 R0, -RZ, R23.H0_H0 ;  /* 0x20000017ff007230 */ /* 0x000fca0000004100 */
[----:B------:R-:W-:-:S04]  /*bf20*/  F2FP.PACK_AB R0, RZ, R0 ;  /* 0x00000000ff00723e */ /* 0x000fc800000000ff */
[----:B------:R-:W-:-:S05]  /*bf30*/  PRMT R0, R0, 0x5410, RZ ;  /* 0x0000541000007816 */ /* 0x000fca00000000ff */
[----:B------:R-:W-:Y:S01]  /*bf40*/  STG.E [R2.64], R0 ;  /* 0x0000000002007986 */ /* 0x000fe2000c101924 */
[----:B------:R-:W-:Y:S05]  /*bf50*/  EXIT ;  /* 0x000000000000794d */ /* 0x000fea0003800000 */
.L_x_5148:
[----:B------:R-:W-:-:S05]  /*bf60*/  HADD2.F32 R4, -RZ, R23.H0_H0 ;  /* 0x20000017ff047230 */ /* 0x000fca0000004100 */
[----:B------:R-:W-:-:S06]  /*bf70*/  FMUL.FTZ R4, R4, 1 ;  /* 0x3f80000004047820 */ /* 0x000fcc0000410000 */
[----:B------:R-:W0:Y:S02]  /*bf80*/  F2F.F64.F32 R4, R4 ;  /* 0x0000000400047310 */ /* 0x000e240000201800 */
[----:B0-----:R-:W-:Y:S01]  /*bf90*/  STG.E.64 [R2.64], R4 ;  /* 0x0000000402007986 */ /* 0x001fe2000c101b24 */
[----:B------:R-:W-:Y:S05]  /*bfa0*/  EXIT ;  /* 0x000000000000794d */ /* 0x000fea0003800000 */
.L_x_5139:
        /* <DEDUP_REMOVED lines=13> */
.L_x_5152:
[----:B------:R-:W-:Y:S01]  /*c080*/  HADD2.F32 R23, -RZ, R23.H0_H0 ;  /* 0x20000017ff177230 */ /* 0x000fe20000004100 */
[----:B------:R-:W-:-:S04]  /*c090*/  CS2R R6, SRZ ;  /* 0x0000000000067805 */ /* 0x000fc8000001ff00 */
[----:B------:R-:W-:-:S06]  /*c0a0*/  FMUL.FTZ R4, R23, 1 ;  /* 0x3f80000017047820 */ /* 0x000fcc0000410000 */
[----:B------:R-:W0:Y:S02]  /*c0b0*/  F2F.F64.F32 R4, R4 ;  /* 0x0000000400047310 */ /* 0x000e240000201800 */
[----:B0-----:R-:W-:Y:S01]  /*c0c0*/  STG.E.128 [R2.64], R4 ;  /* 0x0000000402007986 */ /* 0x001fe2000c101d24 */
[----:B------:R-:W-:Y:S05]  /*c0d0*/  EXIT ;  /* 0x000000000000794d */ /* 0x000fea0003800000 */
.L_x_5151:
        /* <DEDUP_REMOVED lines=21> */
.L_x_5156:
[----:B------:R-:W-:Y:S05]  /*c230*/  BSYNC B0 ;  /* 0x0000000000007941 */ /* 0x000fea0003800000 */
.L_x_5155:
[----:B------:R-:W-:-:S05]  /*c240*/  LOP3.LUT R5, R0, R5, RZ, 0xfc, !PT ;  /* 0x0000000500057212 */ /* 0x000fca00078efcff */
[----:B------:R-:W-:Y:S01]  /*c250*/  STG.E.U8 [R2.64], R5 ;  /* 0x0000000502007986 */ /* 0x000fe2000c101124 */
[----:B------:R-:W-:Y:S05]  /*c260*/  EXIT ;  /* 0x000000000000794d */ /* 0x000fea0003800000 */
.L_x_5154:
        /* <DEDUP_REMOVED lines=13> */
.L_x_5158:
[----:B------:R-:W-:Y:S01]  /*c340*/  IMAD.MOV.U32 R0, RZ, RZ, 0x7f ;  /* 0x0000007fff007424 */ /* 0x000fe200078e00ff */
[----:B------:R-:W-:-:S04]  /*c350*/  ISETP.GT.U32.AND P0, PT, R4, 0x7f800000, PT ;  /* 0x7f8000000400780c */ /* 0x000fc80003f04070 */
[----:B------:R-:W-:-:S04]  /*c360*/  SEL R0, R0, 0x7c, P0 ;  /* 0x0000007c00007807 */ /* 0x000fc80000000000 */
.L_x_5159:
[----:B------:R-:W-:Y:S05]  /*c370*/  BSYNC B0 ;  /* 0x0000000000007941 */ /* 0x000fea0003800000 */
.L_x_5157:
[----:B------:R-:W-:-:S04]  /*c380*/  LOP3.LUT R4, R23, 0x80000000, RZ, 0xc0, !PT ;  /* 0x8000000017047812 */ /* 0x000fc800078ec0ff */
[----:B------:R-:W-:-:S04]  /*c390*/  SHF.R.U32.HI R5, RZ, 0x18, R4 ;  /* 0x00000018ff057819 */ /* 0x000fc80000011604 */
[----:B------:R-:W-:-:S05]  /*c3a0*/  LOP3.LUT R5, R0, R5, RZ, 0xfc, !PT ;  /* 0x0000000500057212 */ /* 0x000fca00078efcff */
[----:B------:R-:W-:Y:S01]  /*c3b0*/  STG.E.U8 [R2.64], R5 ;  /* 0x0000000502007986 */ /* 0x000fe2000c101124 */
[----:B------:R-:W-:Y:S05]  /*c3c0*/  EXIT ;  /* 0x000000000000794d */ /* 0x000fea0003800000 */
.L_x_5153:
[----:B------:R-:W-:-:S05]  /*c3d0*/  HADD2.F32 R0, -RZ, R23.H0_H0 ;  /* 0x20000017ff007230 */ /* 0x000fca0000004100 */
[----:B------:R-:W-:-:S05]  /*c3e0*/  F2FP.BF16.PACK_AB R0, RZ, R0 ;  /* 0x00000000ff00723e */ /* 0x000fca00000010ff */
[----:B------:R-:W-:Y:S01]  /*c3f0*/  STG.E.U16 [R2.64], R0 ;  /* 0x0000000002007986 */ /* 0x000fe2000c101524 */
[----:B------:R-:W-:Y:S05]  /*c400*/  EXIT ;  /* 0x000000000000794d */ /* 0x000fea0003800000 */
.L_x_5150:
        /* <DEDUP_REMOVED lines=12> */
.L_x_5162:
        /* <DEDUP_REMOVED lines=17> */
.L_x_5165:
[----:B------:R-:W-:-:S04]  /*c5e0*/  LOP3.LUT R0, R23, 0x80000000, RZ, 0xc0, !PT ;  /* 0x8000000017007812 */ /* 0x000fc800078ec0ff */
[----:B------:R-:W-:-:S04]  /*c5f0*/  SHF.R.U32.HI R5, RZ, 0x18, R0 ;  /* 0x00000018ff057819 */ /* 0x000fc80000011600 */
[----:B------:R-:W-:-:S04]  /*c600*/  LOP3.LUT R4, R4, R5, RZ, 0xfc, !PT ;  /* 0x0000000504047212 */ /* 0x000fc800078efcff */
[----:B------:R-:W-:Y:S02]  /*c610*/  PRMT R0, R4, 0x7610, R0 ;  /* 0x0000761004007816 */ /* 0x000fe40000000000 */
.L_x_5164:
[----:B------:R-:W-:Y:S05]  /*c620*/  BSYNC B0 ;  /* 0x0000000000007941 */ /* 0x000fea0003800000 */
.L_x_5163:
[----:B------:R-:W-:Y:S01]  /*c630*/  STG.E.U8 [R2.64], R0 ;  /* 0x0000000002007986 */ /* 0x000fe2000c101124 */
[----:B------:R-:W-:Y:S05]  /*c640*/  EXIT ;  /* 0x000000000000794d */ /* 0x000fea0003800000 */
.L_x_5161:
        /* <DEDUP_REMOVED lines=17> */
.L_x_5168:
[----:B------:R-:W-:-:S04]  /*c760*/  LOP3.LUT R0, R23, 0x80000000, RZ, 0xc0, !PT ;  /* 0x8000000017007812 */ /* 0x000fc800078ec0ff */
[----:B------:R-:W-:-:S04]  /*c770*/  SHF.R.U32.HI R5, RZ, 0x18, R0 ;  /* 0x00000018ff057819 */ /* 0x000fc80000011600 */
[----:B------:R-:W-:-:S04]  /*c780*/  LOP3.LUT R4, R4, R5, RZ, 0xfc, !PT ;  /* 0x0000000504047212 */ /* 0x000fc800078efcff */
[----:B------:R-:W-:Y:S02]  /*c790*/  PRMT R0, R4, 0x7610, R0 ;  /* 0x0000761004007816 */ /* 0x000fe40000000000 */
.L_x_5167:
[----:B------:R-:W-:Y:S05]  /*c7a0*/  BSYNC B0 ;  /* 0x0000000000007941 */ /* 0x000fea0003800000 */
.L_x_5166:
[----:B------:R-:W-:Y:S01]  /*c7b0*/  STG.E.U8 [R2.64], R0 ;  /* 0x0000000002007986 */ /* 0x000fe2000c101124 */
[----:B------:R-:W-:Y:S05]  /*c7c0*/  EXIT ;  /* 0x000000000000794d */ /* 0x000fea0003800000 */
.L_x_5160:
        /* <DEDUP_REMOVED lines=22> */
.L_x_5143:
        /* <DEDUP_REMOVED lines=20> */
.L_x_5170:
[----:B------:R-:W-:-:S06]  /*ca70*/  HADD2.F32 R4, -RZ, R23.H0_H0 ;  /* 0x20000017ff047230 */ /* 0x000fcc0000004100 */
[----:B------:R-:W0:Y:S02]  /*ca80*/  F2I.U64.TRUNC R4, R4 ;  /* 0x0000000400047311 */ /* 0x000e24000020d800 */
[----:B0-----:R-:W-:Y:S01]  /*ca90*/  STG.E.64 [R2.64], R4 ;  /* 0x0000000402007986 */ /* 0x001fe2000c101b24 */
[----:B------:R-:W-:Y:S05]  /*caa0*/  EXIT ;  /* 0x000000000000794d */ /* 0x000fea0003800000 */
.L_x_5169:
[----:B------:R-:W-:-:S06]  /*cab0*/  HADD2.F32 R23, -RZ, R23.H0_H0 ;  /* 0x20000017ff177230 */ /* 0x000fcc0000004100 */
[----:B------:R-:W0:Y:S02]  /*cac0*/  F2I.FTZ.U32.TRUNC.NTZ R23, R23 ;  /* 0x0000001700177305 */ /* 0x000e24000021f000 */
[----:B0-----:R-:W-:Y:S01]  /*cad0*/  STG.E [R2.64], R23 ;  /* 0x0000001702007986 */ /* 0x001fe2000c101924 */
[----:B------:R-:W-:Y:S05]  /*cae0*/  EXIT ;  /* 0x000000000000794d */ /* 0x000fea0003800000 */
.L_x_5171:
        /* <DEDUP_REMOVED lines=9> */
.L_x_12010:


//--------------------- .text._ZN2at6native18elementwise_kernelILi128ELi4EZNS0_22gpu_kernel_impl_nocastIZZZNS0_26GeluBackwardCUDAKernelImplERNS_18TensorIteratorBaseENS0_8GeluTypeEENKUlvE_clEvENKUlvE1_clEvEUlN3c104HalfES9_E_EEvS4_RKT_EUliE_EEviT1_ --------------------------
	.section	.text._ZN2at6native18elementwise_kernelILi128ELi4EZNS0_22gpu_kernel_impl_nocastIZZZNS0_26GeluBackwardCUDAKernelImplERNS_18TensorIteratorBaseENS0_8GeluTypeEENKUlvE_clEvENKUlvE1_clEvEUlN3c104HalfES9_E_EEvS4_RKT_EUliE_EEviT1_,"ax",@progbits
	.sectioninfo	@"SHI_REGISTERS=13"
	.align	128
        .global         _ZN2at6native18elementwise_kernelILi128ELi4EZNS0_22gpu_kernel_impl_nocastIZZZNS0_26GeluBackwardCUDAKernelImplERNS_18TensorIteratorBaseENS0_8GeluTypeEENKUlvE_clEvENKUlvE1_clEvEUlN3c104HalfES9_E_EEvS4_RKT_EUliE_EEviT1_
        .type           _ZN2at6native18elementwise_kernelILi128ELi4EZNS0_22gpu_kernel_impl_nocastIZZZNS0_26GeluBackwardCUDAKernelImplERNS_18TensorIteratorBaseENS0_8GeluTypeEENKUlvE_clEvENKUlvE1_clEvEUlN3c104HalfES9_E_EEvS4_RKT_EUliE_EEviT1_,@function
        .size           _ZN2at6native18elementwise_kernelILi128ELi4EZNS0_22gpu_kernel_impl_nocastIZZZNS0_26GeluBackwardCUDAKernelImplERNS_18TensorIteratorBaseENS0_8GeluTypeEENKUlvE_clEvENKUlvE1_clEvEUlN3c104HalfES9_E_EEvS4_RKT_EUliE_EEviT1_,(.L_x_12011 - _ZN2at6native18elementwise_kernelILi128ELi4EZNS0_22gpu_kernel_impl_nocastIZZZNS0_26GeluBackwardCUDAKernelImplERNS_18TensorIteratorBaseENS0_8GeluTypeEENKUlvE_clEvENKUlvE1_clEvEUlN3c104HalfES9_E_EEvS4_RKT_EUliE_EEviT1_)
        .other          _ZN2at6native18elementwise_kernelILi128ELi4EZNS0_22gpu_kernel_impl_nocastIZZZNS0_26GeluBackwardCUDAKernelImplERNS_18TensorIteratorBaseENS0_8GeluTypeEENKUlvE_clEvENKUlvE1_clEvEUlN3c104HalfES9_E_EEvS4_RKT_EUliE_EEviT1_,@"STO_CUDA_ENTRY STV_DEFAULT"
_ZN2at6native18elementwise_kernelILi128ELi4EZNS0_22gpu_kernel_impl_nocastIZZZNS0_26GeluBackwardCUDAKernelImplERNS_18TensorIteratorBaseENS0_8GeluTypeEENKUlvE_clEvENKUlvE1_clEvEUlN3c104HalfES9_E_EEvS4_RKT_EUliE_EEviT1_:
.text._ZN2at6native18elementwise_kernelILi128ELi4EZNS0_22gpu_kernel_impl_nocastIZZZNS0_26GeluBackwardCUDAKernelImplERNS_18TensorIteratorBaseENS0_8GeluTypeEENKUlvE_clEvENKUlvE1_clEvEUlN3c104HalfES9_E_EEvS4_RKT_EUliE_EEviT1_:
        /* <DEDUP_REMOVED lines=261> */
.L_x_5174:
        /* <DEDUP_REMOVED lines=8> */
[----:B------:R-:W-:Y:S01]  /*10d0*/  IADD3 R0, R0, 0x80, RZ ;  /* 0x0000008000007810 */ /* 0x000fe20007ffe0ff */
[----:B--2---:R-:W-:-:S05]  /*10e0*/  HADD2.F32 R3, -RZ, R6.H0_H0 ;  /* 0x20000006ff037230 */ /* 0x004fca0000004100 */
[----:B------:R-:W-:-:S04]  /*10f0*/  FMUL.FTZ R8, R3, R3 ;  /* 0x0000000303087220 */ /* 0x000fc80000410000 */
[C---:B------:R-:W-:Y:S01]  /*1100*/  FMUL.FTZ R10, R3.reuse, R8 ;  /* 0x00000008030a7220 */ /* 0x040fe20000410000 */
[----:B---3--:R-:W-:Y:S01]  /*1110*/  HADD2.F32 R4, -RZ, R4.H0_H0 ;  /* 0x20000004ff047230 */ /* 0x008fe20000004100 */
        /* <DEDUP_REMOVED lines=13> */
[----:B------:R-:W-:-:S05]  /*11f0*/  IADD3.X R3, RZ, c[0x0][0x3cc], RZ, P0, !PT ;  /* 0x0000f300ff037a10 */ /* 0x000fca00007fe4ff */
[----:B------:R0:W-:Y:S02]  /*1200*/  STG.E.U16 [R2.64], R4 ;  /* 0x0000000402007986 */ /* 0x0001e4000c101504 */
.L_x_5173:
[----:B------:R-:W-:Y:S05]  /*1210*/  BSYNC B0 ;  /* 0x0000000000007941 */ /* 0x000fea0003800000 */
.L_x_5172:
        /* <DEDUP_REMOVED lines=256> */
.L_x_5177:
        /* <DEDUP_REMOVED lines=283> */
.L_x_5178:
        /* <DEDUP_REMOVED lines=28> */
.L_x_5176:
[----:B------:R-:W-:Y:S05]  /*3590*/  BSYNC B0 ;  /* 0x0000000000007941 */ /* 0x000fea0003800000 */
.L_x_5175:
        /* <DEDUP_REMOVED lines=255> */
.L_x_5179:
[----:B------:R-:W-:-:S04]  /*4590*/  IADD3 R6, P0, R4, c[0x0][0x3d8], RZ ;  /* 0x0000f60004067a10 */ /* 0x000fc80007f1e0ff */
[----:B------:R-:W-:-:S05]  /*45a0*/  IADD3.X R7, RZ, c[0x0][0x3dc], RZ, P0, !PT ;  /* 0x0000f700ff077a10 */ /* 0x000fca00007fe4ff */
[----:B------:R-:W2:Y:S01]  /*45b0*/  LDG.E.U16 R6, [R6.64] ;  /* 0x0000000406067981 */ /* 0x000ea2000c1e1500 */
[----:B------:R-:W-:-:S04]  /*45c0*/  IADD3 R4, P0, R3, c[0x0][0x3d0], RZ ;  /* 0x0000f40003047a10 */ /* 0x000fc80007f1e0ff */
[----:B------:R-:W-:-:S05]  /*45d0*/  IADD3.X R5, RZ, c[0x0][0x3d4], RZ, P0, !PT ;  /* 0x0000f500ff057a10 */ /* 0x000fca00007fe4ff */
[----:B------:R-:W3:Y:S01]  /*45e0*/  LDG.E.U16 R4, [R4.64] ;  /* 0x0000000404047981 */ /* 0x000ee2000c1e1500 */
[----:B------:R-:W-:Y:S02]  /*45f0*/  MOV R8, 0x3e095d4e ;  /* 0x3e095d4e00087802 */ /* 0x000fe40000000f00 */
[----:B------:R-:W-:Y:S01]  /*4600*/  IADD3 R2, P0, R2, c[0x0][0x3c8], RZ ;  /* 0x0000f20002027a10 */ /* 0x000fe20007f1e0ff */
        /* <DEDUP_REMOVED lines=18> */
[----:B------:R-:W-:Y:S01]  /*4730*/  STG.E.U16 [R2.64], R0 ;  /* 0x0000000002007986 */ /* 0x000fe2000c101504 */
[----:B------:R-:W-:Y:S05]  /*4740*/  EXIT ;  /* 0x000000000000794d */ /* 0x000fea0003800000 */
.L_x_5180:
        /* <DEDUP_REMOVED lines=11> */
.L_x_12011:


//--------------------- .text._ZN2at6native27unrolled_elementwise_kernelIZZZNS0_26GeluBackwardCUDAKernelImplERNS_18TensorIteratorBaseENS0_8GeluTypeEENKUlvE_clEvENKUlvE1_clEvEUlN3c104HalfES8_E_St5arrayIPcLm3EELi4E23TrivialOffsetCalculatorILi2EjESD_ILi1EjENS0_6memory15LoadWithoutCastENSG_16StoreWithoutCastEEEviT_T0_T2_T3_T4_T5_ --------------------------
	.section	.text._ZN2at6native27unrolled_elementwise_kernelIZZZNS0_26GeluBackwardCUDAKernelImplERNS_18TensorIteratorBaseENS0_8GeluTypeEENKUlvE_clEvENKUlvE1_clEvEUlN3c104HalfES8_E_St5arrayIPcLm3EELi4E23TrivialOffsetCalculatorILi2EjESD_ILi1EjENS0_6memory15LoadWithoutCastENSG_16StoreWithoutCastEEEviT_T0_T2_T3_T4_T5_,"ax",@progbits
	.sectioninfo	@"SHI_REGISTERS=29"
	.align	128
        .global         _ZN2at6native27unrolled_elementwise_kernelIZZZNS0_26GeluBackwardCUDAKernelImplERNS_18TensorIteratorBaseENS0_8GeluTypeEENKUlvE_clEvENKUlvE1_clEvEUlN3c104HalfES8_E_St5arrayIPcLm3EELi4E23TrivialOffsetCalculatorILi2EjESD_ILi1EjENS0_6memory15LoadWithoutCastENSG_16StoreWithoutCastEEEviT_T0_T2_T3_T4_T5_
        .type           _ZN2at6native27unrolled_elementwise_kernelIZZZNS0_26GeluBackwardCUDAKernelImplERNS_18TensorIteratorBaseENS0_8GeluTypeEENKUlvE_clEvENKUlvE1_clEvEUlN3c104HalfES8_E_St5arrayIPcLm3EELi4E23TrivialOffsetCalculatorILi2EjESD_ILi1EjENS0_6memory15LoadWithoutCastENSG_16StoreWithoutCastEEEviT_T0_T2_T3_T4_T5_,@function
        .size           _ZN2at6native27unrolled_elementwise_kernelIZZZNS0_26GeluBackwardCUDAKernelImplERNS_18TensorIteratorBaseENS0_8GeluTypeEENKUlvE_clEvENKUlvE1_clEvEUlN3c104HalfES8_E_St5arrayIPcLm3EELi4E23TrivialOffsetCalculatorILi2EjESD_ILi1EjENS0_6memory15LoadWithoutCastENSG_16StoreWithoutCastEEEviT_T0_T2_T3_T4_T5_,(.L_x_12012 - _ZN2at6native27unrolled_elementwise_kernelIZZZNS0_26GeluBackwardCUDAKernelImplERNS_18TensorIteratorBaseENS0_8GeluTypeEENKUlvE_clEvENKUlvE1_clEvEUlN3c104HalfES8_E_St5arrayIPcLm3EELi4E23TrivialOffsetCalculatorILi2EjESD_ILi1EjENS0_6memory15LoadWithoutCastENSG_16StoreWithoutCastEEEviT_T0_T2_T3_T4_T5_)
        .other          _ZN2at6native27unrolled_elementwise_kernelIZZZNS0_26GeluBackwardCUDAKernelImplERNS_18TensorIteratorBaseENS0_8GeluTypeEENKUlvE_clEvENKUlvE1_clEvEUlN3c104HalfES8_E_St5arrayIPcLm3EELi4E23TrivialOffsetCalculatorILi2EjESD_ILi1EjENS0_6memory15LoadWithoutCastENSG_16StoreWithoutCastEEEviT_T0_T2_T3_T4_T5_,@"STO_CUDA_ENTRY STV_DEFAULT"
_ZN2at6native27unrolled_elementwise_kernelIZZZNS0_26GeluBackwardCUDAKernelImplERNS_18TensorIteratorBaseENS0_8GeluTypeEENKUlvE_clEvENKUlvE1_clEvEUlN3c104HalfES8_E_St5arrayIPcLm3EELi4E23TrivialOffsetCalculatorILi2EjESD_ILi1EjENS0_6memory15LoadWithoutCastENSG_16StoreWithoutCastEEEviT_T0_T2_T3_T4_T5_:
.text._ZN2at6native27unrolled_elementwise_kernelIZZZNS0_26GeluBackwardCUDAKernelImplERNS_18TensorIteratorBaseENS0_8GeluTypeEENKUlvE_clEvENKUlvE1_clEvEUlN3c104HalfES8_E_St5arrayIPcLm3EELi4E23TrivialOffsetCalculatorILi2EjESD_ILi1EjENS0_6memory15LoadWithoutCastENSG_16StoreWithoutCastEEEviT_T0_T2_T3_T4_T5_:
        /* <DEDUP_REMOVED lines=60> */
[----:B0----5:R-:W-:Y:S01]  /*03c0*/  HADD2.F32 R26, -RZ, R26.H0_H0 ;  /* 0x2000001aff1a7230 */ /* 0x021fe20000004100 */
[----:B------:R-:W-:Y:S01]  /*03d0*/  HFMA2.MMA R4, -RZ, RZ, 1.5087890625, 339.5 ;  /* 0x3e095d4eff047435 */ /* 0x000fe200000001ff */
        /* <DEDUP_REMOVED lines=16> */
.L_x_5182:
[----:B0-----:R-:W-:Y:S05]  /*04e0*/  BSYNC B0 ;  /* 0x0000000000007941 */ /* 0x001fea0003800000 */
.L_x_5181:
[----:B------:R-:W-:Y:S01]  /*04f0*/  BSSY B0, `(.L_x_5183) ;  /* 0x0000014000007945 */ /* 0x000fe20003800000 */
[----:B------:R-:W-:Y:S05]  /*0500*/  @P1 BRA `(.L_x_5184) ;  /* 0x0000012000001947 */ /* 0x000fea0003800000 */
[----:B-----5:R-:W-:Y:S01]  /*0510*/  HADD2.F32 R17, -RZ, R17.H0_H0 ;  /* 0x20000011ff117230 */ /* 0x020fe20000004100 */
[----:B------:R-:W-:Y:S01]  /*0520*/  MOV R7, 0x3e095d4e ;  /* 0x3e095d4e00077802 */ /* 0x000fe20000000f00 */
        /* <DEDUP_REMOVED lines=16> */
.L_x_5184:
[----:B------:R-:W-:Y:S05]  /*0630*/  BSYNC B0 ;  /* 0x0000000000007941 */ /* 0x000fea0003800000 */
.L_x_5183:
[----:B------:R-:W-:Y:S01]  /*0640*/  BSSY B0, `(.L_x_5185) ;  /* 0x0000014000007945 */ /* 0x000fe20003800000 */
[----:B------:R-:W-:Y:S05]  /*0650*/  @P2 BRA `(.L_x_5186) ;  /* 0x0000012000002947 */ /* 0x000fea0003800000 */
[----:B-----5:R-:W-:Y:S01]  /*0660*/  HADD2.F32 R14, -RZ, R14.H0_H0 ;  /* 0x2000000eff0e7230 */ /* 0x020fe20000004100 */
        /* <DEDUP_REMOVED lines=17> */
.L_x_5186:
[----:B------:R-:W-:Y:S05]  /*0780*/  BSYNC B0 ;  /* 0x0000000000007941 */ /* 0x000fea0003800000 */
.L_x_5185:
        /* <DEDUP_REMOVED lines=20> */
.L_x_5188:
[----:B------:R-:W-:Y:S05]  /*08d0*/  BSYNC B0 ;  /* 0x0000000000007941 */ /* 0x000fea0003800000 */
.L_x_5187:
        /* <DEDUP_REMOVED lines=15> */
.L_x_5190:
[----:B------:R-:W-:Y:S05]  /*09d0*/  BSYNC B0 ;  /* 0x0000000000007941 */ /* 0x000fea0003800000 */
.L_x_5189:
[----:B------:R-:W-:-:S13]  /*09e0*/  ISETP.GE.AND P0, PT, R5, R12, PT ;  /* 0x0000000c0500720c */ /* 0x000fda0003f06270 */
[----:B------:R-:W-:Y:S05]  /*09f0*/  @P0 EXIT ;  /* 0x000000000000094d */ /* 0x000fea0003800000 */
[----:B0-----:R-:W-:Y:S02]  /*0a00*/  LEA R2, R0, R5, 0x9 ;  /* 0x0000000500027211 */ /* 0x001fe400078e48ff */
[----:B------:R-:W-:-:S05]  /*0a10*/  MOV R3, 0x2 ;  /* 0x0000000200037802 */ /* 0x000fca0000000f00 */
[----:B------:R-:W-:-:S05]  /*0a20*/  IMAD.WIDE.U32 R2, R2, R3, c[0x0][0x168] ;  /* 0x00005a0002027625 */ /* 0x000fca00078e0003 */
[----:B------:R-:W-:Y:S01]  /*0a30*/  STG.E.U16 [R2.64], R8 ;  /* 0x0000000802007986 */ /* 0x000fe2000c101504 */
[----:B------:R-:W-:Y:S05]  /*0a40*/  EXIT ;  /* 0x000000000000794d */ /* 0x000fea0003800000 */
.L_x_5191:
        /* <DEDUP_REMOVED lines=11> */
.L_x_12012:


//--------------------- .text._ZN2at6native29vectorized_elementwise_kernelILi2EZZZNS0_26GeluBackwardCUDAKernelImplERNS_18TensorIteratorBaseENS0_8GeluTypeEENKUlvE_clEvENKUlvE1_clEvEUlN3c104HalfES8_E_St5arrayIPcLm3EEEEviT0_T1_ --------------------------
	.section	.text._ZN2at6native29vectorized_elementwise_kernelILi2EZZZNS0_26GeluBackwardCUDAKernelImplERNS_18TensorIteratorBaseENS0_8GeluTypeEENKUlvE_clEvENKUlvE1_clEvEUlN3c104HalfES8_E_St5arrayIPcLm3EEEEviT0_T1_,"ax",@progbits
	.sectioninfo	@"SHI_REGISTERS=32"
	.align	128
        .global         _ZN2at6native29vectorized_elementwise_kernelILi2EZZZNS0_26GeluBackwardCUDAKernelImplERNS_18TensorIteratorBaseENS0_8GeluTypeEENKUlvE_clEvENKUlvE1_clEvEUlN3c104HalfES8_E_St5arrayIPcLm3EEEEviT0_T1_
        .type           _ZN2at6native29vectorized_elementwise_kernelILi2EZZZNS0_26GeluBackwardCUDAKernelImplERNS_18TensorIteratorBaseENS0_8GeluTypeEENKUlvE_clEvENKUlvE1_clEvEUlN3c104HalfES8_E_St5arrayIPcLm3EEEEviT0_T1_,@function
        .size           _ZN2at6native29vectorized_elementwise_kernelILi2EZZZNS0_26GeluBackwardCUDAKernelImplERNS_18TensorIteratorBaseENS0_8GeluTypeEENKUlvE_clEvENKUlvE1_clEvEUlN3c104HalfES8_E_St5arrayIPcLm3EEEEviT0_T1_,(.L_x_12013 - _ZN2at6native29vectorized_elementwise_kernelILi2EZZZNS0_26GeluBackwardCUDAKernelImplERNS_18TensorIteratorBaseENS0_8GeluTypeEENKUlvE_clEvENKUlvE1_clEvEUlN3c104HalfES8_E_St5arrayIPcLm3EEEEviT0_T1_)
        .other          _ZN2at6native29vectorized_elementwise_kernelILi2EZZZNS0_26GeluBackwardCUDAKernelImplERNS_18TensorIteratorBaseENS0_8GeluTypeEENKUlvE_clEvENKUlvE1_clEvEUlN3c104HalfES8_E_St5arrayIPcLm3EEEEviT0_T1_,@"STO_CUDA_ENTRY STV_DEFAULT"
_ZN2at6native29vectorized_elementwise_kernelILi2EZZZNS0_26GeluBackwardCUDAKernelImplERNS_18TensorIteratorBaseENS0_8GeluTypeEENKUlvE_clEvENKUlvE1_clEvEUlN3c104HalfES8_E_St5arrayIPcLm3EEEEviT0_T1_:
.text._ZN2at6native29vectorized_elementwise_kernelILi2EZZZNS0_26GeluBackwardCUDAKernelImplERNS_18TensorIteratorBaseENS0_8GeluTypeEENKUlvE_clEvENKUlvE1_clEvEUlN3c104HalfES8_E_St5arrayIPcLm3EEEEviT0_T1_:
        /* <DEDUP_REMOVED lines=12> */
[----:B------:R-:W3:Y:S01]  /*00c0*/  LDG.E R15, [R22.64+0x200] ;  /* 0x00020004160f7981 */ /* 0x000ee2000c1e1900 */
[----:B------:R-:W-:-:S03]  /*00d0*/  IMAD.WIDE R6, R0, R3, c[0x0][0x170] ;  /* 0x00005c0000067625 */ /* 0x000fc600078e0203 */
[----:B------:R0:W4:Y:S03]  /*00e0*/  LDG.E R17, [R22.64+0x400] ;  /* 0x0004000416117981 */ /* 0x000126000c1e1900 */
[----:B------:R-:W-:Y:S01]  /*00f0*/  IMAD.WIDE.U32 R20, R4, 0x4, R6 ;  /* 0x0000000404147825 */ /* 0x000fe200078e0006 */
[----:B------:R0:W5:Y:S04]  /*0100*/  LDG.E R9, [R22.64+0x600] ;  /* 0x0006000416097981 */ /* 0x000168000c1e1900 */
[----:B------:R1:W3:Y:S04]  /*0110*/  LDG.E R12, [R20.64] ;  /* 0x00000004140c7981 */ /* 0x0002e8000c1e1900 */
[----:B------:R1:W3:Y:S04]  /*0120*/  LDG.E R2, [R20.64+0x200] ;  /* 0x0002000414027981 */ /* 0x0002e8000c1e1900 */
[----:B------:R1:W3:Y:S04]  /*0130*/  LDG.E R6, [R20.64+0x400] ;  /* 0x0004000414067981 */ /* 0x0002e8000c1e1900 */
[----:B------:R1:W3:Y:S01]  /*0140*/  LDG.E R5, [R20.64+0x600] ;  /* 0x0006000414057981 */ /* 0x0002e2000c1e1900 */
[----:B--2---:R-:W-:-:S05]  /*0150*/  HADD2.F32 R7, -RZ, R11.H0_H0 ;  /* 0x2000000bff077230 */ /* 0x004fca0000004100 */
[----:B------:R-:W-:Y:S01]  /*0160*/  FMUL.FTZ R8, R7, R7 ;  /* 0x0000000707087220 */ /* 0x000fe20000410000 */
[----:B------:R-:W-:-:S03]  /*0170*/  HADD2.F32 R11, -RZ, R11.H1_H1 ;  /* 0x3000000bff0b7230 */ /* 0x000fc60000004100 */
[----:B------:R-:W-:Y:S02]  /*0180*/  FMUL.FTZ R10, R7, R8 ;  /* 0x00000008070a7220 */ /* 0x000fe40000410000 */
[----:B------:R-:W-:Y:S02]  /*0190*/  FMUL.FTZ R18, R11, R11 ;  /* 0x0000000b0b127220 */ /* 0x000fe40000410000 */
[----:B------:R-:W-:-:S04]  /*01a0*/  FFMA.FTZ R10, R10, 0.044714998453855514526, R7 ;  /* 0x3d3727130a0a7823 */ /* 0x000fc80000010007 */
[----:B------:R-:W-:Y:S02]  /*01b0*/  FMUL.FTZ R19, R10, 0.79788458347320556641 ;  /* 0x3f4c422a0a137820 */ /* 0x000fe40000410000 */
[----:B------:R-:W-:-:S04]  /*01c0*/  FMUL.FTZ R10, R11, R18 ;  /* 0x000000120b0a7220 */ /* 0x000fc80000410000 */
[----:B------:R-:W2:Y:S01]  /*01d0*/  MUFU.TANH R19, R19 ;  /* 0x0000001300137308 */ /* 0x000ea20000002400 */
[----:B------:R-:W-:-:S04]  /*01e0*/  FFMA.FTZ R10, R10, 0.044714998453855514526, R11 ;  /* 0x3d3727130a0a7823 */ /* 0x000fc8000001000b */
[----:B------:R-:W-:Y:S01]  /*01f0*/  FMUL.FTZ R14, R10, 0.79788458347320556641 ;  /* 0x3f4c422a0a0e7820 */ /* 0x000fe20000410000 */
[--C-:B---3--:R-:W-:Y:S02]  /*0200*/  HADD2.F32 R13, -RZ, R15.reuse.H0_H0 ;  /* 0x2000000fff0d7230 */ /* 0x108fe40000004100 */
[----:B------:R-:W-:-:S03]  /*0210*/  HADD2.F32 R15, -RZ, R15.H1_H1 ;  /* 0x3000000fff0f7230 */ /* 0x000fc60000004100 */
[----:B------:R-:W3:Y:S01]  /*0220*/  MUFU.TANH R14, R14 ;  /* 0x0000000e000e7308 */ /* 0x000ee20000002400 */
[----:B------:R-:W-:Y:S02]  /*0230*/  FMUL.FTZ R16, R13, R13 ;  /* 0x0000000d0d107220 */ /* 0x000fe40000410000 */
[----:B-1----:R-:W-:Y:S01]  /*0240*/  FMUL.FTZ R20, R7, 0.5 ;  /* 0x3f00000007147820 */ /* 0x002fe20000410000 */
[----:B------:R-:W-:Y:S01]  /*0250*/  MOV R7, 0x3e095d4e ;  /* 0x3e095d4e00077802 */ /* 0x000fe20000000f00 */
[----:B--2---:R-:W-:Y:S02]  /*0260*/  FFMA.FTZ R21, -R19, R19, 1 ;  /* 0x3f80000013157423 */ /* 0x004fe40000010113 */
[----:B------:R-:W-:Y:S02]  /*0270*/  FMUL.FTZ R10, R15, R15 ;  /* 0x0000000f0f0a7220 */ /* 0x000fe40000410000 */
[----:B0-----:R-:W-:Y:S02]  /*0280*/  FMUL.FTZ R22, R13, R16 ;  /* 0x000000100d167220 */ /* 0x001fe40000410000 */
[----:B------:R-:W-:-:S02]  /*0290*/  FMUL.FTZ R20, R20, R21 ;  /* 0x0000001514147220 */ /* 0x000fc40000410000 */
[----:B------:R-:W-:Y:S02]  /*02a0*/  FMUL.FTZ R24, R15, R10 ;  /* 0x0000000a0f187220 */ /* 0x000fe40000410000 */
[----:B------:R-:W-:Y:S02]  /*02b0*/  FFMA.FTZ R22, R22, 0.044714998453855514526, R13 ;  /* 0x3d37271316167823 */ /* 0x000fe4000001000d */
[----:B------:R-:W-:Y:S02]  /*02c0*/  FMUL.FTZ R21, R11, 0.5 ;  /* 0x3f0000000b157820 */ /* 0x000fe40000410000 */
[----:B------:R-:W-:Y:S02]  /*02d0*/  FFMA.FTZ R11, R8, R7, 1 ;  /* 0x3f800000080b7423 */ /* 0x000fe40000010007 */
[----:B------:R-:W-:Y:S02]  /*02e0*/  FFMA.FTZ R24, R24, 0.044714998453855514526, R15 ;  /* 0x3d37271318187823 */ /* 0x000fe4000001000f */
[----:B------:R-:W-:-:S02]  /*02f0*/  FMUL.FTZ R23, R22, 0.79788458347320556641 ;  /* 0x3f4c422a16177820 */ /* 0x000fc40000410000 */
[----:B---3--:R-:W-:Y:S02]  /*0300*/  FFMA.FTZ R22, -R14, R14, 1 ;  /* 0x3f8000000e167423 */ /* 0x008fe4000001010e */
[----:B------:R-:W-:Y:S02]  /*0310*/  FMUL.FTZ R11, R11, 0.79788458347320556641 ;  /* 0x3f4c422a0b0b7820 */ /* 0x000fe40000410000 */
[----:B------:R-:W-:Y:S01]  /*0320*/  FFMA.FTZ R18, R18, R7, 1 ;  /* 0x3f80000012127423 */ /* 0x000fe20000010007 */
[----:B------:R-:W0:Y:S01]  /*0330*/  MUFU.TANH R8, R23 ;  /* 0x0000001700087308 */ /* 0x000e220000002400 */
[----:B------:R-:W-:Y:S02]  /*0340*/  FMUL.FTZ R24, R24, 0.79788458347320556641 ;  /* 0x3f4c422a18187820 */ /* 0x000fe40000410000 */
[----:B------:R-:W-:Y:S02]  /*0350*/  FMUL.FTZ R21, R21, R22 ;  /* 0x0000001615157220 */ /* 0x000fe40000410000 */
[----:B------:R-:W-:-:S02]  /*0360*/  FMUL.FTZ R18, R18, 0.79788458347320556641 ;  /* 0x3f4c422a12127820 */ /* 0x000fc40000410000 */
[----:B------:R-:W-:Y:S02]  /*0370*/  FMUL.FTZ R20, R11, R20 ;  /* 0x000000140b147220 */ /* 0x000fe40000410000 */
[----:B------:R-:W1:Y:S01]  /*0380*/  MUFU.TANH R11, R24 ;  /* 0x00000018000b7308 */ /* 0x000e620000002400 */
[----:B------:R-:W-:Y:S02]  /*0390*/  FMUL.FTZ R21, R18, R21 ;  /* 0x0000001512157220 */ /* 0x000fe40000410000 */
[----:B------:R-:W-:Y:S01]  /*03a0*/  FADD.FTZ R18, R14, 1 ;  /* 0x3f8000000e127421 */ /* 0x000fe20000010000 */
[--C-:B------:R-:W-:Y:S01]  /*03b0*/  HADD2.F32 R14, -RZ, R12.reuse.H0_H0 ;  /* 0x2000000cff0e7230 */ /* 0x100fe20000004100 */
[----:B------:R-:W-:Y:S01]  /*03c0*/  FADD.FTZ R19, R19, 1 ;  /* 0x3f80000013137421 */ /* 0x000fe20000010000 */
[----:B------:R-:W-:Y:S01]  /*03d0*/  HADD2.F32 R12, -RZ, R12.H1_H1 ;  /* 0x3000000cff0c7230 */ /* 0x000fe20000004100 */
[----:B------:R-:W-:Y:S02]  /*03e0*/  FFMA.FTZ R21, R18, 0.5, R21 ;  /* 0x3f00000012157823 */ /* 0x000fe40000010015 */
[----:B------:R-:W-:-:S02]  /*03f0*/  FMUL.FTZ R18, R13, 0.5 ;  /* 0x3f0000000d127820 */ /* 0x000fc40000410000 */
[----:B------:R-:W-:Y:S02]  /*0400*/  FFMA.FTZ R19, R19, 0.5, R20 ;  /* 0x3f00000013137823 */ /* 0x000fe40000010014 */
[----:B------:R-:W-:Y:S01]  /*0410*/  FMUL.FTZ R13, R12, R21 ;  /* 0x000000150c0d7220 */ /* 0x000fe20000410000 */
[----:B----4-:R-:W-:Y:S01]  /*0420*/  HADD2.F32 R12, -RZ, R17.H0_H0 ;  /* 0x20000011ff0c7230 */ /* 0x010fe20000004100 */
[----:B0-----:R-:W-:Y:S02]  /*0430*/  FFMA.FTZ R23, -R8, R8, 1 ;  /* 0x3f80000008177423 */ /* 0x001fe40000010108 */
[----:B------:R-:W-:Y:S02]  /*0440*/  FFMA.FTZ R16, R16, R7, 1 ;  /* 0x3f80000010107423 */ /* 0x000fe40000010007 */
[----:B------:R-:W-:Y:S02]  /*0450*/  FMUL.FTZ R14, R14, R19 ;  /* 0x000000130e0e7220 */ /* 0x000fe40000410000 */
[----:B------:R-:W-:-:S02]  /*0460*/  FMUL.FTZ R20, R15, 0.5 ;  /* 0x3f0000000f147820 */ /* 0x000fc40000410000 */
[----:B-1----:R-:W-:Y:S02]  /*0470*/  FFMA.FTZ R19, -R11, R11, 1 ;  /* 0x3f8000000b137423 */ /* 0x002fe4000001010b */
[----:B------:R-:W-:Y:S02]  /*0480*/  FMUL.FTZ R21, R18, R23 ;  /* 0x0000001712157220 */ /* 0x000fe40000410000 */
[----:B------:R-:W-:Y:S02]  /*0490*/  FMUL.FTZ R15, R12, R12 ;  /* 0x0000000c0c0f7220 */ /* 0x000fe40000410000 */
[----:B------:R-:W-:Y:S02]  /*04a0*/  FMUL.FTZ R16, R16, 0.79788458347320556641 ;  /* 0x3f4c422a10107820 */ /* 0x000fe40000410000 */
[----:B------:R-:W-:Y:S02]  /*04b0*/  FMUL.FTZ R20, R20, R19 ;  /* 0x0000001314147220 */ /* 0x000fe40000410000 */
[----:B------:R-:W-:-:S02]  /*04c0*/  FMUL.FTZ R19, R12, R15 ;  /* 0x0000000f0c137220 */ /* 0x000fc40000410000 */
[----:B------:R-:W-:Y:S01]  /*04d0*/  FMUL.FTZ R21, R16, R21 ;  /* 0x0000001510157220 */ /* 0x000fe20000410000 */
[----:B-----5:R-:W-:Y:S01]  /*04e0*/  HADD2.F32 R16, -RZ, R9.H0_H0 ;  /* 0x20000009ff107230 */ /* 0x020fe20000004100 */
[----:B------:R-:W-:Y:S01]  /*04f0*/  FFMA.FTZ R10, R10, R7, 1 ;  /* 0x3f8000000a0a7423 */ /* 0x000fe20000010007 */
[----:B------:R-:W-:Y:S01]  /*0500*/  HADD2.F32 R17, -RZ, R17.H1_H1 ;  /* 0x30000011ff117230 */ /* 0x000fe20000004100 */
[----:B------:R-:W-:Y:S01]  /*0510*/  FFMA.FTZ R22, R19, 0.044714998453855514526, R12 ;  /* 0x3d37271313167823 */ /* 0x000fe2000001000c */
[----:B------:R-:W-:Y:S01]  /*0520*/  HADD2.F32 R19, -RZ, R9.H1_H1 ;  /* 0x30000009ff137230 */ /* 0x000fe20000004100 */
[----:B------:R-:W-:Y:S02]  /*0530*/  FMUL.FTZ R23, R10, 0.79788458347320556641 ;  /* 0x3f4c422a0a177820 */ /* 0x000fe40000410000 */
[----:B------:R-:W-:Y:S02]  /*0540*/  FMUL.FTZ R9, R16, R16 ;  /* 0x0000001010097220 */ /* 0x000fe40000410000 */
[----:B------:R-:W-:-:S02]  /*0550*/  FMUL.FTZ R18, R17, R17 ;  /* 0x0000001111127220 */ /* 0x000fc40000410000 */
[----:B------:R-:W-:Y:S02]  /*0560*/  FMUL.FTZ R24, R22, 0.79788458347320556641 ;  /* 0x3f4c422a16187820 */ /* 0x000fe40000410000 */
[----:B------:R-:W-:Y:S02]  /*0570*/  FMUL.FTZ R22, R23, R20 ;  /* 0x0000001417167220 */ /* 0x000fe40000410000 */
[----:B------:R-:W-:Y:S02]  /*0580*/  FMUL.FTZ R23, R16, R9 ;  /* 0x0000000910177220 */ /* 0x000fe40000410000 */
[----:B------:R-:W-:Y:S02]  /*0590*/  FMUL.FTZ R26, R17, R18 ;  /* 0x00000012111a7220 */ /* 0x000fe40000410000 */
[----:B------:R-:W-:Y:S02]  /*05a0*/  FMUL.FTZ R20, R19, R19 ;  /* 0x0000001313147220 */ /* 0x000fe40000410000 */
[----:B------:R-:W-:Y:S01]  /*05b0*/  FADD.FTZ R8, R8, 1 ;  /* 0x3f80000008087421 */ /* 0x000fe20000010000 */
[----:B------:R0:W1:Y:S01]  /*05c0*/  MUFU.TANH R10, R24 ;  /* 0x00000018000a7308 */ /* 0x0000620000002400 */
[----:B------:R-:W-:-:S02]  /*05d0*/  FFMA.FTZ R27, R23, 0.044714998453855514526, R16 ;  /* 0x3d372713171b7823 */ /* 0x000fc40000010010 */
[----:B------:R-:W-:Y:S02]  /*05e0*/  FFMA.FTZ R26, R26, 0.044714998453855514526, R17 ;  /* 0x3d3727131a1a7823 */ /* 0x000fe40000010011 */
[----:B------:R-:W-:Y:S01]  /*05f0*/  FFMA.FTZ R23, R8, 0.5, R21 ;  /* 0x3f00000008177823 */ /* 0x000fe20000010015 */
[----:B------:R-:W-:Y:S01]  /*0600*/  HADD2.F32 R8, -RZ, R2.H0_H0 ;  /* 0x20000002ff087230 */ /* 0x000fe20000004100 */
[----:B0-----:R-:W-:Y:S02]  /*0610*/  FMUL.FTZ R24, R19, R20 ;  /* 0x0000001413187220 */ /* 0x001fe40000410000 */
[----:B------:R-:W-:Y:S02]  /*0620*/  FMUL.FTZ R26, R26, 0.79788458347320556641 ;  /* 0x3f4c422a1a1a7820 */ /* 0x000fe40000410000 */
[----:B------:R-:W-:Y:S02]  /*0630*/  FFMA.FTZ R24, R24, 0.044714998453855514526, R19 ;  /* 0x3d37271318187823 */ /* 0x000fe40000010013 */
[----:B------:R-:W-:-:S02]  /*0640*/  FMUL.FTZ R21, R27, 0.79788458347320556641 ;  /* 0x3f4c422a1b157820 */ /* 0x000fc40000410000 */
[----:B------:R-:W-:Y:S01]  /*0650*/  FMUL.FTZ R8, R8, R23 ;  /* 0x0000001708087220 */ /* 0x000fe20000410000 */
[----:B------:R-:W-:Y:S01]  /*0660*/  HADD2.F32 R23, -RZ, R2.H1_H1 ;  /* 0x30000002ff177230 */ /* 0x000fe20000004100 */
[----:B------:R-:W-:Y:S02]  /*0670*/  FADD.FTZ R25, R11, 1 ;  /* 0x3f8000000b197421 */ /* 0x000fe40000010000 */
[----:B------:R-:W0:Y:S01]  /*0680*/  MUFU.TANH R11, R26 ;  /* 0x0000001a000b7308 */ /* 0x000e220000002400 */
[----:B------:R-:W-:-:S07]  /*0690*/  FMUL.FTZ R2, R24, 0.79788458347320556641 ;  /* 0x3f4c422a18027820 */ /* 0x000fce0000410000 */
[----:B------:R-:W2:Y:S01]  /*06a0*/  MUFU.TANH R21, R21 ;  /* 0x0000001500157308 */ /* 0x000ea20000002400 */
[----:B------:R-:W-:Y:S02]  /*06b0*/  FFMA.FTZ R22, R25, 0.5, R22 ;  /* 0x3f00000019167823 */ /* 0x000fe40000010016 */
[----:B------:R-:W-:-:S05]  /*06c0*/  FMUL.FTZ R12, R12, 0.5 ;  /* 0x3f0000000c0c7820 */ /* 0x000fca0000410000 */
[----:B------:R-:W3:Y:S01]  /*06d0*/  MUFU.TANH R2, R2 ;  /* 0x0000000200027308 */ /* 0x000ee20000002400 */
[----:B-1----:R-:W-:Y:S02]  /*06e0*/  FFMA.FTZ R25, -R10, R10, 1 ;  /* 0x3f8000000a197423 */ /* 0x002fe4000001010a */
[----:B------:R-:W-:Y:S02]  /*06f0*/  FMUL.FTZ R23, R23, R22 ;  /* 0x0000001617177220 */ /* 0x000fe40000410000 */
[----:B------:R-:W-:Y:S02]  /*0700*/  FMUL.FTZ R12, R12, R25 ;  /* 0x000000190c0c7220 */ /* 0x000fe40000410000 */
[----:B------:R-:W-:Y:S02]  /*0710*/  FFMA.FTZ R15, R15, R7, 1 ;  /* 0x3f8000000f0f7423 */ /* 0x000fe40000010007 */
[----:B------:R-:W-:Y:S02]  /*0720*/  FMUL.FTZ R22, R17, 0.5 ;  /* 0x3f00000011167820 */ /* 0x000fe40000410000 */
[----:B0-----:R-:W-:-:S02]  /*0730*/  FFMA.FTZ R25, -R11, R11, 1 ;  /* 0x3f8000000b197423 */ /* 0x001fc4000001010b */
[----:B------:R-:W-:Y:S02]  /*0740*/  FFMA.FTZ R18, R18, R7, 1 ;  /* 0x3f80000012127423 */ /* 0x000fe40000010007 */
[----:B------:R-:W-:Y:S02]  /*0750*/  FMUL.FTZ R16, R16, 0.5 ;  /* 0x3f00000010107820 */ /* 0x000fe40000410000 */
[----:B------:R-:W-:Y:S02]  /*0760*/  FMUL.FTZ R17, R15, 0.79788458347320556641 ;  /* 0x3f4c422a0f117820 */ /* 0x000fe40000410000 */
[----:B--2---:R-:W-:Y:S02]  /*0770*/  FFMA.FTZ R27, -R21, R21, 1 ;  /* 0x3f800000151b7423 */ /* 0x004fe40000010115 */
[----:B------:R-:W-:Y:S02]  /*0780*/  FFMA.FTZ R9, R9, R7, 1 ;  /* 0x3f80000009097423 */ /* 0x000fe40000010007 */
[----:B------:R-:W-:-:S02]  /*0790*/  FMUL.FTZ R15, R22, R25 ;  /* 0x00000019160f7220 */ /* 0x000fc40000410000 */
[----:B------:R-:W-:Y:S02]  /*07a0*/  FMUL.FTZ R18, R18, 0.79788458347320556641 ;  /* 0x3f4c422a12127820 */ /* 0x000fe40000410000 */
[----:B------:R-:W-:Y:S02]  /*07b0*/  FMUL.FTZ R19, R19, 0.5 ;  /* 0x3f00000013137820 */ /* 0x000fe40000410000 */
[----:B---3--:R-:W-:Y:S02]  /*07c0*/  FFMA.FTZ R22, -R2, R2, 1 ;  /* 0x3f80000002167423 */ /* 0x008fe40000010102 */
[----:B------:R-:W-:Y:S02]  /*07d0*/  FFMA.FTZ R20, R20, R7, 1 ;  /* 0x3f80000014147423 */ /* 0x000fe40000010007 */
[----:B------:R-:W-:Y:S02]  /*07e0*/  FMUL.FTZ R16, R16, R27 ;  /* 0x0000001b10107220 */ /* 0x000fe40000410000 */
[----:B------:R-:W-:-:S02]  /*07f0*/  FMUL.FTZ R9, R9, 0.79788458347320556641 ;  /* 0x3f4c422a09097820 */ /* 0x000fc40000410000 */
[----:B------:R-:W-:Y:S02]  /*0800*/  FMUL.FTZ R18, R18, R15 ;  /* 0x0000000f12127220 */ /* 0x000fe40000410000 */
[----:B------:R-:W-:Y:S02]  /*0810*/  FADD.FTZ R11, R11, 1 ;  /* 0x3f8000000b0b7421 */ /* 0x000fe40000010000 */
[----:B------:R-:W-:Y:S02]  /*0820*/  FMUL.FTZ R19, R19, R22 ;  /* 0x0000001613137220 */ /* 0x000fe40000410000 */
[----:B------:R-:W-:Y:S02]  /*0830*/  FMUL.FTZ R20, R20, 0.79788458347320556641 ;  /* 0x3f4c422a14147820 */ /* 0x000fe40000410000 */
[----:B------:R-:W-:Y:S02]  /*0840*/  FMUL.FTZ R16, R9, R16 ;  /* 0x0000001009107220 */ /* 0x000fe40000410000 */
[----:B------:R-:W-:-:S02]  /*0850*/  FADD.FTZ R7, R10, 1 ;  /* 0x3f8000000a077421 */ /* 0x000fc40000010000 */
[----:B------:R-:W-:Y:S02]  /*0860*/  FFMA.FTZ R9, R11, 0.5, R18 ;  /* 0x3f0000000b097823 */ /* 0x000fe40000010012 */
[----:B------:R-:W-:Y:S01]  /*0870*/  IMAD.WIDE.U32 R10, R0, R3, c[0x0][0x168] ;  /* 0x00005a00000a7625 */ /* 0x000fe200078e0003 */
[----:B------:R-:W-:-:S03]  /*0880*/  HADD2.F32 R0, -RZ, R6.H0_H0 ;  /* 0x20000006ff007230 */ /* 0x000fc60000004100 */
[----:B------:R-:W-:Y:S02]  /*0890*/  FMUL.FTZ R12, R17, R12 ;  /* 0x0000000c110c7220 */ /* 0x000fe40000410000 */
[----:B------:R-:W-:Y:S02]  /*08a0*/  FADD.FTZ R21, R21, 1 ;  /* 0x3f80000015157421 */ /* 0x000fe40000010000 */
[----:B------:R-:W-:Y:S02]  /*08b0*/  FMUL.FTZ R20, R20, R19 ;  /* 0x0000001314147220 */ /* 0x000fe40000410000 */
[----:B------:R-:W-:Y:S01]  /*08c0*/  FADD.FTZ R3, R2, 1 ;  /* 0x3f80000002037421 */ /* 0x000fe20000010000 */
[--C-:B------:R-:W-:Y:S01]  /*08d0*/  HADD2.F32 R2, -RZ, R5.reuse.H0_H0 ;  /* 0x20000005ff027230 */ /* 0x100fe20000004100 */
[----:B------:R-:W-:Y:S01]  /*08e0*/  FFMA.FTZ R7, R7, 0.5, R12 ;  /* 0x3f00000007077823 */ /* 0x000fe2000001000c */
[----:B------:R-:W-:Y:S01]  /*08f0*/  HADD2.F32 R6, -RZ, R6.H1_H1 ;  /* 0x30000006ff067230 */ /* 0x000fe20000004100 */
[----:B------:R-:W-:Y:S01]  /*0900*/  FFMA.FTZ R21, R21, 0.5, R16 ;  /* 0x3f00000015157823 */ /* 0x000fe20000010010 */
[----:B------:R-:W-:Y:S01]  /*0910*/  HADD2.F32 R5, -RZ, R5.H1_H1 ;  /* 0x30000005ff057230 */ /* 0x000fe20000004100 */
[----:B------:R-:W-:-:S02]  /*0920*/  FFMA.FTZ R20, R3, 0.5, R20 ;  /* 0x3f00000003147823 */ /* 0x000fc40000010014 */
[----:B------:R-:W-:Y:S02]  /*0930*/  FMUL.FTZ R0, R0, R7 ;  /* 0x0000000700007220 */ /* 0x000fe40000410000 */
[----:B------:R-:W-:Y:S02]  /*0940*/  FMUL.FTZ R9, R6, R9 ;  /* 0x0000000906097220 */ /* 0x000fe40000410000 */
[----:B------:R-:W-:Y:S02]  /*0950*/  FMUL.FTZ R2, R2, R21 ;  /* 0x0000001502027220 */ /* 0x000fe40000410000 */
[----:B------:R-:W-:Y:S01]  /*0960*/  FMUL.FTZ R5, R5, R20 ;  /* 0x0000001405057220 */ /* 0x000fe20000410000 */
[----:B------:R-:W-:Y:S01]  /*0970*/  F2FP.PACK_AB R13, R13, R14 ;  /* 0x0000000e0d0d723e */ /* 0x000fe200000000ff */
[----:B------:R-:W-:Y:S01]  /*0980*/  IMAD.WIDE R10, R4, 0x4, R10 ;  /* 0x00000004040a7825 */ /* 0x000fe200078e020a */
[----:B------:R-:W-:Y:S02]  /*0990*/  F2FP.PACK_AB R23, R23, R8 ;  /* 0x000000081717723e */ /* 0x000fe400000000ff */
[----:B------:R-:W-:-:S02]  /*09a0*/  F2FP.PACK_AB R9, R9, R0 ;  /* 0x000000000909723e */ /* 0x000fc400000000ff */
[----:B------:R-:W-:Y:S01]  /*09b0*/  F2FP.PACK_AB R5, R5, R2 ;  /* 0x000000020505723e */ /* 0x000fe200000000ff */
[----:B------:R-:W-:Y:S04]  /*09c0*/  STG.E [R10.64], R13 ;  /* 0x0000000d0a007986 */ /* 0x000fe8000c101904 */
[----:B------:R-:W-:Y:S04]  /*09d0*/  STG.E [R10.64+0x200], R23 ;  /* 0x000200170a007986 */ /* 0x000fe8000c101904 */
[----:B------:R-:W-:Y:S04]  /*09e0*/  STG.E [R10.64+0x400], R9 ;  /* 0x000400090a007986 */ /* 0x000fe8000c101904 */
[----:B------:R-:W-:Y:S01]  /*09f0*/  STG.E [R10.64+0x600], R5 ;  /* 0x000600050a007986 */ /* 0x000fe2000c101904 */
[----:B------:R-:W-:Y:S05]  /*0a00*/  EXIT ;  /* 0x000000000000794d */ /* 0x000fea0003800000 */
.L_x_5192:
        /* <DEDUP_REMOVED lines=83> */
[----:B-----5:R-:W-:Y:S01]  /*0f40*/  HADD2.F32 R6, -RZ, R6.H0_H0 ;  /* 0x20000006ff067230 */ /* 0x020fe20000004100 */
[----:B0-----:R-:W-:Y:S01]  /*0f50*/  HFMA2.MMA R2, -RZ, RZ, 1.5087890625, 339.5 ;  /* 0x3e095d4eff027435 */ /* 0x001fe200000001ff */
        /* <DEDUP_REMOVED lines=16> */
.L_x_5194:
[----:B------:R-:W-:Y:S05]  /*1060*/  BSYNC B0 ;  /* 0x0000000000007941 */ /* 0x000fea0003800000 */
.L_x_5193:
        /* <DEDUP_REMOVED lines=35> */
.L_x_5196:
[----:B------:R-:W-:Y:S05]  /*12a0*/  BSYNC B0 ;  /* 0x0000000000007941 */ /* 0x000fea0003800000 */
.L_x_5195:
[----:B------:R-:W-:Y:S01]  /*12b0*/  ISETP.NE.AND P6, PT, R3, RZ, PT ;  /* 0x000000ff0300720c */ /* 0x000fe20003fc5270 */
[----:B------:R-:W-:Y:S01]  /*12c0*/  BSSY B0, `(.L_x_5197) ;  /* 0x0000017000007945 */ /* 0x000fe20003800000 */
[----:B------:R-:W-:Y:S02]  /*12d0*/  @!P0 IADD3 R2, R0, R9, RZ ;  /* 0x0000000900028210 */ /* 0x000fe40007ffe0ff */
[----:B------:R-:W-:-:S05]  /*12e0*/  @!P0 MOV R3, 0x2 ;  /* 0x0000000200038802 */ /* 0x000fca0000000f00 */
[----:B------:R-:W-:-:S04]  /*12f0*/  @!P0 IMAD.WIDE.U32 R2, R2, R3, c[0x0][0x168] ;  /* 0x00005a0002028625 */ /* 0x000fc800078e0003 */
        /* <DEDUP_REMOVED lines=18> */
[----:B------:R-:W-:Y:S02]  /*1420*/  F2FP.PACK_AB R7, RZ, R7 ;  /* 0x00000007ff07723e */ /* 0x000fe400000000ff */
.L_x_5198:
[----:B------:R-:W-:Y:S05]  /*1430*/  BSYNC B0 ;  /* 0x0000000000007941 */ /* 0x000fea0003800000 */
.L_x_5197:
        /* <DEDUP_REMOVED lines=20> */
.L_x_5200:
[----:B------:R-:W-:Y:S05]  /*1580*/  BSYNC B0 ;  /* 0x0000000000007941 */ /* 0x000fea0003800000 */
.L_x_5199:
        /* <DEDUP_REMOVED lines=20> */
.L_x_5202:
[----:B------:R-:W-:Y:S05]  /*16d0*/  BSYNC B0 ;  /* 0x0000000000007941 */ /* 0x000fea0003800000 */
.L_x_5201:
        /* <DEDUP_REMOVED lines=20> */
.L_x_5204:
[----:B------:R-:W-:Y:S05]  /*1820*/  BSYNC B0 ;  /* 0x0000000000007941 */ /* 0x000fea0003800000 */
.L_x_5203:
        /* <DEDUP_REMOVED lines=20> */
.L_x_5206:
[----:B------:R-:W-:Y:S05]  /*1970*/  BSYNC B0 ;  /* 0x0000000000007941 */ /* 0x000fea0003800000 */
.L_x_5205:
        /* <DEDUP_REMOVED lines=20> */
.L_x_5208:
[----:B------:R-:W-:Y:S05]  /*1ac0*/  BSYNC B0 ;  /* 0x0000000000007941 */ /* 0x000fea0003800000 */
.L_x_5207:
        /* <DEDUP_REMOVED lines=18> */
.L_x_5211:
[----:B0-----:R-:W-:-:S13]  /*1bf0*/  ISETP.GE.AND P0, PT, R9, R8, PT ;  /* 0x000000080900720c */ /* 0x001fda0003f06270 */
[----:B------:R-:W-:Y:S05]  /*1c00*/  @P0 BRA `(.L_x_5213) ;  /* 0x000000c000000947 */ /* 0x000fea0003800000 */
[----:B------:R-:W-:Y:S02]  /*1c10*/  IADD3 R2, R0, R9, RZ ;  /* 0x0000000900027210 */ /* 0x000fe40007ffe0ff */
[----:B------:R-:W-:Y:S02]  /*1c20*/  MOV R3, 0x2 ;  /* 0x0000000200037802 */ /* 0x000fe40000000f00 */
[----:B------:R-:W-:-:S03]  /*1c30*/  IADD3 R9, R9, 0x80, RZ ;  /* 0x0000008009097810 */ /* 0x000fc60007ffe0ff */
[----:B------:R-:W-:-:S05]  /*1c40*/  IMAD.WIDE.U32 R2, R2, R3, c[0x0][0x168] ;  /* 0x00005a0002027625 */ /* 0x000fca00078e0003 */
[----:B-----5:R0:W-:Y:S02]  /*1c50*/  STG.E.U16 [R2.64], R10 ;  /* 0x0000000a02007986 */ /* 0x0201e4000c101504 */
.L_x_5212:
[----:B------:R-:W-:-:S13]  /*1c60*/  ISETP.GE.AND P0, PT, R9, R8, PT ;  /* 0x000000080900720c */ /* 0x000fda0003f06270 */
[----:B------:R-:W-:Y:S05]  /*1c70*/  @P0 BRA `(.L_x_5214) ;  /* 0x000000d000000947 */ /* 0x000fea0003800000 */
[----:B0-----:R-:W-:Y:S01]  /*1c80*/  HFMA2.MMA R3, -RZ, RZ, 0, 1.1920928955078125e-07 ;  /* 0x00000002ff037435 */ /* 0x001fe200000001ff */
[----:B------:R-:W-:Y:S02]  /*1c90*/  IADD3 R2, R0, R9, RZ ;  /* 0x0000000900027210 */ /* 0x000fe40007ffe0ff */
[----:B------:R-:W-:-:S07]  /*1ca0*/  IADD3 R9, R9, 0x80, RZ ;  /* 0x0000008009097810 */ /* 0x000fce0007ffe0ff */
[----:B------:R-:W-:-:S05]  /*1cb0*/  IMAD.WIDE.U32 R2, R2, R3, c[0x0][0x168] ;  /* 0x00005a0002027625 */ /* 0x000fca00078e0003 */
[----:B------:R0:W-:Y:S02]  /*1cc0*/  STG.E.U16 [R2.64], R11 ;  /* 0x0000000b02007986 */ /* 0x0001e4000c101504 */
.L_x_5213:
        /* <DEDUP_REMOVED lines=8> */
.L_x_5214:
[----:B------:R-:W-:Y:S05]  /*1d50*/  BSYNC B1 ;  /* 0x0000000000017941 */ /* 0x000fea0003800000 */
.L_x_5210:
[----:B------:R-:W-:-:S13]  /*1d60*/  ISETP.GE.AND P0, PT, R9, R8, PT ;  /* 0x000000080900720c */ /* 0x000fda0003f06270 */
[----:B0-----:R-:W-:Y:S02]  /*1d70*/  @!P0 IADD3 R2, R0, R9, RZ ;  /* 0x0000000900028210 */ /* 0x001fe40007ffe0ff */
[----:B------:R-:W-:Y:S02]  /*1d80*/  @!P0 MOV R3, 0x2 ;  /* 0x0000000200038802 */ /* 0x000fe40000000f00 */
[----:B------:R-:W-:-:S03]  /*1d90*/  @!P0 IADD3 R9, R9, 0x80, RZ ;  /* 0x0000008009098810 */ /* 0x000fc60007ffe0ff */
[----:B------:R-:W-:-:S05]  /*1da0*/  @!P0 IMAD.WIDE.U32 R2, R2, R3, c[0x0][0x168] ;  /* 0x00005a0002028625 */ /* 0x000fca00078e0003 */
[----:B------:R0:W-:Y:S02]  /*1db0*/  @!P0 STG.E.U16 [R2.64], R13 ;  /* 0x0000000d02008986 */ /* 0x0001e4000c101504 */
.L_x_5215:
[----:B------:R-:W-:Y:S05]  /*1dc0*/  BSYNC B0 ;  /* 0x0000000000007941 */ /* 0x000fea0003800000 */
.L_x_5209:
        /* <DEDUP_REMOVED lines=8> */
.L_x_5216:
        /* <DEDUP_REMOVED lines=11> */
.L_x_12013:


//--------------------- .text._ZN2at6native29vectorized_elementwise_kernelILi4EZZZNS0_26GeluBackwardCUDAKernelImplERNS_18TensorIteratorBaseENS0_8GeluTypeEENKUlvE_clEvENKUlvE1_clEvEUlN3c104HalfES8_E_St5arrayIPcLm3EEEEviT0_T1_ --------------------------
	.section	.text._ZN2at6native29vectorized_elementwise_kernelILi4EZZZNS0_26GeluBackwardCUDAKernelImplERNS_18TensorIteratorBaseENS0_8GeluTypeEENKUlvE_clEvENKUlvE1_clEvEUlN3c104HalfES8_E_St5arrayIPcLm3EEEEviT0_T1_,"ax",@progbits
	.sectioninfo	@"SHI_REGISTERS=32"
	.align	128
        .global         _ZN2at6native29vectorized_elementwise_kernelILi4EZZZNS0_26GeluBackwardCUDAKernelImplERNS_18TensorIteratorBaseENS0_8GeluTypeEENKUlvE_clEvENKUlvE1_clEvEUlN3c104HalfES8_E_St5arrayIPcLm3EEEEviT0_T1_
        .type           _ZN2at6native29vectorized_elementwise_kernelILi4EZZZNS0_26GeluBackwardCUDAKernelImplERNS_18TensorIteratorBaseENS0_8GeluTypeEENKUlvE_clEvENKUlvE1_clEvEUlN3c104HalfES8_E_St5arrayIPcLm3EEEEviT0_T1_,@function
        .size           _ZN2at6native29vectorized_elementwise_kernelILi4EZZZNS0_26GeluBackwardCUDAKernelImplERNS_18TensorIteratorBaseENS0_8GeluTypeEENKUlvE_clEvENKUlvE1_clEvEUlN3c104HalfES8_E_St5arrayIPcLm3EEEEviT0_T1_,(.L_x_12014 - _ZN2at6native29vectorized_elementwise_kernelILi4EZZZNS0_26GeluBackwardCUDAKernelImplERNS_18TensorIteratorBaseENS0_8GeluTypeEENKUlvE_clEvENKUlvE1_clEvEUlN3c104HalfES8_E_St5arrayIPcLm3EEEEviT0_T1_)
        .other          _ZN2at6native29vectorized_elementwise_kernelILi4EZZZNS0_26GeluBackwardCUDAKernelImplERNS_18TensorIteratorBaseENS0_8GeluTypeEENKUlvE_clEvENKUlvE1_clEvEUlN3c104HalfES8_E_St5arrayIPcLm3EEEEviT0_T1_,@"STO_CUDA_ENTRY STV_DEFAULT"
_ZN2at6native29vectorized_elementwise_kernelILi4EZZZNS0_26GeluBackwardCUDAKernelImplERNS_18TensorIteratorBaseENS0_8GeluTypeEENKUlvE_clEvENKUlvE1_clEvEUlN3c104HalfES8_E_St5arrayIPcLm3EEEEviT0_T1_:
.text._ZN2at6native29vectorized_elementwise_kernelILi4EZZZNS0_26GeluBackwardCUDAKernelImplERNS_18TensorIteratorBaseENS0_8GeluTypeEENKUlvE_clEvENKUlvE1_clEvEUlN3c104HalfES8_E_St5arrayIPcLm3EEEEviT0_T1_:
        /* <DEDUP_REMOVED lines=17> */
[--C-:B--2---:R-:W-:Y:S02]  /*0110*/  HADD2.F32 R8, -RZ, R12.reuse.H0_H0 ;  /* 0x2000000cff087230 */ /* 0x104fe40000004100 */
[----:B------:R-:W-:Y:S02]  /*0120*/  HADD2.F32 R20, -RZ, R12.H1_H1 ;  /* 0x3000000cff147230 */ /* 0x000fe40000004100 */
[--C-:B------:R-:W-:Y:S01]  /*0130*/  HADD2.F32 R10, -RZ, R13.reuse.H0_H0 ;  /* 0x2000000dff0a7230 */ /* 0x100fe20000004100 */
[----:B------:R-:W-:Y:S01]  /*0140*/  FMUL.FTZ R15, R8, R8 ;  /* 0x00000008080f7220 */ /* 0x000fe20000410000 */
[----:B0-----:R-:W-:Y:S01]  /*0150*/  HADD2.F32 R22, -RZ, R13.H1_H1 ;  /* 0x3000000dff167230 */ /* 0x001fe20000004100 */
[----:B------:R-:W-:-:S02]  /*0160*/  FMUL.FTZ R17, R20, R20 ;  /* 0x0000001414117220 */ /* 0x000fc40000410000 */
[----:B------:R-:W-:Y:S02]  /*0170*/  FMUL.FTZ R21, R8, R15 ;  /* 0x0000000f08157220 */ /* 0x000fe40000410000 */
[----:B------:R-:W-:Y:S02]  /*0180*/  FMUL.FTZ R23, R20, R17 ;  /* 0x0000001114177220 */ /* 0x000fe40000410000 */
[----:B------:R-:W-:Y:S02]  /*0190*/  FFMA.FTZ R21, R21, 0.044714998453855514526, R8 ;  /* 0x3d37271315157823 */ /* 0x000fe40000010008 */
[----:B-1----:R-:W-:Y:S02]  /*01a0*/  FMUL.FTZ R19, R10, R10 ;  /* 0x0000000a0a137220 */ /* 0x002fe40000410000 */
[----:B------:R-:W-:Y:S02]  /*01b0*/  FMUL.FTZ R14, R21, 0.79788458347320556641 ;  /* 0x3f4c422a150e7820 */ /* 0x000fe40000410000 */
[----:B------:R-:W-:-:S02]  /*01c0*/  FFMA.FTZ R23, R23, 0.044714998453855514526, R20 ;  /* 0x3d37271317177823 */ /* 0x000fc40000010014 */
[----:B------:R-:W-:Y:S02]  /*01d0*/  FMUL.FTZ R21, R10, R19 ;  /* 0x000000130a157220 */ /* 0x000fe40000410000 */
[C---:B------:R-:W-:Y:S01]  /*01e0*/  FMUL.FTZ R13, R22.reuse, R22 ;  /* 0x00000016160d7220 */ /* 0x040fe20000410000 */
[----:B------:R-:W0:Y:S01]  /*01f0*/  MUFU.TANH R14, R14 ;  /* 0x0000000e000e7308 */ /* 0x000e220000002400 */
[----:B------:R-:W-:Y:S02]  /*0200*/  FMUL.FTZ R16, R23, 0.79788458347320556641 ;  /* 0x3f4c422a17107820 */ /* 0x000fe40000410000 */
[----:B------:R-:W-:Y:S02]  /*0210*/  FFMA.FTZ R21, R21, 0.044714998453855514526, R10 ;  /* 0x3d37271315157823 */ /* 0x000fe4000001000a */
[----:B------:R-:W-:Y:S02]  /*0220*/  FMUL.FTZ R23, R22, R13 ;  /* 0x0000000d16177220 */ /* 0x000fe40000410000 */
[----:B------:R-:W-:Y:S01]  /*0230*/  FMUL.FTZ R18, R21, 0.79788458347320556641 ;  /* 0x3f4c422a15127820 */ /* 0x000fe20000410000 */
[----:B------:R-:W1:Y:S01]  /*0240*/  MUFU.TANH R16, R16 ;  /* 0x0000001000107308 */ /* 0x000e620000002400 */
[----:B------:R-:W-:-:S02]  /*0250*/  FFMA.FTZ R23, R23, 0.044714998453855514526, R22 ;  /* 0x3d37271317177823 */ /* 0x000fc40000010016 */
[----:B------:R-:W-:Y:S02]  /*0260*/  FMUL.FTZ R21, R8, 0.5 ;  /* 0x3f00000008157820 */ /* 0x000fe40000410000 */
[----:B------:R-:W-:Y:S02]  /*0270*/  FMUL.FTZ R12, R23, 0.79788458347320556641 ;  /* 0x3f4c422a170c7820 */ /* 0x000fe40000410000 */
[----:B------:R-:W-:Y:S01]  /*0280*/  FMUL.FTZ R20, R20, 0.5 ;  /* 0x3f00000014147820 */ /* 0x000fe20000410000 */
[----:B------:R-:W2:Y:S01]  /*0290*/  MUFU.TANH R18, R18 ;  /* 0x0000001200127308 */ /* 0x000ea20000002400 */
[----:B0-----:R-:W-:Y:S02]  /*02a0*/  FFMA.FTZ R8, -R14, R14, 1 ;  /* 0x3f8000000e087423 */ /* 0x001fe4000001010e */
[----:B------:R-:W-:Y:S02]  /*02b0*/  FMUL.FTZ R10, R10, 0.5 ;  /* 0x3f0000000a0a7820 */ /* 0x000fe40000410000 */
[----:B------:R-:W-:Y:S01]  /*02c0*/  FMUL.FTZ R21, R21, R8 ;  /* 0x0000000815157220 */ /* 0x000fe20000410000 */
[----:B------:R-:W-:Y:S01]  /*02d0*/  MOV R8, 0x3e095d4e ;  /* 0x3e095d4e00087802 */ /* 0x000fe20000000f00 */
[----:B------:R-:W-:Y:S01]  /*02e0*/  FMUL.FTZ R24, R22, 0.5 ;  /* 0x3f00000016187820 */ /* 0x000fe20000410000 */
[----:B------:R-:W0:Y:S01]  /*02f0*/  MUFU.TANH R12, R12 ;  /* 0x0000000c000c7308 */ /* 0x000e220000002400 */
[----:B-1----:R-:W-:-:S02]  /*0300*/  FFMA.FTZ R23, -R16, R16, 1 ;  /* 0x3f80000010177423 */ /* 0x002fc40000010110 */
[----:B------:R-:W-:Y:S02]  /*0310*/  FFMA.FTZ R17, R17, R8, 1 ;  /* 0x3f80000011117423 */ /* 0x000fe40000010008 */
[----:B------:R-:W-:Y:S02]  /*0320*/  FMUL.FTZ R22, R20, R23 ;  /* 0x0000001714167220 */ /* 0x000fe40000410000 */
[----:B------:R-:W-:Y:S02]  /*0330*/  FMUL.FTZ R17, R17, 0.79788458347320556641 ;  /* 0x3f4c422a11117820 */ /* 0x000fe40000410000 */
[----:B--2---:R-:W-:Y:S02]  /*0340*/  FFMA.FTZ R25, -R18, R18, 1 ;  /* 0x3f80000012197423 */ /* 0x004fe40000010112 */
[-C--:B------:R-:W-:Y:S02]  /*0350*/  FFMA.FTZ R15, R15, R8.reuse, 1 ;  /* 0x3f8000000f0f7423 */ /* 0x080fe40000010008 */
[----:B------:R-:W-:Y:S01]  /*0360*/  FMUL.FTZ R23, R10, R25 ;  /* 0x000000190a177220 */ /* 0x000fe20000410000 */
[--C-:B---3--:R-:W-:Y:S01]  /*0370*/  HADD2.F32 R10, -RZ, R6.reuse.H0_H0 ;  /* 0x20000006ff0a7230 */ /* 0x108fe20000004100 */
[----:B------:R-:W-:Y:S01]  /*0380*/  FFMA.FTZ R13, R13, R8, 1 ;  /* 0x3f8000000d0d7423 */ /* 0x000fe20000010008 */
[----:B------:R-:W-:Y:S01]  /*0390*/  HADD2.F32 R6, -RZ, R6.H1_H1 ;  /* 0x30000006ff067230 */ /* 0x000fe20000004100 */
[----:B0-----:R-:W-:-:S02]  /*03a0*/  FFMA.FTZ R27, -R12, R12, 1 ;  /* 0x3f8000000c1b7423 */ /* 0x001fc4000001010c */
[----:B------:R-:W-:Y:S02]  /*03b0*/  FMUL.FTZ R22, R17, R22 ;  /* 0x0000001611167220 */ /* 0x000fe40000410000 */
[----:B------:R-:W-:Y:S02]  /*03c0*/  FMUL.FTZ R20, R24, R27 ;  /* 0x0000001b18147220 */ /* 0x000fe40000410000 */
[----:B------:R-:W-:Y:S02]  /*03d0*/  FFMA.FTZ R19, R19, R8, 1 ;  /* 0x3f80000013137423 */ /* 0x000fe40000010008 */
[----:B------:R-:W-:Y:S02]  /*03e0*/  FMUL.FTZ R24, R15, 0.79788458347320556641 ;  /* 0x3f4c422a0f187820 */ /* 0x000fe40000410000 */
[----:B------:R-:W-:Y:S02]  /*03f0*/  FMUL.FTZ R17, R13, 0.79788458347320556641 ;  /* 0x3f4c422a0d117820 */ /* 0x000fe40000410000 */
[----:B------:R-:W-:-:S02]  /*0400*/  FMUL.FTZ R13, R10, R10 ;  /* 0x0000000a0a0d7220 */ /* 0x000fc40000410000 */
[----:B------:R-:W-:Y:S02]  /*0410*/  FMUL.FTZ R26, R19, 0.79788458347320556641 ;  /* 0x3f4c422a131a7820 */ /* 0x000fe40000410000 */
[----:B------:R-:W-:Y:S02]  /*0420*/  FMUL.FTZ R15, R24, R21 ;  /* 0x00000015180f7220 */ /* 0x000fe40000410000 */
[----:B------:R-:W-:Y:S01]  /*0430*/  FADD.FTZ R24, R14, 1 ;  /* 0x3f8000000e187421 */ /* 0x000fe20000010000 */
[--C-:B------:R-:W-:Y:S01]  /*0440*/  HADD2.F32 R14, -RZ, R7.reuse.H0_H0 ;  /* 0x20000007ff0e7230 */ /* 0x100fe20000004100 */
[----:B------:R-:W-:Y:S01]  /*0450*/  FMUL.FTZ R19, R10, R13 ;  /* 0x0000000d0a137220 */ /* 0x000fe20000410000 */
[----:B------:R-:W-:Y:S01]  /*0460*/  HADD2.F32 R7, -RZ, R7.H1_H1 ;  /* 0x30000007ff077230 */ /* 0x000fe20000004100 */
[----:B------:R-:W-:Y:S02]  /*0470*/  FMUL.FTZ R20, R17, R20 ;  /* 0x0000001411147220 */ /* 0x000fe40000410000 */
[----:B------:R-:W-:-:S02]  /*0480*/  FMUL.FTZ R17, R6, R6 ;  /* 0x0000000606117220 */ /* 0x000fc40000410000 */
[----:B------:R-:W-:Y:S02]  /*0490*/  FMUL.FTZ R21, R26, R23 ;  /* 0x000000171a157220 */ /* 0x000fe40000410000 */
[----:B------:R-:W-:Y:S02]  /*04a0*/  FFMA.FTZ R15, R24, 0.5, R15 ;  /* 0x3f000000180f7823 */ /* 0x000fe4000001000f */
[----:B------:R-:W-:Y:S02]  /*04b0*/  FFMA.FTZ R23, R19, 0.044714998453855514526, R10 ;  /* 0x3d37271313177823 */ /* 0x000fe4000001000a */
[----:B------:R-:W-:Y:S02]  /*04c0*/  FADD.FTZ R24, R18, 1 ;  /* 0x3f80000012187421 */ /* 0x000fe40000010000 */
[----:B------:R-:W-:Y:S02]  /*04d0*/  FMUL.FTZ R27, R6, R17 ;  /* 0x00000011061b7220 */ /* 0x000fe40000410000 */
[----:B------:R-:W-:-:S02]  /*04e0*/  FMUL.FTZ R19, R14, R14 ;  /* 0x0000000e0e137220 */ /* 0x000fc40000410000 */
[----:B------:R-:W-:Y:S02]  /*04f0*/  FMUL.FTZ R25, R23, 0.79788458347320556641 ;  /* 0x3f4c422a17197820 */ /* 0x000fe40000410000 */
[----:B------:R-:W-:Y:S02]  /*0500*/  FADD.FTZ R23, R16, 1 ;  /* 0x3f80000010177421 */ /* 0x000fe40000010000 */
[----:B------:R-:W-:Y:S01]  /*0510*/  FFMA.FTZ R21, R24, 0.5, R21 ;  /* 0x3f00000018157823 */ /* 0x000fe20000010015 */
[----:B------:R0:W1:Y:S01]  /*0520*/  MUFU.TANH R16, R25 ;  /* 0x0000001900107308 */ /* 0x0000620000002400 */
[----:B------:R-:W-:Y:S02]  /*0530*/  FFMA.FTZ R27, R27, 0.044714998453855514526, R6 ;  /* 0x3d3727131b1b7823 */ /* 0x000fe40000010006 */
[----:B------:R-:W-:Y:S02]  /*0540*/  FMUL.FTZ R24, R7, R7 ;  /* 0x0000000707187220 */ /* 0x000fe40000410000 */
[----:B------:R-:W-:-:S02]  /*0550*/  FMUL.FTZ R29, R14, R19 ;  /* 0x000000130e1d7220 */ /* 0x000fc40000410000 */
[----:B------:R-:W-:Y:S02]  /*0560*/  FFMA.FTZ R18, R23, 0.5, R22 ;  /* 0x3f00000017127823 */ /* 0x000fe40000010016 */
[----:B------:R-:W-:Y:S02]  /*0570*/  FMUL.FTZ R23, R27, 0.79788458347320556641 ;  /* 0x3f4c422a1b177820 */ /* 0x000fe40000410000 */
[----:B------:R-:W-:Y:S02]  /*0580*/  FMUL.FTZ R26, R7, R24 ;  /* 0x00000018071a7220 */ /* 0x000fe40000410000 */
[----:B------:R-:W-:Y:S02]  /*0590*/  FFMA.FTZ R29, R29, 0.044714998453855514526, R14 ;  /* 0x3d3727131d1d7823 */ /* 0x000fe4000001000e */
[----:B------:R-:W-:Y:S01]  /*05a0*/  FFMA.FTZ R26, R26, 0.044714998453855514526, R7 ;  /* 0x3d3727131a1a7823 */ /* 0x000fe20000010007 */
[----:B------:R-:W2:Y:S01]  /*05b0*/  MUFU.TANH R23, R23 ;  /* 0x0000001700177308 */ /* 0x000ea20000002400 */
[----:B------:R-:W-:-:S02]  /*05c0*/  FMUL.FTZ R22, R29, 0.79788458347320556641 ;  /* 0x3f4c422a1d167820 */ /* 0x000fc40000410000 */
[----:B0-----:R-:W-:Y:S02]  /*05d0*/  FADD.FTZ R25, R12, 1 ;  /* 0x3f8000000c197421 */ /* 0x001fe40000010000 */
[----:B------:R-:W-:Y:S02]  /*05e0*/  FMUL.FTZ R12, R26, 0.79788458347320556641 ;  /* 0x3f4c422a1a0c7820 */ /* 0x000fe40000410000 */
[----:B------:R-:W-:Y:S01]  /*05f0*/  FFMA.FTZ R20, R25, 0.5, R20 ;  /* 0x3f00000019147823 */ /* 0x000fe20000010014 */
[----:B------:R-:W0:Y:S01]  /*0600*/  MUFU.TANH R22, R22 ;  /* 0x0000001600167308 */ /* 0x000e220000002400 */
[-C--:B------:R-:W-:Y:S02]  /*0610*/  FFMA.FTZ R13, R13, R8.reuse, 1 ;  /* 0x3f8000000d0d7423 */ /* 0x080fe40000010008 */
[-C--:B------:R-:W-:Y:S02]  /*0620*/  FFMA.FTZ R17, R17, R8.reuse, 1 ;  /* 0x3f80000011117423 */ /* 0x080fe40000010008 */
[----:B------:R-:W-:-:S02]  /*0630*/  FFMA.FTZ R19, R19, R8, 1 ;  /* 0x3f80000013137423 */ /* 0x000fc40000010008 */
[----:B------:R-:W-:Y:S01]  /*0640*/  FFMA.FTZ R8, R24, R8, 1 ;  /* 0x3f80000018087423 */ /* 0x000fe20000010008 */
[----:B------:R-:W3:Y:S01]  /*0650*/  MUFU.TANH R12, R12 ;  /* 0x0000000c000c7308 */ /* 0x000ee20000002400 */
[----:B------:R-:W-:Y:S02]  /*0660*/  FMUL.FTZ R10, R10, 0.5 ;  /* 0x3f0000000a0a7820 */ /* 0x000fe40000410000 */
[----:B-1----:R-:W-:Y:S02]  /*0670*/  FFMA.FTZ R25, -R16, R16, 1 ;  /* 0x3f80000010197423 */ /* 0x002fe40000010110 */
[----:B------:R-:W-:Y:S02]  /*0680*/  FMUL.FTZ R24, R6, 0.5 ;  /* 0x3f00000006187820 */ /* 0x000fe40000410000 */
[----:B--2---:R-:W-:Y:S02]  /*0690*/  FFMA.FTZ R27, -R23, R23, 1 ;  /* 0x3f800000171b7423 */ /* 0x004fe40000010117 */
[----:B------:R-:W-:-:S02]  /*06a0*/  FMUL.FTZ R6, R10, R25 ;  /* 0x000000190a067220 */ /* 0x000fc40000410000 */
[----:B------:R-:W-:Y:S02]  /*06b0*/  FMUL.FTZ R10, R24, R27 ;  /* 0x0000001b180a7220 */ /* 0x000fe40000410000 */
[----:B------:R-:W-:Y:S02]  /*06c0*/  FMUL.FTZ R24, R7, 0.5 ;  /* 0x3f00000007187820 */ /* 0x000fe40000410000 */
[----:B------:R-:W-:Y:S02]  /*06d0*/  FMUL.FTZ R14, R14, 0.5 ;  /* 0x3f0000000e0e7820 */ /* 0x000fe40000410000 */
[----:B0-----:R-:W-:Y:S02]  /*06e0*/  FFMA.FTZ R7, -R22, R22, 1 ;  /* 0x3f80000016077423 */ /* 0x001fe40000010116 */
[----:B---3--:R-:W-:Y:S02]  /*06f0*/  FFMA.FTZ R27, -R12, R12, 1 ;  /* 0x3f8000000c1b7423 */ /* 0x008fe4000001010c */
[----:B------:R-:W-:-:S02]  /*0700*/  FMUL.FTZ R17, R17, 0.79788458347320556641 ;  /* 0x3f4c422a11117820 */ /* 0x000fc40000410000 */
[----:B------:R-:W-:Y:S02]  /*0710*/  FMUL.FTZ R7, R14, R7 ;  /* 0x000000070e077220 */ /* 0x000fe40000410000 */
[----:B------:R-:W-:Y:S02]  /*0720*/  FMUL.FTZ R25, R13, 0.79788458347320556641 ;  /* 0x3f4c422a0d197820 */ /* 0x000fe40000410000 */
[----:B------:R-:W-:Y:S02]  /*0730*/  FMUL.FTZ R14, R19, 0.79788458347320556641 ;  /* 0x3f4c422a130e7820 */ /* 0x000fe40000410000 */
[----:B------:R-:W-:Y:S02]  /*0740*/  FMUL.FTZ R13, R24, R27 ;  /* 0x0000001b180d7220 */ /* 0x000fe40000410000 */
[----:B------:R-:W-:Y:S02]  /*0750*/  FMUL.FTZ R10, R17, R10 ;  /* 0x0000000a110a7220 */ /* 0x000fe40000410000 */
[----:B------:R-:W-:-:S02]  /*0760*/  FMUL.FTZ R8, R8, 0.79788458347320556641 ;  /* 0x3f4c422a08087820 */ /* 0x000fc40000410000 */
[----:B------:R-:W-:Y:S02]  /*0770*/  FADD.FTZ R23, R23, 1 ;  /* 0x3f80000017177421 */ /* 0x000fe40000010000 */
[----:B------:R-:W-:Y:S01]  /*0780*/  FMUL.FTZ R17, R14, R7 ;  /* 0x000000070e117220 */ /* 0x000fe20000410000 */
[--C-:B----4-:R-:W-:Y:S01]  /*0790*/  HADD2.F32 R14, -RZ, R2.reuse.H0_H0 ;  /* 0x20000002ff0e7230 */ /* 0x110fe20000004100 */
[----:B------:R-:W-:Y:S01]  /*07a0*/  FMUL.FTZ R19, R8, R13 ;  /* 0x0000000d08137220 */ /* 0x000fe20000410000 */
[----:B------:R-:W-:Y:S01]  /*07b0*/  HADD2.F32 R13, -RZ, R2.H1_H1 ;  /* 0x30000002ff0d7230 */ /* 0x000fe20000004100 */
[----:B------:R-:W-:Y:S01]  /*07c0*/  FFMA.FTZ R7, R23, 0.5, R10 ;  /* 0x3f00000017077823 */ /* 0x000fe2000001000a */
[----:B------:R-:W-:Y:S01]  /*07d0*/  HADD2.F32 R2, -RZ, R3.H0_H0 ;  /* 0x20000003ff027230 */ /* 0x000fe20000004100 */
[----:B------:R-:W-:Y:S02]  /*07e0*/  FADD.FTZ R10, R22, 1 ;  /* 0x3f800000160a7421 */ /* 0x000fe40000010000 */
[----:B------:R-:W-:-:S02]  /*07f0*/  FADD.FTZ R8, R12, 1 ;  /* 0x3f8000000c087421 */ /* 0x000fc40000010000 */
[----:B------:R-:W-:Y:S02]  /*0800*/  FMUL.FTZ R25, R25, R6 ;  /* 0x0000000619197220 */ /* 0x000fe40000410000 */
[----:B------:R-:W-:Y:S02]  /*0810*/  FADD.FTZ R6, R16, 1 ;  /* 0x3f80000010067421 */ /* 0x000fe40000010000 */
[----:B------:R-:W-:Y:S01]  /*0820*/  FFMA.FTZ R10, R10, 0.5, R17 ;  /* 0x3f0000000a0a7823 */ /* 0x000fe20000010011 */
[--C-:B-----5:R-:W-:Y:S01]  /*0830*/  HADD2.F32 R17, -RZ, R4.reuse.H0_H0 ;  /* 0x20000004ff117230 */ /* 0x120fe20000004100 */
[----:B------:R-:W-:Y:S01]  /*0840*/  FFMA.FTZ R8, R8, 0.5, R19 ;  /* 0x3f00000008087823 */ /* 0x000fe20000010013 */
[----:B------:R-:W-:Y:S01]  /*0850*/  HADD2.F32 R19, -RZ, R5.H0_H0 ;  /* 0x20000005ff137230 */ /* 0x000fe20000004100 */
[----:B------:R-:W-:Y:S01]  /*0860*/  FMUL.FTZ R18, R13, R18 ;  /* 0x000000120d127220 */ /* 0x000fe20000410000 */
[----:B------:R-:W-:Y:S01]  /*0870*/  HADD2.F32 R13, -RZ, R3.H1_H1 ;  /* 0x30000003ff0d7230 */ /* 0x000fe20000004100 */
[----:B------:R-:W-:Y:S01]  /*0880*/  FFMA.FTZ R6, R6, 0.5, R25 ;  /* 0x3f00000006067823 */ /* 0x000fe20000010019 */
[----:B------:R-:W-:Y:S01]  /*0890*/  HADD2.F32 R4, -RZ, R4.H1_H1 ;  /* 0x30000004ff047230 */ /* 0x000fe20000004100 */
[----:B------:R-:W-:Y:S01]  /*08a0*/  FMUL.FTZ R21, R2, R21 ;  /* 0x0000001502157220 */ /* 0x000fe20000410000 */
[----:B------:R-:W-:Y:S01]  /*08b0*/  HADD2.F32 R5, -RZ, R5.H1_H1 ;  /* 0x30000005ff057230 */ /* 0x000fe20000004100 */
[----:B------:R-:W-:-:S04]  /*08c0*/  IMAD.WIDE.U32 R2, R0, R11, c[0x0][0x168] ;  /* 0x00005a0000027625 */ /* 0x000fc800078e000b */
[----:B------:R-:W-:Y:S02]  /*08d0*/  FMUL.FTZ R15, R14, R15 ;  /* 0x0000000f0e0f7220 */ /* 0x000fe40000410000 */
[----:B------:R-:W-:Y:S02]  /*08e0*/  FMUL.FTZ R20, R13, R20 ;  /* 0x000000140d147220 */ /* 0x000fe40000410000 */
[----:B------:R-:W-:Y:S01]  /*08f0*/  FMUL.FTZ R6, R17, R6 ;  /* 0x0000000611067220 */ /* 0x000fe20000410000 */
[----:B------:R-:W-:Y:S01]  /*0900*/  F2FP.PACK_AB R18, R18, R15 ;  /* 0x0000000f1212723e */ /* 0x000fe200000000ff */
[----:B------:R-:W-:Y:S02]  /*0910*/  FMUL.FTZ R7, R4, R7 ;  /* 0x0000000704077220 */ /* 0x000fe40000410000 */
[----:B------:R-:W-:Y:S01]  /*0920*/  FMUL.FTZ R10, R19, R10 ;  /* 0x0000000a130a7220 */ /* 0x000fe20000410000 */
[----:B------:R-:W-:Y:S01]  /*0930*/  F2FP.PACK_AB R19, R20, R21 ;  /* 0x000000151413723e */ /* 0x000fe200000000ff */
[----:B------:R-:W-:Y:S01]  /*0940*/  FMUL.FTZ R5, R5, R8 ;  /* 0x0000000805057220 */ /* 0x000fe20000410000 */
[----:B------:R-:W-:Y:S01]  /*0950*/  F2FP.PACK_AB R4, R7, R6 ;  /* 0x000000060704723e */ /* 0x000fe200000000ff */
[----:B------:R-:W-:-:S03]  /*0960*/  IMAD.WIDE R2, R9, 0x8, R2 ;  /* 0x0000000809027825 */ /* 0x000fc600078e0202 */
[----:B------:R-:W-:Y:S02]  /*0970*/  F2FP.PACK_AB R5, R5, R10 ;  /* 0x0000000a0505723e */ /* 0x000fe400000000ff */
[----:B------:R-:W-:Y:S04]  /*0980*/  STG.E.64 [R2.64], R18 ;  /* 0x0000001202007986 */ /* 0x000fe8000c101b04 */
[----:B------:R-:W-:Y:S01]  /*0990*/  STG.E.64 [R2.64+0x400], R4 ;  /* 0x0004000402007986 */ /* 0x000fe2000c101b04 */
[----:B------:R-:W-:Y:S05]  /*09a0*/  EXIT ;  /* 0x000000000000794d */ /* 0x000fea0003800000 */
.L_x_5217:
        /* <DEDUP_REMOVED lines=101> */
.L_x_5219:
[----:B------:R-:W-:Y:S05]  /*1000*/  BSYNC B0 ;  /* 0x0000000000007941 */ /* 0x000fea0003800000 */
.L_x_5218:
        /* <DEDUP_REMOVED lines=35> */
.L_x_5221:
[----:B------:R-:W-:Y:S05]  /*1240*/  BSYNC B0 ;  /* 0x0000000000007941 */ /* 0x000fea0003800000 */
.L_x_5220:
        /* <DEDUP_REMOVED lines=24> */
.L_x_5223:
[----:B------:R-:W-:Y:S05]  /*13d0*/  BSYNC B0 ;  /* 0x0000000000007941 */ /* 0x000fea0003800000 */
.L_x_5222:
        /* <DEDUP_REMOVED lines=20> */
.L_x_5225:
[----:B------:R-:W-:Y:S05]  /*1520*/  BSYNC B0 ;  /* 0x0000000000007941 */ /* 0x000fea0003800000 */
.L_x_5224:
        /* <DEDUP_REMOVED lines=20> */
.L_x_5227:
[----:B------:R-:W-:Y:S05]  /*1670*/  BSYNC B0 ;  /* 0x0000000000007941 */ /* 0x000fea0003800000 */
.L_x_5226:
        /* <DEDUP_REMOVED lines=20> */
.L_x_5229:
[----:B------:R-:W-:Y:S05]  /*17c0*/  BSYNC B0 ;  /* 0x0000000000007941 */ /* 0x000fea0003800000 */
.L_x_5228:
        /* <DEDUP_REMOVED lines=20> */
.L_x_5231:
[----:B------:R-:W-:Y:S05]  /*1910*/  BSYNC B0 ;  /* 0x0000000000007941 */ /* 0x000fea0003800000 */
.L_x_5230:
        /* <DEDUP_REMOVED lines=20> */
.L_x_5233:
[----:B------:R-:W-:Y:S05]  /*1a60*/  BSYNC B0 ;  /* 0x0000000000007941 */ /* 0x000fea0003800000 */
.L_x_5232:
        /* <DEDUP_REMOVED lines=18> */
.L_x_5236:
[----:B0-----:R-:W-:-:S13]  /*1b90*/  ISETP.GE.AND P0, PT, R9, R8, PT ;  /* 0x000000080900720c */ /* 0x001fda0003f06270 */
[----:B------:R-:W-:Y:S05]  /*1ba0*/  @P0 BRA `(.L_x_5238) ;  /* 0x000000c000000947 */ /* 0x000fea0003800000 */
[----:B------:R-:W-:Y:S02]  /*1bb0*/  IADD3 R2, R0, R9, RZ ;  /* 0x0000000900027210 */ /* 0x000fe40007ffe0ff */
[----:B------:R-:W-:Y:S02]  /*1bc0*/  MOV R3, 0x2 ;  /* 0x0000000200037802 */ /* 0x000fe40000000f00 */
[----:B------:R-:W-:-:S03]  /*1bd0*/  IADD3 R9, R9, 0x80, RZ ;  /* 0x0000008009097810 */ /* 0x000fc60007ffe0ff */
[----:B------:R-:W-:-:S05]  /*1be0*/  IMAD.WIDE.U32 R2, R2, R3, c[0x0][0x168] ;  /* 0x00005a0002027625 */ /* 0x000fca00078e0003 */
[----:B-----5:R0:W-:Y:S02]  /*1bf0*/  STG.E.U16 [R2.64], R10 ;  /* 0x0000000a02007986 */ /* 0x0201e4000c101504 */
.L_x_5237:
[----:B------:R-:W-:-:S13]  /*1c00*/  ISETP.GE.AND P0, PT, R9, R8, PT ;  /* 0x000000080900720c */ /* 0x000fda0003f06270 */
[----:B------:R-:W-:Y:S05]  /*1c10*/  @P0 BRA `(.L_x_5239) ;  /* 0x000000d000000947 */ /* 0x000fea0003800000 */
[----:B0-----:R-:W-:Y:S01]  /*1c20*/  HFMA2.MMA R3, -RZ, RZ, 0, 1.1920928955078125e-07 ;  /* 0x00000002ff037435 */ /* 0x001fe200000001ff */
[----:B------:R-:W-:Y:S02]  /*1c30*/  IADD3 R2, R0, R9, RZ ;  /* 0x0000000900027210 */ /* 0x000fe40007ffe0ff */
[----:B------:R-:W-:-:S07]  /*1c40*/  IADD3 R9, R9, 0x80, RZ ;  /* 0x0000008009097810 */ /* 0x000fce0007ffe0ff */
[----:B------:R-:W-:-:S05]  /*1c50*/  IMAD.WIDE.U32 R2, R2, R3, c[0x0][0x168] ;  /* 0x00005a0002027625 */ /* 0x000fca00078e0003 */
[----:B------:R0:W-:Y:S02]  /*1c60*/  STG.E.U16 [R2.64], R11 ;  /* 0x0000000b02007986 */ /* 0x0001e4000c101504 */
.L_x_5238:
        /* <DEDUP_REMOVED lines=8> */
.L_x_5239:
[----:B------:R-:W-:Y:S05]  /*1cf0*/  BSYNC B1 ;  /* 0x0000000000017941 */ /* 0x000fea0003800000 */
.L_x_5235:
[----:B------:R-:W-:-:S13]  /*1d00*/  ISETP.GE.AND P0, PT, R9, R8, PT ;  /* 0x000000080900720c */ /* 0x000fda0003f06270 */
[----:B0-----:R-:W-:Y:S02]  /*1d10*/  @!P0 IADD3 R2, R0, R9, RZ ;  /* 0x0000000900028210 */ /* 0x001fe40007ffe0ff */
[----:B------:R-:W-:Y:S02]  /*1d20*/  @!P0 MOV R3, 0x2 ;  /* 0x0000000200038802 */ /* 0x000fe40000000f00 */
[----:B------:R-:W-:-:S03]  /*1d30*/  @!P0 IADD3 R9, R9, 0x80, RZ ;  /* 0x0000008009098810 */ /* 0x000fc60007ffe0ff */
[----:B------:R-:W-:-:S05]  /*1d40*/  @!P0 IMAD.WIDE.U32 R2, R2, R3, c[0x0][0x168] ;  /* 0x00005a0002028625 */ /* 0x000fca00078e0003 */
[----:B------:R0:W-:Y:S02]  /*1d50*/  @!P0 STG.E.U16 [R2.64], R13 ;  /* 0x0000000d02008986 */ /* 0x0001e4000c101504 */
.L_x_5240:
[----:B------:R-:W-:Y:S05]  /*1d60*/  BSYNC B0 ;  /* 0x0000000000007941 */ /* 0x000fea0003800000 */
.L_x_5234:
        /* <DEDUP_REMOVED lines=8> */
.L_x_5241:
        /* <DEDUP_REMOVED lines=9> */
.L_x_12014:


//--------------------- .text._ZN2at6native29vectorized_elementwise_kernelILi8EZZZNS0_26GeluBackwardCUDAKernelImplERNS_18TensorIteratorBaseENS0_8GeluTypeEENKUlvE_clEvENKUlvE1_clEvEUlN3c104HalfES8_E_St5arrayIPcLm3EEEEviT0_T1_ --------------------------
	.section	.text._ZN2at6native29vectorized_elementwise_kernelILi8EZZZNS0_26GeluBackwardCUDAKernelImplERNS_18TensorIteratorBaseENS0_8GeluTypeEENKUlvE_clEvENKUlvE1_clEvEUlN3c104HalfES8_E_St5arrayIPcLm3EEEEviT0_T1_,"ax",@progbits
	.sectioninfo	@"SHI_REGISTERS=4"
	.align	128
        .global         _ZN2at6native29vectorized_elementwise_kernelILi8EZZZNS0_26GeluBackwardCUDAKernelImplERNS_18TensorIteratorBaseENS0_8GeluTypeEENKUlvE_clEvENKUlvE1_clEvEUlN3c104HalfES8_E_St5arrayIPcLm3EEEEviT0_T1_
        .type           _ZN2at6native29vectorized_elementwise_kernelILi8EZZZNS0_26GeluBackwardCUDAKernelImplERNS_18TensorIteratorBaseENS0_8GeluTypeEENKUlvE_clEvENKUlvE1_clEvEUlN3c104HalfES8_E_St5arrayIPcLm3EEEEviT0_T1_,@function
        .size           _ZN2at6native29vectorized_elementwise_kernelILi8EZZZNS0_26GeluBackwardCUDAKernelImplERNS_18TensorIteratorBaseENS0_8GeluTypeEENKUlvE_clEvENKUlvE1_clEvEUlN3c104HalfES8_E_St5arrayIPcLm3EEEEviT0_T1_,(.L_x_12015 - _ZN2at6native29vectorized_elementwise_kernelILi8EZZZNS0_26GeluBackwardCUDAKernelImplERNS_18TensorIteratorBaseENS0_8GeluTypeEENKUlvE_clEvENKUlvE1_clEvEUlN3c104HalfES8_E_St5arrayIPcLm3EEEEviT0_T1_)
        .other          _ZN2at6native29vectorized_elementwise_kernelILi8EZZZNS0_26GeluBackwardCUDAKernelImplERNS_18TensorIteratorBaseENS0_8GeluTypeEENKUlvE_clEvENKUlvE1_clEvEUlN3c104HalfES8_E_St5arrayIPcLm3EEEEviT0_T1_,@"STO_CUDA_ENTRY STV_DEFAULT"
_ZN2at6native29vectorized_elementwise_kernelILi8EZZZNS0_26GeluBackwardCUDAKernelImplERNS_18TensorIteratorBaseENS0_8GeluTypeEENKUlvE_clEvENKUlvE1_clEvEUlN3c104HalfES8_E_St5arrayIPcLm3EEEEviT0_T1_:
.text._ZN2at6native29vectorized_elementwise_kernelILi8EZZZNS0_26GeluBackwardCUDAKernelImplERNS_18TensorIteratorBaseENS0_8GeluTypeEENKUlvE_clEvENKUlvE1_clEvEUlN3c104HalfES8_E_St5arrayIPcLm3EEEEviT0_T1_:
[----:B------:R-:W-:Y:S02]  /*0000*/  MOV R1, c[0x0][0x28] ;  /* 0x00000a0000017a02 */ /* 0x000fe40000000f00 */
[----:B------:R-:W-:Y:S05]  /*0010*/  EXIT ;  /* 0x000000000000794d */ /* 0x000fea0003800000 */
.L_x_5242:
        /* <DEDUP_REMOVED lines=14> */
.L_x_12015:


//--------------------- .text._ZN2at6native18elementwise_kernelILi128ELi4EZNS0_15gpu_kernel_implIZZZNS0_26GeluBackwardCUDAKernelImplERNS_18TensorIteratorBaseENS0_8GeluTypeEENKUlvE_clEvENKUlvE0_clEvEUlffE_EEvS4_RKT_EUliE_EEviT1_ --------------------------
	.section	.text._ZN2at6native18elementwise_kernelILi128ELi4EZNS0_15gpu_kernel_implIZZZNS0_26GeluBackwardCUDAKernelImplERNS_18TensorIteratorBaseENS0_8GeluTypeEENKUlvE_clEvENKUlvE0_clEvEUlffE_EEvS4_RKT_EUliE_EEviT1_,"ax",@progbits
	.sectioninfo	@"SHI_REGISTERS=26"
	.align	128
        .global         _ZN2at6native18elementwise_kernelILi128ELi4EZNS0_15gpu_kernel_implIZZZNS0_26GeluBackwardCUDAKernelImplERNS_18TensorIteratorBaseENS0_8GeluTypeEENKUlvE_clEvENKUlvE0_clEvEUlffE_EEvS4_RKT_EUliE_EEviT1_
        .type           _ZN2at6native18elementwise_kernelILi128ELi4EZNS0_15gpu_kernel_implIZZZNS0_26GeluBackwardCUDAKernelImplERNS_18TensorIteratorBaseENS0_8GeluTypeEENKUlvE_clEvENKUlvE0_clEvEUlffE_EEvS4_RKT_EUliE_EEviT1_,@function
        .size           _ZN2at6native18elementwise_kernelILi128ELi4EZNS0_15gpu_kernel_implIZZZNS0_26GeluBackwardCUDAKernelImplERNS_18TensorIteratorBaseENS0_8GeluTypeEENKUlvE_clEvENKUlvE0_clEvEUlffE_EEvS4_RKT_EUliE_EEviT1_,(.L_x_12016 - _ZN2at6native18elementwise_kernelILi128ELi4EZNS0_15gpu_kernel_implIZZZNS0_26GeluBackwardCUDAKernelImplERNS_18TensorIteratorBaseENS0_8GeluTypeEENKUlvE_clEvENKUlvE0_clEvEUlffE_EEvS4_RKT_EUliE_EEviT1_)
        .other          _ZN2at6native18elementwise_kernelILi128ELi4EZNS0_15gpu_kernel_implIZZZNS0_26GeluBackwardCUDAKernelImplERNS_18TensorIteratorBaseENS0_8GeluTypeEENKUlvE_clEvENKUlvE0_clEvEUlffE_EEvS4_RKT_EUliE_EEviT1_,@"STO_CUDA_ENTRY STV_DEFAULT"
_ZN2at6native18elementwise_kernelILi128ELi4EZNS0_15gpu_kernel_implIZZZNS0_26GeluBackwardCUDAKernelImplERNS_18TensorIteratorBaseENS0_8GeluTypeEENKUlvE_clEvENKUlvE0_clEvEUlffE_EEvS4_RKT_EUliE_EEviT1_:
.text._ZN2at6native18elementwise_kernelILi128ELi4EZNS0_15gpu_kernel_implIZZZNS0_26GeluBackwardCUDAKernelImplERNS_18TensorIteratorBaseENS0_8GeluTypeEENKUlvE_clEvENKUlvE0_clEvEUlffE_EEvS4_RKT_EUliE_EEviT1_:
        /* <DEDUP_REMOVED lines=263> */
.L_x_5245:
        /* <DEDUP_REMOVED lines=20> */
.L_x_5250:
[----:B------:R-:W2:Y:S02]  /*11b0*/  LDG.E.U8 R2, [R2.64] ;  /* 0x0000002402027981 */ /* 0x000ea4000c1e1100 */
[----:B--2---:R0:W1:Y:S01]  /*11c0*/  I2F.U16 R23, R2 ;  /* 0x0000000200177306 */ /* 0x0040620000101000 */
[----:B------:R-:W-:Y:S05]  /*11d0*/  BRA `(.L_x_5252) ;  /* 0x00000ca000007947 */ /* 0x000fea0003800000 */
.L_x_5249:
        /* <DEDUP_REMOVED lines=9> */
.L_x_5254:
[----:B------:R-:W2:Y:S02]  /*1270*/  LDG.E R2, [R2.64] ;  /* 0x0000002402027981 */ /* 0x000ea4000c1e1900 */
[----:B--2---:R0:W1:Y:S01]  /*1280*/  I2F R23, R2 ;  /* 0x0000000200177306 */ /* 0x0040620000201400 */
[----:B------:R-:W-:Y:S05]  /*1290*/  BRA `(.L_x_5252) ;  /* 0x00000be000007947 */ /* 0x000fea0003800000 */
.L_x_5253:
[----:B------:R-:W2:Y:S02]  /*12a0*/  LDG.E.U16 R2, [R2.64] ;  /* 0x0000002402027981 */ /* 0x000ea4000c1e1500 */
[----:B--2---:R0:W1:Y:S01]  /*12b0*/  I2F.S16 R23, R2 ;  /* 0x0000000200177306 */ /* 0x0040620000101400 */
[----:B------:R-:W-:Y:S05]  /*12c0*/  BRA `(.L_x_5252) ;  /* 0x00000bb000007947 */ /* 0x000fea0003800000 */
.L_x_5248:
        /* <DEDUP_REMOVED lines=8> */
.L_x_5256:
[----:B------:R-:W2:Y:S02]  /*1350*/  LDG.E.U16 R2, [R2.64] ;  /* 0x0000002402027981 */ /* 0x000ea4000c1e1500 */
[----:B--2---:R-:W-:Y:S01]  /*1360*/  HADD2.F32 R23, -RZ, R2.H0_H0 ;  /* 0x20000002ff177230 */ /* 0x004fe20000004100 */
[----:B------:R-:W-:Y:S05]  /*1370*/  BRA `(.L_x_5252) ;  /* 0x00000b0000007947 */ /* 0x000fea0003800000 */
.L_x_5255:
        /* <DEDUP_REMOVED lines=8> */
.L_x_5258:
[----:B------:R-:W2:Y:S02]  /*1400*/  LDG.E.U16 R2, [R2.64] ;  /* 0x0000002402027981 */ /* 0x000ea4000c1e1500 */
[----:B--2---:R-:W-:Y:S01]  /*1410*/  HADD2.F32 R23, -RZ, R2.H0_H0 ;  /* 0x20000002ff177230 */ /* 0x004fe20000004100 */
[----:B------:R-:W-:Y:S05]  /*1420*/  BRA `(.L_x_5252) ;  /* 0x00000a5000007947 */ /* 0x000fea0003800000 */
.L_x_5257:
[----:B------:R-:W2:Y:S02]  /*1430*/  LDG.E.64 R2, [R2.64] ;  /* 0x0000002402027981 */ /* 0x000ea4000c1e1b00 */
[----:B--2---:R-:W0:Y:S01]  /*1440*/  F2F.F32.F64 R23, R2 ;  /* 0x0000000200177310 */ /* 0x004e220000301000 */
[----:B------:R-:W0:-:S14]  /*1450*/  DSETP.GEU.AND P0, PT, |R2|, c[0x2][0x0], PT ;  /* 0x008000000200762a */ /* 0x000e1c0003f0e200 */
[----:B0-----:R-:W-:Y:S01]  /*1460*/  @!P0 FMUL R23, R23, 1.175494350822287508e-38 ;  /* 0x0080000017178820 */ /* 0x001fe20000400000 */
[----:B------:R-:W-:Y:S05]  /*1470*/  BRA `(.L_x_5252) ;  /* 0x00000a0000007947 */ /* 0x000fea0003800000 */
.L_x_5247:
        /* <DEDUP_REMOVED lines=12> */
.L_x_5261:
[----:B------:R-:W2:Y:S02]  /*1540*/  LDG.E.64 R2, [R2.64] ;  /* 0x0000002402027981 */ /* 0x000ea4000c1e1b00 */
[----:B--2---:R-:W0:Y:S01]  /*1550*/  F2F.F32.F64 R23, R2 ;  /* 0x0000000200177310 */ /* 0x004e220000301000 */
[----:B------:R-:W0:-:S14]  /*1560*/  DSETP.GEU.AND P0, PT, |R2|, c[0x2][0x0], PT ;  /* 0x008000000200762a */ /* 0x000e1c0003f0e200 */
[----:B0-----:R-:W-:Y:S01]  /*1570*/  @!P0 FMUL R23, R23, 1.175494350822287508e-38 ;  /* 0x0080000017178820 */ /* 0x001fe20000400000 */
[----:B------:R-:W-:Y:S05]  /*1580*/  BRA `(.L_x_5252) ;  /* 0x000008f000007947 */ /* 0x000fea0003800000 */
.L_x_5260:
        /* <DEDUP_REMOVED lines=26> */
.L_x_5263:
        /* <DEDUP_REMOVED lines=13> */
.L_x_5262:
[----:B------:R-:W2:Y:S02]  /*1800*/  LDG.E.U16 R2, [R2.64] ;  /* 0x0000002402027981 */ /* 0x000ea4000c1e1500 */
[----:B--2---:R-:W-:Y:S01]  /*1810*/  PRMT R23, RZ, 0x5410, R2 ;  /* 0x00005410ff177816 */ /* 0x004fe20000000002 */
[----:B------:R-:W-:Y:S05]  /*1820*/  BRA `(.L_x_5252) ;  /* 0x0000065000007947 */ /* 0x000fea0003800000 */
.L_x_5259:
        /* <DEDUP_REMOVED lines=11> */
.L_x_5266:
        /* <DEDUP_REMOVED lines=20> */
.L_x_5268:
[----:B------:R-:W-:Y:S05]  /*1a20*/  BSYNC B0 ;  /* 0x0000000000007941 */ /* 0x000fea0003800000 */
.L_x_5267:
[----:B------:R-:W-:Y:S01]  /*1a30*/  IMAD.SHL.U32 R2, R2, 0x100000, RZ ;  /* 0x0010000002027824 */ /* 0x000fe200078e00ff */
[----:B------:R-:W-:-:S04]  /*1a40*/  LEA R0, R0, 0x3b800000, 0x17 ;  /* 0x3b80000000007811 */ /* 0x000fc800078eb8ff */
[----:B------:R-:W-:Y:S01]  /*1a50*/  LOP3.LUT R23, R0, R2, R23, 0xfe, !PT ;  /* 0x0000000200177212 */ /* 0x000fe200078efe17 */
[----:B------:R-:W-:Y:S05]  /*1a60*/  BRA `(.L_x_5252) ;  /* 0x0000041000007947 */ /* 0x000fea0003800000 */
.L_x_5265:
        /* <DEDUP_REMOVED lines=20> */
.L_x_5270:
[----:B------:R-:W-:Y:S05]  /*1bb0*/  BSYNC B0 ;  /* 0x0000000000007941 */ /* 0x000fea0003800000 */
.L_x_5269:
[----:B------:R-:W-:Y:S01]  /*1bc0*/  IMAD.SHL.U32 R2, R2, 0x200000, RZ ;  /* 0x0020000002027824 */ /* 0x000fe200078e00ff */
[----:B------:R-:W-:-:S04]  /*1bd0*/  LEA R0, R0, 0x37800000, 0x17 ;  /* 0x3780000000007811 */ /* 0x000fc800078eb8ff */
[----:B------:R-:W-:Y:S01]  /*1be0*/  LOP3.LUT R23, R0, R2, R23, 0xfe, !PT ;  /* 0x0000000200177212 */ /* 0x000fe200078efe17 */
[----:B------:R-:W-:Y:S05]  /*1bf0*/  BRA `(.L_x_5252) ;  /* 0x0000028000007947 */ /* 0x000fea0003800000 */
.L_x_5264:
        /* <DEDUP_REMOVED lines=14> */
.L_x_5251:
        /* <DEDUP_REMOVED lines=21> */
.L_x_5272:
[----:B------:R-:W2:Y:S02]  /*1e30*/  LDG.E.64 R2, [R2.64] ;  /* 0x0000002402027981 */ /* 0x000ea4000c1e1b00 */
[----:B--2---:R0:W1:Y:S01]  /*1e40*/  I2F.U64 R23, R2 ;  /* 0x0000000200177312 */ /* 0x0040620000301000 */
[----:B------:R-:W-:Y:S05]  /*1e50*/  BRA `(.L_x_5252) ;  /* 0x0000002000007947 */ /* 0x000fea0003800000 */
.L_x_5271:
[----:B------:R-:W2:Y:S02]  /*1e60*/  LDG.E R2, [R2.64] ;  /* 0x0000002402027981 */ /* 0x000ea4000c1e1900 */
[----:B--2---:R0:W1:Y:S02]  /*1e70*/  I2F.U32 R23, R2 ;  /* 0x0000000200177306 */ /* 0x0040640000201000 */
.L_x_5252:
[----:B------:R-:W-:Y:S05]  /*1e80*/  BSYNC B6 ;  /* 0x0000000000067941 */ /* 0x000fea0003800000 */
.L_x_5246:
        /* <DEDUP_REMOVED lines=18> */
.L_x_5277:
[----:B------:R-:W2:Y:S02]  /*1fb0*/  LDG.E.U8 R0, [R2.64] ;  /* 0x0000002402007981 */ /* 0x000ea4000c1e1100 */
[----:B--2---:R-:W0:Y:S01]  /*1fc0*/  I2F.U16 R0, R0 ;  /* 0x0000000000007306 */ /* 0x004e220000101000 */
[----:B------:R-:W-:Y:S05]  /*1fd0*/  BRA `(.L_x_5279) ;  /* 0x00000ca000007947 */ /* 0x000fea0003800000 */
.L_x_5276:
        /* <DEDUP_REMOVED lines=9> */
.L_x_5281:
[----:B------:R-:W2:Y:S02]  /*2070*/  LDG.E R0, [R2.64] ;  /* 0x0000002402007981 */ /* 0x000ea4000c1e1900 */
[----:B--2---:R-:W0:Y:S01]  /*2080*/  I2F R0, R0 ;  /* 0x0000000000007306 */ /* 0x004e220000201400 */
[----:B------:R-:W-:Y:S05]  /*2090*/  BRA `(.L_x_5279) ;  /* 0x00000be000007947 */ /* 0x000fea0003800000 */
.L_x_5280:
[----:B------:R-:W2:Y:S02]  /*20a0*/  LDG.E.U16 R0, [R2.64] ;  /* 0x0000002402007981 */ /* 0x000ea4000c1e1500 */
[----:B--2---:R-:W0:Y:S01]  /*20b0*/  I2F.S16 R0, R0 ;  /* 0x0000000000007306 */ /* 0x004e220000101400 */
[----:B------:R-:W-:Y:S05]  /*20c0*/  BRA `(.L_x_5279) ;  /* 0x00000bb000007947 */ /* 0x000fea0003800000 */
.L_x_5275:
        /* <DEDUP_REMOVED lines=8> */
.L_x_5283:
[----:B------:R-:W2:Y:S02]  /*2150*/  LDG.E.U16 R0, [R2.64] ;  /* 0x0000002402007981 */ /* 0x000ea4000c1e1500 */
[----:B--2---:R-:W-:Y:S01]  /*2160*/  HADD2.F32 R0, -RZ, R0.H0_H0 ;  /* 0x20000000ff007230 */ /* 0x004fe20000004100 */
[----:B------:R-:W-:Y:S05]  /*2170*/  BRA `(.L_x_5279) ;  /* 0x00000b0000007947 */ /* 0x000fea0003800000 */
.L_x_5282:
        /* <DEDUP_REMOVED lines=8> */
.L_x_5285:
[----:B------:R-:W2:Y:S02]  /*2200*/  LDG.E.U16 R0, [R2.64] ;  /* 0x0000002402007981 */ /* 0x000ea4000c1e1500 */
[----:B--2---:R-:W-:Y:S01]  /*2210*/  HADD2.F32 R0, -RZ, R0.H0_H0 ;  /* 0x20000000ff007230 */ /* 0x004fe20000004100 */
[----:B------:R-:W-:Y:S05]  /*2220*/  BRA `(.L_x_5279) ;  /* 0x00000a5000007947 */ /* 0x000fea0003800000 */
.L_x_5284:
[----:B------:R-:W2:Y:S02]  /*2230*/  LDG.E.64 R2, [R2.64] ;  /* 0x0000002402027981 */ /* 0x000ea4000c1e1b00 */
[----:B--2---:R-:W0:Y:S01]  /*2240*/  F2F.F32.F64 R0, R2 ;  /* 0x0000000200007310 */ /* 0x004e220000301000 */
[----:B------:R-:W0:-:S14]  /*2250*/  DSETP.GEU.AND P0, PT, |R2|, c[0x2][0x0], PT ;  /* 0x008000000200762a */ /* 0x000e1c0003f0e200 */
[----:B0-----:R-:W-:Y:S01]  /*2260*/  @!P0 FMUL R0, R0, 1.175494350822287508e-38 ;  /* 0x0080000000008820 */ /* 0x001fe20000400000 */
[----:B------:R-:W-:Y:S05]  /*2270*/  BRA `(.L_x_5279) ;  /* 0x00000a0000007947 */ /* 0x000fea0003800000 */
.L_x_5274:
        /* <DEDUP_REMOVED lines=12> */
.L_x_5288:
[----:B------:R-:W2:Y:S02]  /*2340*/  LDG.E.64 R2, [R2.64] ;  /* 0x0000002402027981 */ /* 0x000ea4000c1e1b00 */
[----:B--2---:R-:W0:Y:S01]  /*2350*/  F2F.F32.F64 R0, R2 ;  /* 0x0000000200007310 */ /* 0x004e220000301000 */
[----:B------:R-:W0:-:S14]  /*2360*/  DSETP.GEU.AND P0, PT, |R2|, c[0x2][0x0], PT ;  /* 0x008000000200762a */ /* 0x000e1c0003f0e200 */
[----:B0-----:R-:W-:Y:S01]  /*2370*/  @!P0 FMUL R0, R0, 1.175494350822287508e-38 ;  /* 0x0080000000008820 */ /* 0x001fe20000400000 */
[----:B------:R-:W-:Y:S05]  /*2380*/  BRA `(.L_x_5279) ;  /* 0x000008f000007947 */ /* 0x000fea0003800000 */
.L_x_5287:
        /* <DEDUP_REMOVED lines=26> */
.L_x_5290:
        /* <DEDUP_REMOVED lines=13> */
.L_x_5289:
[----:B------:R-:W2:Y:S02]  /*2600*/  LDG.E.U16 R0, [R2.64] ;  /* 0x0000002402007981 */ /* 0x000ea4000c1e1500 */
[----:B--2---:R-:W-:Y:S01]  /*2610*/  PRMT R0, RZ, 0x5410, R0 ;  /* 0x00005410ff007816 */ /* 0x004fe20000000000 */
[----:B------:R-:W-:Y:S05]  /*2620*/  BRA `(.L_x_5279) ;  /* 0x0000065000007947 */ /* 0x000fea0003800000 */
.L_x_5286:
        /* <DEDUP_REMOVED lines=11> */
.L_x_5293:
        /* <DEDUP_REMOVED lines=20> */
.L_x_5295:
[----:B------:R-:W-:Y:S05]  /*2820*/  BSYNC B0 ;  /* 0x0000000000007941 */ /* 0x000fea0003800000 */
.L_x_5294:
[----:B------:R-:W-:Y:S01]  /*2830*/  LEA R3, R0, 0x3b800000, 0x17 ;  /* 0x3b80000000037811 */ /* 0x000fe200078eb8ff */
[----:B------:R-:W-:-:S05]  /*2840*/  IMAD.SHL.U32 R0, R2, 0x100000, RZ ;  /* 0x0010000002007824 */ /* 0x000fca00078e00ff */
[----:B------:R-:W-:Y:S01]  /*2850*/  LOP3.LUT R0, R3, R0, R4, 0xfe, !PT ;  /* 0x0000000003007212 */ /* 0x000fe200078efe04 */
[----:B------:R-:W-:Y:S05]  /*2860*/  BRA `(.L_x_5279) ;  /* 0x0000041000007947 */ /* 0x000fea0003800000 */
.L_x_5292:
        /* <DEDUP_REMOVED lines=20> */
.L_x_5297:
[----:B------:R-:W-:Y:S05]  /*29b0*/  BSYNC B0 ;  /* 0x0000000000007941 */ /* 0x000fea0003800000 */
.L_x_5296:
[----:B------:R-:W-:Y:S01]  /*29c0*/  LEA R3, R0, 0x37800000, 0x17 ;  /* 0x3780000000037811 */ /* 0x000fe200078eb8ff */
[----:B------:R-:W-:-:S05]  /*29d0*/  IMAD.SHL.U32 R0, R2, 0x200000, RZ ;  /* 0x0020000002007824 */ /* 0x000fca00078e00ff */
[----:B------:R-:W-:Y:S01]  /*29e0*/  LOP3.LUT R0, R3, R0, R4, 0xfe, !PT ;  /* 0x0000000003007212 */ /* 0x000fe200078efe04 */
[----:B------:R-:W-:Y:S05]  /*29f0*/  BRA `(.L_x_5279) ;  /* 0x0000028000007947 */ /* 0x000fea0003800000 */
.L_x_5291:
        /* <DEDUP_REMOVED lines=14> */
.L_x_5278:
        /* <DEDUP_REMOVED lines=21> */
.L_x_5299:
[----:B------:R-:W2:Y:S02]  /*2c30*/  LDG.E.64 R2, [R2.64] ;  /* 0x0000002402027981 */ /* 0x000ea4000c1e1b00 */
[----:B--2---:R0:W2:Y:S01]  /*2c40*/  I2F.U64 R0, R2 ;  /* 0x0000000200007312 */ /* 0x0040a20000301000 */
[----:B------:R-:W-:Y:S05]  /*2c50*/  BRA `(.L_x_5279) ;  /* 0x0000002000007947 */ /* 0x000fea0003800000 */
.L_x_5298:
[----:B------:R-:W2:Y:S02]  /*2c60*/  LDG.E R0, [R2.64] ;  /* 0x0000002402007981 */ /* 0x000ea4000c1e1900 */
[----:B--2---:R-:W0:Y:S02]  /*2c70*/  I2F.U32 R0, R0 ;  /* 0x0000000000007306 */ /* 0x004e240000201000 */
.L_x_5279:
[----:B------:R-:W-:Y:S05]  /*2c80*/  BSYNC B6 ;  /* 0x0000000000067941 */ /* 0x000fea0003800000 */
.L_x_5273:
[-C--:B0-2--5:R-:W-:Y:S01]  /*2c90*/  FMUL.FTZ R3, R0, R0.reuse ;  /* 0x0000000000037220 */ /* 0x0a5fe20000410000 */
[----:B------:R-:W0:Y:S01]  /*2ca0*/  LDC.U8 R6, c[0x0][0x3e1] ;  /* 0x0000f840ff067b82 */ /* 0x000e220000000000 */
[----:B------:R-:W-:Y:S02]  /*2cb0*/  IMAD.MOV.U32 R2, RZ, RZ, 0x3e095d4e ;  /* 0x3e095d4eff027424 */ /* 0x000fe400078e00ff */
[----:B------:R-:W-:-:S02]  /*2cc0*/  FMUL.FTZ R5, R3, R0 ;  /* 0x0000000003057220 */ /* 0x000fc40000410000 */
[----:B------:R-:W-:Y:S02]  /*2cd0*/  FMUL.FTZ R7, R0, 0.5 ;  /* 0x3f00000000077820 */ /* 0x000fe40000410000 */
[----:B------:R-:W-:Y:S02]  /*2ce0*/  FFMA.FTZ R5, R5, 0.044714998453855514526, R0 ;  /* 0x3d37271305057823 */ /* 0x000fe40000010000 */
[----:B------:R-:W-:Y:S02]  /*2cf0*/  FFMA.FTZ R3, R3, R2, 1 ;  /* 0x3f80000003037423 */ /* 0x000fe40000010002 */
[----:B------:R-:W-:Y:S02]  /*2d00*/  FMUL.FTZ R5, R5, 0.79788458347320556641 ;  /* 0x3f4c422a05057820 */ /* 0x000fe40000410000 */
[----:B------:R-:W-:-:S04]  /*2d10*/  FMUL.FTZ R3, R3, 0.79788458347320556641 ;  /* 0x3f4c422a03037820 */ /* 0x000fc80000410000 */
[----:B------:R-:W2:Y:S01]  /*2d20*/  MUFU.TANH R5, R5 ;  /* 0x0000000500057308 */ /* 0x000ea20000002400 */
[----:B0-----:R-:W-:-:S04]  /*2d30*/  PRMT R4, R6, 0x9910, RZ ;  /* 0x0000991006047816 */ /* 0x001fc800000000ff */
[----:B------:R-:W-:Y:S01]  /*2d40*/  ISETP.GT.AND P0, PT, R4, 0x9, PT ;  /* 0x000000090400780c */ /* 0x000fe20003f04270 */
[----:B--2---:R-:W-:-:S04]  /*2d50*/  FFMA.FTZ R0, -R5, R5, 1 ;  /* 0x3f80000005007423 */ /* 0x004fc80000010105 */
[----:B------:R-:W-:Y:S02]  /*2d60*/  FMUL.FTZ R2, R0, R7 ;  /* 0x0000000700027220 */ /* 0x000fe40000410000 */
[----:B------:R-:W-:Y:S02]  /*2d70*/  FADD.FTZ R0, R5, 1 ;  /* 0x3f80000005007421 */ /* 0x000fe40000010000 */
[----:B------:R-:W-:-:S04]  /*2d80*/  FMUL.FTZ R3, R3, R2 ;  /* 0x0000000203037220 */ /* 0x000fc80000410000 */
        /* <DEDUP_REMOVED lines=14> */
.L_x_5303:
[----:B------:R-:W0:Y:S02]  /*2e70*/  F2I.S64.TRUNC R2, R2 ;  /* 0x0000000200027311 */ /* 0x000e24000020d900 */
[----:B0-----:R-:W-:-:S05]  /*2e80*/  IMAD.MOV.U32 R5, RZ, RZ, R2 ;  /* 0x000000ffff057224 */ /* 0x001fca00078e0002 */
[----:B------:R0:W-:Y:S01]  /*2e90*/  STG.E.U8 [R16.64], R5 ;  /* 0x0000000510007986 */ /* 0x0001e2000c101124 */
[----:B------:R-:W-:Y:S05]  /*2ea0*/  BRA `(.L_x_5305) ;  /* 0x00000d3000007947 */ /* 0x000fea0003800000 */
.L_x_5302:
        /* <DEDUP_REMOVED lines=9> */
.L_x_5307:
[----:B------:R-:W0:Y:S02]  /*2f40*/  F2I.FTZ.TRUNC.NTZ R3, R2 ;  /* 0x0000000200037305 */ /* 0x000e24000021f100 */
[----:B0-----:R0:W-:Y:S01]  /*2f50*/  STG.E [R16.64], R3 ;  /* 0x0000000310007986 */ /* 0x0011e2000c101924 */
[----:B------:R-:W-:Y:S05]  /*2f60*/  BRA `(.L_x_5305) ;  /* 0x00000c7000007947 */ /* 0x000fea0003800000 */
.L_x_5306:
[----:B------:R-:W0:Y:S02]  /*2f70*/  F2I.FTZ.TRUNC.NTZ R3, R2 ;  /* 0x0000000200037305 */ /* 0x000e24000021f100 */
[----:B0-----:R0:W-:Y:S01]  /*2f80*/  STG.E.U16 [R16.64], R3 ;  /* 0x0000000310007986 */ /* 0x0011e2000c101524 */
[----:B------:R-:W-:Y:S05]  /*2f90*/  BRA `(.L_x_5305) ;  /* 0x00000c4000007947 */ /* 0x000fea0003800000 */
.L_x_5301:
        /* <DEDUP_REMOVED lines=8> */
.L_x_5309:
[----:B------:R-:W-:-:S05]  /*3020*/  F2FP.PACK_AB R2, RZ, R2 ;  /* 0x00000002ff02723e */ /* 0x000fca00000000ff */
[----:B------:R0:W-:Y:S01]  /*3030*/  STG.E.U16 [R16.64], R2 ;  /* 0x0000000210007986 */ /* 0x0001e2000c101524 */
[----:B------:R-:W-:Y:S05]  /*3040*/  BRA `(.L_x_5305) ;  /* 0x00000b9000007947 */ /* 0x000fea0003800000 */
.L_x_5308:
        /* <DEDUP_REMOVED lines=9> */
.L_x_5311:
[----:B------:R-:W-:-:S04]  /*30e0*/  F2FP.PACK_AB R3, RZ, R2 ;  /* 0x00000002ff03723e */ /* 0x000fc800000000ff */
[----:B------:R-:W-:-:S05]  /*30f0*/  PRMT R3, R3, 0x5410, RZ ;  /* 0x0000541003037816 */ /* 0x000fca00000000ff */
[----:B------:R0:W-:Y:S01]  /*3100*/  STG.E [R16.64], R3 ;  /* 0x0000000310007986 */ /* 0x0001e2000c101924 */
[----:B------:R-:W-:Y:S05]  /*3110*/  BRA `(.L_x_5305) ;  /* 0x00000ac000007947 */ /* 0x000fea0003800000 */
.L_x_5310:
[----:B------:R-:W-:-:S06]  /*3120*/  FMUL.FTZ R2, R2, 1 ;  /* 0x3f80000002027820 */ /* 0x000fcc0000410000 */
[----:B------:R-:W0:Y:S02]  /*3130*/  F2F.F64.F32 R2, R2 ;  /* 0x0000000200027310 */ /* 0x000e240000201800 */
[----:B0-----:R0:W-:Y:S01]  /*3140*/  STG.E.64 [R16.64], R2 ;  /* 0x0000000210007986 */ /* 0x0011e2000c101b24 */
[----:B------:R-:W-:Y:S05]  /*3150*/  BRA `(.L_x_5305) ;  /* 0x00000a8000007947 */ /* 0x000fea0003800000 */
.L_x_5300:
        /* <DEDUP_REMOVED lines=12> */
.L_x_5314:
[----:B------:R-:W-:Y:S01]  /*3220*/  FMUL.FTZ R4, R2, 1 ;  /* 0x3f80000002047820 */ /* 0x000fe20000410000 */
[----:B------:R-:W-:-:S05]  /*3230*/  CS2R R6, SRZ ;  /* 0x0000000000067805 */ /* 0x000fca000001ff00 */
[----:B------:R-:W0:Y:S02]  /*3240*/  F2F.F64.F32 R4, R4 ;  /* 0x0000000400047310 */ /* 0x000e240000201800 */
[----:B0-----:R0:W-:Y:S01]  /*3250*/  STG.E.128 [R16.64], R4 ;  /* 0x0000000410007986 */ /* 0x0011e2000c101d24 */
[----:B------:R-:W-:Y:S05]  /*3260*/  BRA `(.L_x_5305) ;  /* 0x0000097000007947 */ /* 0x000fea0003800000 */
.L_x_5313:
        /* <DEDUP_REMOVED lines=20> */
.L_x_5318:
[----:B------:R-:W-:Y:S05]  /*33b0*/  BSYNC B0 ;  /* 0x0000000000007941 */ /* 0x000fea0003800000 */
.L_x_5317:
[----:B------:R-:W-:-:S05]  /*33c0*/  LOP3.LUT R5, R0, R5, RZ, 0xfc, !PT ;  /* 0x0000000500057212 */ /* 0x000fca00078efcff */
[----:B------:R0:W-:Y:S01]  /*33d0*/  STG.E.U8 [R16.64], R5 ;  /* 0x0000000510007986 */ /* 0x0001e2000c101124 */
[----:B------:R-:W-:Y:S05]  /*33e0*/  BRA `(.L_x_5305) ;  /* 0x000007f000007947 */ /* 0x000fea0003800000 */
.L_x_5316:
        /* <DEDUP_REMOVED lines=12> */
.L_x_5320:
[----:B------:R-:W-:Y:S01]  /*34b0*/  IMAD.MOV.U32 R0, RZ, RZ, 0x7f ;  /* 0x0000007fff007424 */ /* 0x000fe200078e00ff */
[----:B------:R-:W-:-:S04]  /*34c0*/  ISETP.GT.U32.AND P0, PT, R4, 0x7f800000, PT ;  /* 0x7f8000000400780c */ /* 0x000fc80003f04070 */
[----:B------:R-:W-:-:S04]  /*34d0*/  SEL R0, R0, 0x7c, P0 ;  /* 0x0000007c00007807 */ /* 0x000fc80000000000 */
.L_x_5321:
[----:B------:R-:W-:Y:S05]  /*34e0*/  BSYNC B0 ;  /* 0x0000000000007941 */ /* 0x000fea0003800000 */
.L_x_5319:
[----:B------:R-:W-:-:S04]  /*34f0*/  LOP3.LUT R2, R2, 0x80000000, RZ, 0xc0, !PT ;  /* 0x8000000002027812 */ /* 0x000fc800078ec0ff */
[----:B------:R-:W-:-:S04]  /*3500*/  SHF.R.U32.HI R3, RZ, 0x18, R2 ;  /* 0x00000018ff037819 */ /* 0x000fc80000011602 */
[----:B------:R-:W-:-:S05]  /*3510*/  LOP3.LUT R3, R0, R3, RZ, 0xfc, !PT ;  /* 0x0000000300037212 */ /* 0x000fca00078efcff */
[----:B------:R0:W-:Y:S01]  /*3520*/  STG.E.U8 [R16.64], R3 ;  /* 0x0000000310007986 */ /* 0x0001e2000c101124 */
[----:B------:R-:W-:Y:S05]  /*3530*/  BRA `(.L_x_5305) ;  /* 0x000006a000007947 */ /* 0x000fea0003800000 */
.L_x_5315:
[----:B------:R-:W-:-:S05]  /*3540*/  F2FP.BF16.PACK_AB R2, RZ, R2 ;  /* 0x00000002ff02723e */ /* 0x000fca00000010ff */
[----:B------:R0:W-:Y:S01]  /*3550*/  STG.E.U16 [R16.64], R2 ;  /* 0x0000000210007986 */ /* 0x0001e2000c101524 */
[----:B------:R-:W-:Y:S05]  /*3560*/  BRA `(.L_x_5305) ;  /* 0x0000067000007947 */ /* 0x000fea0003800000 */
.L_x_5312:
        /* <DEDUP_REMOVED lines=11> */
.L_x_5324:
        /* <DEDUP_REMOVED lines=16> */
.L_x_5327:
[----:B------:R-:W-:-:S04]  /*3720*/  LOP3.LUT R2, R2, 0x80000000, RZ, 0xc0, !PT ;  /* 0x8000000002027812 */ /* 0x000fc800078ec0ff */
[----:B------:R-:W-:-:S04]  /*3730*/  SHF.R.U32.HI R3, RZ, 0x18, R2 ;  /* 0x00000018ff037819 */ /* 0x000fc80000011602 */
[----:B------:R-:W-:-:S04]  /*3740*/  LOP3.LUT R0, R0, R3, RZ, 0xfc, !PT ;  /* 0x0000000300007212 */ /* 0x000fc800078efcff */
[----:B------:R-:W-:Y:S02]  /*3750*/  PRMT R8, R0, 0x7610, R8 ;  /* 0x0000761000087816 */ /* 0x000fe40000000008 */
.L_x_5326:
[----:B------:R-:W-:Y:S05]  /*3760*/  BSYNC B0 ;  /* 0x0000000000007941 */ /* 0x000fea0003800000 */
.L_x_5325:
[----:B------:R0:W-:Y:S01]  /*3770*/  STG.E.U8 [R16.64], R8 ;  /* 0x0000000810007986 */ /* 0x0001e2000c101124 */
[----:B------:R-:W-:Y:S05]  /*3780*/  BRA `(.L_x_5305) ;  /* 0x0000045000007947 */ /* 0x000fea0003800000 */
.L_x_5323:
        /* <DEDUP_REMOVED lines=16> */
.L_x_5330:
[----:B------:R-:W-:-:S04]  /*3890*/  LOP3.LUT R2, R2, 0x80000000, RZ, 0xc0, !PT ;  /* 0x8000000002027812 */ /* 0x000fc800078ec0ff */
[----:B------:R-:W-:-:S04]  /*38a0*/  SHF.R.U32.HI R3, RZ, 0x18, R2 ;  /* 0x00000018ff037819 */ /* 0x000fc80000011602 */
[----:B------:R-:W-:-:S04]  /*38b0*/  LOP3.LUT R0, R0, R3, RZ, 0xfc, !PT ;  /* 0x0000000300007212 */ /* 0x000fc800078efcff */
[----:B------:R-:W-:Y:S02]  /*38c0*/  PRMT R8, R0, 0x7610, R8 ;  /* 0x0000761000087816 */ /* 0x000fe40000000008 */
.L_x_5329:
[----:B------:R-:W-:Y:S05]  /*38d0*/  BSYNC B0 ;  /* 0x0000000000007941 */ /* 0x000fea0003800000 */
.L_x_5328:
[----:B------:R0:W-:Y:S01]  /*38e0*/  STG.E.U8 [R16.64], R8 ;  /* 0x0000000810007986 */ /* 0x0001e2000c101124 */
[----:B------:R-:W-:Y:S05]  /*38f0*/  BRA `(.L_x_5305) ;  /* 0x000002e000007947 */ /* 0x000fea0003800000 */
.L_x_5322:
        /* <DEDUP_REMOVED lines=21> */
.L_x_5304:
        /* <DEDUP_REMOVED lines=20> */
.L_x_5332:
[----:B------:R-:W0:Y:S02]  /*3b90*/  F2I.U64.TRUNC R2, R2 ;  /* 0x0000000200027311 */ /* 0x000e24000020d800 */
[----:B0-----:R0:W-:Y:S01]  /*3ba0*/  STG.E.64 [R16.64], R2 ;  /* 0x0000000210007986 */ /* 0x0011e2000c101b24 */
[----:B------:R-:W-:Y:S05]  /*3bb0*/  BRA `(.L_x_5305) ;  /* 0x0000002000007947 */ /* 0x000fea0003800000 */
.L_x_5331:
[----:B------:R-:W0:Y:S02]  /*3bc0*/  F2I.FTZ.U32.TRUNC.NTZ R3, R2 ;  /* 0x0000000200037305 */ /* 0x000e24000021f000 */
[----:B0-----:R0:W-:Y:S02]  /*3bd0*/  STG.E [R16.64], R3 ;  /* 0x0000000310007986 */ /* 0x0011e4000c101924 */
.L_x_5305:
[----:B------:R-:W-:-:S05]  /*3be0*/  IMAD R18, R19, 0x200, R18 ;  /* 0x0000020013127824 */ /* 0x000fca00078e0212 */
[----:B------:R-:W-:Y:S02]  /*3bf0*/  IADD3 R23, R18, 0x80, RZ ;  /* 0x0000008012177810 */ /* 0x000fe40007ffe0ff */
.L_x_5244:
[----:B------:R-:W-:Y:S05]  /*3c00*/  BSYNC B7 ;  /* 0x0000000000077941 */ /* 0x000fea0003800000 */
.L_x_5243:
        /* <DEDUP_REMOVED lines=258> */
.L_x_5335:
        /* <DEDUP_REMOVED lines=20> */
.L_x_5340:
[----:B------:R-:W2:Y:S02]  /*4d70*/  LDG.E.U8 R2, [R2.64] ;  /* 0x0000002402027981 */ /* 0x000ea4000c1e1100 */
[----:B--2---:R0:W1:Y:S01]  /*4d80*/  I2F.U16 R19, R2 ;  /* 0x0000000200137306 */ /* 0x0040620000101000 */
[----:B------:R-:W-:Y:S05]  /*4d90*/  BRA `(.L_x_5342) ;  /* 0x00000ca000007947 */ /* 0x000fea0003800000 */
.L_x_5339:
        /* <DEDUP_REMOVED lines=9> */
.L_x_5344:
[----:B------:R-:W2:Y:S02]  /*4e30*/  LDG.E R2, [R2.64] ;  /* 0x0000002402027981 */ /* 0x000ea4000c1e1900 */
[----:B--2---:R0:W1:Y:S01]  /*4e40*/  I2F R19, R2 ;  /* 0x0000000200137306 */ /* 0x0040620000201400 */
[----:B------:R-:W-:Y:S05]  /*4e50*/  BRA `(.L_x_5342) ;  /* 0x00000be000007947 */ /* 0x000fea0003800000 */
.L_x_5343:
[----:B------:R-:W2:Y:S02]  /*4e60*/  LDG.E.U16 R2, [R2.64] ;  /* 0x0000002402027981 */ /* 0x000ea4000c1e1500 */
[----:B--2---:R0:W1:Y:S01]  /*4e70*/  I2F.S16 R19, R2 ;  /* 0x0000000200137306 */ /* 0x0040620000101400 */
[----:B------:R-:W-:Y:S05]  /*4e80*/  BRA `(.L_x_5342) ;  /* 0x00000bb000007947 */ /* 0x000fea0003800000 */
.L_x_5338:
        /* <DEDUP_REMOVED lines=8> */
.L_x_5346:
[----:B------:R-:W2:Y:S02]  /*4f10*/  LDG.E.U16 R2, [R2.64] ;  /* 0x0000002402027981 */ /* 0x000ea4000c1e1500 */
[----:B--2---:R-:W-:Y:S01]  /*4f20*/  HADD2.F32 R19, -RZ, R2.H0_H0 ;  /* 0x20000002ff137230 */ /* 0x004fe20000004100 */
[----:B------:R-:W-:Y:S05]  /*4f30*/  BRA `(.L_x_5342) ;  /* 0x00000b0000007947 */ /* 0x000fea0003800000 */
.L_x_5345:
        /* <DEDUP_REMOVED lines=8> */
.L_x_5348:
[----:B------:R-:W2:Y:S02]  /*4fc0*/  LDG.E.U16 R2, [R2.64] ;  /* 0x0000002402027981 */ /* 0x000ea4000c1e1500 */
[----:B--2---:R-:W-:Y:S01]  /*4fd0*/  HADD2.F32 R19, -RZ, R2.H0_H0 ;  /* 0x20000002ff137230 */ /* 0x004fe20000004100 */
[----:B------:R-:W-:Y:S05]  /*4fe0*/  BRA `(.L_x_5342) ;  /* 0x00000a5000007947 */ /* 0x000fea0003800000 */
.L_x_5347:
[----:B------:R-:W2:Y:S02]  /*4ff0*/  LDG.E.64 R2, [R2.64] ;  /* 0x0000002402027981 */ /* 0x000ea4000c1e1b00 */
[----:B--2---:R-:W0:Y:S01]  /*5000*/  F2F.F32.F64 R19, R2 ;  /* 0x0000000200137310 */ /* 0x004e220000301000 */
[----:B------:R-:W0:-:S14]  /*5010*/  DSETP.GEU.AND P0, PT, |R2|, c[0x2][0x0], PT ;  /* 0x008000000200762a */ /* 0x000e1c0003f0e200 */
[----:B0-----:R-:W-:Y:S01]  /*5020*/  @!P0 FMUL R19, R19, 1.175494350822287508e-38 ;  /* 0x0080000013138820 */ /* 0x001fe20000400000 */
[----:B------:R-:W-:Y:S05]  /*5030*/  BRA `(.L_x_5342) ;  /* 0x00000a0000007947 */ /* 0x000fea0003800000 */
.L_x_5337:
        /* <DEDUP_REMOVED lines=12> */
.L_x_5351:
[----:B------:R-:W2:Y:S02]  /*5100*/  LDG.E.64 R2, [R2.64] ;  /* 0x0000002402027981 */ /* 0x000ea4000c1e1b00 */
[----:B--2---:R-:W0:Y:S01]  /*5110*/  F2F.F32.F64 R19, R2 ;  /* 0x0000000200137310 */ /* 0x004e220000301000 */
[----:B------:R-:W0:-:S14]  /*5120*/  DSETP.GEU.AND P0, PT, |R2|, c[0x2][0x0], PT ;  /* 0x008000000200762a */ /* 0x000e1c0003f0e200 */
[----:B0-----:R-:W-:Y:S01]  /*5130*/  @!P0 FMUL R19, R19, 1.175494350822287508e-38 ;  /* 0x0080000013138820 */ /* 0x001fe20000400000 */
[----:B------:R-:W-:Y:S05]  /*5140*/  BRA `(.L_x_5342) ;  /* 0x000008f000007947 */ /* 0x000fea0003800000 */
.L_x_5350:
        /* <DEDUP_REMOVED lines=26> */
.L_x_5353:
        /* <DEDUP_REMOVED lines=13> */
.L_x_5352:
[----:B------:R-:W2:Y:S02]  /*53c0*/  LDG.E.U16 R2, [R2.64] ;  /* 0x0000002402027981 */ /* 0x000ea4000c1e1500 */
[----:B--2---:R-:W-:Y:S01]  /*53d0*/  PRMT R19, RZ, 0x5410, R2 ;  /* 0x00005410ff137816 */ /* 0x004fe20000000002 */
[----:B------:R-:W-:Y:S05]  /*53e0*/  BRA `(.L_x_5342) ;  /* 0x0000065000007947 */ /* 0x000fea0003800000 */
.L_x_5349:
        /* <DEDUP_REMOVED lines=11> */
.L_x_5356:
        /* <DEDUP_REMOVED lines=20> */
.L_x_5358:
[----:B------:R-:W-:Y:S05]  /*55e0*/  BSYNC B0 ;  /* 0x0000000000007941 */ /* 0x000fea0003800000 */
.L_x_5357:
[----:B------:R-:W-:Y:S01]  /*55f0*/  IMAD.SHL.U32 R2, R2, 0x100000, RZ ;  /* 0x0010000002027824 */ /* 0x000fe200078e00ff */
[----:B------:R-:W-:-:S04]  /*5600*/  LEA R0, R0, 0x3b800000, 0x17 ;  /* 0x3b80000000007811 */ /* 0x000fc800078eb8ff */
[----:B------:R-:W-:Y:S01]  /*5610*/  LOP3.LUT R19, R0, R2, R19, 0xfe, !PT ;  /* 0x0000000200137212 */ /* 0x000fe200078efe13 */
[----:B------:R-:W-:Y:S05]  /*5620*/  BRA `(.L_x_5342) ;  /* 0x0000041000007947 */ /* 0x000fea0003800000 */
.L_x_5355:
        /* <DEDUP_REMOVED lines=20> */
.L_x_5360:
[----:B------:R-:W-:Y:S05]  /*5770*/  BSYNC B0 ;  /* 0x0000000000007941 */ /* 0x000fea0003800000 */
.L_x_5359:
[----:B------:R-:W-:Y:S01]  /*5780*/  IMAD.SHL.U32 R2, R2, 0x200000, RZ ;  /* 0x0020000002027824 */ /* 0x000fe200078e00ff */
[----:B------:R-:W-:-:S04]  /*5790*/  LEA R0, R0, 0x37800000, 0x17 ;  /* 0x3780000000007811 */ /* 0x000fc800078eb8ff */
[----:B------:R-:W-:Y:S01]  /*57a0*/  LOP3.LUT R19, R0, R2, R19, 0xfe, !PT ;  /* 0x0000000200137212 */ /* 0x000fe200078efe13 */
[----:B------:R-:W-:Y:S05]  /*57b0*/  BRA `(.L_x_5342) ;  /* 0x0000028000007947 */ /* 0x000fea0003800000 */
.L_x_5354:
        /* <DEDUP_REMOVED lines=14> */
.L_x_5341:
        /* <DEDUP_REMOVED lines=21> */
.L_x_5362:
[----:B------:R-:W2:Y:S02]  /*59f0*/  LDG.E.64 R2, [R2.64] ;  /* 0x0000002402027981 */ /* 0x000ea4000c1e1b00 */
[----:B--2---:R0:W1:Y:S01]  /*5a00*/  I2F.U64 R19, R2 ;  /* 0x0000000200137312 */ /* 0x0040620000301000 */
[----:B------:R-:W-:Y:S05]  /*5a10*/  BRA `(.L_x_5342) ;  /* 0x0000002000007947 */ /* 0x000fea0003800000 */
.L_x_5361:
[----:B------:R-:W2:Y:S02]  /*5a20*/  LDG.E R2, [R2.64] ;  /* 0x0000002402027981 */ /* 0x000ea4000c1e1900 */
[----:B--2---:R0:W1:Y:S02]  /*5a30*/  I2F.U32 R19, R2 ;  /* 0x0000000200137306 */ /* 0x0040640000201000 */
.L_x_5342:
[----:B------:R-:W-:Y:S05]  /*5a40*/  BSYNC B6 ;  /* 0x0000000000067941 */ /* 0x000fea0003800000 */
.L_x_5336:
        /* <DEDUP_REMOVED lines=18> */
.L_x_5367:
[----:B------:R-:W2:Y:S02]  /*5b70*/  LDG.E.U8 R0, [R2.64] ;  /* 0x0000002402007981 */ /* 0x000ea4000c1e1100 */
[----:B--2---:R-:W0:Y:S01]  /*5b80*/  I2F.U16 R0, R0 ;  /* 0x0000000000007306 */ /* 0x004e220000101000 */
[----:B------:R-:W-:Y:S05]  /*5b90*/  BRA `(.L_x_5369) ;  /* 0x00000ca000007947 */ /* 0x000fea0003800000 */
.L_x_5366:
        /* <DEDUP_REMOVED lines=9> */
.L_x_5371:
[----:B------:R-:W2:Y:S02]  /*5c30*/  LDG.E R0, [R2.64] ;  /* 0x0000002402007981 */ /* 0x000ea4000c1e1900 */
[----:B--2---:R-:W0:Y:S01]  /*5c40*/  I2F R0, R0 ;  /* 0x0000000000007306 */ /* 0x004e220000201400 */
[----:B------:R-:W-:Y:S05]  /*5c50*/  BRA `(.L_x_5369) ;  /* 0x00000be000007947 */ /* 0x000fea0003800000 */
.L_x_5370:
[----:B------:R-:W2:Y:S02]  /*5c60*/  LDG.E.U16 R0, [R2.64] ;  /* 0x0000002402007981 */ /* 0x000ea4000c1e1500 */
[----:B--2---:R-:W0:Y:S01]  /*5c70*/  I2F.S16 R0, R0 ;  /* 0x0000000000007306 */ /* 0x004e220000101400 */
[----:B------:R-:W-:Y:S05]  /*5c80*/  BRA `(.L_x_5369) ;  /* 0x00000bb000007947 */ /* 0x000fea0003800000 */
.L_x_5365:
        /* <DEDUP_REMOVED lines=8> */
.L_x_5373:
[----:B------:R-:W2:Y:S02]  /*5d10*/  LDG.E.U16 R0, [R2.64] ;  /* 0x0000002402007981 */ /* 0x000ea4000c1e1500 */
[----:B--2---:R-:W-:Y:S01]  /*5d20*/  HADD2.F32 R0, -RZ, R0.H0_H0 ;  /* 0x20000000ff007230 */ /* 0x004fe20000004100 */
[----:B------:R-:W-:Y:S05]  /*5d30*/  BRA `(.L_x_5369) ;  /* 0x00000b0000007947 */ /* 0x000fea0003800000 */
.L_x_5372:
        /* <DEDUP_REMOVED lines=8> */
.L_x_5375:
[----:B------:R-:W2:Y:S02]  /*5dc0*/  LDG.E.U16 R0, [R2.64] ;  /* 0x0000002402007981 */ /* 0x000ea4000c1e1500 */
[----:B--2---:R-:W-:Y:S01]  /*5dd0*/  HADD2.F32 R0, -RZ, R0.H0_H0 ;  /* 0x20000000ff007230 */ /* 0x004fe20000004100 */
[----:B------:R-:W-:Y:S05]  /*5de0*/  BRA `(.L_x_5369) ;  /* 0x00000a5000007947 */ /* 0x000fea0003800000 */
.L_x_5374:
[----:B------:R-:W2:Y:S02]  /*5df0*/  LDG.E.64 R2, [R2.64] ;  /* 0x0000002402027981 */ /* 0x000ea4000c1e1b00 */
[----:B--2---:R-:W0:Y:S01]  /*5e00*/  F2F.F32.F64 R0, R2 ;  /* 0x0000000200007310 */ /* 0x004e220000301000 */
[----:B------:R-:W0:-:S14]  /*5e10*/  DSETP.GEU.AND P0, PT, |R2|, c[0x2][0x0], PT ;  /* 0x008000000200762a */ /* 0x000e1c0003f0e200 */
[----:B0-----:R-:W-:Y:S01]  /*5e20*/  @!P0 FMUL R0, R0, 1.175494350822287508e-38 ;  /* 0x0080000000008820 */ /* 0x001fe20000400000 */
[----:B------:R-:W-:Y:S05]  /*5e30*/  BRA `(.L_x_5369) ;  /* 0x00000a0000007947 */ /* 0x000fea0003800000 */
.L_x_5364:
        /* <DEDUP_REMOVED lines=12> */
.L_x_5378:
[----:B------:R-:W2:Y:S02]  /*5f00*/  LDG.E.64 R2, [R2.64] ;  /* 0x0000002402027981 */ /* 0x000ea4000c1e1b00 */
[----:B--2---:R-:W0:Y:S01]  /*5f10*/  F2F.F32.F64 R0, R2 ;  /* 0x0000000200007310 */ /* 0x004e220000301000 */
[----:B------:R-:W0:-:S14]  /*5f20*/  DSETP.GEU.AND P0, PT, |R2|, c[0x2][0x0], PT ;  /* 0x008000000200762a */ /* 0x000e1c0003f0e200 */
[----:B0-----:R-:W-:Y:S01]  /*5f30*/  @!P0 FMUL R0, R0, 1.175494350822287508e-38 ;  /* 0x0080000000008820 */ /* 0x001fe20000400000 */
[----:B------:R-:W-:Y:S05]  /*5f40*/  BRA `(.L_x_5369) ;  /* 0x000008f000007947 */ /* 0x000fea0003800000 */
.L_x_5377:
        /* <DEDUP_REMOVED lines=26> */
.L_x_5380:
        /* <DEDUP_REMOVED lines=13> */
.L_x_5379:
[----:B------:R-:W2:Y:S02]  /*61c0*/  LDG.E.U16 R0, [R2.64] ;  /* 0x0000002402007981 */ /* 0x000ea4000c1e1500 */
[----:B--2---:R-:W-:Y:S01]  /*61d0*/  PRMT R0, RZ, 0x5410, R0 ;  /* 0x00005410ff007816 */ /* 0x004fe20000000000 */
[----:B------:R-:W-:Y:S05]  /*61e0*/  BRA `(.L_x_5369) ;  /* 0x0000065000007947 */ /* 0x000fea0003800000 */
.L_x_5376:
        /* <DEDUP_REMOVED lines=11> */
.L_x_5383:
        /* <DEDUP_REMOVED lines=20> */
.L_x_5385:
[----:B------:R-:W-:Y:S05]  /*63e0*/  BSYNC B0 ;  /* 0x0000000000007941 */ /* 0x000fea0003800000 */
.L_x_5384:
[----:B------:R-:W-:Y:S01]  /*63f0*/  LEA R3, R0, 0x3b800000, 0x17 ;  /* 0x3b80000000037811 */ /* 0x000fe200078eb8ff */
[----:B------:R-:W-:-:S05]  /*6400*/  IMAD.SHL.U32 R0, R2, 0x100000, RZ ;  /* 0x0010000002007824 */ /* 0x000fca00078e00ff */
[----:B------:R-:W-:Y:S01]  /*6410*/  LOP3.LUT R0, R3, R0, R4, 0xfe, !PT ;  /* 0x0000000003007212 */ /* 0x000fe200078efe04 */
[----:B------:R-:W-:Y:S05]  /*6420*/  BRA `(.L_x_5369) ;  /* 0x0000041000007947 */ /* 0x000fea0003800000 */
.L_x_5382:
        /* <DEDUP_REMOVED lines=20> */
.L_x_5387:
[----:B------:R-:W-:Y:S05]  /*6570*/  BSYNC B0 ;  /* 0x0000000000007941 */ /* 0x000fea0003800000 */
.L_x_5386:
[----:B------:R-:W-:Y:S01]  /*6580*/  LEA R3, R0, 0x37800000, 0x17 ;  /* 0x3780000000037811 */ /* 0x000fe200078eb8ff */
[----:B------:R-:W-:-:S05]  /*6590*/  IMAD.SHL.U32 R0, R2, 0x200000, RZ ;  /* 0x0020000002007824 */ /* 0x000fca00078e00ff */
[----:B------:R-:W-:Y:S01]  /*65a0*/  LOP3.LUT R0, R3, R0, R4, 0xfe, !PT ;  /* 0x0000000003007212 */ /* 0x000fe200078efe04 */
[----:B------:R-:W-:Y:S05]  /*65b0*/  BRA `(.L_x_5369) ;  /* 0x0000028000007947 */ /* 0x000fea0003800000 */
.L_x_5381:
        /* <DEDUP_REMOVED lines=14> */
.L_x_5368:
        /* <DEDUP_REMOVED lines=21> */
.L_x_5389:
[----:B------:R-:W2:Y:S02]  /*67f0*/  LDG.E.64 R2, [R2.64] ;  /* 0x0000002402027981 */ /* 0x000ea4000c1e1b00 */
[----:B--2---:R0:W2:Y:S01]  /*6800*/  I2F.U64 R0, R2 ;  /* 0x0000000200007312 */ /* 0x0040a20000301000 */
[----:B------:R-:W-:Y:S05]  /*6810*/  BRA `(.L_x_5369) ;  /* 0x0000002000007947 */ /* 0x000fea0003800000 */
.L_x_5388:
[----:B------:R-:W2:Y:S02]  /*6820*/  LDG.E R0, [R2.64] ;  /* 0x0000002402007981 */ /* 0x000ea4000c1e1900 */
[----:B--2---:R-:W0:Y:S02]  /*6830*/  I2F.U32 R0, R0 ;  /* 0x0000000000007306 */ /* 0x004e240000201000 */
.L_x_5369:
[----:B------:R-:W-:Y:S05]  /*6840*/  BSYNC B6 ;  /* 0x0000000000067941 */ /* 0x000fea0003800000 */
.L_x_5363:
        /* <DEDUP_REMOVED lines=30> */
.L_x_5393:
[----:B------:R-:W0:Y:S02]  /*6a30*/  F2I.S64.TRUNC R2, R2 ;  /* 0x0000000200027311 */ /* 0x000e24000020d900 */
[----:B0-----:R-:W-:-:S05]  /*6a40*/  IMAD.MOV.U32 R5, RZ, RZ, R2 ;  /* 0x000000ffff057224 */ /* 0x001fca00078e0002 */
[----:B------:R0:W-:Y:S01]  /*6a50*/  STG.E.U8 [R16.64], R5 ;  /* 0x0000000510007986 */ /* 0x0001e2000c101124 */
[----:B------:R-:W-:Y:S05]  /*6a60*/  BRA `(.L_x_5395) ;  /* 0x00000d3000007947 */ /* 0x000fea0003800000 */
.L_x_5392:
        /* <DEDUP_REMOVED lines=9> */
.L_x_5397:
[----:B------:R-:W0:Y:S02]  /*6b00*/  F2I.FTZ.TRUNC.NTZ R3, R2 ;  /* 0x0000000200037305 */ /* 0x000e24000021f100 */
[----:B0-----:R0:W-:Y:S01]  /*6b10*/  STG.E [R16.64], R3 ;  /* 0x0000000310007986 */ /* 0x0011e2000c101924 */
[----:B------:R-:W-:Y:S05]  /*6b20*/  BRA `(.L_x_5395) ;  /* 0x00000c7000007947 */ /* 0x000fea0003800000 */
.L_x_5396:
[----:B------:R-:W0:Y:S02]  /*6b30*/  F2I.FTZ.TRUNC.NTZ R3, R2 ;  /* 0x0000000200037305 */ /* 0x000e24000021f100 */
[----:B0-----:R0:W-:Y:S01]  /*6b40*/  STG.E.U16 [R16.64], R3 ;  /* 0x0000000310007986 */ /* 0x0011e2000c101524 */
[----:B------:R-:W-:Y:S05]  /*6b50*/  BRA `(.L_x_5395) ;  /* 0x00000c4000007947 */ /* 0x000fea0003800000 */
.L_x_5391:
        /* <DEDUP_REMOVED lines=8> */
.L_x_5399:
[----:B------:R-:W-:-:S05]  /*6be0*/  F2FP.PACK_AB R2, RZ, R2 ;  /* 0x00000002ff02723e */ /* 0x000fca00000000ff */
[----:B------:R0:W-:Y:S01]  /*6bf0*/  STG.E.U16 [R16.64], R2 ;  /* 0x0000000210007986 */ /* 0x0001e2000c101524 */
[----:B------:R-:W-:Y:S05]  /*6c00*/  BRA `(.L_x_5395) ;  /* 0x00000b9000007947 */ /* 0x000fea0003800000 */
.L_x_5398:
        /* <DEDUP_REMOVED lines=9> */
.L_x_5401:
[----:B------:R-:W-:-:S04]  /*6ca0*/  F2FP.PACK_AB R3, RZ, R2 ;  /* 0x00000002ff03723e */ /* 0x000fc800000000ff */
[----:B------:R-:W-:-:S05]  /*6cb0*/  PRMT R3, R3, 0x5410, RZ ;  /* 0x0000541003037816 */ /* 0x000fca00000000ff */
[----:B------:R0:W-:Y:S01]  /*6cc0*/  STG.E [R16.64], R3 ;  /* 0x0000000310007986 */ /* 0x0001e2000c101924 */
[----:B------:R-:W-:Y:S05]  /*6cd0*/  BRA `(.L_x_5395) ;  /* 0x00000ac000007947 */ /* 0x000fea0003800000 */
.L_x_5400:
[----:B------:R-:W-:-:S06]  /*6ce0*/  FMUL.FTZ R2, R2, 1 ;  /* 0x3f80000002027820 */ /* 0x000fcc0000410000 */
[----:B------:R-:W0:Y:S02]  /*6cf0*/  F2F.F64.F32 R2, R2 ;  /* 0x0000000200027310 */ /* 0x000e240000201800 */
[----:B0-----:R0:W-:Y:S01]  /*6d00*/  STG.E.64 [R16.64], R2 ;  /* 0x0000000210007986 */ /* 0x0011e2000c101b24 */
[----:B------:R-:W-:Y:S05]  /*6d10*/  BRA `(.L_x_5395) ;  /* 0x00000a8000007947 */ /* 0x000fea0003800000 */
.L_x_5390:
        /* <DEDUP_REMOVED lines=12> */
.L_x_5404:
[----:B------:R-:W-:Y:S01]  /*6de0*/  FMUL.FTZ R4, R2, 1 ;  /* 0x3f80000002047820 */ /* 0x000fe20000410000 */
[----:B------:R-:W-:-:S05]  /*6df0*/  CS2R R6, SRZ ;  /* 0x0000000000067805 */ /* 0x000fca000001ff00 */
[----:B------:R-:W0:Y:S02]  /*6e00*/  F2F.F64.F32 R4, R4 ;  /* 0x0000000400047310 */ /* 0x000e240000201800 */
[----:B0-----:R0:W-:Y:S01]  /*6e10*/  STG.E.128 [R16.64], R4 ;  /* 0x0000000410007986 */ /* 0x0011e2000c101d24 */
[----:B------:R-:W-:Y:S05]  /*6e20*/  BRA `(.L_x_5395) ;  /* 0x0000097000007947 */ /* 0x000fea0003800000 */
.L_x_5403:
        /* <DEDUP_REMOVED lines=20> */
.L_x_5408:
[----:B------:R-:W-:Y:S05]  /*6f70*/  BSYNC B0 ;  /* 0x0000000000007941 */ /* 0x000fea0003800000 */
.L_x_5407:
[----:B------:R-:W-:-:S05]  /*6f80*/  LOP3.LUT R5, R0, R5, RZ, 0xfc, !PT ;  /* 0x0000000500057212 */ /* 0x000fca00078efcff */
[----:B------:R0:W-:Y:S01]  /*6f90*/  STG.E.U8 [R16.64], R5 ;  /* 0x0000000510007986 */ /* 0x0001e2000c101124 */
[----:B------:R-:W-:Y:S05]  /*6fa0*/  BRA `(.L_x_5395) ;  /* 0x000007f000007947 */ /* 0x000fea0003800000 */
.L_x_5406:
        /* <DEDUP_REMOVED lines=12> */
.L_x_5410:
[----:B------:R-:W-:Y:S01]  /*7070*/  IMAD.MOV.U32 R0, RZ, RZ, 0x7f ;  /* 0x0000007fff007424 */ /* 0x000fe200078e00ff */
[----:B------:R-:W-:-:S04]  /*7080*/  ISETP.GT.U32.AND P0, PT, R4, 0x7f800000, PT ;  /* 0x7f8000000400780c */ /* 0x000fc80003f04070 */
[----:B------:R-:W-:-:S04]  /*7090*/  SEL R0, R0, 0x7c, P0 ;  /* 0x0000007c00007807 */ /* 0x000fc80000000000 */
.L_x_5411:
[----:B------:R-:W-:Y:S05]  /*70a0*/  BSYNC B0 ;  /* 0x0000000000007941 */ /* 0x000fea0003800000 */
.L_x_5409:
[----:B------:R-:W-:-:S04]  /*70b0*/  LOP3.LUT R2, R2, 0x80000000, RZ, 0xc0, !PT ;  /* 0x8000000002027812 */ /* 0x000fc800078ec0ff */
[----:B------:R-:W-:-:S04]  /*70c0*/  SHF.R.U32.HI R3, RZ, 0x18, R2 ;  /* 0x00000018ff037819 */ /* 0x000fc80000011602 */
[----:B------:R-:W-:-:S05]  /*70d0*/  LOP3.LUT R3, R0, R3, RZ, 0xfc, !PT ;  /* 0x0000000300037212 */ /* 0x000fca00078efcff */
[----:B------:R0:W-:Y:S01]  /*70e0*/  STG.E.U8 [R16.64], R3 ;  /* 0x0000000310007986 */ /* 0x0001e2000c101124 */
[----:B------:R-:W-:Y:S05]  /*70f0*/  BRA `(.L_x_5395) ;  /* 0x000006a000007947 */ /* 0x000fea0003800000 */
.L_x_5405:
[----:B------:R-:W-:-:S05]  /*7100*/  F2FP.BF16.PACK_AB R2, RZ, R2 ;  /* 0x00000002ff02723e */ /* 0x000fca00000010ff */
[----:B------:R0:W-:Y:S01]  /*7110*/  STG.E.U16 [R16.64], R2 ;  /* 0x0000000210007986 */ /* 0x0001e2000c101524 */
[----:B------:R-:W-:Y:S05]  /*7120*/  BRA `(.L_x_5395) ;  /* 0x0000067000007947 */ /* 0x000fea0003800000 */
.L_x_5402:
        /* <DEDUP_REMOVED lines=11> */
.L_x_5414:
        /* <DEDUP_REMOVED lines=16> */
.L_x_5417:
[----:B------:R-:W-:-:S04]  /*72e0*/  LOP3.LUT R2, R2, 0x80000000, RZ, 0xc0, !PT ;  /* 0x8000000002027812 */ /* 0x000fc800078ec0ff */
[----:B------:R-:W-:-:S04]  /*72f0*/  SHF.R.U32.HI R3, RZ, 0x18, R2 ;  /* 0x00000018ff037819 */ /* 0x000fc80000011602 */
[----:B------:R-:W-:-:S04]  /*7300*/  LOP3.LUT R0, R0, R3, RZ, 0xfc, !PT ;  /* 0x0000000300007212 */ /* 0x000fc800078efcff */
[----:B------:R-:W-:Y:S02]  /*7310*/  PRMT R8, R0, 0x7610, R8 ;  /* 0x0000761000087816 */ /* 0x000fe40000000008 */
.L_x_5416:
[----:B------:R-:W-:Y:S05]  /*7320*/  BSYNC B0 ;  /* 0x0000000000007941 */ /* 0x000fea0003800000 */
.L_x_5415:
[----:B------:R0:W-:Y:S01]  /*7330*/  STG.E.U8 [R16.64], R8 ;  /* 0x0000000810007986 */ /* 0x0001e2000c101124 */
[----:B------:R-:W-:Y:S05]  /*7340*/  BRA `(.L_x_5395) ;  /* 0x0000045000007947 */ /* 0x000fea0003800000 */
.L_x_5413:
        /* <DEDUP_REMOVED lines=16> */
.L_x_5420:
[----:B------:R-:W-:-:S04]  /*7450*/  LOP3.LUT R2, R2, 0x80000000, RZ, 0xc0, !PT ;  /* 0x8000000002027812 */ /* 0x000fc800078ec0ff */
[----:B------:R-:W-:-:S04]  /*7460*/  SHF.R.U32.HI R3, RZ, 0x18, R2 ;  /* 0x00000018ff037819 */ /* 0x000fc80000011602 */
[----:B------:R-:W-:-:S04]  /*7470*/  LOP3.LUT R0, R0, R3, RZ, 0xfc, !PT ;  /* 0x0000000300007212 */ /* 0x000fc800078efcff */
[----:B------:R-:W-:Y:S02]  /*7480*/  PRMT R8, R0, 0x7610, R8 ;  /* 0x0000761000087816 */ /* 0x000fe40000000008 */
.L_x_5419:
[----:B------:R-:W-:Y:S05]  /*7490*/  BSYNC B0 ;  /* 0x0000000000007941 */ /* 0x000fea0003800000 */
.L_x_5418:
[----:B------:R0:W-:Y:S01]  /*74a0*/  STG.E.U8 [R16.64], R8 ;  /* 0x0000000810007986 */ /* 0x0001e2000c101124 */
[----:B------:R-:W-:Y:S05]  /*74b0*/  BRA `(.L_x_5395) ;  /* 0x000002e000007947 */ /* 0x000fea0003800000 */
.L_x_5412:
        /* <DEDUP_REMOVED lines=21> */
.L_x_5394:
        /* <DEDUP_REMOVED lines=20> */
.L_x_5422:
[----:B------:R-:W0:Y:S02]  /*7750*/  F2I.U64.TRUNC R2, R2 ;  /* 0x0000000200027311 */ /* 0x000e24000020d800 */
[----:B0-----:R0:W-:Y:S01]  /*7760*/  STG.E.64 [R16.64], R2 ;  /* 0x0000000210007986 */ /* 0x0011e2000c101b24 */
[----:B------:R-:W-:Y:S05]  /*7770*/  BRA `(.L_x_5395) ;  /* 0x0000002000007947 */ /* 0x000fea0003800000 */
.L_x_5421:
[----:B------:R-:W0:Y:S02]  /*7780*/  F2I.FTZ.U32.TRUNC.NTZ R3, R2 ;  /* 0x0000000200037305 */ /* 0x000e24000021f000 */
[----:B0-----:R0:W-:Y:S02]  /*7790*/  STG.E [R16.64], R3 ;  /* 0x0000000310007986 */ /* 0x0011e4000c101924 */
.L_x_5395:
        /* <DEDUP_REMOVED lines=258> */
.L_x_5423:
        /* <DEDUP_REMOVED lines=20> */
.L_x_5428:
[----:B------:R-:W2:Y:S02]  /*8900*/  LDG.E.U8 R2, [R2.64] ;  /* 0x0000002402027981 */ /* 0x000ea4000c1e1100 */
[----:B--2---:R0:W1:Y:S01]  /*8910*/  I2F.U16 R19, R2 ;  /* 0x0000000200137306 */ /* 0x0040620000101000 */
[----:B------:R-:W-:Y:S05]  /*8920*/  BRA `(.L_x_5430) ;  /* 0x00000ca000007947 */ /* 0x000fea0003800000 */
.L_x_5427:
        /* <DEDUP_REMOVED lines=9> */
.L_x_5432:
[----:B------:R-:W2:Y:S02]  /*89c0*/  LDG.E R2, [R2.64] ;  /* 0x0000002402027981 */ /* 0x000ea4000c1e1900 */
[----:B--2---:R0:W1:Y:S01]  /*89d0*/  I2F R19, R2 ;  /* 0x0000000200137306 */ /* 0x0040620000201400 */
[----:B------:R-:W-:Y:S05]  /*89e0*/  BRA `(.L_x_5430) ;  /* 0x00000be000007947 */ /* 0x000fea0003800000 */
.L_x_5431:
[----:B------:R-:W2:Y:S02]  /*89f0*/  LDG.E.U16 R2, [R2.64] ;  /* 0x0000002402027981 */ /* 0x000ea4000c1e1500 */
[----:B--2---:R0:W1:Y:S01]  /*8a00*/  I2F.S16 R19, R2 ;  /* 0x0000000200137306 */ /* 0x0040620000101400 */
[----:B------:R-:W-:Y:S05]  /*8a10*/  BRA `(.L_x_5430) ;  /* 0x00000bb000007947 */ /* 0x000fea0003800000 */
.L_x_5426:
        /* <DEDUP_REMOVED lines=8> */
.L_x_5434:
[----:B------:R-:W2:Y:S02]  /*8aa0*/  LDG.E.U16 R2, [R2.64] ;  /* 0x0000002402027981 */ /* 0x000ea4000c1e1500 */
[----:B--2---:R-:W-:Y:S01]  /*8ab0*/  HADD2.F32 R19, -RZ, R2.H0_H0 ;  /* 0x20000002ff137230 */ /* 0x004fe20000004100 */
[----:B------:R-:W-:Y:S05]  /*8ac0*/  BRA `(.L_x_5430) ;  /* 0x00000b0000007947 */ /* 0x000fea0003800000 */
.L_x_5433:
        /* <DEDUP_REMOVED lines=8> */
.L_x_5436:
[----:B------:R-:W2:Y:S02]  /*8b50*/  LDG.E.U16 R2, [R2.64] ;  /* 0x0000002402027981 */ /* 0x000ea4000c1e1500 */
[----:B--2---:R-:W-:Y:S01]  /*8b60*/  HADD2.F32 R19, -RZ, R2.H0_H0 ;  /* 0x20000002ff137230 */ /* 0x004fe20000004100 */
[----:B------:R-:W-:Y:S05]  /*8b70*/  BRA `(.L_x_5430) ;  /* 0x00000a5000007947 */ /* 0x000fea0003800000 */
.L_x_5435:
[----:B------:R-:W2:Y:S02]  /*8b80*/  LDG.E.64 R2, [R2.64] ;  /* 0x0000002402027981 */ /* 0x000ea4000c1e1b00 */
[----:B--2---:R-:W0:Y:S01]  /*8b90*/  F2F.F32.F64 R19, R2 ;  /* 0x0000000200137310 */ /* 0x004e220000301000 */
[----:B------:R-:W0:-:S14]  /*8ba0*/  DSETP.GEU.AND P0, PT, |R2|, c[0x2][0x0], PT ;  /* 0x008000000200762a */ /* 0x000e1c0003f0e200 */
[----:B0-----:R-:W-:Y:S01]  /*8bb0*/  @!P0 FMUL R19, R19, 1.175494350822287508e-38 ;  /* 0x0080000013138820 */ /* 0x001fe20000400000 */
[----:B------:R-:W-:Y:S05]  /*8bc0*/  BRA `(.L_x_5430) ;  /* 0x00000a0000007947 */ /* 0x000fea0003800000 */
.L_x_5425:
        /* <DEDUP_REMOVED lines=12> */
.L_x_5439:
[----:B------:R-:W2:Y:S02]  /*8c90*/  LDG.E.64 R2, [R2.64] ;  /* 0x0000002402027981 */ /* 0x000ea4000c1e1b00 */
[----:B--2---:R-:W0:Y:S01]  /*8ca0*/  F2F.F32.F64 R19, R2 ;  /* 0x0000000200137310 */ /* 0x004e220000301000 */
[----:B------:R-:W0:-:S14]  /*8cb0*/  DSETP.GEU.AND P0, PT, |R2|, c[0x2][0x0], PT ;  /* 0x008000000200762a */ /* 0x000e1c0003f0e200 */
[----:B0-----:R-:W-:Y:S01]  /*8cc0*/  @!P0 FMUL R19, R19, 1.175494350822287508e-38 ;  /* 0x0080000013138820 */ /* 0x001fe20000400000 */
[----:B------:R-:W-:Y:S05]  /*8cd0*/  BRA `(.L_x_5430) ;  /* 0x000008f000007947 */ /* 0x000fea0003800000 */
.L_x_5438:
        /* <DEDUP_REMOVED lines=26> */
.L_x_5441:
        /* <DEDUP_REMOVED lines=13> */
.L_x_5440:
[----:B------:R-:W2:Y:S02]  /*8f50*/  LDG.E.U16 R2, [R2.64] ;  /* 0x0000002402027981 */ /* 0x000ea4000c1e1500 */
[----:B--2---:R-:W-:Y:S01]  /*8f60*/  PRMT R19, RZ, 0x5410, R2 ;  /* 0x00005410ff137816 */ /* 0x004fe20000000002 */
[----:B------:R-:W-:Y:S05]  /*8f70*/  BRA `(.L_x_5430) ;  /* 0x0000065000007947 */ /* 0x000fea0003800000 */
.L_x_5437:
        /* <DEDUP_REMOVED lines=11> */
.L_x_5444:
        /* <DEDUP_REMOVED lines=20> */
.L_x_5446:
[----:B------:R-:W-:Y:S05]  /*9170*/  BSYNC B0 ;  /* 0x0000000000007941 */ /* 0x000fea0003800000 */
.L_x_5445:
[----:B------:R-:W-:Y:S01]  /*9180*/  IMAD.SHL.U32 R2, R2, 0x100000, RZ ;  /* 0x0010000002027824 */ /* 0x000fe200078e00ff */
[----:B------:R-:W-:-:S04]  /*9190*/  LEA R0, R0, 0x3b800000, 0x17 ;  /* 0x3b80000000007811 */ /* 0x000fc800078eb8ff */
[----:B------:R-:W-:Y:S01]  /*91a0*/  LOP3.LUT R19, R0, R2, R19, 0xfe, !PT ;  /* 0x0000000200137212 */ /* 0x000fe200078efe13 */
[----:B------:R-:W-:Y:S05]  /*91b0*/  BRA `(.L_x_5430) ;  /* 0x0000041000007947 */ /* 0x000fea0003800000 */
.L_x_5443:
        /* <DEDUP_REMOVED lines=20> */
.L_x_5448:
[----:B------:R-:W-:Y:S05]  /*9300*/  BSYNC B0 ;  /* 0x0000000000007941 */ /* 0x000fea0003800000 */
.L_x_5447:
[----:B------:R-:W-:Y:S01]  /*9310*/  IMAD.SHL.U32 R2, R2, 0x200000, RZ ;  /* 0x0020000002027824 */ /* 0x000fe200078e00ff */
[----:B------:R-:W-:-:S04]  /*9320*/  LEA R0, R0, 0x37800000, 0x17 ;  /* 0x3780000000007811 */ /* 0x000fc800078eb8ff */
[----:B------:R-:W-:Y:S01]  /*9330*/  LOP3.LUT R19, R0, R2, R19, 0xfe, !PT ;  /* 0x0000000200137212 */ /* 0x000fe200078efe13 */
[----:B------:R-:W-:Y:S05]  /*9340*/  BRA `(.L_x_5430) ;  /* 0x0000028000007947 */ /* 0x000fea0003800000 */
.L_x_5442:
        /* <DEDUP_REMOVED lines=14> */
.L_x_5429:
        /* <DEDUP_REMOVED lines=21> */
.L_x_5450:
[----:B------:R-:W2:Y:S02]  /*9580*/  LDG.E.64 R2, [R2.64] ;  /* 0x0000002402027981 */ /* 0x000ea4000c1e1b00 */
[----:B--2---:R0:W1:Y:S01]  /*9590*/  I2F.U64 R19, R2 ;  /* 0x0000000200137312 */ /* 0x0040620000301000 */
[----:B------:R-:W-:Y:S05]  /*95a0*/  BRA `(.L_x_5430) ;  /* 0x0000002000007947 */ /* 0x000fea0003800000 */
.L_x_5449:
[----:B------:R-:W2:Y:S02]  /*95b0*/  LDG.E R2, [R2.64] ;  /* 0x0000002402027981 */ /* 0x000ea4000c1e1900 */
[----:B--2---:R0:W1:Y:S02]  /*95c0*/  I2F.U32 R19, R2 ;  /* 0x0000000200137306 */ /* 0x0040640000201000 */
.L_x_5430:
[----:B------:R-:W-:Y:S05]  /*95d0*/  BSYNC B6 ;  /* 0x0000000000067941 */ /* 0x000fea0003800000 */
.L_x_5424:
        /* <DEDUP_REMOVED lines=18> */
.L_x_5455:
[----:B------:R-:W2:Y:S02]  /*9700*/  LDG.E.U8 R0, [R2.64] ;  /* 0x0000002402007981 */ /* 0x000ea4000c1e1100 */
[----:B--2---:R-:W0:Y:S01]  /*9710*/  I2F.U16 R0, R0 ;  /* 0x0000000000007306 */ /* 0x004e220000101000 */
[----:B------:R-:W-:Y:S05]  /*9720*/  BRA `(.L_x_5457) ;  /* 0x00000ca000007947 */ /* 0x000fea0003800000 */
.L_x_5454:
        /* <DEDUP_REMOVED lines=9> */
.L_x_5459:
[----:B------:R-:W2:Y:S02]  /*97c0*/  LDG.E R0, [R2.64] ;  /* 0x0000002402007981 */ /* 0x000ea4000c1e1900 */
[----:B--2---:R-:W0:Y:S01]  /*97d0*/  I2F R0, R0 ;  /* 0x0000000000007306 */ /* 0x004e220000201400 */
[----:B------:R-:W-:Y:S05]  /*97e0*/  BRA `(.L_x_5457) ;  /* 0x00000be000007947 */ /* 0x000fea0003800000 */
.L_x_5458:
[----:B------:R-:W2:Y:S02]  /*97f0*/  LDG.E.U16 R0, [R2.64] ;  /* 0x0000002402007981 */ /* 0x000ea4000c1e1500 */
[----:B--2---:R-:W0:Y:S01]  /*9800*/  I2F.S16 R0, R0 ;  /* 0x0000000000007306 */ /* 0x004e220000101400 */
[----:B------:R-:W-:Y:S05]  /*9810*/  BRA `(.L_x_5457) ;  /* 0x00000bb000007947 */ /* 0x000fea0003800000 */
.L_x_5453:
        /* <DEDUP_REMOVED lines=8> */
.L_x_5461:
[----:B------:R-:W2:Y:S02]  /*98a0*/  LDG.E.U16 R0, [R2.64] ;  /* 0x0000002402007981 */ /* 0x000ea4000c1e1500 */
[----:B--2---:R-:W-:Y:S01]  /*98b0*/  HADD2.F32 R0, -RZ, R0.H0_H0 ;  /* 0x20000000ff007230 */ /* 0x004fe20000004100 */
[----:B------:R-:W-:Y:S05]  /*98c0*/  BRA `(.L_x_5457) ;  /* 0x00000b0000007947 */ /* 0x000fea0003800000 */
.L_x_5460:
        /* <DEDUP_REMOVED lines=8> */
.L_x_5463:
[----:B------:R-:W2:Y:S02]  /*9950*/  LDG.E.U16 R0, [R2.64] ;  /* 0x0000002402007981 */ /* 0x000ea4000c1e1500 */
[----:B--2---:R-:W-:Y:S01]  /*9960*/  HADD2.F32 R0, -RZ, R0.H0_H0 ;  /* 0x20000000ff007230 */ /* 0x004fe20000004100 */
[----:B------:R-:W-:Y:S05]  /*9970*/  BRA `(.L_x_5457) ;  /* 0x00000a5000007947 */ /* 0x000fea0003800000 */
.L_x_5462:
[----:B------:R-:W2:Y:S02]  /*9980*/  LDG.E.64 R2, [R2.64] ;  /* 0x0000002402027981 */ /* 0x000ea4000c1e1b00 */
[----:B--2---:R-:W0:Y:S01]  /*9990*/  F2F.F32.F64 R0, R2 ;  /* 0x0000000200007310 */ /* 0x004e220000301000 */
[----:B------:R-:W0:-:S14]  /*99a0*/  DSETP.GEU.AND P0, PT, |R2|, c[0x2][0x0], PT ;  /* 0x008000000200762a */ /* 0x000e1c0003f0e200 */
[----:B0-----:R-:W-:Y:S01]  /*99b0*/  @!P0 FMUL R0, R0, 1.175494350822287508e-38 ;  /* 0x0080000000008820 */ /* 0x001fe20000400000 */
[----:B------:R-:W-:Y:S05]  /*99c0*/  BRA `(.L_x_5457) ;  /* 0x00000a0000007947 */ /* 0x000fea0003800000 */
.L_x_5452:
        /* <DEDUP_REMOVED lines=12> */
.L_x_5466:
[----:B------:R-:W2:Y:S02]  /*9a90*/  LDG.E.64 R2, [R2.64] ;  /* 0x0000002402027981 */ /* 0x000ea4000c1e1b00 */
[----:B--2---:R-:W0:Y:S01]  /*9aa0*/  F2F.F32.F64 R0, R2 ;  /* 0x0000000200007310 */ /* 0x004e220000301000 */
[----:B------:R-:W0:-:S14]  /*9ab0*/  DSETP.GEU.AND P0, PT, |R2|, c[0x2][0x0], PT ;  /* 0x008000000200762a */ /* 0x000e1c0003f0e200 */
[----:B0-----:R-:W-:Y:S01]  /*9ac0*/  @!P0 FMUL R0, R0, 1.175494350822287508e-38 ;  /* 0x0080000000008820 */ /* 0x001fe20000400000 */
[----:B------:R-:W-:Y:S05]  /*9ad0*/  BRA `(.L_x_5457) ;  /* 0x000008f000007947 */ /* 0x000fea0003800000 */
.L_x_5465:
        /* <DEDUP_REMOVED lines=26> */
.L_x_5468:
        /* <DEDUP_REMOVED lines=13> */
.L_x_5467:
[----:B------:R-:W2:Y:S02]  /*9d50*/  LDG.E.U16 R0, [R2.64] ;  /* 0x0000002402007981 */ /* 0x000ea4000c1e1500 */
[----:B--2---:R-:W-:Y:S01]  /*9d60*/  PRMT R0, RZ, 0x5410, R0 ;  /* 0x00005410ff007816 */ /* 0x004fe20000000000 */
[----:B------:R-:W-:Y:S05]  /*9d70*/  BRA `(.L_x_5457) ;  /* 0x0000065000007947 */ /* 0x000fea0003800000 */
.L_x_5464:
        /* <DEDUP_REMOVED lines=11> */
.L_x_5471:
        /* <DEDUP_REMOVED lines=20> */
.L_x_5473:
[----:B------:R-:W-:Y:S05]  /*9f70*/  BSYNC B0 ;  /* 0x0000000000007941 */ /* 0x000fea0003800000 */
.L_x_5472:
[----:B------:R-:W-:Y:S01]  /*9f80*/  LEA R3, R0, 0x3b800000, 0x17 ;  /* 0x3b80000000037811 */ /* 0x000fe200078eb8ff */
[----:B------:R-:W-:-:S05]  /*9f90*/  IMAD.SHL.U32 R0, R2, 0x100000, RZ ;  /* 0x0010000002007824 */ /* 0x000fca00078e00ff */
[----:B------:R-:W-:Y:S01]  /*9fa0*/  LOP3.LUT R0, R3, R0, R4, 0xfe, !PT ;  /* 0x0000000003007212 */ /* 0x000fe200078efe04 */
[----:B------:R-:W-:Y:S05]  /*9fb0*/  BRA `(.L_x_5457) ;  /* 0x0000041000007947 */ /* 0x000fea0003800000 */
.L_x_5470:
        /* <DEDUP_REMOVED lines=20> */
.L_x_5475:
[----:B------:R-:W-:Y:S05]  /*a100*/  BSYNC B0 ;  /* 0x0000000000007941 */ /* 0x000fea0003800000 */
.L_x_5474:
[----:B------:R-:W-:Y:S01]  /*a110*/  LEA R3, R0, 0x37800000, 0x17 ;  /* 0x3780000000037811 */ /* 0x000fe200078eb8ff */
[----:B------:R-:W-:-:S05]  /*a120*/  IMAD.SHL.U32 R0, R2, 0x200000, RZ ;  /* 0x0020000002007824 */ /* 0x000fca00078e00ff */
[----:B------:R-:W-:Y:S01]  /*a130*/  LOP3.LUT R0, R3, R0, R4, 0xfe, !PT ;  /* 0x0000000003007212 */ /* 0x000fe200078efe04 */
[----:B------:R-:W-:Y:S05]  /*a140*/  BRA `(.L_x_5457) ;  /* 0x0000028000007947 */ /* 0x000fea0003800000 */
.L_x_5469:
        /* <DEDUP_REMOVED lines=14> */
.L_x_5456:
        /* <DEDUP_REMOVED lines=21> */
.L_x_5477:
[----:B------:R-:W2:Y:S02]  /*a380*/  LDG.E.64 R2, [R2.64] ;  /* 0x0000002402027981 */ /* 0x000ea4000c1e1b00 */
[----:B--2---:R0:W2:Y:S01]  /*a390*/  I2F.U64 R0, R2 ;  /* 0x0000000200007312 */ /* 0x0040a20000301000 */
[----:B------:R-:W-:Y:S05]  /*a3a0*/  BRA `(.L_x_5457) ;  /* 0x0000002000007947 */ /* 0x000fea0003800000 */
.L_x_5476:
[----:B------:R-:W2:Y:S02]  /*a3b0*/  LDG.E R0, [R2.64] ;  /* 0x0000002402007981 */ /* 0x000ea4000c1e1900 */
[----:B--2---:R-:W0:Y:S02]  /*a3c0*/  I2F.U32 R0, R0 ;  /* 0x0000000000007306 */ /* 0x004e240000201000 */
.L_x_5457:
[----:B------:R-:W-:Y:S05]  /*a3d0*/  BSYNC B6 ;  /* 0x0000000000067941 */ /* 0x000fea0003800000 */
.L_x_5451:
        /* <DEDUP_REMOVED lines=30> */
.L_x_5481:
[----:B------:R-:W0:Y:S02]  /*a5c0*/  F2I.S64.TRUNC R2, R2 ;  /* 0x0000000200027311 */ /* 0x000e24000020d900 */
[----:B0-----:R-:W-:-:S05]  /*a5d0*/  IMAD.MOV.U32 R5, RZ, RZ, R2 ;  /* 0x000000ffff057224 */ /* 0x001fca00078e0002 */
[----:B------:R0:W-:Y:S01]  /*a5e0*/  STG.E.U8 [R16.64], R5 ;  /* 0x0000000510007986 */ /* 0x0001e2000c101124 */
[----:B------:R-:W-:Y:S05]  /*a5f0*/  BRA `(.L_x_5483) ;  /* 0x00000d3000007947 */ /* 0x000fea0003800000 */
.L_x_5480:
        /* <DEDUP_REMOVED lines=9> */
.L_x_5485:
[----:B------:R-:W0:Y:S02]  /*a690*/  F2I.FTZ.TRUNC.NTZ R3, R2 ;  /* 0x0000000200037305 */ /* 0x000e24000021f100 */
[----:B0-----:R0:W-:Y:S01]  /*a6a0*/  STG.E [R16.64], R3 ;  /* 0x0000000310007986 */ /* 0x0011e2000c101924 */
[----:B------:R-:W-:Y:S05]  /*a6b0*/  BRA `(.L_x_5483) ;  /* 0x00000c7000007947 */ /* 0x000fea0003800000 */
.L_x_5484:
[----:B------:R-:W0:Y:S02]  /*a6c0*/  F2I.FTZ.TRUNC.NTZ R3, R2 ;  /* 0x0000000200037305 */ /* 0x000e24000021f100 */
[----:B0-----:R0:W-:Y:S01]  /*a6d0*/  STG.E.U16 [R16.64], R3 ;  /* 0x0000000310007986 */ /* 0x0011e2000c101524 */
[----:B------:R-:W-:Y:S05]  /*a6e0*/  BRA `(.L_x_5483) ;  /* 0x00000c4000007947 */ /* 0x000fea0003800000 */
.L_x_5479:
        /* <DEDUP_REMOVED lines=8> */
.L_x_5487:
[----:B------:R-:W-:-:S05]  /*a770*/  F2FP.PACK_AB R2, RZ, R2 ;  /* 0x00000002ff02723e */ /* 0x000fca00000000ff */
[----:B------:R0:W-:Y:S01]  /*a780*/  STG.E.U16 [R16.64], R2 ;  /* 0x0000000210007986 */ /* 0x0001e2000c101524 */
[----:B------:R-:W-:Y:S05]  /*a790*/  BRA `(.L_x_5483) ;  /* 0x00000b9000007947 */ /* 0x000fea0003800000 */
.L_x_5486:
        /* <DEDUP_REMOVED lines=9> */
.L_x_5489:
[----:B------:R-:W-:-:S04]  /*a830*/  F2FP.PACK_AB R3, RZ, R2 ;  /* 0x00000002ff03723e */ /* 0x000fc800000000ff */
[----:B------:R-:W-:-:S05]  /*a840*/  PRMT R3, R3, 0x5410, RZ ;  /* 0x0000541003037816 */ /* 0x000fca00000000ff */
[----:B------:R0:W-:Y:S01]  /*a850*/  STG.E [R16.64], R3 ;  /* 0x0000000310007986 */ /* 0x0001e2000c101924 */
[----:B------:R-:W-:Y:S05]  /*a860*/  BRA `(.L_x_5483) ;  /* 0x00000ac000007947 */ /* 0x000fea0003800000 */
.L_x_5488:
[----:B------:R-:W-:-:S06]  /*a870*/  FMUL.FTZ R2, R2, 1 ;  /* 0x3f80000002027820 */ /* 0x000fcc0000410000 */
[----:B------:R-:W0:Y:S02]  /*a880*/  F2F.F64.F32 R2, R2 ;  /* 0x0000000200027310 */ /* 0x000e240000201800 */
[----:B0-----:R0:W-:Y:S01]  /*a890*/  STG.E.64 [R16.64], R2 ;  /* 0x0000000210007986 */ /* 0x0011e2000c101b24 */
[----:B------:R-:W-:Y:S05]  /*a8a0*/  BRA `(.L_x_5483) ;  /* 0x00000a8000007947 */ /* 0x000fea0003800000 */
.L_x_5478:
        /* <DEDUP_REMOVED lines=12> */
.L_x_5492:
[----:B------:R-:W-:Y:S01]  /*a970*/  FMUL.FTZ R4, R2, 1 ;  /* 0x3f80000002047820 */ /* 0x000fe20000410000 */
[----:B------:R-:W-:-:S05]  /*a980*/  CS2R R6, SRZ ;  /* 0x0000000000067805 */ /* 0x000fca000001ff00 */
[----:B------:R-:W0:Y:S02]  /*a990*/  F2F.F64.F32 R4, R4 ;  /* 0x0000000400047310 */ /* 0x000e240000201800 */
[----:B0-----:R0:W-:Y:S01]  /*a9a0*/  STG.E.128 [R16.64], R4 ;  /* 0x0000000410007986 */ /* 0x0011e2000c101d24 */
[----:B------:R-:W-:Y:S05]  /*a9b0*/  BRA `(.L_x_5483) ;  /* 0x0000097000007947 */ /* 0x000fea0003800000 */
.L_x_5491:
        /* <DEDUP_REMOVED lines=20> */
.L_x_5496:
[----:B------:R-:W-:Y:S05]  /*ab00*/  BSYNC B0 ;  /* 0x0000000000007941 */ /* 0x000fea0003800000 */
.L_x_5495:
[----:B------:R-:W-:-:S05]  /*ab10*/  LOP3.LUT R5, R0, R5, RZ, 0xfc, !PT ;  /* 0x0000000500057212 */ /* 0x000fca00078efcff */
[----:B------:R0:W-:Y:S01]  /*ab20*/  STG.E.U8 [R16.64], R5 ;  /* 0x0000000510007986 */ /* 0x0001e2000c101124 */
[----:B------:R-:W-:Y:S05]  /*ab30*/  BRA `(.L_x_5483) ;  /* 0x000007f000007947 */ /* 0x000fea0003800000 */
.L_x_5494:
        /* <DEDUP_REMOVED lines=12> */
.L_x_5498:
[----:B------:R-:W-:Y:S01]  /*ac00*/  IMAD.MOV.U32 R0, RZ, RZ, 0x7f ;  /* 0x0000007fff007424 */ /* 0x000fe200078e00ff */
[----:B------:R-:W-:-:S04]  /*ac10*/  ISETP.GT.U32.AND P0, PT, R4, 0x7f800000, PT ;  /* 0x7f8000000400780c */ /* 0x000fc80003f04070 */
[----:B------:R-:W-:-:S04]  /*ac20*/  SEL R0, R0, 0x7c, P0 ;  /* 0x0000007c00007807 */ /* 0x000fc80000000000 */
.L_x_5499:
[----:B------:R-:W-:Y:S05]  /*ac30*/  BSYNC B0 ;  /* 0x0000000000007941 */ /* 0x000fea0003800000 */
.L_x_5497:
[----:B------:R-:W-:-:S04]  /*ac40*/  LOP3.LUT R2, R2, 0x80000000, RZ, 0xc0, !PT ;  /* 0x8000000002027812 */ /* 0x000fc800078ec0ff */
[----:B------:R-:W-:-:S04]  /*ac50*/  SHF.R.U32.HI R3, RZ, 0x18, R2 ;  /* 0x00000018ff037819 */ /* 0x000fc80000011602 */
[----:B------:R-:W-:-:S05]  /*ac60*/  LOP3.LUT R3, R0, R3, RZ, 0xfc, !PT ;  /* 0x0000000300037212 */ /* 0x000fca00078efcff */
[----:B------:R0:W-:Y:S01]  /*ac70*/  STG.E.U8 [R16.64], R3 ;  /* 0x0000000310007986 */ /* 0x0001e2000c101124 */
[----:B------:R-:W-:Y:S05]  /*ac80*/  BRA `(.L_x_5483) ;  /* 0x000006a000007947 */ /* 0x000fea0003800000 */
.L_x_5493:
[----:B------:R-:W-:-:S05]  /*ac90*/  F2FP.BF16.PACK_AB R2, RZ, R2 ;  /* 0x00000002ff02723e */ /* 0x000fca00000010ff */
[----:B------:R0:W-:Y:S01]  /*aca0*/  STG.E.U16 [R16.64], R2 ;  /* 0x0000000210007986 */ /* 0x0001e2000c101524 */
[----:B------:R-:W-:Y:S05]  /*acb0*/  BRA `(.L_x_5483) ;  /* 0x0000067000007947 */ /* 0x000fea0003800000 */
.L_x_5490:
        /* <DEDUP_REMOVED lines=11> */
.L_x_5502:
        /* <DEDUP_REMOVED lines=16> */
.L_x_5505:
[----:B------:R-:W-:-:S04]  /*ae70*/  LOP3.LUT R2, R2, 0x80000000, RZ, 0xc0, !PT ;  /* 0x8000000002027812 */ /* 0x000fc800078ec0ff */
[----:B------:R-:W-:-:S04]  /*ae80*/  SHF.R.U32.HI R3, RZ, 0x18, R2 ;  /* 0x00000018ff037819 */ /* 0x000fc80000011602 */
[----:B------:R-:W-:-:S04]  /*ae90*/  LOP3.LUT R0, R0, R3, RZ, 0xfc, !PT ;  /* 0x0000000300007212 */ /* 0x000fc800078efcff */
[----:B------:R-:W-:Y:S02]  /*aea0*/  PRMT R8, R0, 0x7610, R8 ;  /* 0x0000761000087816 */ /* 0x000fe40000000008 */
.L_x_5504:
[----:B------:R-:W-:Y:S05]  /*aeb0*/  BSYNC B0 ;  /* 0x0000000000007941 */ /* 0x000fea0003800000 */
.L_x_5503:
[----:B------:R0:W-:Y:S01]  /*aec0*/  STG.E.U8 [R16.64], R8 ;  /* 0x0000000810007986 */ /* 0x0001e2000c101124 */
[----:B------:R-:W-:Y:S05]  /*aed0*/  BRA `(.L_x_5483) ;  /* 0x0000045000007947 */ /* 0x000fea0003800000 */
.L_x_5501:
        /* <DEDUP_REMOVED lines=16> */
.L_x_5508:
[----:B------:R-:W-:-:S04]  /*afe0*/  LOP3.LUT R2, R2, 0x80000000, RZ, 0xc0, !PT ;  /* 0x8000000002027812 */ /* 0x000fc800078ec0ff */
[----:B------:R-:W-:-:S04]  /*aff0*/  SHF.R.U32.HI R3, RZ, 0x18, R2 ;  /* 0x00000018ff037819 */ /* 0x000fc80000011602 */
[----:B------:R-:W-:-:S04]  /*b000*/  LOP3.LUT R0, R0, R3, RZ, 0xfc, !PT ;  /* 0x0000000300007212 */ /* 0x000fc800078efcff */
[----:B------:R-:W-:Y:S02]  /*b010*/  PRMT R8, R0, 0x7610, R8 ;  /* 0x0000761000087816 */ /* 0x000fe40000000008 */
.L_x_5507:
[----:B------:R-:W-:Y:S05]  /*b020*/  BSYNC B0 ;  /* 0x0000000000007941 */ /* 0x000fea0003800000 */
.L_x_5506:
[----:B------:R0:W-:Y:S01]  /*b030*/  STG.E.U8 [R16.64], R8 ;  /* 0x0000000810007986 */ /* 0x0001e2000c101124 */
[----:B------:R-:W-:Y:S05]  /*b040*/  BRA `(.L_x_5483) ;  /* 0x000002e000007947 */ /* 0x000fea0003800000 */
.L_x_5500:
        /* <DEDUP_REMOVED lines=21> */
.L_x_5482:
        /* <DEDUP_REMOVED lines=20> */
.L_x_5510:
[----:B------:R-:W0:Y:S02]  /*b2e0*/  F2I.U64.TRUNC R2, R2 ;  /* 0x0000000200027311 */ /* 0x000e24000020d800 */
[----:B0-----:R0:W-:Y:S01]  /*b2f0*/  STG.E.64 [R16.64], R2 ;  /* 0x0000000210007986 */ /* 0x0011e2000c101b24 */
[----:B------:R-:W-:Y:S05]  /*b300*/  BRA `(.L_x_5483) ;  /* 0x0000002000007947 */ /* 0x000fea0003800000 */
.L_x_5509:
[----:B------:R-:W0:Y:S02]  /*b310*/  F2I.FTZ.U32.TRUNC.NTZ R3, R2 ;  /* 0x0000000200037305 */ /* 0x000e24000021f000 */
[----:B0-----:R0:W-:Y:S02]  /*b320*/  STG.E [R16.64], R3 ;  /* 0x0000000310007986 */ /* 0x0011e4000c101924 */
.L_x_5483:
[----:B------:R-:W-:Y:S02]  /*b330*/  IADD3 R23, R23, 0x80, RZ ;  /* 0x0000008017177810 */ /* 0x000fe40007ffe0ff */
.L_x_5334:
[----:B------:R-:W-:Y:S05]  /*b340*/  BSYNC B7 ;  /* 0x0000000000077941 */ /* 0x000fea0003800000 */
.L_x_5333:
        /* <DEDUP_REMOVED lines=257> */
.L_x_5511:
        /* <DEDUP_REMOVED lines=20> */
.L_x_5516:
[----:B------:R-:W2:Y:S02]  /*c4a0*/  LDG.E.U8 R2, [R2.64] ;  /* 0x0000002402027981 */ /* 0x000ea4000c1e1100 */
[----:B--2---:R0:W1:Y:S01]  /*c4b0*/  I2F.U16 R19, R2 ;  /* 0x0000000200137306 */ /* 0x0040620000101000 */
[----:B------:R-:W-:Y:S05]  /*c4c0*/  BRA `(.L_x_5518) ;  /* 0x00000ca000007947 */ /* 0x000fea0003800000 */
.L_x_5515:
        /* <DEDUP_REMOVED lines=9> */
.L_x_5520:
[----:B------:R-:W2:Y:S02]  /*c560*/  LDG.E R2, [R2.64] ;  /* 0x0000002402027981 */ /* 0x000ea4000c1e1900 */
[----:B--2---:R0:W1:Y:S01]  /*c570*/  I2F R19, R2 ;  /* 0x0000000200137306 */ /* 0x0040620000201400 */
[----:B------:R-:W-:Y:S05]  /*c580*/  BRA `(.L_x_5518) ;  /* 0x00000be000007947 */ /* 0x000fea0003800000 */
.L_x_5519:
[----:B------:R-:W2:Y:S02]  /*c590*/  LDG.E.U16 R2, [R2.64] ;  /* 0x0000002402027981 */ /* 0x000ea4000c1e1500 */
[----:B--2---:R0:W1:Y:S01]  /*c5a0*/  I2F.S16 R19, R2 ;  /* 0x0000000200137306 */ /* 0x0040620000101400 */
[----:B------:R-:W-:Y:S05]  /*c5b0*/  BRA `(.L_x_5518) ;  /* 0x00000bb000007947 */ /* 0x000fea0003800000 */
.L_x_5514:
        /* <DEDUP_REMOVED lines=8> */
.L_x_5522:
[----:B------:R-:W2:Y:S02]  /*c640*/  LDG.E.U16 R2, [R2.64] ;  /* 0x0000002402027981 */ /* 0x000ea4000c1e1500 */
[----:B--2---:R-:W-:Y:S01]  /*c650*/  HADD2.F32 R19, -RZ, R2.H0_H0 ;  /* 0x20000002ff137230 */ /* 0x004fe20000004100 */
[----:B------:R-:W-:Y:S05]  /*c660*/  BRA `(.L_x_5518) ;  /* 0x00000b0000007947 */ /* 0x000fea0003800000 */
.L_x_5521:
        /* <DEDUP_REMOVED lines=8> */
.L_x_5524:
[----:B------:R-:W2:Y:S02]  /*c6f0*/  LDG.E.U16 R2, [R2.64] ;  /* 0x0000002402027981 */ /* 0x000ea4000c1e1500 */
[----:B--2---:R-:W-:Y:S01]  /*c700*/  HADD2.F32 R19, -RZ, R2.H0_H0 ;  /* 0x20000002ff137230 */ /* 0x004fe20000004100 */
[----:B------:R-:W-:Y:S05]  /*c710*/  BRA `(.L_x_5518) ;  /* 0x00000a5000007947 */ /* 0x000fea0003800000 */
.L_x_5523:
[----:B------:R-:W2:Y:S02]  /*c720*/  LDG.E.64 R2, [R2.64] ;  /* 0x0000002402027981 */ /* 0x000ea4000c1e1b00 */
[----:B--2---:R-:W0:Y:S01]  /*c730*/  F2F.F32.F64 R19, R2 ;  /* 0x0000000200137310 */ /* 0x004e220000301000 */
[----:B------:R-:W0:-:S14]  /*c740*/  DSETP.GEU.AND P0, PT, |R2|, c[0x2][0x0], PT ;  /* 0x008000000200762a */ /* 0x000e1c0003f0e200 */
[----:B0-----:R-:W-:Y:S01]  /*c750*/  @!P0 FMUL R19, R19, 1.175494350822287508e-38 ;  /* 0x0080000013138820 */ /* 0x001fe20000400000 */
[----:B------:R-:W-:Y:S05]  /*c760*/  BRA `(.L_x_5518) ;  /* 0x00000a0000007947 */ /* 0x000fea0003800000 */
.L_x_5513:
        /* <DEDUP_REMOVED lines=12> */
.L_x_5527:
[----:B------:R-:W2:Y:S02]  /*c830*/  LDG.E.64 R2, [R2.64] ;  /* 0x0000002402027981 */ /* 0x000ea4000c1e1b00 */
[----:B--2---:R-:W0:Y:S01]  /*c840*/  F2F.F32.F64 R19, R2 ;  /* 0x0000000200137310 */ /* 0x004e220000301000 */
[----:B------:R-:W0:-:S14]  /*c850*/  DSETP.GEU.AND P0, PT, |R2|, c[0x2][0x0], PT ;  /* 0x008000000200762a */ /* 0x000e1c0003f0e200 */
[----:B0-----:R-:W-:Y:S01]  /*c860*/  @!P0 FMUL R19, R19, 1.175494350822287508e-38 ;  /* 0x0080000013138820 */ /* 0x001fe20000400000 */
[----:B------:R-:W-:Y:S05]  /*c870*/  BRA `(.L_x_5518) ;  /* 0x000008f000007947 */ /* 0x000fea0003800000 */
.L_x_5526:
        /* <DEDUP_REMOVED lines=26> */
.L_x_5529:
        /* <DEDUP_REMOVED lines=13> */
.L_x_5528:
[----:B------:R-:W2:Y:S02]  /*caf0*/  LDG.E.U16 R2, [R2.64] ;  /* 0x0000002402027981 */ /* 0x000ea4000c1e1500 */
[----:B--2---:R-:W-:Y:S01]  /*cb00*/  PRMT R19, RZ, 0x5410, R2 ;  /* 0x00005410ff137816 */ /* 0x004fe20000000002 */
[----:B------:R-:W-:Y:S05]  /*cb10*/  BRA `(.L_x_5518) ;  /* 0x0000065000007947 */ /* 0x000fea0003800000 */
.L_x_5525:
        /* <DEDUP_REMOVED lines=11> */
.L_x_5532:
        /* <DEDUP_REMOVED lines=20> */
.L_x_5534:
[----:B------:R-:W-:Y:S05]  /*cd10*/  BSYNC B0 ;  /* 0x0000000000007941 */ /* 0x000fea0003800000 */
.L_x_5533:
[----:B------:R-:W-:Y:S01]  /*cd20*/  IMAD.SHL.U32 R2, R2, 0x100000, RZ ;  /* 0x0010000002027824 */ /* 0x000fe200078e00ff */
[----:B------:R-:W-:-:S04]  /*cd30*/  LEA R0, R0, 0x3b800000, 0x17 ;  /* 0x3b80000000007811 */ /* 0x000fc800078eb8ff */
[----:B------:R-:W-:Y:S01]  /*cd40*/  LOP3.LUT R19, R0, R2, R19, 0xfe, !PT ;  /* 0x0000000200137212 */ /* 0x000fe200078efe13 */
[----:B------:R-:W-:Y:S05]  /*cd50*/  BRA `(.L_x_5518) ;  /* 0x0000041000007947 */ /* 0x000fea0003800000 */
.L_x_5531:
        /* <DEDUP_REMOVED lines=20> */
.L_x_5536:
[----:B------:R-:W-:Y:S05]  /*cea0*/  BSYNC B0 ;  /* 0x0000000000007941 */ /* 0x000fea0003800000 */
.L_x_5535:
[----:B------:R-:W-:Y:S01]  /*ceb0*/  IMAD.SHL.U32 R2, R2, 0x200000, RZ ;  /* 0x0020000002027824 */ /* 0x000fe200078e00ff */
[----:B------:R-:W-:-:S04]  /*cec0*/  LEA R0, R0, 0x37800000, 0x17 ;  /* 0x3780000000007811 */ /* 0x000fc800078eb8ff */
[----:B------:R-:W-:Y:S01]  /*ced0*/  LOP3.LUT R19, R0, R2, R19, 0xfe, !PT ;  /* 0x0000000200137212 */ /* 0x000fe200078efe13 */
[----:B------:R-:W-:Y:S05]  /*cee0*/  BRA `(.L_x_5518) ;  /* 0x0000028000007947 */ /* 0x000fea0003800000 */
.L_x_5530:
        /* <DEDUP_REMOVED lines=14> */
.L_x_5517:
        /* <DEDUP_REMOVED lines=21> */
.L_x_5538:
[----:B------:R-:W2:Y:S02]  /*d120*/  LDG.E.64 R2, [R2.64] ;  /* 0x0000002402027981 */ /* 0x000ea4000c1e1b00 */
[----:B--2---:R0:W1:Y:S01]  /*d130*/  I2F.U64 R19, R2 ;  /* 0x0000000200137312 */ /* 0x0040620000301000 */
[----:B------:R-:W-:Y:S05]  /*d140*/  BRA `(.L_x_5518) ;  /* 0x0000002000007947 */ /* 0x000fea0003800000 */
.L_x_5537:
[----:B------:R-:W2:Y:S02]  /*d150*/  LDG.E R2, [R2.64] ;  /* 0x0000002402027981 */ /* 0x000ea4000c1e1900 */
[----:B--2---:R0:W1:Y:S02]  /*d160*/  I2F.U32 R19, R2 ;  /* 0x0000000200137306 */ /* 0x0040640000201000 */
.L_x_5518:
[----:B------:R-:W-:Y:S05]  /*d170*/  BSYNC B6 ;  /* 0x0000000000067941 */ /* 0x000fea0003800000 */
.L_x_5512:
        /* <DEDUP_REMOVED lines=18> */
.L_x_5543:
[----:B------:R-:W2:Y:S02]  /*d2a0*/  LDG.E.U8 R0, [R2.64] ;  /* 0x0000002402007981 */ /* 0x000ea4000c1e1100 */
[----:B--2---:R-:W0:Y:S01]  /*d2b0*/  I2F.U16 R0, R0 ;  /* 0x0000000000007306 */ /* 0x004e220000101000 */
[----:B------:R-:W-:Y:S05]  /*d2c0*/  BRA `(.L_x_5545) ;  /* 0x00000ca000007947 */ /* 0x000fea0003800000 */
.L_x_5542:
        /* <DEDUP_REMOVED lines=9> */
.L_x_5547:
[----:B------:R-:W2:Y:S02]  /*d360*/  LDG.E R0, [R2.64] ;  /* 0x0000002402007981 */ /* 0x000ea4000c1e1900 */
[----:B--2---:R-:W0:Y:S01]  /*d370*/  I2F R0, R0 ;  /* 0x0000000000007306 */ /* 0x004e220000201400 */
[----:B------:R-:W-:Y:S05]  /*d380*/  BRA `(.L_x_5545) ;  /* 0x00000be000007947 */ /* 0x000fea0003800000 */
.L_x_5546:
[----:B------:R-:W2:Y:S02]  /*d390*/  LDG.E.U16 R0, [R2.64] ;  /* 0x0000002402007981 */ /* 0x000ea4000c1e1500 */
[----:B--2---:R-:W0:Y:S01]  /*d3a0*/  I2F.S16 R0, R0 ;  /* 0x0000000000007306 */ /* 0x004e220000101400 */
[----:B------:R-:W-:Y:S05]  /*d3b0*/  BRA `(.L_x_5545) ;  /* 0x00000bb000007947 */ /* 0x000fea0003800000 */
.L_x_5541:
        /* <DEDUP_REMOVED lines=8> */
.L_x_5549:
[----:B------:R-:W2:Y:S02]  /*d440*/  LDG.E.U16 R0, [R2.64] ;  /* 0x0000002402007981 */ /* 0x000ea4000c1e1500 */
[----:B--2---:R-:W-:Y:S01]  /*d450*/  HADD2.F32 R0, -RZ, R0.H0_H0 ;  /* 0x20000000ff007230 */ /* 0x004fe20000004100 */
[----:B------:R-:W-:Y:S05]  /*d460*/  BRA `(.L_x_5545) ;  /* 0x00000b0000007947 */ /* 0x000fea0003800000 */
.L_x_5548:
        /* <DEDUP_REMOVED lines=8> */
.L_x_5551:
[----:B------:R-:W2:Y:S02]  /*d4f0*/  LDG.E.U16 R0, [R2.64] ;  /* 0x0000002402007981 */ /* 0x000ea4000c1e1500 */
[----:B--2---:R-:W-:Y:S01]  /*d500*/  HADD2.F32 R0, -RZ, R0.H0_H0 ;  /* 0x20000000ff007230 */ /* 0x004fe20000004100 */
[----:B------:R-:W-:Y:S05]  /*d510*/  BRA `(.L_x_5545) ;  /* 0x00000a5000007947 */ /* 0x000fea0003800000 */
.L_x_5550:
[----:B------:R-:W2:Y:S02]  /*d520*/  LDG.E.64 R2, [R2.64] ;  /* 0x0000002402027981 */ /* 0x000ea4000c1e1b00 */
[----:B--2---:R-:W0:Y:S01]  /*d530*/  F2F.F32.F64 R0, R2 ;  /* 0x0000000200007310 */ /* 0x004e220000301000 */
[----:B------:R-:W0:-:S14]  /*d540*/  DSETP.GEU.AND P0, PT, |R2|, c[0x2][0x0], PT ;  /* 0x008000000200762a */ /* 0x000e1c0003f0e200 */
[----:B0-----:R-:W-:Y:S01]  /*d550*/  @!P0 FMUL R0, R0, 1.175494350822287508e-38 ;  /* 0x0080000000008820 */ /* 0x001fe20000400000 */
[----:B------:R-:W-:Y:S05]  /*d560*/  BRA `(.L_x_5545) ;  /* 0x00000a0000007947 */ /* 0x000fea0003800000 */
.L_x_5540:
        /* <DEDUP_REMOVED lines=12> */
.L_x_5554:
[----:B------:R-:W2:Y:S02]  /*d630*/  LDG.E.64 R2, [R2.64] ;  /* 0x0000002402027981 */ /* 0x000ea4000c1e1b00 */
[----:B--2---:R-:W0:Y:S01]  /*d640*/  F2F.F32.F64 R0, R2 ;  /* 0x0000000200007310 */ /* 0x004e220000301000 */
[----:B------:R-:W0:-:S14]  /*d650*/  DSETP.GEU.AND P0, PT, |R2|, c[0x2][0x0], PT ;  /* 0x008000000200762a */ /* 0x000e1c0003f0e200 */
[----:B0-----:R-:W-:Y:S01]  /*d660*/  @!P0 FMUL R0, R0, 1.175494350822287508e-38 ;  /* 0x0080000000008820 */ /* 0x001fe20000400000 */
[----:B------:R-:W-:Y:S05]  /*d670*/  BRA `(.L_x_5545) ;  /* 0x000008f000007947 */ /* 0x000fea0003800000 */
.L_x_5553:
        /* <DEDUP_REMOVED lines=26> */
.L_x_5556:
        /* <DEDUP_REMOVED lines=13> */
.L_x_5555:
[----:B------:R-:W2:Y:S02]  /*d8f0*/  LDG.E.U16 R0, [R2.64] ;  /* 0x0000002402007981 */ /* 0x000ea4000c1e1500 */
[----:B--2---:R-:W-:Y:S01]  /*d900*/  PRMT R0, RZ, 0x5410, R0 ;  /* 0x00005410ff007816 */ /* 0x004fe20000000000 */
[----:B------:R-:W-:Y:S05]  /*d910*/  BRA `(.L_x_5545) ;  /* 0x0000065000007947 */ /* 0x000fea0003800000 */
.L_x_5552:
        /* <DEDUP_REMOVED lines=11> */
.L_x_5559:
        /* <DEDUP_REMOVED lines=20> */
.L_x_5561:
[----:B------:R-:W-:Y:S05]  /*db10*/  BSYNC B0 ;  /* 0x0000000000007941 */ /* 0x000fea0003800000 */
.L_x_5560:
[----:B------:R-:W-:Y:S01]  /*db20*/  LEA R3, R0, 0x3b800000, 0x17 ;  /* 0x3b80000000037811 */ /* 0x000fe200078eb8ff */
[----:B------:R-:W-:-:S05]  /*db30*/  IMAD.SHL.U32 R0, R2, 0x100000, RZ ;  /* 0x0010000002007824 */ /* 0x000fca00078e00ff */
[----:B------:R-:W-:Y:S01]  /*db40*/  LOP3.LUT R0, R3, R0, R4, 0xfe, !PT ;  /* 0x0000000003007212 */ /* 0x000fe200078efe04 */
[----:B------:R-:W-:Y:S05]  /*db50*/  BRA `(.L_x_5545) ;  /* 0x0000041000007947 */ /* 0x000fea0003800000 */
.L_x_5558:
        /* <DEDUP_REMOVED lines=20> */
.L_x_5563:
[----:B------:R-:W-:Y:S05]  /*dca0*/  BSYNC B0 ;  /* 0x0000000000007941 */ /* 0x000fea0003800000 */
.L_x_5562:
[----:B------:R-:W-:Y:S01]  /*dcb0*/  LEA R3, R0, 0x37800000, 0x17 ;  /* 0x3780000000037811 */ /* 0x000fe200078eb8ff */
[----:B------:R-:W-:-:S05]  /*dcc0*/  IMAD.SHL.U32 R0, R2, 0x200000, RZ ;  /* 0x0020000002007824 */ /* 0x000fca00078e00ff */
[----:B------:R-:W-:Y:S01]  /*dcd0*/  LOP3.LUT R0, R3, R0, R4, 0xfe, !PT ;  /* 0x0000000003007212 */ /* 0x000fe200078efe04 */
[----:B------:R-:W-:Y:S05]  /*dce0*/  BRA `(.L_x_5545) ;  /* 0x0000028000007947 */ /* 0x000fea0003800000 */
.L_x_5557:
        /* <DEDUP_REMOVED lines=14> */
.L_x_5544:
        /* <DEDUP_REMOVED lines=21> */
.L_x_5565:
[----:B------:R-:W2:Y:S02]  /*df20*/  LDG.E.64 R2, [R2.64] ;  /* 0x0000002402027981 */ /* 0x000ea4000c1e1b00 */
[----:B--2---:R0:W2:Y:S01]  /*df30*/  I2F.U64 R0, R2 ;  /* 0x0000000200007312 */ /* 0x0040a20000301000 */
[----:B------:R-:W-:Y:S05]  /*df40*/  BRA `(.L_x_5545) ;  /* 0x0000002000007947 */ /* 0x000fea0003800000 */
.L_x_5564:
[----:B------:R-:W2:Y:S02]  /*df50*/  LDG.E R0, [R2.64] ;  /* 0x0000002402007981 */ /* 0x000ea4000c1e1900 */
[----:B--2---:R-:W0:Y:S02]  /*df60*/  I2F.U32 R0, R0 ;  /* 0x0000000000007306 */ /* 0x004e240000201000 */
.L_x_5545:
[----:B------:R-:W-:Y:S05]  /*df70*/  BSYNC B6 ;  /* 0x0000000000067941 */ /* 0x000fea0003800000 */
.L_x_5539:
        /* <DEDUP_REMOVED lines=30> */
.L_x_5569:
[----:B------:R-:W0:Y:S02]  /*e160*/  F2I.S64.TRUNC R2, R2 ;  /* 0x0000000200027311 */ /* 0x000e24000020d900 */
[----:B0-----:R-:W-:-:S05]  /*e170*/  IMAD.MOV.U32 R5, RZ, RZ, R2 ;  /* 0x000000ffff057224 */ /* 0x001fca00078e0002 */
[----:B------:R-:W-:Y:S01]  /*e180*/  STG.E.U8 [R16.64], R5 ;  /* 0x0000000510007986 */ /* 0x000fe2000c101124 */
[----:B------:R-:W-:Y:S05]  /*e190*/  EXIT ;  /* 0x000000000000794d */ /* 0x000fea0003800000 */
.L_x_5568:
        /* <DEDUP_REMOVED lines=9> */
.L_x_5572:
[----:B------:R-:W0:Y:S02]  /*e230*/  F2I.FTZ.TRUNC.NTZ R3, R2 ;  /* 0x0000000200037305 */ /* 0x000e24000021f100 */
[----:B0-----:R-:W-:Y:S01]  /*e240*/  STG.E [R16.64], R3 ;  /* 0x0000000310007986 */ /* 0x001fe2000c101924 */
[----:B------:R-:W-:Y:S05]  /*e250*/  EXIT ;  /* 0x000000000000794d */ /* 0x000fea0003800000 */
.L_x_5571:
[----:B------:R-:W0:Y:S02]  /*e260*/  F2I.FTZ.TRUNC.NTZ R3, R2 ;  /* 0x0000000200037305 */ /* 0x000e24000021f100 */
[----:B0-----:R-:W-:Y:S01]  /*e270*/  STG.E.U16 [R16.64], R3 ;  /* 0x0000000310007986 */ /* 0x001fe2000c101524 */
[----:B------:R-:W-:Y:S05]  /*e280*/  EXIT ;  /* 0x000000000000794d */ /* 0x000fea0003800000 */
.L_x_5567:
        /* <DEDUP_REMOVED lines=8> */
.L_x_5574:
[----:B------:R-:W-:-:S05]  /*e310*/  F2FP.PACK_AB R2, RZ, R2 ;  /* 0x00000002ff02723e */ /* 0x000fca00000000ff */
[----:B------:R-:W-:Y:S01]  /*e320*/  STG.E.U16 [R16.64], R2 ;  /* 0x0000000210007986 */ /* 0x000fe2000c101524 */
[----:B------:R-:W-:Y:S05]  /*e330*/  EXIT ;  /* 0x000000000000794d */ /* 0x000fea0003800000 */
.L_x_5573:
        /* <DEDUP_REMOVED lines=9> */
.L_x_5576:
[----:B------:R-:W-:-:S04]  /*e3d0*/  F2FP.PACK_AB R3, RZ, R2 ;  /* 0x00000002ff03723e */ /* 0x000fc800000000ff */
[----:B------:R-:W-:-:S05]  /*e3e0*/  PRMT R3, R3, 0x5410, RZ ;  /* 0x0000541003037816 */ /* 0x000fca00000000ff */
[----:B------:R-:W-:Y:S01]  /*e3f0*/  STG.E [R16.64], R3 ;  /* 0x0000000310007986 */ /* 0x000fe2000c101924 */
[----:B------:R-:W-:Y:S05]  /*e400*/  EXIT ;  /* 0x000000000000794d */ /* 0x000fea0003800000 */
.L_x_5575:
[----:B------:R-:W-:-:S06]  /*e410*/  FMUL.FTZ R2, R2, 1 ;  /* 0x3f80000002027820 */ /* 0x000fcc0000410000 */
[----:B------:R-:W0:Y:S02]  /*e420*/  F2F.F64.F32 R2, R2 ;  /* 0x0000000200027310 */ /* 0x000e240000201800 */
[----:B0-----:R-:W-:Y:S01]  /*e430*/  STG.E.64 [R16.64], R2 ;  /* 0x0000000210007986 */ /* 0x001fe2000c101b24 */
[----:B------:R-:W-:Y:S05]  /*e440*/  EXIT ;  /* 0x000000000000794d */ /* 0x000fea0003800000 */
.L_x_5566:
        /* <DEDUP_REMOVED lines=12> */
.L_x_5579:
[----:B------:R-:W-:Y:S01]  /*e510*/  FMUL.FTZ R4, R2, 1 ;  /* 0x3f80000002047820 */ /* 0x000fe20000410000 */
[----:B------:R-:W-:-:S05]  /*e520*/  CS2R R6, SRZ ;  /* 0x0000000000067805 */ /* 0x000fca000001ff00 */
[----:B------:R-:W0:Y:S02]  /*e530*/  F2F.F64.F32 R4, R4 ;  /* 0x0000000400047310 */ /* 0x000e240000201800 */
[----:B0-----:R-:W-:Y:S01]  /*e540*/  STG.E.128 [R16.64], R4 ;  /* 0x0000000410007986 */ /* 0x001fe2000c101d24 */
[----:B------:R-:W-:Y:S05]  /*e550*/  EXIT ;  /* 0x000000000000794d */ /* 0x000fea0003800000 */
.L_x_5578:
        /* <DEDUP_REMOVED lines=20> */
.L_x_5583:
[----:B------:R-:W-:Y:S05]  /*e6a0*/  BSYNC B0 ;  /* 0x0000000000007941 */ /* 0x000fea0003800000 */
.L_x_5582:
[----:B------:R-:W-:-:S05]  /*e6b0*/  LOP3.LUT R5, R0, R5, RZ, 0xfc, !PT ;  /* 0x0000000500057212 */ /* 0x000fca00078efcff */
[----:B------:R-:W-:Y:S01]  /*e6c0*/  STG.E.U8 [R16.64], R5 ;  /* 0x0000000510007986 */ /* 0x000fe2000c101124 */
[----:B------:R-:W-:Y:S05]  /*e6d0*/  EXIT ;  /* 0x000000000000794d */ /* 0x000fea0003800000 */
.L_x_5581:
        /* <DEDUP_REMOVED lines=12> */
.L_x_5585:
[----:B------:R-:W-:Y:S01]  /*e7a0*/  IMAD.MOV.U32 R0, RZ, RZ, 0x7f ;  /* 0x0000007fff007424 */ /* 0x000fe200078e00ff */
[----:B------:R-:W-:-:S04]  /*e7b0*/  ISETP.GT.U32.AND P0, PT, R4, 0x7f800000, PT ;  /* 0x7f8000000400780c */ /* 0x000fc80003f04070 */
[----:B------:R-:W-:-:S04]  /*e7c0*/  SEL R0, R0, 0x7c, P0 ;  /* 0x0000007c00007807 */ /* 0x000fc80000000000 */
.L_x_5586:
[----:B------:R-:W-:Y:S05]  /*e7d0*/  BSYNC B0 ;  /* 0x0000000000007941 */ /* 0x000fea0003800000 */
.L_x_5584:
[----:B------:R-:W-:-:S04]  /*e7e0*/  LOP3.LUT R2, R2, 0x80000000, RZ, 0xc0, !PT ;  /* 0x8000000002027812 */ /* 0x000fc800078ec0ff */
[----:B------:R-:W-:-:S04]  /*e7f0*/  SHF.R.U32.HI R3, RZ, 0x18, R2 ;  /* 0x00000018ff037819 */ /* 0x000fc80000011602 */
[----:B------:R-:W-:-:S05]  /*e800*/  LOP3.LUT R3, R0, R3, RZ, 0xfc, !PT ;  /* 0x0000000300037212 */ /* 0x000fca00078efcff */
[----:B------:R-:W-:Y:S01]  /*e810*/  STG.E.U8 [R16.64], R3 ;  /* 0x0000000310007986 */ /* 0x000fe2000c101124 */
[----:B------:R-:W-:Y:S05]  /*e820*/  EXIT ;  /* 0x000000000000794d */ /* 0x000fea0003800000 */
.L_x_5580:
[----:B------:R-:W-:-:S05]  /*e830*/  F2FP.BF16.PACK_AB R2, RZ, R2 ;  /* 0x00000002ff02723e */ /* 0x000fca00000010ff */
[----:B------:R-:W-:Y:S01]  /*e840*/  STG.E.U16 [R16.64], R2 ;  /* 0x0000000210007986 */ /* 0x000fe2000c101524 */
[----:B------:R-:W-:Y:S05]  /*e850*/  EXIT ;  /* 0x000000000000794d */ /* 0x000fea0003800000 */
.L_x_5577:
        /* <DEDUP_REMOVED lines=11> */
.L_x_5589:
        /* <DEDUP_REMOVED lines=16> */
.L_x_5592:
[----:B------:R-:W-:-:S04]  /*ea10*/  LOP3.LUT R2, R2, 0x80000000, RZ, 0xc0, !PT ;  /* 0x8000000002027812 */ /* 0x000fc800078ec0ff */
[----:B------:R-:W-:-:S04]  /*ea20*/  SHF.R.U32.HI R3, RZ, 0x18, R2 ;  /* 0x00000018ff037819 */ /* 0x000fc80000011602 */
[----:B------:R-:W-:-:S04]  /*ea30*/  LOP3.LUT R0, R0, R3, RZ, 0xfc, !PT ;  /* 0x0000000300007212 */ /* 0x000fc800078efcff */
[----:B------:R-:W-:Y:S02]  /*ea40*/  PRMT R8, R0, 0x7610, R8 ;  /* 0x0000761000087816 */ /* 0x000fe40000000008 */
.L_x_5591:
[----:B------:R-:W-:Y:S05]  /*ea50*/  BSYNC B0 ;  /* 0x0000000000007941 */ /* 0x000fea0003800000 */
.L_x_5590:
[----:B------:R-:W-:Y:S01]  /*ea60*/  STG.E.U8 [R16.64], R8 ;  /* 0x0000000810007986 */ /* 0x000fe2000c101124 */
[----:B------:R-:W-:Y:S05]  /*ea70*/  EXIT ;  /* 0x000000000000794d */ /* 0x000fea0003800000 */
.L_x_5588:
        /* <DEDUP_REMOVED lines=16> */
.L_x_5595:
[----:B------:R-:W-:-:S04]  /*eb80*/  LOP3.LUT R2, R2, 0x80000000, RZ, 0xc0, !PT ;  /* 0x8000000002027812 */ /* 0x000fc800078ec0ff */
[----:B------:R-:W-:-:S04]  /*eb90*/  SHF.R.U32.HI R3, RZ, 0x18, R2 ;  /* 0x00000018ff037819 */ /* 0x000fc80000011602 */
[----:B------:R-:W-:-:S04]  /*eba0*/  LOP3.LUT R0, R0, R3, RZ, 0xfc, !PT ;  /* 0x0000000300007212 */ /* 0x000fc800078efcff */
[----:B------:R-:W-:Y:S02]  /*ebb0*/  PRMT R8, R0, 0x7610, R8 ;  /* 0x0000761000087816 */ /* 0x000fe40000000008 */
.L_x_5594:
[----:B------:R-:W-:Y:S05]  /*ebc0*/  BSYNC B0 ;  /* 0x0000000000007941 */ /* 0x000fea0003800000 */
.L_x_5593:
[----:B------:R-:W-:Y:S01]  /*ebd0*/  STG.E.U8 [R16.64], R8 ;  /* 0x0000000810007986 */ /* 0x000fe2000c101124 */
[----:B------:R-:W-:Y:S05]  /*ebe0*/  EXIT ;  /* 0x000000000000794d */ /* 0x000fea0003800000 */
.L_x_5587:
        /* <DEDUP_REMOVED lines=21> */
.L_x_5570:
        /* <DEDUP_REMOVED lines=20> */
.L_x_5597:
[----:B------:R-:W0:Y:S02]  /*ee80*/  F2I.U64.TRUNC R2, R2 ;  /* 0x0000000200027311 */ /* 0x000e24000020d800 */
[----:B0-----:R-:W-:Y:S01]  /*ee90*/  STG.E.64 [R16.64], R2 ;  /* 0x0000000210007986 */ /* 0x001fe2000c101b24 */
[----:B------:R-:W-:Y:S05]  /*eea0*/  EXIT ;  /* 0x000000000000794d */ /* 0x000fea0003800000 */
.L_x_5596:
[----:B------:R-:W0:Y:S02]  /*eeb0*/  F2I.FTZ.U32.TRUNC.NTZ R3, R2 ;  /* 0x0000000200037305 */ /* 0x000e24000021f000 */
[----:B0-----:R-:W-:Y:S01]  /*eec0*/  STG.E [R16.64], R3 ;  /* 0x0000000310007986 */ /* 0x001fe2000c101924 */
[----:B------:R-:W-:Y:S05]  /*eed0*/  EXIT ;  /* 0x000000000000794d */ /* 0x000fea0003800000 */
.L_x_5598:
        /* <DEDUP_REMOVED lines=10> */
.L_x_12016:


//--------------------- .text._ZN2at6native27unrolled_elementwise_kernelIZZZNS0_26GeluBackwardCUDAKernelImplERNS_18TensorIteratorBaseENS0_8GeluTypeEENKUlvE_clEvENKUlvE0_clEvEUlffE_St5arrayIPcLm3EELi4E23TrivialOffsetCalculatorILi2EjESB_ILi1EjENS0_6memory12LoadWithCastILi2EEENSE_13StoreWithCastILi1EEEEEviT_T0_T2_T3_T4_T5_ --------------------------
	.section	.text._ZN2at6native27unrolled_elementwise_kernelIZZZNS0_26GeluBackwardCUDAKernelImplERNS_18TensorIteratorBaseENS0_8GeluTypeEENKUlvE_clEvENKUlvE0_clEvEUlffE_St5arrayIPcLm3EELi4E23TrivialOffsetCalculatorILi2EjESB_ILi1EjENS0_6memory12LoadWithCastILi2EEENSE_13StoreWithCastILi1EEEEEviT_T0_T2_T3_T4_T5_,"ax",@progbits
	.sectioninfo	@"SHI_REGISTERS=32"
	.align	128
        .global         _ZN2at6native27unrolled_elementwise_kernelIZZZNS0_26GeluBackwardCUDAKernelImplERNS_18TensorIteratorBaseENS0_8GeluTypeEENKUlvE_clEvENKUlvE0_clEvEUlffE_St5arrayIPcLm3EELi4E23TrivialOffsetCalculatorILi2EjESB_ILi1EjENS0_6memory12LoadWithCastILi2EEENSE_13StoreWithCastILi1EEEEEviT_T0_T2_T3_T4_T5_
        .type           _ZN2at6native27unrolled_elementwise_kernelIZZZNS0_26GeluBackwardCUDAKernelImplERNS_18TensorIteratorBaseENS0_8GeluTypeEENKUlvE_clEvENKUlvE0_clEvEUlffE_St5arrayIPcLm3EELi4E23TrivialOffsetCalculatorILi2EjESB_ILi1EjENS0_6memory12LoadWithCastILi2EEENSE_13StoreWithCastILi1EEEEEviT_T0_T2_T3_T4_T5_,@function
        .size           _ZN2at6native27unrolled_elementwise_kernelIZZZNS0_26GeluBackwardCUDAKernelImplERNS_18TensorIteratorBaseENS0_8GeluTypeEENKUlvE_clEvENKUlvE0_clEvEUlffE_St5arrayIPcLm3EELi4E23TrivialOffsetCalculatorILi2EjESB_ILi1EjENS0_6memory12LoadWithCastILi2EEENSE_13StoreWithCastILi1EEEEEviT_T0_T2_T3_T4_T5_,(.L_x_12017 - _ZN2at6native27unrolled_elementwise_kernelIZZZNS0_26GeluBackwardCUDAKernelImplERNS_18TensorIteratorBaseENS0_8GeluTypeEENKUlvE_clEvENKUlvE0_clEvEUlffE_St5arrayIPcLm3EELi4E23TrivialOffsetCalculatorILi2EjESB_ILi1EjENS0_6memory12LoadWithCastILi2EEENSE_13StoreWithCastILi1EEEEEviT_T0_T2_T3_T4_T5_)
        .other          _ZN2at6native27unrolled_elementwise_kernelIZZZNS0_26GeluBackwardCUDAKernelImplERNS_18TensorIteratorBaseENS0_8GeluTypeEENKUlvE_clEvENKUlvE0_clEvEUlffE_St5arrayIPcLm3EELi4E23TrivialOffsetCalculatorILi2EjESB_ILi1EjENS0_6memory12LoadWithCastILi2EEENSE_13StoreWithCastILi1EEEEEviT_T0_T2_T3_T4_T5_,@"STO_CUDA_ENTRY STV_DEFAULT"
_ZN2at6native27unrolled_elementwise_kernelIZZZNS0_26GeluBackwardCUDAKernelImplERNS_18TensorIteratorBaseENS0_8GeluTypeEENKUlvE_clEvENKUlvE0_clEvEUlffE_St5arrayIPcLm3EELi4E23TrivialOffsetCalculatorILi2EjESB_ILi1EjENS0_6memory12LoadWithCastILi2EEENSE_13StoreWithCastILi1EEEEEviT_T0_T2_T3_T4_T5_:
.text._ZN2at6native27unrolled_elementwise_kernelIZZZNS0_26GeluBackwardCUDAKernelImplERNS_18TensorIteratorBaseENS0_8GeluTypeEENKUlvE_clEvENKUlvE0_clEvEUlffE_St5arrayIPcLm3EELi4E23TrivialOffsetCalculatorILi2EjESB_ILi1EjENS0_6memory12LoadWithCastILi2EEENSE_13StoreWithCastILi1EEEEEviT_T0_T2_T3_T4_T5_:
        /* <DEDUP_REMOVED lines=32> */
.L_x_5605:
[----:B------:R-:W2:Y:S02]  /*0200*/  LDG.E.U8 R4, [R4.64] ;  /* 0x0000002404047981 */ /* 0x000ea4000c1e1100 */
[----:B--2---:R0:W1:Y:S01]  /*0210*/  I2F.U16 R29, R4 ;  /* 0x00000004001d7306 */ /* 0x0040620000101000 */
[----:B------:R-:W-:Y:S05]  /*0220*/  BRA `(.L_x_5607) ;  /* 0x00000cb000007947 */ /* 0x000fea0003800000 */
.L_x_5604:
        /* <DEDUP_REMOVED lines=9> */
.L_x_5609:
[----:B------:R-:W2:Y:S02]  /*02c0*/  LDG.E R4, [R4.64] ;  /* 0x0000002404047981 */ /* 0x000ea4000c1e1900 */
[----:B--2---:R0:W1:Y:S01]  /*02d0*/  I2F R29, R4 ;  /* 0x00000004001d7306 */ /* 0x0040620000201400 */
[----:B------:R-:W-:Y:S05]  /*02e0*/  BRA `(.L_x_5607) ;  /* 0x00000bf000007947 */ /* 0x000fea0003800000 */
.L_x_5608:
[----:B------:R-:W2:Y:S02]  /*02f0*/  LDG.E.U16 R4, [R4.64] ;  /* 0x0000002404047981 */ /* 0x000ea4000c1e1500 */
[----:B--2---:R0:W1:Y:S01]  /*0300*/  I2F.S16 R29, R4 ;  /* 0x00000004001d7306 */ /* 0x0040620000101400 */
[----:B------:R-:W-:Y:S05]  /*0310*/  BRA `(.L_x_5607) ;  /* 0x00000bc000007947 */ /* 0x000fea0003800000 */
.L_x_5603:
        /* <DEDUP_REMOVED lines=8> */
.L_x_5611:
[----:B------:R-:W2:Y:S02]  /*03a0*/  LDG.E.U16 R4, [R4.64] ;  /* 0x0000002404047981 */ /* 0x000ea4000c1e1500 */
[----:B--2---:R-:W-:Y:S01]  /*03b0*/  HADD2.F32 R29, -RZ, R4.H0_H0 ;  /* 0x20000004ff1d7230 */ /* 0x004fe20000004100 */
[----:B------:R-:W-:Y:S05]  /*03c0*/  BRA `(.L_x_5607) ;  /* 0x00000b1000007947 */ /* 0x000fea0003800000 */
.L_x_5610:
        /* <DEDUP_REMOVED lines=8> */
.L_x_5613:
[----:B------:R-:W2:Y:S02]  /*0450*/  LDG.E.U16 R4, [R4.64] ;  /* 0x0000002404047981 */ /* 0x000ea4000c1e1500 */
[----:B--2---:R-:W-:Y:S01]  /*0460*/  HADD2.F32 R29, -RZ, R4.H0_H0 ;  /* 0x20000004ff1d7230 */ /* 0x004fe20000004100 */
[----:B------:R-:W-:Y:S05]  /*0470*/  BRA `(.L_x_5607) ;  /* 0x00000a6000007947 */ /* 0x000fea0003800000 */
.L_x_5612:
[----:B------:R-:W2:Y:S02]  /*0480*/  LDG.E.64 R4, [R4.64] ;  /* 0x0000002404047981 */ /* 0x000ea4000c1e1b00 */
[----:B--2---:R-:W0:Y:S01]  /*0490*/  F2F.F32.F64 R29, R4 ;  /* 0x00000004001d7310 */ /* 0x004e220000301000 */
[----:B------:R-:W0:-:S14]  /*04a0*/  DSETP.GEU.AND P0, PT, |R4|, c[0x2][0x0], PT ;  /* 0x008000000400762a */ /* 0x000e1c0003f0e200 */
[----:B0-----:R-:W-:Y:S01]  /*04b0*/  @!P0 FMUL R29, R29, 1.175494350822287508e-38 ;  /* 0x008000001d1d8820 */ /* 0x001fe20000400000 */
[----:B------:R-:W-:Y:S05]  /*04c0*/  BRA `(.L_x_5607) ;  /* 0x00000a1000007947 */ /* 0x000fea0003800000 */
.L_x_5602:
        /* <DEDUP_REMOVED lines=12> */
.L_x_5616:
[----:B------:R-:W2:Y:S02]  /*0590*/  LDG.E.64 R4, [R4.64] ;  /* 0x0000002404047981 */ /* 0x000ea4000c1e1b00 */
[----:B--2---:R-:W0:Y:S01]  /*05a0*/  F2F.F32.F64 R29, R4 ;  /* 0x00000004001d7310 */ /* 0x004e220000301000 */
[----:B------:R-:W0:-:S14]  /*05b0*/  DSETP.GEU.AND P0, PT, |R4|, c[0x2][0x0], PT ;  /* 0x008000000400762a */ /* 0x000e1c0003f0e200 */
[----:B0-----:R-:W-:Y:S01]  /*05c0*/  @!P0 FMUL R29, R29, 1.175494350822287508e-38 ;  /* 0x008000001d1d8820 */ /* 0x001fe20000400000 */
[----:B------:R-:W-:Y:S05]  /*05d0*/  BRA `(.L_x_5607) ;  /* 0x0000090000007947 */ /* 0x000fea0003800000 */
.L_x_5615:
        /* <DEDUP_REMOVED lines=26> */
.L_x_5618:
        /* <DEDUP_REMOVED lines=14> */
.L_x_5617:
[----:B------:R-:W2:Y:S02]  /*0860*/  LDG.E.U16 R4, [R4.64] ;  /* 0x0000002404047981 */ /* 0x000ea4000c1e1500 */
[----:B--2---:R-:W-:Y:S01]  /*0870*/  PRMT R29, RZ, 0x5410, R4 ;  /* 0x00005410ff1d7816 */ /* 0x004fe20000000004 */
[----:B------:R-:W-:Y:S05]  /*0880*/  BRA `(.L_x_5607) ;  /* 0x0000065000007947 */ /* 0x000fea0003800000 */
.L_x_5614:
        /* <DEDUP_REMOVED lines=11> */
.L_x_5621:
        /* <DEDUP_REMOVED lines=20> */
.L_x_5623:
[----:B------:R-:W-:Y:S05]  /*0a80*/  BSYNC B0 ;  /* 0x0000000000007941 */ /* 0x000fea0003800000 */
.L_x_5622:
[----:B------:R-:W-:Y:S01]  /*0a90*/  IMAD.SHL.U32 R3, R3, 0x100000, RZ ;  /* 0x0010000003037824 */ /* 0x000fe200078e00ff */
[----:B------:R-:W-:-:S04]  /*0aa0*/  LEA R0, R0, 0x3b800000, 0x17 ;  /* 0x3b80000000007811 */ /* 0x000fc800078eb8ff */
[----:B------:R-:W-:Y:S01]  /*0ab0*/  LOP3.LUT R29, R0, R3, R29, 0xfe, !PT ;  /* 0x00000003001d7212 */ /* 0x000fe200078efe1d */
[----:B------:R-:W-:Y:S05]  /*0ac0*/  BRA `(.L_x_5607) ;  /* 0x0000041000007947 */ /* 0x000fea0003800000 */
.L_x_5620:
        /* <DEDUP_REMOVED lines=20> */
.L_x_5625:
[----:B------:R-:W-:Y:S05]  /*0c10*/  BSYNC B0 ;  /* 0x0000000000007941 */ /* 0x000fea0003800000 */
.L_x_5624:
[----:B------:R-:W-:Y:S01]  /*0c20*/  IMAD.SHL.U32 R3, R3, 0x200000, RZ ;  /* 0x0020000003037824 */ /* 0x000fe200078e00ff */
[----:B------:R-:W-:-:S04]  /*0c30*/  LEA R0, R0, 0x37800000, 0x17 ;  /* 0x3780000000007811 */ /* 0x000fc800078eb8ff */
[----:B------:R-:W-:Y:S01]  /*0c40*/  LOP3.LUT R29, R0, R3, R29, 0xfe, !PT ;  /* 0x00000003001d7212 */ /* 0x000fe200078efe1d */
[----:B------:R-:W-:Y:S05]  /*0c50*/  BRA `(.L_x_5607) ;  /* 0x0000028000007947 */ /* 0x000fea0003800000 */
.L_x_5619:
        /* <DEDUP_REMOVED lines=14> */
.L_x_5606:
        /* <DEDUP_REMOVED lines=21> */
.L_x_5627:
[----:B------:R-:W2:Y:S02]  /*0e90*/  LDG.E.64 R4, [R4.64] ;  /* 0x0000002404047981 */ /* 0x000ea4000c1e1b00 */
[----:B--2---:R0:W1:Y:S01]  /*0ea0*/  I2F.U64 R29, R4 ;  /* 0x00000004001d7312 */ /* 0x0040620000301000 */
[----:B------:R-:W-:Y:S05]  /*0eb0*/  BRA `(.L_x_5607) ;  /* 0x0000002000007947 */ /* 0x000fea0003800000 */
.L_x_5626:
[----:B------:R-:W2:Y:S02]  /*0ec0*/  LDG.E R4, [R4.64] ;  /* 0x0000002404047981 */ /* 0x000ea4000c1e1900 */
[----:B--2---:R0:W1:Y:S02]  /*0ed0*/  I2F.U32 R29, R4 ;  /* 0x00000004001d7306 */ /* 0x0040640000201000 */
.L_x_5607:
[----:B------:R-:W-:Y:S05]  /*0ee0*/  BSYNC B6 ;  /* 0x0000000000067941 */ /* 0x000fea0003800000 */
.L_x_5601:
        /* <DEDUP_REMOVED lines=18> */
.L_x_5632:
[----:B------:R-:W2:Y:S02]  /*1010*/  LDG.E.U8 R4, [R4.64] ;  /* 0x0000002404047981 */ /* 0x000ea4000c1e1100 */
[----:B--2---:R0:W2:Y:S01]  /*1020*/  I2F.U16 R28, R4 ;  /* 0x00000004001c7306 */ /* 0x0040a20000101000 */
[----:B------:R-:W-:Y:S05]  /*1030*/  BRA `(.L_x_5634) ;  /* 0x00000ca000007947 */ /* 0x000fea0003800000 */
.L_x_5631:
        /* <DEDUP_REMOVED lines=9> */
.L_x_5636:
[----:B------:R-:W2:Y:S02]  /*10d0*/  LDG.E R4, [R4.64] ;  /* 0x0000002404047981 */ /* 0x000ea4000c1e1900 */
[----:B--2---:R0:W2:Y:S01]  /*10e0*/  I2F R28, R4 ;  /* 0x00000004001c7306 */ /* 0x0040a20000201400 */
[----:B------:R-:W-:Y:S05]  /*10f0*/  BRA `(.L_x_5634) ;  /* 0x00000be000007947 */ /* 0x000fea0003800000 */
.L_x_5635:
[----:B------:R-:W2:Y:S02]  /*1100*/  LDG.E.U16 R4, [R4.64] ;  /* 0x0000002404047981 */ /* 0x000ea4000c1e1500 */
[----:B--2---:R0:W2:Y:S01]  /*1110*/  I2F.S16 R28, R4 ;  /* 0x00000004001c7306 */ /* 0x0040a20000101400 */
[----:B------:R-:W-:Y:S05]  /*1120*/  BRA `(.L_x_5634) ;  /* 0x00000bb000007947 */ /* 0x000fea0003800000 */
.L_x_5630:
        /* <DEDUP_REMOVED lines=8> */
.L_x_5638:
[----:B------:R-:W2:Y:S02]  /*11b0*/  LDG.E.U16 R4, [R4.64] ;  /* 0x0000002404047981 */ /* 0x000ea4000c1e1500 */
[----:B--2---:R-:W-:Y:S01]  /*11c0*/  HADD2.F32 R28, -RZ, R4.H0_H0 ;  /* 0x20000004ff1c7230 */ /* 0x004fe20000004100 */
[----:B------:R-:W-:Y:S05]  /*11d0*/  BRA `(.L_x_5634) ;  /* 0x00000b0000007947 */ /* 0x000fea0003800000 */
.L_x_5637:
        /* <DEDUP_REMOVED lines=8> */
.L_x_5640:
[----:B------:R-:W2:Y:S02]  /*1260*/  LDG.E.U16 R4, [R4.64] ;  /* 0x0000002404047981 */ /* 0x000ea4000c1e1500 */
[----:B--2---:R-:W-:Y:S01]  /*1270*/  HADD2.F32 R28, -RZ, R4.H0_H0 ;  /* 0x20000004ff1c7230 */ /* 0x004fe20000004100 */
[----:B------:R-:W-:Y:S05]  /*1280*/  BRA `(.L_x_5634) ;  /* 0x00000a5000007947 */ /* 0x000fea0003800000 */
.L_x_5639:
[----:B------:R-:W2:Y:S02]  /*1290*/  LDG.E.64 R4, [R4.64] ;  /* 0x0000002404047981 */ /* 0x000ea4000c1e1b00 */
[----:B--2---:R-:W0:Y:S01]  /*12a0*/  F2F.F32.F64 R28, R4 ;  /* 0x00000004001c7310 */ /* 0x004e220000301000 */
[----:B------:R-:W0:-:S14]  /*12b0*/  DSETP.GEU.AND P0, PT, |R4|, c[0x2][0x0], PT ;  /* 0x008000000400762a */ /* 0x000e1c0003f0e200 */
[----:B0-----:R-:W-:Y:S01]  /*12c0*/  @!P0 FMUL R28, R28, 1.175494350822287508e-38 ;  /* 0x008000001c1c8820 */ /* 0x001fe20000400000 */
[----:B------:R-:W-:Y:S05]  /*12d0*/  BRA `(.L_x_5634) ;  /* 0x00000a0000007947 */ /* 0x000fea0003800000 */
.L_x_5629:
        /* <DEDUP_REMOVED lines=12> */
.L_x_5643:
[----:B------:R-:W2:Y:S02]  /*13a0*/  LDG.E.64 R4, [R4.64] ;  /* 0x0000002404047981 */ /* 0x000ea4000c1e1b00 */
[----:B--2---:R-:W0:Y:S01]  /*13b0*/  F2F.F32.F64 R28, R4 ;  /* 0x00000004001c7310 */ /* 0x004e220000301000 */
[----:B------:R-:W0:-:S14]  /*13c0*/  DSETP.GEU.AND P0, PT, |R4|, c[0x2][0x0], PT ;  /* 0x008000000400762a */ /* 0x000e1c0003f0e200 */
[----:B0-----:R-:W-:Y:S01]  /*13d0*/  @!P0 FMUL R28, R28, 1.175494350822287508e-38 ;  /* 0x008000001c1c8820 */ /* 0x001fe20000400000 */
[----:B------:R-:W-:Y:S05]  /*13e0*/  BRA `(.L_x_5634) ;  /* 0x000008f000007947 */ /* 0x000fea0003800000 */
.L_x_5642:
        /* <DEDUP_REMOVED lines=26> */
.L_x_5645:
        /* <DEDUP_REMOVED lines=13> */
.L_x_5644:
[----:B------:R-:W2:Y:S02]  /*1660*/  LDG.E.U16 R4, [R4.64] ;  /* 0x0000002404047981 */ /* 0x000ea4000c1e1500 */
[----:B--2---:R-:W-:Y:S01]  /*1670*/  PRMT R28, RZ, 0x5410, R4 ;  /* 0x00005410ff1c7816 */ /* 0x004fe20000000004 */
[----:B------:R-:W-:Y:S05]  /*1680*/  BRA `(.L_x_5634) ;  /* 0x0000065000007947 */ /* 0x000fea0003800000 */
.L_x_5641:
        /* <DEDUP_REMOVED lines=11> */
.L_x_5648:
        /* <DEDUP_REMOVED lines=20> */
.L_x_5650:
[----:B------:R-:W-:Y:S05]  /*1880*/  BSYNC B0 ;  /* 0x0000000000007941 */ /* 0x000fea0003800000 */
.L_x_5649:
[----:B------:R-:W-:Y:S01]  /*1890*/  IMAD.SHL.U32 R3, R3, 0x100000, RZ ;  /* 0x0010000003037824 */ /* 0x000fe200078e00ff */
[----:B------:R-:W-:-:S04]  /*18a0*/  LEA R5, R0, 0x3b800000, 0x17 ;  /* 0x3b80000000057811 */ /* 0x000fc800078eb8ff */
[----:B------:R-:W-:Y:S01]  /*18b0*/  LOP3.LUT R28, R5, R3, R28, 0xfe, !PT ;  /* 0x00000003051c7212 */ /* 0x000fe200078efe1c */
[----:B------:R-:W-:Y:S05]  /*18c0*/  BRA `(.L_x_5634) ;  /* 0x0000041000007947 */ /* 0x000fea0003800000 */
.L_x_5647:
        /* <DEDUP_REMOVED lines=20> */
.L_x_5652:
[----:B------:R-:W-:Y:S05]  /*1a10*/  BSYNC B0 ;  /* 0x0000000000007941 */ /* 0x000fea0003800000 */
.L_x_5651:
[----:B------:R-:W-:Y:S01]  /*1a20*/  IMAD.SHL.U32 R3, R3, 0x200000, RZ ;  /* 0x0020000003037824 */ /* 0x000fe200078e00ff */
[----:B------:R-:W-:-:S04]  /*1a30*/  LEA R5, R0, 0x37800000, 0x17 ;  /* 0x3780000000057811 */ /* 0x000fc800078eb8ff */
[----:B------:R-:W-:Y:S01]  /*1a40*/  LOP3.LUT R28, R5, R3, R28, 0xfe, !PT ;  /* 0x00000003051c7212 */ /* 0x000fe200078efe1c */
[----:B------:R-:W-:Y:S05]  /*1a50*/  BRA `(.L_x_5634) ;  /* 0x0000028000007947 */ /* 0x000fea0003800000 */
.L_x_5646:
        /* <DEDUP_REMOVED lines=14> */
.L_x_5633:
        /* <DEDUP_REMOVED lines=21> */
.L_x_5654:
[----:B------:R-:W2:Y:S02]  /*1c90*/  LDG.E.64 R4, [R4.64] ;  /* 0x0000002404047981 */ /* 0x000ea4000c1e1b00 */
[----:B--2---:R0:W2:Y:S01]  /*1ca0*/  I2F.U64 R28, R4 ;  /* 0x00000004001c7312 */ /* 0x0040a20000301000 */
[----:B------:R-:W-:Y:S05]  /*1cb0*/  BRA `(.L_x_5634) ;  /* 0x0000002000007947 */ /* 0x000fea0003800000 */
.L_x_5653:
[----:B------:R-:W2:Y:S02]  /*1cc0*/  LDG.E R4, [R4.64] ;  /* 0x0000002404047981 */ /* 0x000ea4000c1e1900 */
[----:B--2---:R0:W2:Y:S02]  /*1cd0*/  I2F.U32 R28, R4 ;  /* 0x00000004001c7306 */ /* 0x0040a40000201000 */
.L_x_5634:
[----:B------:R-:W-:Y:S05]  /*1ce0*/  BSYNC B6 ;  /* 0x0000000000067941 */ /* 0x000fea0003800000 */
.L_x_5628:
[----:B------:R-:W3:Y:S02]  /*1cf0*/  S2R R17, SR_TID.X ;  /* 0x0000000000117919 */ /* 0x000ee40000002100 */
[----:B---3--:R-:W-:Y:S02]  /*1d00*/  IADD3 R17, R17, 0x80, RZ ;  /* 0x0000008011117810 */ /* 0x008fe40007ffe0ff */
.L_x_5600:
[----:B-1-3--:R-:W-:Y:S05]  /*1d10*/  BSYNC B7 ;  /* 0x0000000000077941 */ /* 0x00afea0003800000 */
.L_x_5599:
        /* <DEDUP_REMOVED lines=23> */
.L_x_5661:
[----:B------:R-:W3:Y:S02]  /*1e90*/  LDG.E.U8 R4, [R4.64] ;  /* 0x0000002404047981 */ /* 0x000ee4000c1e1100 */
[----:B---3--:R0:W1:Y:S01]  /*1ea0*/  I2F.U16 R22, R4 ;  /* 0x0000000400167306 */ /* 0x0080620000101000 */
[----:B------:R-:W-:Y:S05]  /*1eb0*/  BRA `(.L_x_5663) ;  /* 0x00000ca000007947 */ /* 0x000fea0003800000 */
.L_x_5660:
        /* <DEDUP_REMOVED lines=9> */
.L_x_5665:
[----:B------:R-:W3:Y:S02]  /*1f50*/  LDG.E R4, [R4.64] ;  /* 0x0000002404047981 */ /* 0x000ee4000c1e1900 */
[----:B---3--:R0:W1:Y:S01]  /*1f60*/  I2F R22, R4 ;  /* 0x0000000400167306 */ /* 0x0080620000201400 */
[----:B------:R-:W-:Y:S05]  /*1f70*/  BRA `(.L_x_5663) ;  /* 0x00000be000007947 */ /* 0x000fea0003800000 */
.L_x_5664:
[----:B------:R-:W3:Y:S02]  /*1f80*/  LDG.E.U16 R4, [R4.64] ;  /* 0x0000002404047981 */ /* 0x000ee4000c1e1500 */
[----:B---3--:R0:W1:Y:S01]  /*1f90*/  I2F.S16 R22, R4 ;  /* 0x0000000400167306 */ /* 0x0080620000101400 */
[----:B------:R-:W-:Y:S05]  /*1fa0*/  BRA `(.L_x_5663) ;  /* 0x00000bb000007947 */ /* 0x000fea0003800000 */
.L_x_5659:
        /* <DEDUP_REMOVED lines=8> */
.L_x_5667:
[----:B------:R-:W3:Y:S02]  /*2030*/  LDG.E.U16 R4, [R4.64] ;  /* 0x0000002404047981 */ /* 0x000ee4000c1e1500 */
[----:B---3--:R-:W-:Y:S01]  /*2040*/  HADD2.F32 R22, -RZ, R4.H0_H0 ;  /* 0x20000004ff167230 */ /* 0x008fe20000004100 */
[----:B------:R-:W-:Y:S05]  /*2050*/  BRA `(.L_x_5663) ;  /* 0x00000b0000007947 */ /* 0x000fea0003800000 */
.L_x_5666:
        /* <DEDUP_REMOVED lines=8> */
.L_x_5669:
[----:B------:R-:W3:Y:S02]  /*20e0*/  LDG.E.U16 R4, [R4.64] ;  /* 0x0000002404047981 */ /* 0x000ee4000c1e1500 */
[----:B---3--:R-:W-:Y:S01]  /*20f0*/  HADD2.F32 R22, -RZ, R4.H0_H0 ;  /* 0x20000004ff167230 */ /* 0x008fe20000004100 */
[----:B------:R-:W-:Y:S05]  /*2100*/  BRA `(.L_x_5663) ;  /* 0x00000a5000007947 */ /* 0x000fea0003800000 */
.L_x_5668:
[----:B------:R-:W3:Y:S02]  /*2110*/  LDG.E.64 R4, [R4.64] ;  /* 0x0000002404047981 */ /* 0x000ee4000c1e1b00 */
[----:B---3--:R-:W0:Y:S01]  /*2120*/  F2F.F32.F64 R22, R4 ;  /* 0x0000000400167310 */ /* 0x008e220000301000 */
[----:B------:R-:W0:-:S14]  /*2130*/  DSETP.GEU.AND P0, PT, |R4|, c[0x2][0x0], PT ;  /* 0x008000000400762a */ /* 0x000e1c0003f0e200 */
[----:B0-----:R-:W-:Y:S01]  /*2140*/  @!P0 FMUL R22, R22, 1.175494350822287508e-38 ;  /* 0x0080000016168820 */ /* 0x001fe20000400000 */
[----:B------:R-:W-:Y:S05]  /*2150*/  BRA `(.L_x_5663) ;  /* 0x00000a0000007947 */ /* 0x000fea0003800000 */
.L_x_5658:
        /* <DEDUP_REMOVED lines=12> */
.L_x_5672:
[----:B------:R-:W3:Y:S02]  /*2220*/  LDG.E.64 R4, [R4.64] ;  /* 0x0000002404047981 */ /* 0x000ee4000c1e1b00 */
[----:B---3--:R-:W0:Y:S01]  /*2230*/  F2F.F32.F64 R22, R4 ;  /* 0x0000000400167310 */ /* 0x008e220000301000 */
[----:B------:R-:W0:-:S14]  /*2240*/  DSETP.GEU.AND P0, PT, |R4|, c[0x2][0x0], PT ;  /* 0x008000000400762a */ /* 0x000e1c0003f0e200 */
[----:B0-----:R-:W-:Y:S01]  /*2250*/  @!P0 FMUL R22, R22, 1.175494350822287508e-38 ;  /* 0x0080000016168820 */ /* 0x001fe20000400000 */
[----:B------:R-:W-:Y:S05]  /*2260*/  BRA `(.L_x_5663) ;  /* 0x000008f000007947 */ /* 0x000fea0003800000 */
.L_x_5671:
        /* <DEDUP_REMOVED lines=26> */
.L_x_5674:
        /* <DEDUP_REMOVED lines=13> */
.L_x_5673:
[----:B------:R-:W3:Y:S02]  /*24e0*/  LDG.E.U16 R4, [R4.64] ;  /* 0x0000002404047981 */ /* 0x000ee4000c1e1500 */
[----:B---3--:R-:W-:Y:S01]  /*24f0*/  PRMT R22, RZ, 0x5410, R4 ;  /* 0x00005410ff167816 */ /* 0x008fe20000000004 */
[----:B------:R-:W-:Y:S05]  /*2500*/  BRA `(.L_x_5663) ;  /* 0x0000065000007947 */ /* 0x000fea0003800000 */
.L_x_5670:
        /* <DEDUP_REMOVED lines=11> */
.L_x_5677:
        /* <DEDUP_REMOVED lines=20> */
.L_x_5679:
[----:B------:R-:W-:Y:S05]  /*2700*/  BSYNC B0 ;  /* 0x0000000000007941 */ /* 0x000fea0003800000 */
.L_x_5678:
[----:B------:R-:W-:Y:S01]  /*2710*/  IMAD.SHL.U32 R3, R3, 0x100000, RZ ;  /* 0x0010000003037824 */ /* 0x000fe200078e00ff */
[----:B------:R-:W-:-:S04]  /*2720*/  LEA R5, R0, 0x3b800000, 0x17 ;  /* 0x3b80000000057811 */ /* 0x000fc800078eb8ff */
[----:B------:R-:W-:Y:S01]  /*2730*/  LOP3.LUT R22, R5, R3, R22, 0xfe, !PT ;  /* 0x0000000305167212 */ /* 0x000fe200078efe16 */
[----:B------:R-:W-:Y:S05]  /*2740*/  BRA `(.L_x_5663) ;  /* 0x0000041000007947 */ /* 0x000fea0003800000 */
.L_x_5676:
        /* <DEDUP_REMOVED lines=20> */
.L_x_5681:
[----:B------:R-:W-:Y:S05]  /*2890*/  BSYNC B0 ;  /* 0x0000000000007941 */ /* 0x000fea0003800000 */
.L_x_5680:
[----:B------:R-:W-:Y:S01]  /*28a0*/  IMAD.SHL.U32 R3, R3, 0x200000, RZ ;  /* 0x0020000003037824 */ /* 0x000fe200078e00ff */
[----:B------:R-:W-:-:S04]  /*28b0*/  LEA R5, R0, 0x37800000, 0x17 ;  /* 0x3780000000057811 */ /* 0x000fc800078eb8ff */
[----:B------:R-:W-:Y:S01]  /*28c0*/  LOP3.LUT R22, R5, R3, R22, 0xfe, !PT ;  /* 0x0000000305167212 */ /* 0x000fe200078efe16 */
[----:B------:R-:W-:Y:S05]  /*28d0*/  BRA `(.L_x_5663) ;  /* 0x0000028000007947 */ /* 0x000fea0003800000 */
.L_x_5675:
        /* <DEDUP_REMOVED lines=14> */
.L_x_5662:
        /* <DEDUP_REMOVED lines=21> */
.L_x_5683:
[----:B------:R-:W3:Y:S02]  /*2b10*/  LDG.E.64 R4, [R4.64] ;  /* 0x0000002404047981 */ /* 0x000ee4000c1e1b00 */
[----:B---3--:R0:W1:Y:S01]  /*2b20*/  I2F.U64 R22, R4 ;  /* 0x0000000400167312 */ /* 0x0080620000301000 */
[----:B------:R-:W-:Y:S05]  /*2b30*/  BRA `(.L_x_5663) ;  /* 0x0000002000007947 */ /* 0x000fea0003800000 */
.L_x_5682:
[----:B------:R-:W3:Y:S02]  /*2b40*/  LDG.E R4, [R4.64] ;  /* 0x0000002404047981 */ /* 0x000ee4000c1e1900 */
[----:B---3--:R0:W1:Y:S02]  /*2b50*/  I2F.U32 R22, R4 ;  /* 0x0000000400167306 */ /* 0x0080640000201000 */
.L_x_5663:
[----:B------:R-:W-:Y:S05]  /*2b60*/  BSYNC B6 ;  /* 0x0000000000067941 */ /* 0x000fea0003800000 */
.L_x_5657:
        /* <DEDUP_REMOVED lines=18> */
.L_x_5688:
[----:B------:R-:W3:Y:S02]  /*2c90*/  LDG.E.U8 R4, [R4.64] ;  /* 0x0000002404047981 */ /* 0x000ee4000c1e1100 */
[----:B---3--:R0:W3:Y:S01]  /*2ca0*/  I2F.U16 R27, R4 ;  /* 0x00000004001b7306 */ /* 0x0080e20000101000 */
[----:B------:R-:W-:Y:S05]  /*2cb0*/  BRA `(.L_x_5690) ;  /* 0x00000ca000007947 */ /* 0x000fea0003800000 */
.L_x_5687:
        /* <DEDUP_REMOVED lines=9> */
.L_x_5692:
[----:B------:R-:W3:Y:S02]  /*2d50*/  LDG.E R4, [R4.64] ;  /* 0x0000002404047981 */ /* 0x000ee4000c1e1900 */
[----:B---3--:R0:W3:Y:S01]  /*2d60*/  I2F R27, R4 ;  /* 0x00000004001b7306 */ /* 0x0080e20000201400 */
[----:B------:R-:W-:Y:S05]  /*2d70*/  BRA `(.L_x_5690) ;  /* 0x00000be000007947 */ /* 0x000fea0003800000 */
.L_x_5691:
[----:B------:R-:W3:Y:S02]  /*2d80*/  LDG.E.U16 R4, [R4.64] ;  /* 0x0000002404047981 */ /* 0x000ee4000c1e1500 */
[----:B---3--:R0:W3:Y:S01]  /*2d90*/  I2F.S16 R27, R4 ;  /* 0x00000004001b7306 */ /* 0x0080e20000101400 */
[----:B------:R-:W-:Y:S05]  /*2da0*/  BRA `(.L_x_5690) ;  /* 0x00000bb000007947 */ /* 0x000fea0003800000 */
.L_x_5686:
        /* <DEDUP_REMOVED lines=8> */
.L_x_5694:
[----:B------:R-:W3:Y:S02]  /*2e30*/  LDG.E.U16 R4, [R4.64] ;  /* 0x0000002404047981 */ /* 0x000ee4000c1e1500 */
[----:B---3--:R-:W-:Y:S01]  /*2e40*/  HADD2.F32 R27, -RZ, R4.H0_H0 ;  /* 0x20000004ff1b7230 */ /* 0x008fe20000004100 */
[----:B------:R-:W-:Y:S05]  /*2e50*/  BRA `(.L_x_5690) ;  /* 0x00000b0000007947 */ /* 0x000fea0003800000 */
.L_x_5693:
        /* <DEDUP_REMOVED lines=8> */
.L_x_5696:
[----:B------:R-:W3:Y:S02]  /*2ee0*/  LDG.E.U16 R4, [R4.64] ;  /* 0x0000002404047981 */ /* 0x000ee4000c1e1500 */
[----:B---3--:R-:W-:Y:S01]  /*2ef0*/  HADD2.F32 R27, -RZ, R4.H0_H0 ;  /* 0x20000004ff1b7230 */ /* 0x008fe20000004100 */
[----:B------:R-:W-:Y:S05]  /*2f00*/  BRA `(.L_x_5690) ;  /* 0x00000a5000007947 */ /* 0x000fea0003800000 */
.L_x_5695:
[----:B------:R-:W3:Y:S02]  /*2f10*/  LDG.E.64 R4, [R4.64] ;  /* 0x0000002404047981 */ /* 0x000ee4000c1e1b00 */
[----:B---3--:R-:W0:Y:S01]  /*2f20*/  F2F.F32.F64 R27, R4 ;  /* 0x00000004001b7310 */ /* 0x008e220000301000 */
[----:B------:R-:W0:-:S14]  /*2f30*/  DSETP.GEU.AND P0, PT, |R4|, c[0x2][0x0], PT ;  /* 0x008000000400762a */ /* 0x000e1c0003f0e200 */
[----:B0-----:R-:W-:Y:S01]  /*2f40*/  @!P0 FMUL R27, R27, 1.175494350822287508e-38 ;  /* 0x008000001b1b8820 */ /* 0x001fe20000400000 */
[----:B------:R-:W-:Y:S05]  /*2f50*/  BRA `(.L_x_5690) ;  /* 0x00000a0000007947 */ /* 0x000fea0003800000 */
.L_x_5685:
        /* <DEDUP_REMOVED lines=12> */
.L_x_5699:
[----:B------:R-:W3:Y:S02]  /*3020*/  LDG.E.64 R4, [R4.64] ;  /* 0x0000002404047981 */ /* 0x000ee4000c1e1b00 */
[----:B---3--:R-:W0:Y:S01]  /*3030*/  F2F.F32.F64 R27, R4 ;  /* 0x00000004001b7310 */ /* 0x008e220000301000 */
[----:B------:R-:W0:-:S14]  /*3040*/  DSETP.GEU.AND P0, PT, |R4|, c[0x2][0x0], PT ;  /* 0x008000000400762a */ /* 0x000e1c0003f0e200 */
[----:B0-----:R-:W-:Y:S01]  /*3050*/  @!P0 FMUL R27, R27, 1.175494350822287508e-38 ;  /* 0x008000001b1b8820 */ /* 0x001fe20000400000 */
[----:B------:R-:W-:Y:S05]  /*3060*/  BRA `(.L_x_5690) ;  /* 0x000008f000007947 */ /* 0x000fea0003800000 */
.L_x_5698:
        /* <DEDUP_REMOVED lines=26> */
.L_x_5701:
        /* <DEDUP_REMOVED lines=13> */
.L_x_5700:
[----:B------:R-:W3:Y:S02]  /*32e0*/  LDG.E.U16 R4, [R4.64] ;  /* 0x0000002404047981 */ /* 0x000ee4000c1e1500 */
[----:B---3--:R-:W-:Y:S01]  /*32f0*/  PRMT R27, RZ, 0x5410, R4 ;  /* 0x00005410ff1b7816 */ /* 0x008fe20000000004 */
[----:B------:R-:W-:Y:S05]  /*3300*/  BRA `(.L_x_5690) ;  /* 0x0000065000007947 */ /* 0x000fea0003800000 */
.L_x_5697:
        /* <DEDUP_REMOVED lines=11> */
.L_x_5704:
        /* <DEDUP_REMOVED lines=20> */
.L_x_5706:
[----:B------:R-:W-:Y:S05]  /*3500*/  BSYNC B0 ;  /* 0x0000000000007941 */ /* 0x000fea0003800000 */
.L_x_5705:
[----:B------:R-:W-:Y:S01]  /*3510*/  IMAD.SHL.U32 R3, R3, 0x100000, RZ ;  /* 0x0010000003037824 */ /* 0x000fe200078e00ff */
[----:B------:R-:W-:-:S04]  /*3520*/  LEA R0, R0, 0x3b800000, 0x17 ;  /* 0x3b80000000007811 */ /* 0x000fc800078eb8ff */
[----:B------:R-:W-:Y:S01]  /*3530*/  LOP3.LUT R27, R0, R3, R27, 0xfe, !PT ;  /* 0x00000003001b7212 */ /* 0x000fe200078efe1b */
[----:B------:R-:W-:Y:S05]  /*3540*/  BRA `(.L_x_5690) ;  /* 0x0000041000007947 */ /* 0x000fea0003800000 */
.L_x_5703:
        /* <DEDUP_REMOVED lines=20> */
.L_x_5708:
[----:B------:R-:W-:Y:S05]  /*3690*/  BSYNC B0 ;  /* 0x0000000000007941 */ /* 0x000fea0003800000 */
.L_x_5707:
[----:B------:R-:W-:Y:S01]  /*36a0*/  IMAD.SHL.U32 R3, R3, 0x200000, RZ ;  /* 0x0020000003037824 */ /* 0x000fe200078e00ff */
[----:B------:R-:W-:-:S04]  /*36b0*/  LEA R0, R0, 0x37800000, 0x17 ;  /* 0x3780000000007811 */ /* 0x000fc800078eb8ff */
[----:B------:R-:W-:Y:S01]  /*36c0*/  LOP3.LUT R27, R0, R3, R27, 0xfe, !PT ;  /* 0x00000003001b7212 */ /* 0x000fe200078efe1b */
[----:B------:R-:W-:Y:S05]  /*36d0*/  BRA `(.L_x_5690) ;  /* 0x0000028000007947 */ /* 0x000fea0003800000 */
.L_x_5702:
        /* <DEDUP_REMOVED lines=14> */
.L_x_5689:
        /* <DEDUP_REMOVED lines=21> */
.L_x_5710:
[----:B------:R-:W3:Y:S02]  /*3910*/  LDG.E.64 R4, [R4.64] ;  /* 0x0000002404047981 */ /* 0x000ee4000c1e1b00 */
[----:B---3--:R0:W3:Y:S01]  /*3920*/  I2F.U64 R27, R4 ;  /* 0x00000004001b7312 */ /* 0x0080e20000301000 */
[----:B------:R-:W-:Y:S05]  /*3930*/  BRA `(.L_x_5690) ;  /* 0x0000002000007947 */ /* 0x000fea0003800000 */
.L_x_5709:
[----:B------:R-:W3:Y:S02]  /*3940*/  LDG.E R4, [R4.64] ;  /* 0x0000002404047981 */ /* 0x000ee4000c1e1900 */
[----:B---3--:R0:W3:Y:S02]  /*3950*/  I2F.U32 R27, R4 ;  /* 0x00000004001b7306 */ /* 0x0080e40000201000 */
.L_x_5690:
[----:B------:R-:W-:Y:S05]  /*3960*/  BSYNC B6 ;  /* 0x0000000000067941 */ /* 0x000fea0003800000 */
.L_x_5684:
[----:B------:R-:W-:Y:S02]  /*3970*/  IADD3 R17, R17, 0x80, RZ ;  /* 0x0000008011117810 */ /* 0x000fe40007ffe0ff */
.L_x_5656:
[----:B------:R-:W-:Y:S05]  /*3980*/  BSYNC B7 ;  /* 0x0000000000077941 */ /* 0x000fea0003800000 */
.L_x_5655:
        /* <DEDUP_REMOVED lines=25> */
.L_x_5717:
[----:B------:R-:W4:Y:S02]  /*3b20*/  LDG.E.U8 R4, [R4.64] ;  /* 0x0000002404047981 */ /* 0x000f24000c1e1100 */
[----:B----4-:R0:W4:Y:S01]  /*3b30*/  I2F.U16 R24, R4 ;  /* 0x0000000400187306 */ /* 0x0101220000101000 */
[----:B------:R-:W-:Y:S05]  /*3b40*/  BRA `(.L_x_5719) ;  /* 0x00000ca000007947 */ /* 0x000fea0003800000 */
.L_x_5716:
        /* <DEDUP_REMOVED lines=9> */
.L_x_5721:
[----:B------:R-:W4:Y:S02]  /*3be0*/  LDG.E R4, [R4.64] ;  /* 0x0000002404047981 */ /* 0x000f24000c1e1900 */
[----:B----4-:R0:W4:Y:S01]  /*3bf0*/  I2F R24, R4 ;  /* 0x0000000400187306 */ /* 0x0101220000201400 */
[----:B------:R-:W-:Y:S05]  /*3c00*/  BRA `(.L_x_5719) ;  /* 0x00000be000007947 */ /* 0x000fea0003800000 */
.L_x_5720:
[----:B------:R-:W4:Y:S02]  /*3c10*/  LDG.E.U16 R4, [R4.64] ;  /* 0x0000002404047981 */ /* 0x000f24000c1e1500 */
[----:B----4-:R0:W4:Y:S01]  /*3c20*/  I2F.S16 R24, R4 ;  /* 0x0000000400187306 */ /* 0x0101220000101400 */
[----:B------:R-:W-:Y:S05]  /*3c30*/  BRA `(.L_x_5719) ;  /* 0x00000bb000007947 */ /* 0x000fea0003800000 */
.L_x_5715:
        /* <DEDUP_REMOVED lines=8> */
.L_x_5723:
[----:B------:R-:W4:Y:S02]  /*3cc0*/  LDG.E.U16 R4, [R4.64] ;  /* 0x0000002404047981 */ /* 0x000f24000c1e1500 */
[----:B----4-:R-:W-:Y:S01]  /*3cd0*/  HADD2.F32 R24, -RZ, R4.H0_H0 ;  /* 0x20000004ff187230 */ /* 0x010fe20000004100 */
[----:B------:R-:W-:Y:S05]  /*3ce0*/  BRA `(.L_x_5719) ;  /* 0x00000b0000007947 */ /* 0x000fea0003800000 */
.L_x_5722:
        /* <DEDUP_REMOVED lines=8> */
.L_x_5725:
[----:B------:R-:W4:Y:S02]  /*3d70*/  LDG.E.U16 R4, [R4.64] ;  /* 0x0000002404047981 */ /* 0x000f24000c1e1500 */
[----:B----4-:R-:W-:Y:S01]  /*3d80*/  HADD2.F32 R24, -RZ, R4.H0_H0 ;  /* 0x20000004ff187230 */ /* 0x010fe20000004100 */
[----:B------:R-:W-:Y:S05]  /*3d90*/  BRA `(.L_x_5719) ;  /* 0x00000a5000007947 */ /* 0x000fea0003800000 */
.L_x_5724:
[----:B------:R-:W4:Y:S02]  /*3da0*/  LDG.E.64 R4, [R4.64] ;  /* 0x0000002404047981 */ /* 0x000f24000c1e1b00 */
[----:B----4-:R-:W0:Y:S01]  /*3db0*/  F2F.F32.F64 R24, R4 ;  /* 0x0000000400187310 */ /* 0x010e220000301000 */
[----:B------:R-:W0:-:S14]  /*3dc0*/  DSETP.GEU.AND P0, PT, |R4|, c[0x2][0x0], PT ;  /* 0x008000000400762a */ /* 0x000e1c0003f0e200 */
[----:B0-----:R-:W-:Y:S01]  /*3dd0*/  @!P0 FMUL R24, R24, 1.175494350822287508e-38 ;  /* 0x0080000018188820 */ /* 0x001fe20000400000 */
[----:B------:R-:W-:Y:S05]  /*3de0*/  BRA `(.L_x_5719) ;  /* 0x00000a0000007947 */ /* 0x000fea0003800000 */
.L_x_5714:
        /* <DEDUP_REMOVED lines=12> */
.L_x_5728:
[----:B------:R-:W4:Y:S02]  /*3eb0*/  LDG.E.64 R4, [R4.64] ;  /* 0x0000002404047981 */ /* 0x000f24000c1e1b00 */
[----:B----4-:R-:W0:Y:S01]  /*3ec0*/  F2F.F32.F64 R24, R4 ;  /* 0x0000000400187310 */ /* 0x010e220000301000 */
[----:B------:R-:W0:-:S14]  /*3ed0*/  DSETP.GEU.AND P0, PT, |R4|, c[0x2][0x0], PT ;  /* 0x008000000400762a */ /* 0x000e1c0003f0e200 */
[----:B0-----:R-:W-:Y:S01]  /*3ee0*/  @!P0 FMUL R24, R24, 1.175494350822287508e-38 ;  /* 0x0080000018188820 */ /* 0x001fe20000400000 */
[----:B------:R-:W-:Y:S05]  /*3ef0*/  BRA `(.L_x_5719) ;  /* 0x000008f000007947 */ /* 0x000fea0003800000 */
.L_x_5727:
        /* <DEDUP_REMOVED lines=26> */
.L_x_5730:
        /* <DEDUP_REMOVED lines=13> */
.L_x_5729:
[----:B------:R-:W4:Y:S02]  /*4170*/  LDG.E.U16 R4, [R4.64] ;  /* 0x0000002404047981 */ /* 0x000f24000c1e1500 */
[----:B----4-:R-:W-:Y:S01]  /*4180*/  PRMT R24, RZ, 0x5410, R4 ;  /* 0x00005410ff187816 */ /* 0x010fe20000000004 */
[----:B------:R-:W-:Y:S05]  /*4190*/  BRA `(.L_x_5719) ;  /* 0x0000065000007947 */ /* 0x000fea0003800000 */
.L_x_5726:
        /* <DEDUP_REMOVED lines=11> */
.L_x_5733:
        /* <DEDUP_REMOVED lines=20> */
.L_x_5735:
[----:B------:R-:W-:Y:S05]  /*4390*/  BSYNC B0 ;  /* 0x0000000000007941 */ /* 0x000fea0003800000 */
.L_x_5734:
[----:B------:R-:W-:Y:S01]  /*43a0*/  IMAD.SHL.U32 R3, R3, 0x100000, RZ ;  /* 0x0010000003037824 */ /* 0x000fe200078e00ff */
[----:B------:R-:W-:-:S04]  /*43b0*/  LEA R5, R0, 0x3b800000, 0x17 ;  /* 0x3b80000000057811 */ /* 0x000fc800078eb8ff */
[----:B------:R-:W-:Y:S01]  /*43c0*/  LOP3.LUT R24, R5, R3, R24, 0xfe, !PT ;  /* 0x0000000305187212 */ /* 0x000fe200078efe18 */
[----:B------:R-:W-:Y:S05]  /*43d0*/  BRA `(.L_x_5719) ;  /* 0x0000041000007947 */ /* 0x000fea0003800000 */
.L_x_5732:
        /* <DEDUP_REMOVED lines=20> */
.L_x_5737:
[----:B------:R-:W-:Y:S05]  /*4520*/  BSYNC B0 ;  /* 0x0000000000007941 */ /* 0x000fea0003800000 */
.L_x_5736:
[----:B------:R-:W-:Y:S01]  /*4530*/  IMAD.SHL.U32 R3, R3, 0x200000, RZ ;  /* 0x0020000003037824 */ /* 0x000fe200078e00ff */
[----:B------:R-:W-:-:S04]  /*4540*/  LEA R5, R0, 0x37800000, 0x17 ;  /* 0x3780000000057811 */ /* 0x000fc800078eb8ff */
[----:B------:R-:W-:Y:S01]  /*4550*/  LOP3.LUT R24, R5, R3, R24, 0xfe, !PT ;  /* 0x0000000305187212 */ /* 0x000fe200078efe18 */
[----:B------:R-:W-:Y:S05]  /*4560*/  BRA `(.L_x_5719) ;  /* 0x0000028000007947 */ /* 0x000fea0003800000 */
.L_x_5731:
        /* <DEDUP_REMOVED lines=14> */
.L_x_5718:
        /* <DEDUP_REMOVED lines=21> */
.L_x_5739:
[----:B------:R-:W4:Y:S02]  /*47a0*/  LDG.E.64 R4, [R4.64] ;  /* 0x0000002404047981 */ /* 0x000f24000c1e1b00 */
[----:B----4-:R0:W4:Y:S01]  /*47b0*/  I2F.U64 R24, R4 ;  /* 0x0000000400187312 */ /* 0x0101220000301000 */
[----:B------:R-:W-:Y:S05]  /*47c0*/  BRA `(.L_x_5719) ;  /* 0x0000002000007947 */ /* 0x000fea0003800000 */
.L_x_5738:
[----:B------:R-:W4:Y:S02]  /*47d0*/  LDG.E R4, [R4.64] ;  /* 0x0000002404047981 */ /* 0x000f24000c1e1900 */
[----:B----4-:R0:W4:Y:S02]  /*47e0*/  I2F.U32 R24, R4 ;  /* 0x0000000400187306 */ /* 0x0101240000201000 */
.L_x_5719:
[----:B------:R-:W-:Y:S05]  /*47f0*/  BSYNC B6 ;  /* 0x0000000000067941 */ /* 0x000fea0003800000 */
.L_x_5713:
        /* <DEDUP_REMOVED lines=18> */
.L_x_5744:
[----:B----4-:R-:W4:Y:S02]  /*4920*/  LDG.E.U8 R4, [R4.64] ;  /* 0x0000002404047981 */ /* 0x010f24000c1e1100 */
[----:B----4-:R0:W4:Y:S01]  /*4930*/  I2F.U16 R26, R4 ;  /* 0x00000004001a7306 */ /* 0x0101220000101000 */
[----:B------:R-:W-:Y:S05]  /*4940*/  BRA `(.L_x_5746) ;  /* 0x00000ca000007947 */ /* 0x000fea0003800000 */
.L_x_5743:
        /* <DEDUP_REMOVED lines=9> */
.L_x_5748:
[----:B----4-:R-:W4:Y:S02]  /*49e0*/  LDG.E R4, [R4.64] ;  /* 0x0000002404047981 */ /* 0x010f24000c1e1900 */
[----:B----4-:R0:W4:Y:S01]  /*49f0*/  I2F R26, R4 ;  /* 0x00000004001a7306 */ /* 0x0101220000201400 */
[----:B------:R-:W-:Y:S05]  /*4a00*/  BRA `(.L_x_5746) ;  /* 0x00000be000007947 */ /* 0x000fea0003800000 */
.L_x_5747:
[----:B----4-:R-:W4:Y:S02]  /*4a10*/  LDG.E.U16 R4, [R4.64] ;  /* 0x0000002404047981 */ /* 0x010f24000c1e1500 */
[----:B----4-:R0:W4:Y:S01]  /*4a20*/  I2F.S16 R26, R4 ;  /* 0x00000004001a7306 */ /* 0x0101220000101400 */
[----:B------:R-:W-:Y:S05]  /*4a30*/  BRA `(.L_x_5746) ;  /* 0x00000bb000007947 */ /* 0x000fea0003800000 */
.L_x_5742:
        /* <DEDUP_REMOVED lines=8> */
.L_x_5750:
[----:B----4-:R-:W4:Y:S02]  /*4ac0*/  LDG.E.U16 R4, [R4.64] ;  /* 0x0000002404047981 */ /* 0x010f24000c1e1500 */
[----:B----4-:R-:W-:Y:S01]  /*4ad0*/  HADD2.F32 R26, -RZ, R4.H0_H0 ;  /* 0x20000004ff1a7230 */ /* 0x010fe20000004100 */
[----:B------:R-:W-:Y:S05]  /*4ae0*/  BRA `(.L_x_5746) ;  /* 0x00000b0000007947 */ /* 0x000fea0003800000 */
.L_x_5749:
        /* <DEDUP_REMOVED lines=8> */
.L_x_5752:
[----:B----4-:R-:W4:Y:S02]  /*4b70*/  LDG.E.U16 R4, [R4.64] ;  /* 0x0000002404047981 */ /* 0x010f24000c1e1500 */
[----:B----4-:R-:W-:Y:S01]  /*4b80*/  HADD2.F32 R26, -RZ, R4.H0_H0 ;  /* 0x20000004ff1a7230 */ /* 0x010fe20000004100 */
[----:B------:R-:W-:Y:S05]  /*4b90*/  BRA `(.L_x_5746) ;  /* 0x00000a5000007947 */ /* 0x000fea0003800000 */
.L_x_5751:
[----:B----4-:R-:W4:Y:S02]  /*4ba0*/  LDG.E.64 R4, [R4.64] ;  /* 0x0000002404047981 */ /* 0x010f24000c1e1b00 */
[----:B----4-:R-:W0:Y:S01]  /*4bb0*/  F2F.F32.F64 R26, R4 ;  /* 0x00000004001a7310 */ /* 0x010e220000301000 */
[----:B------:R-:W0:-:S14]  /*4bc0*/  DSETP.GEU.AND P0, PT, |R4|, c[0x2][0x0], PT ;  /* 0x008000000400762a */ /* 0x000e1c0003f0e200 */
[----:B0-----:R-:W-:Y:S01]  /*4bd0*/  @!P0 FMUL R26, R26, 1.175494350822287508e-38 ;  /* 0x008000001a1a8820 */ /* 0x001fe20000400000 */
[----:B------:R-:W-:Y:S05]  /*4be0*/  BRA `(.L_x_5746) ;  /* 0x00000a0000007947 */ /* 0x000fea0003800000 */
.L_x_5741:
        /* <DEDUP_REMOVED lines=12> */
.L_x_5755:
[----:B----4-:R-:W4:Y:S02]  /*4cb0*/  LDG.E.64 R4, [R4.64] ;  /* 0x0000002404047981 */ /* 0x010f24000c1e1b00 */
[----:B----4-:R-:W0:Y:S01]  /*4cc0*/  F2F.F32.F64 R26, R4 ;  /* 0x00000004001a7310 */ /* 0x010e220000301000 */
[----:B------:R-:W0:-:S14]  /*4cd0*/  DSETP.GEU.AND P0, PT, |R4|, c[0x2][0x0], PT ;  /* 0x008000000400762a */ /* 0x000e1c0003f0e200 */
[----:B0-----:R-:W-:Y:S01]  /*4ce0*/  @!P0 FMUL R26, R26, 1.175494350822287508e-38 ;  /* 0x008000001a1a8820 */ /* 0x001fe20000400000 */
[----:B------:R-:W-:Y:S05]  /*4cf0*/  BRA `(.L_x_5746) ;  /* 0x000008f000007947 */ /* 0x000fea0003800000 */
.L_x_5754:
        /* <DEDUP_REMOVED lines=26> */
.L_x_5757:
        /* <DEDUP_REMOVED lines=13> */
.L_x_5756:
[----:B----4-:R-:W4:Y:S02]  /*4f70*/  LDG.E.U16 R4, [R4.64] ;  /* 0x0000002404047981 */ /* 0x010f24000c1e1500 */
[----:B----4-:R-:W-:Y:S01]  /*4f80*/  PRMT R26, RZ, 0x5410, R4 ;  /* 0x00005410ff1a7816 */ /* 0x010fe20000000004 */
[----:B------:R-:W-:Y:S05]  /*4f90*/  BRA `(.L_x_5746) ;  /* 0x0000065000007947 */ /* 0x000fea0003800000 */
.L_x_5753:
        /* <DEDUP_REMOVED lines=11> */
.L_x_5760:
        /* <DEDUP_REMOVED lines=20> */
.L_x_5762:
[----:B------:R-:W-:Y:S05]  /*5190*/  BSYNC B0 ;  /* 0x0000000000007941 */ /* 0x000fea0003800000 */
.L_x_5761:
[----:B------:R-:W-:Y:S01]  /*51a0*/  IMAD.SHL.U32 R3, R3, 0x100000, RZ ;  /* 0x0010000003037824 */ /* 0x000fe200078e00ff */
[----:B------:R-:W-:-:S04]  /*51b0*/  LEA R5, R0, 0x3b800000, 0x17 ;  /* 0x3b80000000057811 */ /* 0x000fc800078eb8ff */
[----:B------:R-:W-:Y:S01]  /*51c0*/  LOP3.LUT R26, R5, R3, R26, 0xfe, !PT ;  /* 0x00000003051a7212 */ /* 0x000fe200078efe1a */
[----:B------:R-:W-:Y:S05]  /*51d0*/  BRA `(.L_x_5746) ;  /* 0x0000041000007947 */ /* 0x000fea0003800000 */
.L_x_5759:
        /* <DEDUP_REMOVED lines=20> */
.L_x_5764:
[----:B------:R-:W-:Y:S05]  /*5320*/  BSYNC B0 ;  /* 0x0000000000007941 */ /* 0x000fea0003800000 */
.L_x_5763:
[----:B------:R-:W-:Y:S01]  /*5330*/  IMAD.SHL.U32 R3, R3, 0x200000, RZ ;  /* 0x0020000003037824 */ /* 0x000fe200078e00ff */
[----:B------:R-:W-:-:S04]  /*5340*/  LEA R5, R0, 0x37800000, 0x17 ;  /* 0x3780000000057811 */ /* 0x000fc800078eb8ff */
[----:B------:R-:W-:Y:S01]  /*5350*/  LOP3.LUT R26, R5, R3, R26, 0xfe, !PT ;  /* 0x00000003051a7212 */ /* 0x000fe200078efe1a */
[----:B------:R-:W-:Y:S05]  /*5360*/  BRA `(.L_x_5746) ;  /* 0x0000028000007947 */ /* 0x000fea0003800000 */
.L_x_5758:
        /* <DEDUP_REMOVED lines=14> */
.L_x_5745:
        /* <DEDUP_REMOVED lines=21> */
.L_x_5766:
[----:B----4-:R-:W4:Y:S02]  /*55a0*/  LDG.E.64 R4, [R4.64] ;  /* 0x0000002404047981 */ /* 0x010f24000c1e1b00 */
[----:B----4-:R0:W4:Y:S01]  /*55b0*/  I2F.U64 R26, R4 ;  /* 0x00000004001a7312 */ /* 0x0101220000301000 */
[----:B------:R-:W-:Y:S05]  /*55c0*/  BRA `(.L_x_5746) ;  /* 0x0000002000007947 */ /* 0x000fea0003800000 */
.L_x_5765:
[----:B----4-:R-:W4:Y:S02]  /*55d0*/  LDG.E R4, [R4.64] ;  /* 0x0000002404047981 */ /* 0x010f24000c1e1900 */
[----:B----4-:R0:W4:Y:S02]  /*55e0*/  I2F.U32 R26, R4 ;  /* 0x00000004001a7306 */ /* 0x0101240000201000 */
.L_x_5746:
[----:B------:R-:W-:Y:S05]  /*55f0*/  BSYNC B6 ;  /* 0x0000000000067941 */ /* 0x000fea0003800000 */
.L_x_5740:
[----:B------:R-:W-:Y:S02]  /*5600*/  IADD3 R17, R17, 0x80, RZ ;  /* 0x0000008011117810 */ /* 0x000fe40007ffe0ff */
.L_x_5712:
[----:B------:R-:W-:Y:S05]  /*5610*/  BSYNC B7 ;  /* 0x0000000000077941 */ /* 0x000fea0003800000 */
.L_x_5711:
        /* <DEDUP_REMOVED lines=23> */
.L_x_5773:
[----:B----4-:R-:W4:Y:S02]  /*5790*/  LDG.E.U8 R4, [R4.64] ;  /* 0x0000002404047981 */ /* 0x010f24000c1e1100 */
[----:B----4-:R0:W4:Y:S01]  /*57a0*/  I2F.U16 R25, R4 ;  /* 0x0000000400197306 */ /* 0x0101220000101000 */
[----:B------:R-:W-:Y:S05]  /*57b0*/  BRA `(.L_x_5775) ;  /* 0x00000ca000007947 */ /* 0x000fea0003800000 */
.L_x_5772:
        /* <DEDUP_REMOVED lines=9> */
.L_x_5777:
[----:B----4-:R-:W4:Y:S02]  /*5850*/  LDG.E R4, [R4.64] ;  /* 0x0000002404047981 */ /* 0x010f24000c1e1900 */
[----:B----4-:R0:W4:Y:S01]  /*5860*/  I2F R25, R4 ;  /* 0x0000000400197306 */ /* 0x0101220000201400 */
[----:B------:R-:W-:Y:S05]  /*5870*/  BRA `(.L_x_5775) ;  /* 0x00000be000007947 */ /* 0x000fea0003800000 */
.L_x_5776:
[----:B----4-:R-:W4:Y:S02]  /*5880*/  LDG.E.U16 R4, [R4.64] ;  /* 0x0000002404047981 */ /* 0x010f24000c1e1500 */
[----:B----4-:R0:W4:Y:S01]  /*5890*/  I2F.S16 R25, R4 ;  /* 0x0000000400197306 */ /* 0x0101220000101400 */
[----:B------:R-:W-:Y:S05]  /*58a0*/  BRA `(.L_x_5775) ;  /* 0x00000bb000007947 */ /* 0x000fea0003800000 */
.L_x_5771:
        /* <DEDUP_REMOVED lines=8> */
.L_x_5779:
[----:B----4-:R-:W4:Y:S02]  /*5930*/  LDG.E.U16 R4, [R4.64] ;  /* 0x0000002404047981 */ /* 0x010f24000c1e1500 */
[----:B----4-:R-:W-:Y:S01]  /*5940*/  HADD2.F32 R25, -RZ, R4.H0_H0 ;  /* 0x20000004ff197230 */ /* 0x010fe20000004100 */
[----:B------:R-:W-:Y:S05]  /*5950*/  BRA `(.L_x_5775) ;  /* 0x00000b0000007947 */ /* 0x000fea0003800000 */
.L_x_5778:
        /* <DEDUP_REMOVED lines=8> */
.L_x_5781:
[----:B----4-:R-:W4:Y:S02]  /*59e0*/  LDG.E.U16 R4, [R4.64] ;  /* 0x0000002404047981 */ /* 0x010f24000c1e1500 */
[----:B----4-:R-:W-:Y:S01]  /*59f0*/  HADD2.F32 R25, -RZ, R4.H0_H0 ;  /* 0x20000004ff197230 */ /* 0x010fe20000004100 */
[----:B------:R-:W-:Y:S05]  /*5a00*/  BRA `(.L_x_5775) ;  /* 0x00000a5000007947 */ /* 0x000fea0003800000 */
.L_x_5780:
[----:B----4-:R-:W4:Y:S02]  /*5a10*/  LDG.E.64 R4, [R4.64] ;  /* 0x0000002404047981 */ /* 0x010f24000c1e1b00 */
[----:B----4-:R-:W0:Y:S01]  /*5a20*/  F2F.F32.F64 R25, R4 ;  /* 0x0000000400197310 */ /* 0x010e220000301000 */
[----:B------:R-:W0:-:S14]  /*5a30*/  DSETP.GEU.AND P0, PT, |R4|, c[0x2][0x0], PT ;  /* 0x008000000400762a */ /* 0x000e1c0003f0e200 */
[----:B0-----:R-:W-:Y:S01]  /*5a40*/  @!P0 FMUL R25, R25, 1.175494350822287508e-38 ;  /* 0x0080000019198820 */ /* 0x001fe20000400000 */
[----:B------:R-:W-:Y:S05]  /*5a50*/  BRA `(.L_x_5775) ;  /* 0x00000a0000007947 */ /* 0x000fea0003800000 */
.L_x_5770:
        /* <DEDUP_REMOVED lines=12> */
.L_x_5784:
[----:B----4-:R-:W4:Y:S02]  /*5b20*/  LDG.E.64 R4, [R4.64] ;  /* 0x0000002404047981 */ /* 0x010f24000c1e1b00 */
[----:B----4-:R-:W0:Y:S01]  /*5b30*/  F2F.F32.F64 R25, R4 ;  /* 0x0000000400197310 */ /* 0x010e220000301000 */
[----:B------:R-:W0:-:S14]  /*5b40*/  DSETP.GEU.AND P0, PT, |R4|, c[0x2][0x0], PT ;  /* 0x008000000400762a */ /* 0x000e1c0003f0e200 */
[----:B0-----:R-:W-:Y:S01]  /*5b50*/  @!P0 FMUL R25, R25, 1.175494350822287508e-38 ;  /* 0x0080000019198820 */ /* 0x001fe20000400000 */
[----:B------:R-:W-:Y:S05]  /*5b60*/  BRA `(.L_x_5775) ;  /* 0x000008f000007947 */ /* 0x000fea0003800000 */
.L_x_5783:
        /* <DEDUP_REMOVED lines=26> */
.L_x_5786:
        /* <DEDUP_REMOVED lines=13> */
.L_x_5785:
[----:B----4-:R-:W4:Y:S02]  /*5de0*/  LDG.E.U16 R4, [R4.64] ;  /* 0x0000002404047981 */ /* 0x010f24000c1e1500 */
[----:B----4-:R-:W-:Y:S01]  /*5df0*/  PRMT R25, RZ, 0x5410, R4 ;  /* 0x00005410ff197816 */ /* 0x010fe20000000004 */
[----:B------:R-:W-:Y:S05]  /*5e00*/  BRA `(.L_x_5775) ;  /* 0x0000065000007947 */ /* 0x000fea0003800000 */
.L_x_5782:
        /* <DEDUP_REMOVED lines=11> */
.L_x_5789:
        /* <DEDUP_REMOVED lines=20> */
.L_x_5791:
[----:B------:R-:W-:Y:S05]  /*6000*/  BSYNC B0 ;  /* 0x0000000000007941 */ /* 0x000fea0003800000 */
.L_x_5790:
[----:B------:R-:W-:Y:S01]  /*6010*/  IMAD.SHL.U32 R3, R3, 0x100000, RZ ;  /* 0x0010000003037824 */ /* 0x000fe200078e00ff */
[----:B------:R-:W-:-:S04]  /*6020*/  LEA R0, R0, 0x3b800000, 0x17 ;  /* 0x3b80000000007811 */ /* 0x000fc800078eb8ff */
[----:B------:R-:W-:Y:S01]  /*6030*/  LOP3.LUT R25, R0, R3, R25, 0xfe, !PT ;  /* 0x0000000300197212 */ /* 0x000fe200078efe19 */
[----:B------:R-:W-:Y:S05]  /*6040*/  BRA `(.L_x_5775) ;  /* 0x0000041000007947 */ /* 0x000fea0003800000 */
.L_x_5788:
        /* <DEDUP_REMOVED lines=20> */
.L_x_5793:
[----:B------:R-:W-:Y:S05]  /*6190*/  BSYNC B0 ;  /* 0x0000000000007941 */ /* 0x000fea0003800000 */
.L_x_5792:
[----:B------:R-:W-:Y:S01]  /*61a0*/  IMAD.SHL.U32 R3, R3, 0x200000, RZ ;  /* 0x0020000003037824 */ /* 0x000fe200078e00ff */
[----:B------:R-:W-:-:S04]  /*61b0*/  LEA R0, R0, 0x37800000, 0x17 ;  /* 0x3780000000007811 */ /* 0x000fc800078eb8ff */
[----:B------:R-:W-:Y:S01]  /*61c0*/  LOP3.LUT R25, R0, R3, R25, 0xfe, !PT ;  /* 0x0000000300197212 */ /* 0x000fe200078efe19 */
[----:B------:R-:W-:Y:S05]  /*61d0*/  BRA `(.L_x_5775) ;  /* 0x0000028000007947 */ /* 0x000fea0003800000 */
.L_x_5787:
        /* <DEDUP_REMOVED lines=14> */
.L_x_5774:
        /* <DEDUP_REMOVED lines=21> */
.L_x_5795:
[----:B----4-:R-:W4:Y:S02]  /*6410*/  LDG.E.64 R4, [R4.64] ;  /* 0x0000002404047981 */ /* 0x010f24000c1e1b00 */
[----:B----4-:R0:W4:Y:S01]  /*6420*/  I2F.U64 R25, R4 ;  /* 0x0000000400197312 */ /* 0x0101220000301000 */
[----:B------:R-:W-:Y:S05]  /*6430*/  BRA `(.L_x_5775) ;  /* 0x0000002000007947 */ /* 0x000fea0003800000 */
.L_x_5794:
[----:B----4-:R-:W4:Y:S02]  /*6440*/  LDG.E R4, [R4.64] ;  /* 0x0000002404047981 */ /* 0x010f24000c1e1900 */
[----:B----4-:R0:W4:Y:S02]  /*6450*/  I2F.U32 R25, R4 ;  /* 0x0000000400197306 */ /* 0x0101240000201000 */
.L_x_5775:
[----:B------:R-:W-:Y:S05]  /*6460*/  BSYNC B6 ;  /* 0x0000000000067941 */ /* 0x000fea0003800000 */
.L_x_5769:
        /* <DEDUP_REMOVED lines=17> */
.L_x_5799:
[----:B----4-:R-:W4:Y:S02]  /*6580*/  LDG.E.U8 R4, [R4.64] ;  /* 0x0000002404047981 */ /* 0x010f24000c1e1100 */
[----:B----4-:R0:W4:Y:S01]  /*6590*/  I2F.U16 R18, R4 ;  /* 0x0000000400127306 */ /* 0x0101220000101000 */
[----:B------:R-:W-:Y:S05]  /*65a0*/  BRA `(.L_x_5768) ;  /* 0x00000c7000007947 */ /* 0x000fea0003800000 */
.L_x_5798:
        /* <DEDUP_REMOVED lines=9> */
.L_x_5802:
[----:B----4-:R-:W4:Y:S02]  /*6640*/  LDG.E R4, [R4.64] ;  /* 0x0000002404047981 */ /* 0x010f24000c1e1900 */
[----:B----4-:R0:W4:Y:S01]  /*6650*/  I2F R18, R4 ;  /* 0x0000000400127306 */ /* 0x0101220000201400 */
[----:B------:R-:W-:Y:S05]  /*6660*/  BRA `(.L_x_5768) ;  /* 0x00000bb000007947 */ /* 0x000fea0003800000 */
.L_x_5801:
[----:B----4-:R-:W4:Y:S02]  /*6670*/  LDG.E.U16 R4, [R4.64] ;  /* 0x0000002404047981 */ /* 0x010f24000c1e1500 */
[----:B----4-:R0:W4:Y:S01]  /*6680*/  I2F.S16 R18, R4 ;  /* 0x0000000400127306 */ /* 0x0101220000101400 */
[----:B------:R-:W-:Y:S05]  /*6690*/  BRA `(.L_x_5768) ;  /* 0x00000b8000007947 */ /* 0x000fea0003800000 */
.L_x_5797:
        /* <DEDUP_REMOVED lines=8> */
.L_x_5804:
[----:B----4-:R-:W4:Y:S02]  /*6720*/  LDG.E.U16 R4, [R4.64] ;  /* 0x0000002404047981 */ /* 0x010f24000c1e1500 */
[----:B----4-:R-:W-:Y:S01]  /*6730*/  HADD2.F32 R18, -RZ, R4.H0_H0 ;  /* 0x20000004ff127230 */ /* 0x010fe20000004100 */
[----:B------:R-:W-:Y:S05]  /*6740*/  BRA `(.L_x_5768) ;  /* 0x00000ad000007947 */ /* 0x000fea0003800000 */
.L_x_5803:
        /* <DEDUP_REMOVED lines=8> */
.L_x_5806:
[----:B----4-:R-:W4:Y:S02]  /*67d0*/  LDG.E.U16 R4, [R4.64] ;  /* 0x0000002404047981 */ /* 0x010f24000c1e1500 */
[----:B----4-:R-:W-:Y:S01]  /*67e0*/  HADD2.F32 R18, -RZ, R4.H0_H0 ;  /* 0x20000004ff127230 */ /* 0x010fe20000004100 */
[----:B------:R-:W-:Y:S05]  /*67f0*/  BRA `(.L_x_5768) ;  /* 0x00000a2000007947 */ /* 0x000fea0003800000 */
.L_x_5805:
[----:B----4-:R-:W4:Y:S02]  /*6800*/  LDG.E.64 R4, [R4.64] ;  /* 0x0000002404047981 */ /* 0x010f24000c1e1b00 */
[----:B----4-:R-:W0:Y:S01]  /*6810*/  F2F.F32.F64 R18, R4 ;  /* 0x0000000400127310 */ /* 0x010e220000301000 */
[----:B------:R-:W0:-:S14]  /*6820*/  DSETP.GEU.AND P0, PT, |R4|, c[0x2][0x0], PT ;  /* 0x008000000400762a */ /* 0x000e1c0003f0e200 */
[----:B0-----:R-:W-:Y:S01]  /*6830*/  @!P0 FMUL R18, R18, 1.175494350822287508e-38 ;  /* 0x0080000012128820 */ /* 0x001fe20000400000 */
[----:B------:R-:W-:Y:S05]  /*6840*/  BRA `(.L_x_5768) ;  /* 0x000009d000007947 */ /* 0x000fea0003800000 */
.L_x_5796:
        /* <DEDUP_REMOVED lines=12> */
.L_x_5809:
[----:B----4-:R-:W4:Y:S02]  /*6910*/  LDG.E.64 R4, [R4.64] ;  /* 0x0000002404047981 */ /* 0x010f24000c1e1b00 */
[----:B----4-:R-:W0:Y:S01]  /*6920*/  F2F.F32.F64 R18, R4 ;  /* 0x0000000400127310 */ /* 0x010e220000301000 */
[----:B------:R-:W0:-:S14]  /*6930*/  DSETP.GEU.AND P0, PT, |R4|, c[0x2][0x0], PT ;  /* 0x008000000400762a */ /* 0x000e1c0003f0e200 */
[----:B0-----:R-:W-:Y:S01]  /*6940*/  @!P0 FMUL R18, R18, 1.175494350822287508e-38 ;  /* 0x0080000012128820 */ /* 0x001fe20000400000 */
[----:B------:R-:W-:Y:S05]  /*6950*/  BRA `(.L_x_5768) ;  /* 0x000008c000007947 */ /* 0x000fea0003800000 */
.L_x_5808:
        /* <DEDUP_REMOVED lines=26> */
.L_x_5811:
        /* <DEDUP_REMOVED lines=13> */
.L_x_5810:
[----:B----4-:R-:W4:Y:S02]  /*6bd0*/  LDG.E.U16 R4, [R4.64] ;  /* 0x0000002404047981 */ /* 0x010f24000c1e1500 */
[----:B----4-:R-:W-:Y:S01]  /*6be0*/  PRMT R18, RZ, 0x5410, R4 ;  /* 0x00005410ff127816 */ /* 0x010fe20000000004 */
[----:B------:R-:W-:Y:S05]  /*6bf0*/  BRA `(.L_x_5768) ;  /* 0x0000062000007947 */ /* 0x000fea0003800000 */
.L_x_5807:
        /* <DEDUP_REMOVED lines=11> */
.L_x_5814:
        /* <DEDUP_REMOVED lines=19> */
.L_x_5816:
[----:B------:R-:W-:Y:S05]  /*6de0*/  BSYNC B0 ;  /* 0x0000000000007941 */ /* 0x000fea0003800000 */
.L_x_5815:
[----:B------:R-:W-:Y:S01]  /*6df0*/  IMAD.SHL.U32 R3, R3, 0x100000, RZ ;  /* 0x0010000003037824 */ /* 0x000fe200078e00ff */
[----:B------:R-:W-:-:S04]  /*6e00*/  LEA R5, R0, 0x3b800000, 0x17 ;  /* 0x3b80000000057811 */ /* 0x000fc800078eb8ff */
[----:B------:R-:W-:Y:S01]  /*6e10*/  LOP3.LUT R18, R5, R3, R18, 0xfe, !PT ;  /* 0x0000000305127212 */ /* 0x000fe200078efe12 */
[----:B------:R-:W-:Y:S05]  /*6e20*/  BRA `(.L_x_5768) ;  /* 0x000003f000007947 */ /* 0x000fea0003800000 */
.L_x_5813:
        /* <DEDUP_REMOVED lines=19> */
.L_x_5818:
[----:B------:R-:W-:Y:S05]  /*6f60*/  BSYNC B0 ;  /* 0x0000000000007941 */ /* 0x000fea0003800000 */
.L_x_5817:
[----:B------:R-:W-:Y:S01]  /*6f70*/  IMAD.SHL.U32 R3, R3, 0x200000, RZ ;  /* 0x0020000003037824 */ /* 0x000fe200078e00ff */
[----:B------:R-:W-:-:S04]  /*6f80*/  LEA R5, R0, 0x37800000, 0x17 ;  /* 0x3780000000057811 */ /* 0x000fc800078eb8ff */
[----:B------:R-:W-:Y:S01]  /*6f90*/  LOP3.LUT R18, R5, R3, R18, 0xfe, !PT ;  /* 0x0000000305127212 */ /* 0x000fe200078efe12 */
[----:B------:R-:W-:Y:S05]  /*6fa0*/  BRA `(.L_x_5768) ;  /* 0x0000027000007947 */ /* 0x000fea0003800000 */
.L_x_5812:
        /* <DEDUP_REMOVED lines=14> */
.L_x_5800:
        /* <DEDUP_REMOVED lines=20> */
.L_x_5820:
[----:B----4-:R-:W4:Y:S02]  /*71d0*/  LDG.E.64 R18, [R4.64] ;  /* 0x0000002404127981 */ /* 0x010f24000c1e1b00 */
[----:B----4-:R0:W4:Y:S01]  /*71e0*/  I2F.U64 R18, R18 ;  /* 0x0000001200127312 */ /* 0x0101220000301000 */
[----:B------:R-:W-:Y:S05]  /*71f0*/  BRA `(.L_x_5768) ;  /* 0x0000002000007947 */ /* 0x000fea0003800000 */
.L_x_5819:
[----:B----4-:R-:W4:Y:S02]  /*7200*/  LDG.E R4, [R4.64] ;  /* 0x0000002404047981 */ /* 0x010f24000c1e1900 */
[----:B----4-:R0:W4:Y:S02]  /*7210*/  I2F.U32 R18, R4 ;  /* 0x0000000400127306 */ /* 0x0101240000201000 */
.L_x_5768:
[----:B------:R-:W-:Y:S05]  /*7220*/  BSYNC B7 ;  /* 0x0000000000077941 */ /* 0x000fea0003800000 */
.L_x_5767:
        /* <DEDUP_REMOVED lines=11> */
[----:B--2-45:R-:W-:Y:S02]  /*72e0*/  FMUL.FTZ R3, R28, R28 ;  /* 0x0000001c1c037220 */ /* 0x034fe40000410000 */
[----:B------:R-:W-:-:S02]  /*72f0*/  IMAD.MOV.U32 R0, RZ, RZ, 0x3e095d4e ;  /* 0x3e095d4eff007424 */ /* 0x000fc400078e00ff */
        /* <DEDUP_REMOVED lines=12> */
[----:B------:R-:W-:Y:S02]  /*73c0*/  FMUL.FTZ R4, R0, R29 ;  /* 0x0000001d00047220 */ /* 0x000fe40000410000 */
.L_x_5822:
[----:B----4-:R-:W-:Y:S05]  /*73d0*/  BSYNC B0 ;  /* 0x0000000000007941 */ /* 0x010fea0003800000 */
.L_x_5821:
[----:B------:R-:W-:Y:S01]  /*73e0*/  BSSY B0, `(.L_x_5823) ;  /* 0x0000011000007945 */ /* 0x000fe20003800000 */
[----:B------:R-:W-:Y:S05]  /*73f0*/  @P0 BRA `(.L_x_5824) ;  /* 0x000000f000000947 */ /* 0x000fea0003800000 */
[CC--:B---3-5:R-:W-:Y:S02]  /*7400*/  FMUL.FTZ R0, R27.reuse, R27.reuse ;  /* 0x0000001b1b007220 */ /* 0x0e8fe40000410000 */
[----:B------:R-:W-:Y:S02]  /*7410*/  IMAD.MOV.U32 R3, RZ, RZ, 0x3e095d4e ;  /* 0x3e095d4eff037424 */ /* 0x000fe400078e00ff */
[C---:B------:R-:W-:Y:S02]  /*7420*/  FMUL.FTZ R6, R0.reuse, R27 ;  /* 0x0000001b00067220 */ /* 0x040fe40000410000 */
[----:B------:R-:W-:Y:S02]  /*7430*/  FFMA.FTZ R3, R0, R3, 1 ;  /* 0x3f80000000037423 */ /* 0x000fe40000010003 */
[----:B------:R-:W-:Y:S02]  /*7440*/  FFMA.FTZ R6, R6, 0.044714998453855514526, R27 ;  /* 0x3d37271306067823 */ /* 0x000fe4000001001b */
[----:B------:R-:W-:-:S02]  /*7450*/  FMUL.FTZ R27, R27, 0.5 ;  /* 0x3f0000001b1b7820 */ /* 0x000fc40000410000 */
        /* <DEDUP_REMOVED lines=8> */
[----:B-1----:R-:W-:Y:S02]  /*74e0*/  FMUL.FTZ R22, R3, R22 ;  /* 0x0000001603167220 */ /* 0x002fe40000410000 */
.L_x_5824:
[----:B------:R-:W-:Y:S05]  /*74f0*/  BSYNC B0 ;  /* 0x0000000000007941 */ /* 0x000fea0003800000 */
.L_x_5823:
[----:B------:R-:W-:Y:S01]  /*7500*/  BSSY B0, `(.L_x_5825) ;  /* 0x0000011000007945 */ /* 0x000fe20003800000 */
[----:B------:R-:W-:Y:S05]  /*7510*/  @P1 BRA `(.L_x_5826) ;  /* 0x000000f000001947 */ /* 0x000fea0003800000 */
[CC--:B-----5:R-:W-:Y:S02]  /*7520*/  FMUL.FTZ R3, R26.reuse, R26.reuse ;  /* 0x0000001a1a037220 */ /* 0x0e0fe40000410000 */
        /* <DEDUP_REMOVED lines=14> */
.L_x_5826:
[----:B------:R-:W-:Y:S05]  /*7610*/  BSYNC B0 ;  /* 0x0000000000007941 */ /* 0x000fea0003800000 */
.L_x_5825:
        /* <DEDUP_REMOVED lines=17> */
.L_x_5828:
[----:B------:R-:W-:Y:S05]  /*7730*/  BSYNC B0 ;  /* 0x0000000000007941 */ /* 0x000fea0003800000 */
.L_x_5827:
        /* <DEDUP_REMOVED lines=21> */
.L_x_5834:
[----:B------:R-:W0:Y:S01]  /*7890*/  F2I.S64.TRUNC R4, R4 ;  /* 0x0000000400047311 */ /* 0x000e22000020d900 */
[----:B------:R-:W-:Y:S02]  /*78a0*/  IMAD.MOV.U32 R19, RZ, RZ, R23 ;  /* 0x000000ffff137224 */ /* 0x000fe400078e0017 */
[----:B0-----:R-:W-:-:S05]  /*78b0*/  IMAD.MOV.U32 R3, RZ, RZ, R4 ;  /* 0x000000ffff037224 */ /* 0x001fca00078e0004 */
[----:B------:R0:W-:Y:S01]  /*78c0*/  STG.E.U8 [R8.64], R3 ;  /* 0x0000000308007986 */ /* 0x0001e2000c101124 */
[----:B------:R-:W-:Y:S05]  /*78d0*/  BRA `(.L_x_5830) ;  /* 0x00000e7000007947 */ /* 0x000fea0003800000 */
.L_x_5833:
        /* <DEDUP_REMOVED lines=10> */
.L_x_5837:
[----:B------:R-:W0:Y:S01]  /*7980*/  F2I.FTZ.TRUNC.NTZ R3, R4 ;  /* 0x0000000400037305 */ /* 0x000e22000021f100 */
[----:B------:R-:W-:Y:S01]  /*7990*/  IMAD.MOV.U32 R19, RZ, RZ, R23 ;  /* 0x000000ffff137224 */ /* 0x000fe200078e0017 */
[----:B0-----:R0:W-:Y:S01]  /*79a0*/  STG.E [R8.64], R3 ;  /* 0x0000000308007986 */ /* 0x0011e2000c101924 */
[----:B------:R-:W-:Y:S05]  /*79b0*/  BRA `(.L_x_5830) ;  /* 0x00000d9000007947 */ /* 0x000fea0003800000 */
.L_x_5836:
[----:B------:R-:W0:Y:S01]  /*79c0*/  F2I.FTZ.TRUNC.NTZ R3, R4 ;  /* 0x0000000400037305 */ /* 0x000e22000021f100 */
[----:B------:R-:W-:Y:S01]  /*79d0*/  IMAD.MOV.U32 R19, RZ, RZ, R23 ;  /* 0x000000ffff137224 */ /* 0x000fe200078e0017 */
[----:B0-----:R0:W-:Y:S01]  /*79e0*/  STG.E.U16 [R8.64], R3 ;  /* 0x0000000308007986 */ /* 0x0011e2000c101524 */
[----:B------:R-:W-:Y:S05]  /*79f0*/  BRA `(.L_x_5830) ;  /* 0x00000d5000007947 */ /* 0x000fea0003800000 */
.L_x_5832:
        /* <DEDUP_REMOVED lines=9> */
.L_x_5839:
[----:B------:R-:W-:Y:S01]  /*7a90*/  F2FP.PACK_AB R4, RZ, R4 ;  /* 0x00000004ff04723e */ /* 0x000fe200000000ff */
[----:B------:R-:W-:-:S04]  /*7aa0*/  IMAD.MOV.U32 R19, RZ, RZ, R23 ;  /* 0x000000ffff137224 */ /* 0x000fc800078e0017 */
[----:B------:R0:W-:Y:S01]  /*7ab0*/  STG.E.U16 [R8.64], R4 ;  /* 0x0000000408007986 */ /* 0x0001e2000c101524 */
[----:B------:R-:W-:Y:S05]  /*7ac0*/  BRA `(.L_x_5830) ;  /* 0x00000c8000007947 */ /* 0x000fea0003800000 */
.L_x_5838:
        /* <DEDUP_REMOVED lines=10> */
.L_x_5841:
[----:B------:R-:W-:Y:S01]  /*7b70*/  F2FP.PACK_AB R3, RZ, R4 ;  /* 0x00000004ff03723e */ /* 0x000fe200000000ff */
[----:B------:R-:W-:-:S03]  /*7b80*/  IMAD.MOV.U32 R19, RZ, RZ, R23 ;  /* 0x000000ffff137224 */ /* 0x000fc600078e0017 */
[----:B------:R-:W-:-:S05]  /*7b90*/  PRMT R3, R3, 0x5410, RZ ;  /* 0x0000541003037816 */ /* 0x000fca00000000ff */
[----:B------:R0:W-:Y:S01]  /*7ba0*/  STG.E [R8.64], R3 ;  /* 0x0000000308007986 */ /* 0x0001e2000c101924 */
[----:B------:R-:W-:Y:S05]  /*7bb0*/  BRA `(.L_x_5830) ;  /* 0x00000b9000007947 */ /* 0x000fea0003800000 */
.L_x_5840:
[----:B------:R-:W-:Y:S02]  /*7bc0*/  FMUL.FTZ R4, R4, 1 ;  /* 0x3f80000004047820 */ /* 0x000fe40000410000 */
[----:B------:R-:W-:-:S04]  /*7bd0*/  IMAD.MOV.U32 R19, RZ, RZ, R23 ;  /* 0x000000ffff137224 */ /* 0x000fc800078e0017 */
[----:B------:R-:W0:Y:S02]  /*7be0*/  F2F.F64.F32 R4, R4 ;  /* 0x0000000400047310 */ /* 0x000e240000201800 */
[----:B0-----:R0:W-:Y:S01]  /*7bf0*/  STG.E.64 [R8.64], R4 ;  /* 0x0000000408007986 */ /* 0x0011e2000c101b24 */
[----:B------:R-:W-:Y:S05]  /*7c00*/  BRA `(.L_x_5830) ;  /* 0x00000b4000007947 */ /* 0x000fea0003800000 */
.L_x_5831:
        /* <DEDUP_REMOVED lines=13> */
.L_x_5844:
[----:B------:R-:W-:Y:S01]  /*7ce0*/  FMUL.FTZ R4, R4, 1 ;  /* 0x3f80000004047820 */ /* 0x000fe20000410000 */
[----:B------:R-:W-:Y:S01]  /*7cf0*/  CS2R R6, SRZ ;  /* 0x0000000000067805 */ /* 0x000fe2000001ff00 */
[----:B------:R-:W-:-:S04]  /*7d00*/  IMAD.MOV.U32 R19, RZ, RZ, R23 ;  /* 0x000000ffff137224 */ /* 0x000fc800078e0017 */
[----:B------:R-:W0:Y:S02]  /*7d10*/  F2F.F64.F32 R4, R4 ;  /* 0x0000000400047310 */ /* 0x000e240000201800 */
[----:B0-----:R0:W-:Y:S01]  /*7d20*/  STG.E.128 [R8.64], R4 ;  /* 0x0000000408007986 */ /* 0x0011e2000c101d24 */
[----:B------:R-:W-:Y:S05]  /*7d30*/  BRA `(.L_x_5830) ;  /* 0x00000a1000007947 */ /* 0x000fea0003800000 */
.L_x_5843:
        /* <DEDUP_REMOVED lines=20> */
.L_x_5848:
[----:B------:R-:W-:Y:S05]  /*7e80*/  BSYNC B0 ;  /* 0x0000000000007941 */ /* 0x000fea0003800000 */
.L_x_5847:
[----:B------:R-:W-:Y:S01]  /*7e90*/  LOP3.LUT R5, R0, R5, RZ, 0xfc, !PT ;  /* 0x0000000500057212 */ /* 0x000fe200078efcff */
[----:B------:R-:W-:-:S04]  /*7ea0*/  IMAD.MOV.U32 R19, RZ, RZ, R23 ;  /* 0x000000ffff137224 */ /* 0x000fc800078e0017 */
[----:B------:R0:W-:Y:S01]  /*7eb0*/  STG.E.U8 [R8.64], R5 ;  /* 0x0000000508007986 */ /* 0x0001e2000c101124 */
[----:B------:R-:W-:Y:S05]  /*7ec0*/  BRA `(.L_x_5830) ;  /* 0x0000088000007947 */ /* 0x000fea0003800000 */
.L_x_5846:
        /* <DEDUP_REMOVED lines=12> */
.L_x_5850:
[----:B------:R-:W-:Y:S01]  /*7f90*/  IMAD.MOV.U32 R0, RZ, RZ, 0x7f ;  /* 0x0000007fff007424 */ /* 0x000fe200078e00ff */
[----:B------:R-:W-:-:S04]  /*7fa0*/  ISETP.GT.U32.AND P0, PT, R5, 0x7f800000, PT ;  /* 0x7f8000000500780c */ /* 0x000fc80003f04070 */
[----:B------:R-:W-:-:S04]  /*7fb0*/  SEL R0, R0, 0x7c, P0 ;  /* 0x0000007c00007807 */ /* 0x000fc80000000000 */
.L_x_5851:
[----:B------:R-:W-:Y:S05]  /*7fc0*/  BSYNC B0 ;  /* 0x0000000000007941 */ /* 0x000fea0003800000 */
.L_x_5849:
[----:B------:R-:W-:Y:S01]  /*7fd0*/  LOP3.LUT R4, R4, 0x80000000, RZ, 0xc0, !PT ;  /* 0x8000000004047812 */ /* 0x000fe200078ec0ff */
[----:B------:R-:W-:-:S03]  /*7fe0*/  IMAD.MOV.U32 R19, RZ, RZ, R23 ;  /* 0x000000ffff137224 */ /* 0x000fc600078e0017 */
[----:B------:R-:W-:-:S04]  /*7ff0*/  SHF.R.U32.HI R3, RZ, 0x18, R4 ;  /* 0x00000018ff037819 */ /* 0x000fc80000011604 */
[----:B------:R-:W-:-:S05]  /*8000*/  LOP3.LUT R3, R0, R3, RZ, 0xfc, !PT ;  /* 0x0000000300037212 */ /* 0x000fca00078efcff */
[----:B------:R0:W-:Y:S01]  /*8010*/  STG.E.U8 [R8.64], R3 ;  /* 0x0000000308007986 */ /* 0x0001e2000c101124 */
[----:B------:R-:W-:Y:S05]  /*8020*/  BRA `(.L_x_5830) ;  /* 0x0000072000007947 */ /* 0x000fea0003800000 */
.L_x_5845:
[----:B------:R-:W-:Y:S01]  /*8030*/  F2FP.BF16.PACK_AB R4, RZ, R4 ;  /* 0x00000004ff04723e */ /* 0x000fe200000010ff */
[----:B------:R-:W-:-:S04]  /*8040*/  IMAD.MOV.U32 R19, RZ, RZ, R23 ;  /* 0x000000ffff137224 */ /* 0x000fc800078e0017 */
[----:B------:R0:W-:Y:S01]  /*8050*/  STG.E.U16 [R8.64], R4 ;  /* 0x0000000408007986 */ /* 0x0001e2000c101524 */
[----:B------:R-:W-:Y:S05]  /*8060*/  BRA `(.L_x_5830) ;  /* 0x000006e000007947 */ /* 0x000fea0003800000 */
.L_x_5842:
        /* <DEDUP_REMOVED lines=12> */
.L_x_5854:
        /* <DEDUP_REMOVED lines=16> */
.L_x_5857:
[----:B------:R-:W-:-:S04]  /*8230*/  LOP3.LUT R4, R4, 0x80000000, RZ, 0xc0, !PT ;  /* 0x8000000004047812 */ /* 0x000fc800078ec0ff */
[----:B------:R-:W-:-:S04]  /*8240*/  SHF.R.U32.HI R4, RZ, 0x18, R4 ;  /* 0x00000018ff047819 */ /* 0x000fc80000011604 */
[----:B------:R-:W-:-:S04]  /*8250*/  LOP3.LUT R3, R3, R4, RZ, 0xfc, !PT ;  /* 0x0000000403037212 */ /* 0x000fc800078efcff */
[----:B------:R-:W-:Y:S02]  /*8260*/  PRMT R0, R3, 0x7610, R0 ;  /* 0x0000761003007816 */ /* 0x000fe40000000000 */
.L_x_5856:
[----:B------:R-:W-:Y:S05]  /*8270*/  BSYNC B0 ;  /* 0x0000000000007941 */ /* 0x000fea0003800000 */
.L_x_5855:
[----:B------:R0:W-:Y:S01]  /*8280*/  STG.E.U8 [R8.64], R0 ;  /* 0x0000000008007986 */ /* 0x0001e2000c101124 */
[----:B------:R-:W-:Y:S01]  /*8290*/  IMAD.MOV.U32 R19, RZ, RZ, R23 ;  /* 0x000000ffff137224 */ /* 0x000fe200078e0017 */
[----:B------:R-:W-:Y:S05]  /*82a0*/  BRA `(.L_x_5830) ;  /* 0x000004a000007947 */ /* 0x000fea0003800000 */
.L_x_5853:
        /* <DEDUP_REMOVED lines=16> */
.L_x_5860:
[----:B------:R-:W-:-:S04]  /*83b0*/  LOP3.LUT R4, R4, 0x80000000, RZ, 0xc0, !PT ;  /* 0x8000000004047812 */ /* 0x000fc800078ec0ff */
[----:B------:R-:W-:-:S04]  /*83c0*/  SHF.R.U32.HI R4, RZ, 0x18, R4 ;  /* 0x00000018ff047819 */ /* 0x000fc80000011604 */
[----:B------:R-:W-:-:S04]  /*83d0*/  LOP3.LUT R3, R3, R4, RZ, 0xfc, !PT ;  /* 0x0000000403037212 */ /* 0x000fc800078efcff */
[----:B------:R-:W-:Y:S02]  /*83e0*/  PRMT R0, R3, 0x7610, R0 ;  /* 0x0000761003007816 */ /* 0x000fe40000000000 */
.L_x_5859:
[----:B------:R-:W-:Y:S05]  /*83f0*/  BSYNC B0 ;  /* 0x0000000000007941 */ /* 0x000fea0003800000 */
.L_x_5858:
[----:B------:R0:W-:Y:S01]  /*8400*/  STG.E.U8 [R8.64], R0 ;  /* 0x0000000008007986 */ /* 0x0001e2000c101124 */
[----:B------:R-:W-:Y:S01]  /*8410*/  IMAD.MOV.U32 R19, RZ, RZ, R23 ;  /* 0x000000ffff137224 */ /* 0x000fe200078e0017 */
[----:B------:R-:W-:Y:S05]  /*8420*/  BRA `(.L_x_5830) ;  /* 0x0000032000007947 */ /* 0x000fea0003800000 */
.L_x_5852:
        /* <DEDUP_REMOVED lines=22> */
.L_x_5835:
        /* <DEDUP_REMOVED lines=21> */
.L_x_5862:
[----:B------:R-:W0:Y:S01]  /*86e0*/  F2I.U64.TRUNC R4, R4 ;  /* 0x0000000400047311 */ /* 0x000e22000020d800 */
[----:B------:R-:W-:Y:S01]  /*86f0*/  IMAD.MOV.U32 R19, RZ, RZ, R23 ;  /* 0x000000ffff137224 */ /* 0x000fe200078e0017 */
[----:B0-----:R0:W-:Y:S01]  /*8700*/  STG.E.64 [R8.64], R4 ;  /* 0x0000000408007986 */ /* 0x0011e2000c101b24 */
[----:B------:R-:W-:Y:S05]  /*8710*/  BRA `(.L_x_5830) ;  /* 0x0000003000007947 */ /* 0x000fea0003800000 */
.L_x_5861:
[----:B------:R-:W0:Y:S01]  /*8720*/  F2I.FTZ.U32.TRUNC.NTZ R3, R4 ;  /* 0x0000000400037305 */ /* 0x000e22000021f000 */
[----:B------:R-:W-:Y:S01]  /*8730*/  IMAD.MOV.U32 R19, RZ, RZ, R23 ;  /* 0x000000ffff137224 */ /* 0x000fe200078e0017 */
[----:B0-----:R0:W-:Y:S06]  /*8740*/  STG.E [R8.64], R3 ;  /* 0x0000000308007986 */ /* 0x0011ec000c101924 */
.L_x_5830:
[----:B------:R-:W-:Y:S05]  /*8750*/  BSYNC B6 ;  /* 0x0000000000067941 */ /* 0x000fea0003800000 */
.L_x_5829:
        /* <DEDUP_REMOVED lines=22> */
.L_x_5868:
[----:B-1---5:R-:W0:Y:S02]  /*88c0*/  F2I.S64.TRUNC R22, R22 ;  /* 0x0000001600167311 */ /* 0x022e24000020d900 */
[----:B0-----:R-:W-:-:S05]  /*88d0*/  IMAD.MOV.U32 R3, RZ, RZ, R22 ;  /* 0x000000ffff037224 */ /* 0x001fca00078e0016 */
[----:B------:R0:W-:Y:S01]  /*88e0*/  STG.E.U8 [R8.64], R3 ;  /* 0x0000000308007986 */ /* 0x0001e2000c101124 */
[----:B------:R-:W-:Y:S05]  /*88f0*/  BRA `(.L_x_5870) ;  /* 0x00000d3000007947 */ /* 0x000fea0003800000 */
.L_x_5867:
        /* <DEDUP_REMOVED lines=9> */
.L_x_5872:
[----:B-1---5:R-:W0:Y:S02]  /*8990*/  F2I.FTZ.TRUNC.NTZ R3, R22 ;  /* 0x0000001600037305 */ /* 0x022e24000021f100 */
[----:B0-----:R0:W-:Y:S01]  /*89a0*/  STG.E [R8.64], R3 ;  /* 0x0000000308007986 */ /* 0x0011e2000c101924 */
[----:B------:R-:W-:Y:S05]  /*89b0*/  BRA `(.L_x_5870) ;  /* 0x00000c7000007947 */ /* 0x000fea0003800000 */
.L_x_5871:
[----:B-1---5:R-:W0:Y:S02]  /*89c0*/  F2I.FTZ.TRUNC.NTZ R3, R22 ;  /* 0x0000001600037305 */ /* 0x022e24000021f100 */
[----:B0-----:R0:W-:Y:S01]  /*89d0*/  STG.E.U16 [R8.64], R3 ;  /* 0x0000000308007986 */ /* 0x0011e2000c101524 */
[----:B------:R-:W-:Y:S05]  /*89e0*/  BRA `(.L_x_5870) ;  /* 0x00000c4000007947 */ /* 0x000fea0003800000 */
.L_x_5866:
        /* <DEDUP_REMOVED lines=8> */
.L_x_5874:
[----:B-1---5:R-:W-:-:S05]  /*8a70*/  F2FP.PACK_AB R22, RZ, R22 ;  /* 0x00000016ff16723e */ /* 0x022fca00000000ff */
[----:B------:R0:W-:Y:S01]  /*8a80*/  STG.E.U16 [R8.64], R22 ;  /* 0x0000001608007986 */ /* 0x0001e2000c101524 */
[----:B------:R-:W-:Y:S05]  /*8a90*/  BRA `(.L_x_5870) ;  /* 0x00000b9000007947 */ /* 0x000fea0003800000 */
.L_x_5873:
        /* <DEDUP_REMOVED lines=9> */
.L_x_5876:
[----:B-1---5:R-:W-:-:S04]  /*8b30*/  F2FP.PACK_AB R3, RZ, R22 ;  /* 0x00000016ff03723e */ /* 0x022fc800000000ff */
[----:B------:R-:W-:-:S05]  /*8b40*/  PRMT R3, R3, 0x5410, RZ ;  /* 0x0000541003037816 */ /* 0x000fca00000000ff */
[----:B------:R0:W-:Y:S01]  /*8b50*/  STG.E [R8.64], R3 ;  /* 0x0000000308007986 */ /* 0x0001e2000c101924 */
[----:B------:R-:W-:Y:S05]  /*8b60*/  BRA `(.L_x_5870) ;  /* 0x00000ac000007947 */ /* 0x000fea0003800000 */
.L_x_5875:
[----:B-1---5:R-:W-:-:S06]  /*8b70*/  FMUL.FTZ R4, R22, 1 ;  /* 0x3f80000016047820 */ /* 0x022fcc0000410000 */
[----:B------:R-:W0:Y:S02]  /*8b80*/  F2F.F64.F32 R4, R4 ;  /* 0x0000000400047310 */ /* 0x000e240000201800 */
[----:B0-----:R0:W-:Y:S01]  /*8b90*/  STG.E.64 [R8.64], R4 ;  /* 0x0000000408007986 */ /* 0x0011e2000c101b24 */
[----:B------:R-:W-:Y:S05]  /*8ba0*/  BRA `(.L_x_5870) ;  /* 0x00000a8000007947 */ /* 0x000fea0003800000 */
.L_x_5865:
        /* <DEDUP_REMOVED lines=12> */
.L_x_5879:
[----:B-1---5:R-:W-:Y:S01]  /*8c70*/  FMUL.FTZ R4, R22, 1 ;  /* 0x3f80000016047820 */ /* 0x022fe20000410000 */
[----:B------:R-:W-:-:S05]  /*8c80*/  CS2R R6, SRZ ;  /* 0x0000000000067805 */ /* 0x000fca000001ff00 */
[----:B------:R-:W0:Y:S02]  /*8c90*/  F2F.F64.F32 R4, R4 ;  /* 0x0000000400047310 */ /* 0x000e240000201800 */
[----:B0-----:R0:W-:Y:S01]  /*8ca0*/  STG.E.128 [R8.64], R4 ;  /* 0x0000000408007986 */ /* 0x0011e2000c101d24 */
[----:B------:R-:W-:Y:S05]  /*8cb0*/  BRA `(.L_x_5870) ;  /* 0x0000097000007947 */ /* 0x000fea0003800000 */
.L_x_5878:
        /* <DEDUP_REMOVED lines=20> */
.L_x_5883:
[----:B------:R-:W-:Y:S05]  /*8e00*/  BSYNC B0 ;  /* 0x0000000000007941 */ /* 0x000fea0003800000 */
.L_x_5882:
[----:B------:R-:W-:-:S05]  /*8e10*/  LOP3.LUT R5, R0, R5, RZ, 0xfc, !PT ;  /* 0x0000000500057212 */ /* 0x000fca00078efcff */
[----:B------:R0:W-:Y:S01]  /*8e20*/  STG.E.U8 [R8.64], R5 ;  /* 0x0000000508007986 */ /* 0x0001e2000c101124 */
[----:B------:R-:W-:Y:S05]  /*8e30*/  BRA `(.L_x_5870) ;  /* 0x000007f000007947 */ /* 0x000fea0003800000 */
.L_x_5881:
        /* <DEDUP_REMOVED lines=12> */
.L_x_5885:
[----:B------:R-:W-:Y:S01]  /*8f00*/  IMAD.MOV.U32 R0, RZ, RZ, 0x7f ;  /* 0x0000007fff007424 */ /* 0x000fe200078e00ff */
[----:B------:R-:W-:-:S04]  /*8f10*/  ISETP.GT.U32.AND P0, PT, R4, 0x7f800000, PT ;  /* 0x7f8000000400780c */ /* 0x000fc80003f04070 */
[----:B------:R-:W-:-:S04]  /*8f20*/  SEL R0, R0, 0x7c, P0 ;  /* 0x0000007c00007807 */ /* 0x000fc80000000000 */
.L_x_5886:
[----:B------:R-:W-:Y:S05]  /*8f30*/  BSYNC B0 ;  /* 0x0000000000007941 */ /* 0x000fea0003800000 */
.L_x_5884:
[----:B------:R-:W-:-:S04]  /*8f40*/  LOP3.LUT R22, R22, 0x80000000, RZ, 0xc0, !PT ;  /* 0x8000000016167812 */ /* 0x000fc800078ec0ff */
[----:B------:R-:W-:-:S04]  /*8f50*/  SHF.R.U32.HI R3, RZ, 0x18, R22 ;  /* 0x00000018ff037819 */ /* 0x000fc80000011616 */
[----:B------:R-:W-:-:S05]  /*8f60*/  LOP3.LUT R3, R0, R3, RZ, 0xfc, !PT ;  /* 0x0000000300037212 */ /* 0x000fca00078efcff */
[----:B------:R0:W-:Y:S01]  /*8f70*/  STG.E.U8 [R8.64], R3 ;  /* 0x0000000308007986 */ /* 0x0001e2000c101124 */
[----:B------:R-:W-:Y:S05]  /*8f80*/  BRA `(.L_x_5870) ;  /* 0x000006a000007947 */ /* 0x000fea0003800000 */
.L_x_5880:
[----:B-1---5:R-:W-:-:S05]  /*8f90*/  F2FP.BF16.PACK_AB R22, RZ, R22 ;  /* 0x00000016ff16723e */ /* 0x022fca00000010ff */
[----:B------:R0:W-:Y:S01]  /*8fa0*/  STG.E.U16 [R8.64], R22 ;  /* 0x0000001608007986 */ /* 0x0001e2000c101524 */
[----:B------:R-:W-:Y:S05]  /*8fb0*/  BRA `(.L_x_5870) ;  /* 0x0000067000007947 */ /* 0x000fea0003800000 */
.L_x_5877:
        /* <DEDUP_REMOVED lines=11> */
.L_x_5889:
        /* <DEDUP_REMOVED lines=16> */
.L_x_5892:
[----:B------:R-:W-:-:S04]  /*9170*/  LOP3.LUT R22, R22, 0x80000000, RZ, 0xc0, !PT ;  /* 0x8000000016167812 */ /* 0x000fc800078ec0ff */
[----:B------:R-:W-:-:S04]  /*9180*/  SHF.R.U32.HI R3, RZ, 0x18, R22 ;  /* 0x00000018ff037819 */ /* 0x000fc80000011616 */
[----:B------:R-:W-:-:S04]  /*9190*/  LOP3.LUT R0, R0, R3, RZ, 0xfc, !PT ;  /* 0x0000000300007212 */ /* 0x000fc800078efcff */
[----:B------:R-:W-:Y:S02]  /*91a0*/  PRMT R4, R0, 0x7610, R4 ;  /* 0x0000761000047816 */ /* 0x000fe40000000004 */
.L_x_5891:
[----:B------:R-:W-:Y:S05]  /*91b0*/  BSYNC B0 ;  /* 0x0000000000007941 */ /* 0x000fea0003800000 */
.L_x_5890:
[----:B------:R0:W-:Y:S01]  /*91c0*/  STG.E.U8 [R8.64], R4 ;  /* 0x0000000408007986 */ /* 0x0001e2000c101124 */
[----:B------:R-:W-:Y:S05]  /*91d0*/  BRA `(.L_x_5870) ;  /* 0x0000045000007947 */ /* 0x000fea0003800000 */
.L_x_5888:
        /* <DEDUP_REMOVED lines=16> */
.L_x_5895:
[----:B------:R-:W-:-:S04]  /*92e0*/  LOP3.LUT R22, R22, 0x80000000, RZ, 0xc0, !PT ;  /* 0x8000000016167812 */ /* 0x000fc800078ec0ff */
[----:B------:R-:W-:-:S04]  /*92f0*/  SHF.R.U32.HI R3, RZ, 0x18, R22 ;  /* 0x00000018ff037819 */ /* 0x000fc80000011616 */
[----:B------:R-:W-:-:S04]  /*9300*/  LOP3.LUT R0, R0, R3, RZ, 0xfc, !PT ;  /* 0x0000000300007212 */ /* 0x000fc800078efcff */
[----:B------:R-:W-:Y:S02]  /*9310*/  PRMT R4, R0, 0x7610, R4 ;  /* 0x0000761000047816 */ /* 0x000fe40000000004 */
.L_x_5894:
[----:B------:R-:W-:Y:S05]  /*9320*/  BSYNC B0 ;  /* 0x0000000000007941 */ /* 0x000fea0003800000 */
.L_x_5893:
[----:B------:R0:W-:Y:S01]  /*9330*/  STG.E.U8 [R8.64], R4 ;  /* 0x0000000408007986 */ /* 0x0001e2000c101124 */
[----:B------:R-:W-:Y:S05]  /*9340*/  BRA `(.L_x_5870) ;  /* 0x000002e000007947 */ /* 0x000fea0003800000 */
.L_x_5887:
        /* <DEDUP_REMOVED lines=21> */
.L_x_5869:
        /* <DEDUP_REMOVED lines=20> */
.L_x_5897:
[----:B-1---5:R-:W0:Y:S02]  /*95e0*/  F2I.U64.TRUNC R22, R22 ;  /* 0x0000001600167311 */ /* 0x022e24000020d800 */
[----:B0-----:R0:W-:Y:S01]  /*95f0*/  STG.E.64 [R8.64], R22 ;  /* 0x0000001608007986 */ /* 0x0011e2000c101b24 */
[----:B------:R-:W-:Y:S05]  /*9600*/  BRA `(.L_x_5870) ;  /* 0x0000002000007947 */ /* 0x000fea0003800000 */
.L_x_5896:
[----:B-1---5:R-:W0:Y:S02]  /*9610*/  F2I.FTZ.U32.TRUNC.NTZ R3, R22 ;  /* 0x0000001600037305 */ /* 0x022e24000021f000 */
[----:B0-----:R0:W-:Y:S02]  /*9620*/  STG.E [R8.64], R3 ;  /* 0x0000000308007986 */ /* 0x0011e4000c101924 */
.L_x_5870:
        /* <DEDUP_REMOVED lines=22> */
.L_x_5901:
[----:B------:R-:W0:Y:S02]  /*9790*/  F2I.S64.TRUNC R24, R24 ;  /* 0x0000001800187311 */ /* 0x000e24000020d900 */
[----:B0-----:R-:W-:-:S05]  /*97a0*/  IMAD.MOV.U32 R3, RZ, RZ, R24 ;  /* 0x000000ffff037224 */ /* 0x001fca00078e0018 */
[----:B------:R0:W-:Y:S01]  /*97b0*/  STG.E.U8 [R8.64], R3 ;  /* 0x0000000308007986 */ /* 0x0001e2000c101124 */
[----:B------:R-:W-:Y:S05]  /*97c0*/  BRA `(.L_x_5903) ;  /* 0x00000d3000007947 */ /* 0x000fea0003800000 */
.L_x_5900:
        /* <DEDUP_REMOVED lines=9> */
.L_x_5905:
[----:B------:R-:W0:Y:S02]  /*9860*/  F2I.FTZ.TRUNC.NTZ R3, R24 ;  /* 0x0000001800037305 */ /* 0x000e24000021f100 */
[----:B0-----:R0:W-:Y:S01]  /*9870*/  STG.E [R8.64], R3 ;  /* 0x0000000308007986 */ /* 0x0011e2000c101924 */
[----:B------:R-:W-:Y:S05]  /*9880*/  BRA `(.L_x_5903) ;  /* 0x00000c7000007947 */ /* 0x000fea0003800000 */
.L_x_5904:
[----:B------:R-:W0:Y:S02]  /*9890*/  F2I.FTZ.TRUNC.NTZ R3, R24 ;  /* 0x0000001800037305 */ /* 0x000e24000021f100 */
[----:B0-----:R0:W-:Y:S01]  /*98a0*/  STG.E.U16 [R8.64], R3 ;  /* 0x0000000308007986 */ /* 0x0011e2000c101524 */
[----:B------:R-:W-:Y:S05]  /*98b0*/  BRA `(.L_x_5903) ;  /* 0x00000c4000007947 */ /* 0x000fea0003800000 */
.L_x_5899:
        /* <DEDUP_REMOVED lines=8> */
.L_x_5907:
[----:B------:R-:W-:-:S05]  /*9940*/  F2FP.PACK_AB R24, RZ, R24 ;  /* 0x00000018ff18723e */ /* 0x000fca00000000ff */
[----:B------:R0:W-:Y:S01]  /*9950*/  STG.E.U16 [R8.64], R24 ;  /* 0x0000001808007986 */ /* 0x0001e2000c101524 */
[----:B------:R-:W-:Y:S05]  /*9960*/  BRA `(.L_x_5903) ;  /* 0x00000b9000007947 */ /* 0x000fea0003800000 */
.L_x_5906:
        /* <DEDUP_REMOVED lines=9> */
.L_x_5909:
[----:B------:R-:W-:-:S04]  /*9a00*/  F2FP.PACK_AB R3, RZ, R24 ;  /* 0x00000018ff03723e */ /* 0x000fc800000000ff */
[----:B------:R-:W-:-:S05]  /*9a10*/  PRMT R3, R3, 0x5410, RZ ;  /* 0x0000541003037816 */ /* 0x000fca00000000ff */
[----:B------:R0:W-:Y:S01]  /*9a20*/  STG.E [R8.64], R3 ;  /* 0x0000000308007986 */ /* 0x0001e2000c101924 */
[----:B------:R-:W-:Y:S05]  /*9a30*/  BRA `(.L_x_5903) ;  /* 0x00000ac000007947 */ /* 0x000fea0003800000 */
.L_x_5908:
[----:B------:R-:W-:-:S06]  /*9a40*/  FMUL.FTZ R4, R24, 1 ;  /* 0x3f80000018047820 */ /* 0x000fcc0000410000 */
[----:B------:R-:W0:Y:S02]  /*9a50*/  F2F.F64.F32 R4, R4 ;  /* 0x0000000400047310 */ /* 0x000e240000201800 */
[----:B0-----:R0:W-:Y:S01]  /*9a60*/  STG.E.64 [R8.64], R4 ;  /* 0x0000000408007986 */ /* 0x0011e2000c101b24 */
[----:B------:R-:W-:Y:S05]  /*9a70*/  BRA `(.L_x_5903) ;  /* 0x00000a8000007947 */ /* 0x000fea0003800000 */
.L_x_5898:
        /* <DEDUP_REMOVED lines=12> */
.L_x_5912:
[----:B------:R-:W-:Y:S01]  /*9b40*/  FMUL.FTZ R4, R24, 1 ;  /* 0x3f80000018047820 */ /* 0x000fe20000410000 */
[----:B------:R-:W-:-:S05]  /*9b50*/  CS2R R6, SRZ ;  /* 0x0000000000067805 */ /* 0x000fca000001ff00 */
[----:B------:R-:W0:Y:S02]  /*9b60*/  F2F.F64.F32 R4, R4 ;  /* 0x0000000400047310 */ /* 0x000e240000201800 */
[----:B0-----:R0:W-:Y:S01]  /*9b70*/  STG.E.128 [R8.64], R4 ;  /* 0x0000000408007986 */ /* 0x0011e2000c101d24 */
[----:B------:R-:W-:Y:S05]  /*9b80*/  BRA `(.L_x_5903) ;  /* 0x0000097000007947 */ /* 0x000fea0003800000 */
.L_x_5911:
        /* <DEDUP_REMOVED lines=20> */
.L_x_5916:
[----:B------:R-:W-:Y:S05]  /*9cd0*/  BSYNC B0 ;  /* 0x0000000000007941 */ /* 0x000fea0003800000 */
.L_x_5915:
[----:B------:R-:W-:-:S05]  /*9ce0*/  LOP3.LUT R5, R0, R5, RZ, 0xfc, !PT ;  /* 0x0000000500057212 */ /* 0x000fca00078efcff */
[----:B------:R0:W-:Y:S01]  /*9cf0*/  STG.E.U8 [R8.64], R5 ;  /* 0x0000000508007986 */ /* 0x0001e2000c101124 */
[----:B------:R-:W-:Y:S05]  /*9d00*/  BRA `(.L_x_5903) ;  /* 0x000007f000007947 */ /* 0x000fea0003800000 */
.L_x_5914:
        /* <DEDUP_REMOVED lines=12> */
.L_x_5918:
[----:B------:R-:W-:Y:S01]  /*9dd0*/  IMAD.MOV.U32 R0, RZ, RZ, 0x7f ;  /* 0x0000007fff007424 */ /* 0x000fe200078e00ff */
[----:B------:R-:W-:-:S04]  /*9de0*/  ISETP.GT.U32.AND P0, PT, R4, 0x7f800000, PT ;  /* 0x7f8000000400780c */ /* 0x000fc80003f04070 */
[----:B------:R-:W-:-:S04]  /*9df0*/  SEL R0, R0, 0x7c, P0 ;  /* 0x0000007c00007807 */ /* 0x000fc80000000000 */
.L_x_5919:
[----:B------:R-:W-:Y:S05]  /*9e00*/  BSYNC B0 ;  /* 0x0000000000007941 */ /* 0x000fea0003800000 */
.L_x_5917:
[----:B------:R-:W-:-:S04]  /*9e10*/  LOP3.LUT R24, R24, 0x80000000, RZ, 0xc0, !PT ;  /* 0x8000000018187812 */ /* 0x000fc800078ec0ff */
[----:B------:R-:W-:-:S04]  /*9e20*/  SHF.R.U32.HI R3, RZ, 0x18, R24 ;  /* 0x00000018ff037819 */ /* 0x000fc80000011618 */
[----:B------:R-:W-:-:S05]  /*9e30*/  LOP3.LUT R3, R0, R3, RZ, 0xfc, !PT ;  /* 0x0000000300037212 */ /* 0x000fca00078efcff */
[----:B------:R0:W-:Y:S01]  /*9e40*/  STG.E.U8 [R8.64], R3 ;  /* 0x0000000308007986 */ /* 0x0001e2000c101124 */
[----:B------:R-:W-:Y:S05]  /*9e50*/  BRA `(.L_x_5903) ;  /* 0x000006a000007947 */ /* 0x000fea0003800000 */
.L_x_5913:
[----:B------:R-:W-:-:S05]  /*9e60*/  F2FP.BF16.PACK_AB R24, RZ, R24 ;  /* 0x00000018ff18723e */ /* 0x000fca00000010ff */
[----:B------:R0:W-:Y:S01]  /*9e70*/  STG.E.U16 [R8.64], R24 ;  /* 0x0000001808007986 */ /* 0x0001e2000c101524 */
[----:B------:R-:W-:Y:S05]  /*9e80*/  BRA `(.L_x_5903) ;  /* 0x0000067000007947 */ /* 0x000fea0003800000 */
.L_x_5910:
        /* <DEDUP_REMOVED lines=11> */
.L_x_5922:
        /* <DEDUP_REMOVED lines=16> */
.L_x_5925:
[----:B------:R-:W-:-:S04]  /*a040*/  LOP3.LUT R24, R24, 0x80000000, RZ, 0xc0, !PT ;  /* 0x8000000018187812 */ /* 0x000fc800078ec0ff */
[----:B------:R-:W-:-:S04]  /*a050*/  SHF.R.U32.HI R3, RZ, 0x18, R24 ;  /* 0x00000018ff037819 */ /* 0x000fc80000011618 */
[----:B------:R-:W-:-:S04]  /*a060*/  LOP3.LUT R0, R0, R3, RZ, 0xfc, !PT ;  /* 0x0000000300007212 */ /* 0x000fc800078efcff */
[----:B------:R-:W-:Y:S02]  /*a070*/  PRMT R4, R0, 0x7610, R4 ;  /* 0x0000761000047816 */ /* 0x000fe40000000004 */
.L_x_5924:
[----:B------:R-:W-:Y:S05]  /*a080*/  BSYNC B0 ;  /* 0x0000000000007941 */ /* 0x000fea0003800000 */
.L_x_5923:
[----:B------:R0:W-:Y:S01]  /*a090*/  STG.E.U8 [R8.64], R4 ;  /* 0x0000000408007986 */ /* 0x0001e2000c101124 */
[----:B------:R-:W-:Y:S05]  /*a0a0*/  BRA `(.L_x_5903) ;  /* 0x0000045000007947 */ /* 0x000fea0003800000 */
.L_x_5921:
        /* <DEDUP_REMOVED lines=16> */
.L_x_5928:
[----:B------:R-:W-:-:S04]  /*a1b0*/  LOP3.LUT R24, R24, 0x80000000, RZ, 0xc0, !PT ;  /* 0x8000000018187812 */ /* 0x000fc800078ec0ff */
[----:B------:R-:W-:-:S04]  /*a1c0*/  SHF.R.U32.HI R3, RZ, 0x18, R24 ;  /* 0x00000018ff037819 */ /* 0x000fc80000011618 */
[----:B------:R-:W-:-:S04]  /*a1d0*/  LOP3.LUT R0, R0, R3, RZ, 0xfc, !PT ;  /* 0x0000000300007212 */ /* 0x000fc800078efcff */
[----:B------:R-:W-:Y:S02]  /*a1e0*/  PRMT R4, R0, 0x7610, R4 ;  /* 0x0000761000047816 */ /* 0x000fe40000000004 */
.L_x_5927:
[----:B------:R-:W-:Y:S05]  /*a1f0*/  BSYNC B0 ;  /* 0x0000000000007941 */ /* 0x000fea0003800000 */
.L_x_5926:
[----:B------:R0:W-:Y:S01]  /*a200*/  STG.E.U8 [R8.64], R4 ;  /* 0x0000000408007986 */ /* 0x0001e2000c101124 */
[----:B------:R-:W-:Y:S05]  /*a210*/  BRA `(.L_x_5903) ;  /* 0x000002e000007947 */ /* 0x000fea0003800000 */
.L_x_5920:
        /* <DEDUP_REMOVED lines=21> */
.L_x_5902:
        /* <DEDUP_REMOVED lines=20> */
.L_x_5930:
[----:B------:R-:W0:Y:S02]  /*a4b0*/  F2I.U64.TRUNC R24, R24 ;  /* 0x0000001800187311 */ /* 0x000e24000020d800 */
[----:B0-----:R0:W-:Y:S01]  /*a4c0*/  STG.E.64 [R8.64], R24 ;  /* 0x0000001808007986 */ /* 0x0011e2000c101b24 */
[----:B------:R-:W-:Y:S05]  /*a4d0*/  BRA `(.L_x_5903) ;  /* 0x0000002000007947 */ /* 0x000fea0003800000 */
.L_x_5929:
[----:B------:R-:W0:Y:S02]  /*a4e0*/  F2I.FTZ.U32.TRUNC.NTZ R3, R24 ;  /* 0x0000001800037305 */ /* 0x000e24000021f000 */
[----:B0-----:R0:W-:Y:S02]  /*a4f0*/  STG.E [R8.64], R3 ;  /* 0x0000000308007986 */ /* 0x0011e4000c101924 */
.L_x_5903:
[----:B------:R-:W-:Y:S02]  /*a500*/  IADD3 R19, R19, 0x80, RZ ;  /* 0x0000008013137810 */ /* 0x000fe40007ffe0ff */
.L_x_5864:
[----:B------:R-:W-:Y:S05]  /*a510*/  BSYNC B6 ;  /* 0x0000000000067941 */ /* 0x000fea0003800000 */
.L_x_5863:
        /* <DEDUP_REMOVED lines=20> */
.L_x_5934:
[----:B-----5:R-:W0:Y:S02]  /*a660*/  F2I.S64.TRUNC R18, R18 ;  /* 0x0000001200127311 */ /* 0x020e24000020d900 */
[----:B0-----:R-:W-:-:S05]  /*a670*/  IMAD.MOV.U32 R5, RZ, RZ, R18 ;  /* 0x000000ffff057224 */ /* 0x001fca00078e0012 */
[----:B------:R-:W-:Y:S01]  /*a680*/  STG.E.U8 [R2.64], R5 ;  /* 0x0000000502007986 */ /* 0x000fe2000c101124 */
[----:B------:R-:W-:Y:S05]  /*a690*/  EXIT ;  /* 0x000000000000794d */ /* 0x000fea0003800000 */
.L_x_5933:
        /* <DEDUP_REMOVED lines=9> */
.L_x_5937:
[----:B-----5:R-:W0:Y:S02]  /*a730*/  F2I.FTZ.TRUNC.NTZ R5, R18 ;  /* 0x0000001200057305 */ /* 0x020e24000021f100 */
[----:B0-----:R-:W-:Y:S01]  /*a740*/  STG.E [R2.64], R5 ;  /* 0x0000000502007986 */ /* 0x001fe2000c101924 */
[----:B------:R-:W-:Y:S05]  /*a750*/  EXIT ;  /* 0x000000000000794d */ /* 0x000fea0003800000 */
.L_x_5936:
[----:B-----5:R-:W0:Y:S02]  /*a760*/  F2I.FTZ.TRUNC.NTZ R5, R18 ;  /* 0x0000001200057305 */ /* 0x020e24000021f100 */
[----:B0-----:R-:W-:Y:S01]  /*a770*/  STG.E.U16 [R2.64], R5 ;  /* 0x0000000502007986 */ /* 0x001fe2000c101524 */
[----:B------:R-:W-:Y:S05]  /*a780*/  EXIT ;  /* 0x000000000000794d */ /* 0x000fea0003800000 */
.L_x_5932:
        /* <DEDUP_REMOVED lines=8> */
.L_x_5939:
[----:B-----5:R-:W-:-:S05]  /*a810*/  F2FP.PACK_AB R18, RZ, R18 ;  /* 0x00000012ff12723e */ /* 0x020fca00000000ff */
[----:B------:R-:W-:Y:S01]  /*a820*/  STG.E.U16 [R2.64], R18 ;  /* 0x0000001202007986 */ /* 0x000fe2000c101524 */
[----:B------:R-:W-:Y:S05]  /*a830*/  EXIT ;  /* 0x000000000000794d */ /* 0x000fea0003800000 */
.L_x_5938:
        /* <DEDUP_REMOVED lines=9> */
.L_x_5941:
[----:B-----5:R-:W-:-:S04]  /*a8d0*/  F2FP.PACK_AB R5, RZ, R18 ;  /* 0x00000012ff05723e */ /* 0x020fc800000000ff */
[----:B------:R-:W-:-:S05]  /*a8e0*/  PRMT R5, R5, 0x5410, RZ ;  /* 0x0000541005057816 */ /* 0x000fca00000000ff */
[----:B------:R-:W-:Y:S01]  /*a8f0*/  STG.E [R2.64], R5 ;  /* 0x0000000502007986 */ /* 0x000fe2000c101924 */
[----:B------:R-:W-:Y:S05]  /*a900*/  EXIT ;  /* 0x000000000000794d */ /* 0x000fea0003800000 */
.L_x_5940:
[----:B-----5:R-:W-:-:S06]  /*a910*/  FMUL.FTZ R4, R18, 1 ;  /* 0x3f80000012047820 */ /* 0x020fcc0000410000 */
[----:B------:R-:W0:Y:S02]  /*a920*/  F2F.F64.F32 R4, R4 ;  /* 0x0000000400047310 */ /* 0x000e240000201800 */
[----:B0-----:R-:W-:Y:S01]  /*a930*/  STG.E.64 [R2.64], R4 ;  /* 0x0000000402007986 */ /* 0x001fe2000c101b24 */
[----:B------:R-:W-:Y:S05]  /*a940*/  EXIT ;  /* 0x000000000000794d */ /* 0x000fea0003800000 */
.L_x_5931:
        /* <DEDUP_REMOVED lines=12> */
.L_x_5944:
[----:B-----5:R-:W-:Y:S01]  /*aa10*/  FMUL.FTZ R4, R18, 1 ;  /* 0x3f80000012047820 */ /* 0x020fe20000410000 */
[----:B------:R-:W-:-:S05]  /*aa20*/  CS2R R6, SRZ ;  /* 0x0000000000067805 */ /* 0x000fca000001ff00 */
[----:B------:R-:W0:Y:S02]  /*aa30*/  F2F.F64.F32 R4, R4 ;  /* 0x0000000400047310 */ /* 0x000e240000201800 */
[----:B0-----:R-:W-:Y:S01]  /*aa40*/  STG.E.128 [R2.64], R4 ;  /* 0x0000000402007986 */ /* 0x001fe2000c101d24 */
[----:B------:R-:W-:Y:S05]  /*aa50*/  EXIT ;  /* 0x000000000000794d */ /* 0x000fea0003800000 */
.L_x_5943:
        /* <DEDUP_REMOVED lines=20> */
.L_x_5948:
[----:B------:R-:W-:Y:S05]  /*aba0*/  BSYNC B0 ;  /* 0x0000000000007941 */ /* 0x000fea0003800000 */
.L_x_5947:
[----:B------:R-:W-:-:S05]  /*abb0*/  LOP3.LUT R7, R0, R7, RZ, 0xfc, !PT ;  /* 0x0000000700077212 */ /* 0x000fca00078efcff */
[----:B------:R-:W-:Y:S01]  /*abc0*/  STG.E.U8 [R2.64], R7 ;  /* 0x0000000702007986 */ /* 0x000fe2000c101124 */
[----:B------:R-:W-:Y:S05]  /*abd0*/  EXIT ;  /* 0x000000000000794d */ /* 0x000fea0003800000 */
.L_x_5946:
        /* <DEDUP_REMOVED lines=12> */
.L_x_5950:
[----:B------:R-:W-:Y:S01]  /*aca0*/  IMAD.MOV.U32 R0, RZ, RZ, 0x7f ;  /* 0x0000007fff007424 */ /* 0x000fe200078e00ff */
[----:B------:R-:W-:-:S04]  /*acb0*/  ISETP.GT.U32.AND P0, PT, R4, 0x7f800000, PT ;  /* 0x7f8000000400780c */ /* 0x000fc80003f04070 */
[----:B------:R-:W-:-:S04]  /*acc0*/  SEL R0, R0, 0x7c, P0 ;  /* 0x0000007c00007807 */ /* 0x000fc80000000000 */
.L_x_5951:
[----:B------:R-:W-:Y:S05]  /*acd0*/  BSYNC B0 ;  /* 0x0000000000007941 */ /* 0x000fea0003800000 */
.L_x_5949:
[----:B------:R-:W-:-:S04]  /*ace0*/  LOP3.LUT R18, R18, 0x80000000, RZ, 0xc0, !PT ;  /* 0x8000000012127812 */ /* 0x000fc800078ec0ff */
[----:B------:R-:W-:-:S04]  /*acf0*/  SHF.R.U32.HI R5, RZ, 0x18, R18 ;  /* 0x00000018ff057819 */ /* 0x000fc80000011612 */
[----:B------:R-:W-:-:S05]  /*ad00*/  LOP3.LUT R5, R0, R5, RZ, 0xfc, !PT ;  /* 0x0000000500057212 */ /* 0x000fca00078efcff */
[----:B------:R-:W-:Y:S01]  /*ad10*/  STG.E.U8 [R2.64], R5 ;  /* 0x0000000502007986 */ /* 0x000fe2000c101124 */
[----:B------:R-:W-:Y:S05]  /*ad20*/  EXIT ;  /* 0x000000000000794d */ /* 0x000fea0003800000 */
.L_x_5945:
[----:B-----5:R-:W-:-:S05]  /*ad30*/  F2FP.BF16.PACK_AB R18, RZ, R18 ;  /* 0x00000012ff12723e */ /* 0x020fca00000010ff */
[----:B------:R-:W-:Y:S01]  /*ad40*/  STG.E.U16 [R2.64], R18 ;  /* 0x0000001202007986 */ /* 0x000fe2000c101524 */
[----:B------:R-:W-:Y:S05]  /*ad50*/  EXIT ;  /* 0x000000000000794d */ /* 0x000fea0003800000 */
.L_x_5942:
        /* <DEDUP_REMOVED lines=11> */
.L_x_5954:
        /* <DEDUP_REMOVED lines=16> */
.L_x_5957:
[----:B------:R-:W-:-:S04]  /*af10*/  LOP3.LUT R18, R18, 0x80000000, RZ, 0xc0, !PT ;  /* 0x8000000012127812 */ /* 0x000fc800078ec0ff */
[----:B------:R-:W-:-:S04]  /*af20*/  SHF.R.U32.HI R5, RZ, 0x18, R18 ;  /* 0x00000018ff057819 */ /* 0x000fc80000011612 */
[----:B------:R-:W-:-:S04]  /*af30*/  LOP3.LUT R4, R4, R5, RZ, 0xfc, !PT ;  /* 0x0000000504047212 */ /* 0x000fc800078efcff */
[----:B------:R-:W-:Y:S02]  /*af40*/  PRMT R0, R4, 0x7610, R0 ;  /* 0x0000761004007816 */ /* 0x000fe40000000000 */
.L_x_5956:
[----:B------:R-:W-:Y:S05]  /*af50*/  BSYNC B0 ;  /* 0x0000000000007941 */ /* 0x000fea0003800000 */
.L_x_5955:
[----:B------:R-:W-:Y:S01]  /*af60*/  STG.E.U8 [R2.64], R0 ;  /* 0x0000000002007986 */ /* 0x000fe2000c101124 */
[----:B------:R-:W-:Y:S05]  /*af70*/  EXIT ;  /* 0x000000000000794d */ /* 0x000fea0003800000 */
.L_x_5953:
        /* <DEDUP_REMOVED lines=16> */
.L_x_5960:
[----:B------:R-:W-:-:S04]  /*b080*/  LOP3.LUT R18, R18, 0x80000000, RZ, 0xc0, !PT ;  /* 0x8000000012127812 */ /* 0x000fc800078ec0ff */
[----:B------:R-:W-:-:S04]  /*b090*/  SHF.R.U32.HI R5, RZ, 0x18, R18 ;  /* 0x00000018ff057819 */ /* 0x000fc80000011612 */
[----:B------:R-:W-:-:S04]  /*b0a0*/  LOP3.LUT R4, R4, R5, RZ, 0xfc, !PT ;  /* 0x0000000504047212 */ /* 0x000fc800078efcff */
[----:B------:R-:W-:Y:S02]  /*b0b0*/  PRMT R0, R4, 0x7610, R0 ;  /* 0x0000761004007816 */ /* 0x000fe40000000000 */
.L_x_5959:
[----:B------:R-:W-:Y:S05]  /*b0c0*/  BSYNC B0 ;  /* 0x0000000000007941 */ /* 0x000fea0003800000 */
.L_x_5958:
[----:B------:R-:W-:Y:S01]  /*b0d0*/  STG.E.U8 [R2.64], R0 ;  /* 0x0000000002007986 */ /* 0x000fe2000c101124 */
[----:B------:R-:W-:Y:S05]  /*b0e0*/  EXIT ;  /* 0x000000000000794d */ /* 0x000fea0003800000 */
.L_x_5952:
        /* <DEDUP_REMOVED lines=21> */
.L_x_5935:
        /* <DEDUP_REMOVED lines=20> */
.L_x_5962:
[----:B-----5:R-:W0:Y:S02]  /*b380*/  F2I.U64.TRUNC R18, R18 ;  /* 0x0000001200127311 */ /* 0x020e24000020d800 */
[----:B0-----:R-:W-:Y:S01]  /*b390*/  STG.E.64 [R2.64], R18 ;  /* 0x0000001202007986 */ /* 0x001fe2000c101b24 */
[----:B------:R-:W-:Y:S05]  /*b3a0*/  EXIT ;  /* 0x000000000000794d */ /* 0x000fea0003800000 */
.L_x_5961:
[----:B-----5:R-:W0:Y:S02]  /*b3b0*/  F2I.FTZ.U32.TRUNC.NTZ R5, R18 ;  /* 0x0000001200057305 */ /* 0x020e24000021f000 */
[----:B0-----:R-:W-:Y:S01]  /*b3c0*/  STG.E [R2.64], R5 ;  /* 0x0000000502007986 */ /* 0x001fe2000c101924 */
[----:B------:R-:W-:Y:S05]  /*b3d0*/  EXIT ;  /* 0x000000000000794d */ /* 0x000fea0003800000 */
.L_x_5963:
        /* <DEDUP_REMOVED lines=10> */
.L_x_12017:


//--------------------- .text._ZN2at6native18elementwise_kernelILi128ELi2EZNS0_22gpu_kernel_impl_nocastIZZZNS0_26GeluBackwardCUDAKernelImplERNS_18TensorIteratorBaseENS0_8GeluTypeEENKUlvE_clEvENKUlvE0_clEvEUlffE_EEvS4_RKT_EUliE_EEviT1_ --------------------------
	.section	.text._ZN2at6native18elementwise_kernelILi128ELi2EZNS0_22gpu_kernel_impl_nocastIZZZNS0_26GeluBackwardCUDAKernelImplERNS_18TensorIteratorBaseENS0_8GeluTypeEENKUlvE_clEvENKUlvE0_clEvEUlffE_EEvS4_RKT_EUliE_EEviT1_,"ax",@progbits
	.sectioninfo	@"SHI_REGISTERS=14"
	.align	128
        .global         _ZN2at6native18elementwise_kernelILi128ELi2EZNS0_22gpu_kernel_impl_nocastIZZZNS0_26GeluBackwardCUDAKernelImplERNS_18TensorIteratorBaseENS0_8GeluTypeEENKUlvE_clEvENKUlvE0_clEvEUlffE_EEvS4_RKT_EUliE_EEviT1_
        .type           _ZN2at6native18elementwise_kernelILi128ELi2EZNS0_22gpu_kernel_impl_nocastIZZZNS0_26GeluBackwardCUDAKernelImplERNS_18TensorIteratorBaseENS0_8GeluTypeEENKUlvE_clEvENKUlvE0_clEvEUlffE_EEvS4_RKT_EUliE_EEviT1_,@function
        .size           _ZN2at6native18elementwise_kernelILi128ELi2EZNS0_22gpu_kernel_impl_nocastIZZZNS0_26GeluBackwardCUDAKernelImplERNS_18TensorIteratorBaseENS0_8GeluTypeEENKUlvE_clEvENKUlvE0_clEvEUlffE_EEvS4_RKT_EUliE_EEviT1_,(.L_x_12018 - _ZN2at6native18elementwise_kernelILi128ELi2EZNS0_22gpu_kernel_impl_nocastIZZZNS0_26GeluBackwardCUDAKernelImplERNS_18TensorIteratorBaseENS0_8GeluTypeEENKUlvE_clEvENKUlvE0_clEvEUlffE_EEvS4_RKT_EUliE_EEviT1_)
        .other          _ZN2at6native18elementwise_kernelILi128ELi2EZNS0_22gpu_kernel_impl_nocastIZZZNS0_26GeluBackwardCUDAKernelImplERNS_18TensorIteratorBaseENS0_8GeluTypeEENKUlvE_clEvENKUlvE0_clEvEUlffE_EEvS4_RKT_EUliE_EEviT1_,@"STO_CUDA_ENTRY STV_DEFAULT"
_ZN2at6native18elementwise_kernelILi128ELi2EZNS0_22gpu_kernel_impl_nocastIZZZNS0_26GeluBackwardCUDAKernelImplERNS_18TensorIteratorBaseENS0_8GeluTypeEENKUlvE_clEvENKUlvE0_clEvEUlffE_EEvS4_RKT_EUliE_EEviT1_:
.text._ZN2at6native18elementwise_kernelILi128ELi2EZNS0_22gpu_kernel_impl_nocastIZZZNS0_26GeluBackwardCUDAKernelImplERNS_18TensorIteratorBaseENS0_8GeluTypeEENKUlvE_clEvENKUlvE0_clEvEUlffE_EEvS4_RKT_EUliE_EEviT1_:
        /* <DEDUP_REMOVED lines=262> */
.L_x_5966:
[----:B------:R-:W-:-:S04]  /*1060*/  IADD3 R4, P0, R4, c[0x0][0x3d8], RZ ;  /* 0x0000f60004047a10 */ /* 0x000fc80007f1e0ff */
[----:B------:R-:W-:-:S05]  /*1070*/  IADD3.X R5, RZ, c[0x0][0x3dc], RZ, P0, !PT ;  /* 0x0000f700ff057a10 */ /* 0x000fca00007fe4ff */
[----:B------:R-:W2:Y:S01]  /*1080*/  LDG.E R4, [R4.64] ;  /* 0x0000000404047981 */ /* 0x000ea2000c1e1900 */
[----:B------:R-:W-:-:S04]  /*1090*/  IADD3 R6, P0, R3, c[0x0][0x3d0], RZ ;  /* 0x0000f40003067a10 */ /* 0x000fc80007f1e0ff */
[----:B------:R-:W-:-:S06]  /*10a0*/  IADD3.X R7, RZ, c[0x0][0x3d4], RZ, P0, !PT ;  /* 0x0000f500ff077a10 */ /* 0x000fcc00007fe4ff */
[----:B------:R-:W3:Y:S01]  /*10b0*/  LDG.E R7, [R6.64] ;  /* 0x0000000406077981 */ /* 0x000ee2000c1e1900 */
[----:B------:R-:W-:Y:S02]  /*10c0*/  MOV R8, 0x3e095d4e ;  /* 0x3e095d4e00087802 */ /* 0x000fe40000000f00 */
[----:B------:R-:W-:Y:S01]  /*10d0*/  IADD3 R2, P0, R2, c[0x0][0x3c8], RZ ;  /* 0x0000f20002027a10 */ /* 0x000fe20007f1e0ff */
[----:B--2---:R-:W-:-:S04]  /*10e0*/  FMUL.FTZ R3, R4, R4 ;  /* 0x0000000404037220 */ /* 0x004fc80000410000 */
        /* <DEDUP_REMOVED lines=9> */
[----:B------:R-:W-:Y:S01]  /*1180*/  FADD.FTZ R3, R9, 1 ;  /* 0x3f80000009037421 */ /* 0x000fe20000010000 */
[----:B------:R-:W-:Y:S01]  /*1190*/  IADD3 R9, R0, 0x80, RZ ;  /* 0x0000008000097810 */ /* 0x000fe20007ffe0ff */
[----:B------:R-:W-:-:S04]  /*11a0*/  FMUL.FTZ R8, R8, R5 ;  /* 0x0000000508087220 */ /* 0x000fc80000410000 */
[----:B------:R-:W-:Y:S01]  /*11b0*/  FFMA.FTZ R8, R3, 0.5, R8 ;  /* 0x3f00000003087823 */ /* 0x000fe20000010008 */
[----:B------:R-:W-:-:S03]  /*11c0*/  IADD3.X R3, RZ, c[0x0][0x3cc], RZ, P0, !PT ;  /* 0x0000f300ff037a10 */ /* 0x000fc600007fe4ff */
[----:B---3--:R-:W-:-:S05]  /*11d0*/  FMUL.FTZ R7, R8, R7 ;  /* 0x0000000708077220 */ /* 0x008fca0000410000 */
[----:B------:R0:W-:Y:S02]  /*11e0*/  STG.E [R2.64], R7 ;  /* 0x0000000702007986 */ /* 0x0001e4000c101904 */
.L_x_5965:
[----:B------:R-:W-:Y:S05]  /*11f0*/  BSYNC B0 ;  /* 0x0000000000007941 */ /* 0x000fea0003800000 */
.L_x_5964:
[----:B------:R-:W-:-:S13]  /*1200*/  ISETP.GE.AND P0, PT, R9, c[0x0][0x160], PT ;  /* 0x0000580009007a0c */ /* 0x000fda0003f06270 */
[----:B------:R-:W-:Y:S05]  /*1210*/  @P0 EXIT ;  /* 0x000000000000094d */ /* 0x000fea0003800000 */
[----:B------:R-:W-:Y:S01]  /*1220*/  ISETP.NE.AND P0, PT, RZ, c[0x0][0x168], PT ;  /* 0x00005a00ff007a0c */ /* 0x000fe20003f05270 */
[----:B------:R-:W-:Y:S01]  /*1230*/  HFMA2.MMA R0, -RZ, RZ, 0, 0 ;  /* 0x00000000ff007435 */ /* 0x000fe200000001ff */
[----:B0-----:R-:W-:-:S11]  /*1240*/  CS2R R2, SRZ ;  /* 0x0000000000027805 */ /* 0x001fd6000001ff00 */
        /* <DEDUP_REMOVED lines=250> */
.L_x_5967:
[----:B------:R-:W-:-:S04]  /*21f0*/  IADD3 R4, P0, R3, c[0x0][0x3d8], RZ ;  /* 0x0000f60003047a10 */ /* 0x000fc80007f1e0ff */
[----:B------:R-:W-:-:S05]  /*2200*/  IADD3.X R5, RZ, c[0x0][0x3dc], RZ, P0, !PT ;  /* 0x0000f700ff057a10 */ /* 0x000fca00007fe4ff */
[----:B------:R-:W2:Y:S01]  /*2210*/  LDG.E R4, [R4.64] ;  /* 0x0000000404047981 */ /* 0x000ea2000c1e1900 */
[----:B------:R-:W-:-:S04]  /*2220*/  IADD3 R2, P0, R2, c[0x0][0x3d0], RZ ;  /* 0x0000f40002027a10 */ /* 0x000fc80007f1e0ff */
[----:B------:R-:W-:-:S05]  /*2230*/  IADD3.X R3, RZ, c[0x0][0x3d4], RZ, P0, !PT ;  /* 0x0000f500ff037a10 */ /* 0x000fca00007fe4ff */
[----:B------:R0:W3:Y:S01]  /*2240*/  LDG.E R11, [R2.64] ;  /* 0x00000004020b7981 */ /* 0x0000e2000c1e1900 */
[----:B------:R-:W-:Y:S02]  /*2250*/  MOV R6, 0x3e095d4e ;  /* 0x3e095d4e00067802 */ /* 0x000fe40000000f00 */
[----:B0-----:R-:W-:Y:S01]  /*2260*/  IADD3 R2, P0, R0, c[0x0][0x3c8], RZ ;  /* 0x0000f20000027a10 */ /* 0x001fe20007f1e0ff */
        /* <DEDUP_REMOVED lines=12> */
[----:B------:R-:W-:Y:S01]  /*2330*/  FFMA.FTZ R4, R3, 0.5, R4 ;  /* 0x3f00000003047823 */ /* 0x000fe20000010004 */
[----:B------:R-:W-:-:S03]  /*2340*/  IADD3.X R3, RZ, c[0x0][0x3cc], RZ, P0, !PT ;  /* 0x0000f300ff037a10 */ /* 0x000fc600007fe4ff */
[----:B---3--:R-:W-:-:S05]  /*2350*/  FMUL.FTZ R11, R4, R11 ;  /* 0x0000000b040b7220 */ /* 0x008fca0000410000 */
[----:B------:R-:W-:Y:S01]  /*2360*/  STG.E [R2.64], R11 ;  /* 0x0000000b02007986 */ /* 0x000fe2000c101904 */
[----:B------:R-:W-:Y:S05]  /*2370*/  EXIT ;  /* 0x000000000000794d */ /* 0x000fea0003800000 */
.L_x_5968:
        /* <DEDUP_REMOVED lines=16> */
.L_x_12018:


//--------------------- .text._ZN2at6native27unrolled_elementwise_kernelIZZZNS0_26GeluBackwardCUDAKernelImplERNS_18TensorIteratorBaseENS0_8GeluTypeEENKUlvE_clEvENKUlvE0_clEvEUlffE_St5arrayIPcLm3EELi4E23TrivialOffsetCalculatorILi2EjESB_ILi1EjENS0_6memory15LoadWithoutCastENSE_16StoreWithoutCastEEEviT_T0_T2_T3_T4_T5_ --------------------------
	.section	.text._ZN2at6native27unrolled_elementwise_kernelIZZZNS0_26GeluBackwardCUDAKernelImplERNS_18TensorIteratorBaseENS0_8GeluTypeEENKUlvE_clEvENKUlvE0_clEvEUlffE_St5arrayIPcLm3EELi4E23TrivialOffsetCalculatorILi2EjESB_ILi1EjENS0_6memory15LoadWithoutCastENSE_16StoreWithoutCastEEEviT_T0_T2_T3_T4_T5_,"ax",@progbits
	.sectioninfo	@"SHI_REGISTERS=29"
	.align	128
        .global         _ZN2at6native27unrolled_elementwise_kernelIZZZNS0_26GeluBackwardCUDAKernelImplERNS_18TensorIteratorBaseENS0_8GeluTypeEENKUlvE_clEvENKUlvE0_clEvEUlffE_St5arrayIPcLm3EELi4E23TrivialOffsetCalculatorILi2EjESB_ILi1EjENS0_6memory15LoadWithoutCastENSE_16StoreWithoutCastEEEviT_T0_T2_T3_T4_T5_
        .type           _ZN2at6native27unrolled_elementwise_kernelIZZZNS0_26GeluBackwardCUDAKernelImplERNS_18TensorIteratorBaseENS0_8GeluTypeEENKUlvE_clEvENKUlvE0_clEvEUlffE_St5arrayIPcLm3EELi4E23TrivialOffsetCalculatorILi2EjESB_ILi1EjENS0_6memory15LoadWithoutCastENSE_16StoreWithoutCastEEEviT_T0_T2_T3_T4_T5_,@function
        .size           _ZN2at6native27unrolled_elementwise_kernelIZZZNS0_26GeluBackwardCUDAKernelImplERNS_18TensorIteratorBaseENS0_8GeluTypeEENKUlvE_clEvENKUlvE0_clEvEUlffE_St5arrayIPcLm3EELi4E23TrivialOffsetCalculatorILi2EjESB_ILi1EjENS0_6memory15LoadWithoutCastENSE_16StoreWithoutCastEEEviT_T0_T2_T3_T4_T5_,(.L_x_12019 - _ZN2at6native27unrolled_elementwise_kernelIZZZNS0_26GeluBackwardCUDAKernelImplERNS_18TensorIteratorBaseENS0_8GeluTypeEENKUlvE_clEvENKUlvE0_clEvEUlffE_St5arrayIPcLm3EELi4E23TrivialOffsetCalculatorILi2EjESB_ILi1EjENS0_6memory15LoadWithoutCastENSE_16StoreWithoutCastEEEviT_T0_T2_T3_T4_T5_)
        .other          _ZN2at6native27unrolled_elementwise_kernelIZZZNS0_26GeluBackwardCUDAKernelImplERNS_18TensorIteratorBaseENS0_8GeluTypeEENKUlvE_clEvENKUlvE0_clEvEUlffE_St5arrayIPcLm3EELi4E23TrivialOffsetCalculatorILi2EjESB_ILi1EjENS0_6memory15LoadWithoutCastENSE_16StoreWithoutCastEEEviT_T0_T2_T3_T4_T5_,@"STO_CUDA_ENTRY STV_DEFAULT"
_ZN2at6native27unrolled_elementwise_kernelIZZZNS0_26GeluBackwardCUDAKernelImplERNS_18TensorIteratorBaseENS0_8GeluTypeEENKUlvE_clEvENKUlvE0_clEvEUlffE_St5arrayIPcLm3EELi4E23TrivialOffsetCalculatorILi2EjESB_ILi1EjENS0_6memory15LoadWithoutCastENSE_16StoreWithoutCastEEEviT_T0_T2_T3_T4_T5_:
.text._ZN2at6native27unrolled_elementwise_kernelIZZZNS0_26GeluBackwardCUDAKernelImplERNS_18TensorIteratorBaseENS0_8GeluTypeEENKUlvE_clEvENKUlvE0_clEvEUlffE_St5arrayIPcLm3EELi4E23TrivialOffsetCalculatorILi2EjESB_ILi1EjENS0_6memory15LoadWithoutCastENSE_16StoreWithoutCastEEEviT_T0_T2_T3_T4_T5_:
[----:B------:R-:W-:Y:S02]  /*0000*/  MOV R1, c[0x0][0x28] ;  /* 0x00000a0000017a02 */ /* 0x000fe40000000f00 */
[----:B------:R-:W0:Y:S01]  /*0010*/  S2R R14, SR_CTAID.X ;  /* 0x00000000000e7919 */ /* 0x000e220000002500 */
[----:B------:R-:W-:Y:S01]  /*0020*/  MOV R13, 0xfffffe00 ;  /* 0xfffffe00000d7802 */ /* 0x000fe20000000f00 */
[----:B------:R-:W-:Y:S01]  /*0030*/  ULDC.64 UR4, c[0x0][0x118] ;  /* 0x0000460000047ab9 */ /* 0x000fe20000000a00 */
[----:B------:R-:W-:Y:S01]  /*0040*/  HFMA2.MMA R15, -RZ, RZ, 0, 0 ;  /* 0x00000000ff0f7435 */ /* 0x000fe200000001ff */
[----:B------:R-:W1:Y:S01]  /*0050*/  S2R R19, SR_TID.X ;  /* 0x0000000000137919 */ /* 0x000e620000002100 */
[----:B------:R-:W-:Y:S01]  /*0060*/  CS2R R16, SRZ ;  /* 0x0000000000107805 */ /* 0x000fe2000001ff00 */
[----:B0-----:R-:W-:Y:S01]  /*0070*/  IMAD R13, R14, R13, c[0x0][0x160] ;  /* 0x000058000e0d7624 */ /* 0x001fe200078e020d */
[----:B-1----:R-:W-:-:S04]  /*0080*/  MOV R3, R19 ;  /* 0x0000001300037202 */ /* 0x002fc80000000f00 */
[----:B------:R-:W-:Y:S01]  /*0090*/  ISETP.GE.AND P0, PT, R19, R13, PT ;  /* 0x0000000d1300720c */ /* 0x000fe20003f06270 */
[----:B------:R-:W-:-:S12]  /*00a0*/  CS2R R20, SRZ ;  /* 0x0000000000147805 */ /* 0x000fd8000001ff00 */
[----:B------:R-:W-:Y:S02]  /*00b0*/  @!P0 LEA R24, R14, R3, 0x9 ;  /* 0x000000030e188211 */ /* 0x000fe400078e48ff */
[----:B------:R-:W-:Y:S02]  /*00c0*/  @!P0 MOV R25, 0x4 ;  /* 0x0000000400198802 */ /* 0x000fe40000000f00 */
[----:B------:R-:W-:-:S03]  /*00d0*/  @!P0 IADD3 R3, R3, 0x80, RZ ;  /* 0x0000008003038810 */ /* 0x000fc60007ffe0ff */
[----:B------:R-:W-:Y:S01]  /*00e0*/  @!P0 IMAD.WIDE.U32 R22, R24, R25, c[0x0][0x170] ;  /* 0x00005c0018168625 */ /* 0x000fe200078e0019 */
[----:B------:R-:W-:-:S03]  /*00f0*/  ISETP.GE.AND P1, PT, R3, R13, PT ;  /* 0x0000000d0300720c */ /* 0x000fc60003f26270 */
[----:B------:R-:W-:Y:S01]  /*0100*/  @!P0 IMAD.WIDE.U32 R24, R24, R25, c[0x0][0x178] ;  /* 0x00005e0018188625 */ /* 0x000fe200078e0019 */
[----:B------:R0:W5:Y:S04]  /*0110*/  @!P0 LDG.E R20, [R22.64] ;  /* 0x0000000416148981 */ /* 0x000168000c1e1900 */
[----:B------:R0:W5:Y:S05]  /*0120*/  @!P0 LDG.E R21, [R24.64] ;  /* 0x0000000418158981 */ /* 0x00016a000c1e1900 */
[----:B------:R-:W-:-:S02]  /*0130*/  @!P1 LEA R2, R14, R3, 0x9 ;  /* 0x000000030e029211 */ /* 0x000fc400078e48ff */
[----:B------:R-:W-:Y:S02]  /*0140*/  @!P1 IADD3 R3, R3, 0x80, RZ ;  /* 0x0000008003039810 */ /* 0x000fe40007ffe0ff */
[----:B------:R-:W-:Y:S02]  /*0150*/  @!P1 MOV R5, 0x4 ;  /* 0x0000000400059802 */ /* 0x000fe40000000f00 */
[----:B------:R-:W-:-:S03]  /*0160*/  ISETP.GE.AND P3, PT, R3, R13, PT ;  /* 0x0000000d0300720c */ /* 0x000fc60003f66270 */
[----:B------:R-:W-:Y:S01]  /*0170*/  @!P1 IMAD.WIDE.U32 R8, R2, R5, c[0x0][0x170] ;  /* 0x00005c0002089625 */ /* 0x000fe200078e0005 */
[----:B------:R-:W-:Y:S02]  /*0180*/  HFMA2.MMA R0, -RZ, RZ, 0, 0 ;  /* 0x00000000ff007435 */ /* 0x000fe400000001ff */
[----:B------:R-:W-:Y:S01]  /*0190*/  HFMA2.MMA R18, -RZ, RZ, 0, 0 ;  /* 0x00000000ff127435 */ /* 0x000fe200000001ff */
[----:B------:R-:W-:Y:S01]  /*01a0*/  MOV R12, RZ ;  /* 0x000000ff000c7202 */ /* 0x000fe20000000f00 */
        /* <DEDUP_REMOVED lines=8> */
[----:B------:R-:W-:Y:S01]  /*0230*/  @!P3 IMAD.WIDE.U32 R4, R6, R7, c[0x0][0x170] ;  /* 0x00005c000604b625 */ /* 0x000fe200078e0007 */
[----:B------:R2:W5:Y:S04]  /*0240*/  @!P1 LDG.E R16, [R2.64] ;  /* 0x0000000402109981 */ /* 0x000568000c1e1900 */
[----:B------:R3:W5:Y:S01]  /*0250*/  @!P3 LDG.E R17, [R4.64] ;  /* 0x000000040411b981 */ /* 0x000762000c1e1900 */
[----:B-1----:R-:W-:-:S04]  /*0260*/  @!P2 IMAD.WIDE.U32 R8, R10, R11, c[0x0][0x170] ;  /* 0x00005c000a08a625 */ /* 0x002fc800078e000b */
[----:B------:R-:W-:Y:S01]  /*0270*/  @!P2 IMAD.WIDE.U32 R10, R10, R11, c[0x0][0x178] ;  /* 0x00005e000a0aa625 */ /* 0x000fe200078e000b */
[----:B------:R0:W5:Y:S01]  /*0280*/  @!P2 LDG.E R12, [R8.64] ;  /* 0x00000004080ca981 */ /* 0x000162000c1e1900 */
[----:B---3--:R-:W-:Y:S02]  /*0290*/  MOV R4, R19 ;  /* 0x0000001300047202 */ /* 0x008fe40000000f00 */
[----:B------:R-:W-:Y:S01]  /*02a0*/  @!P3 IMAD.WIDE.U32 R6, R6, R7, c[0x0][0x178] ;  /* 0x00005e000606b625 */ /* 0x000fe200078e0007 */
[----:B------:R0:W5:Y:S01]  /*02b0*/  @!P2 LDG.E R0, [R10.64] ;  /* 0x000000040a00a981 */ /* 0x000162000c1e1900 */
[C---:B--2---:R-:W-:Y:S02]  /*02c0*/  IADD3 R2, R4.reuse, 0x100, RZ ;  /* 0x0000010004027810 */ /* 0x044fe40007ffe0ff */
[----:B------:R-:W-:Y:S01]  /*02d0*/  IADD3 R26, R4, 0x80, RZ ;  /* 0x00000080041a7810 */ /* 0x000fe20007ffe0ff */
[----:B------:R1:W5:Y:S01]  /*02e0*/  @!P3 LDG.E R18, [R6.64] ;  /* 0x000000040612b981 */ /* 0x000362000c1e1900 */
[----:B------:R-:W-:-:S02]  /*02f0*/  ISETP.GE.AND P2, PT, R2, R13, PT ;  /* 0x0000000d0200720c */ /* 0x000fc40003f46270 */
[----:B------:R-:W-:Y:S02]  /*0300*/  @!P0 LEA R2, R14, R19, 0x9 ;  /* 0x000000130e028211 */ /* 0x000fe400078e48ff */
[----:B------:R-:W-:Y:S01]  /*0310*/  @!P0 MOV R3, 0x4 ;  /* 0x0000000400038802 */ /* 0x000fe20000000f00 */
[----:B------:R-:W-:Y:S01]  /*0320*/  BSSY B0, `(.L_x_5969) ;  /* 0x0000017000007945 */ /* 0x000fe20003800000 */
[----:B-1----:R-:W-:Y:S02]  /*0330*/  IADD3 R6, R4, 0x180, RZ ;  /* 0x0000018004067810 */ /* 0x002fe40007ffe0ff */
[----:B------:R-:W-:Y:S01]  /*0340*/  @!P0 MOV R4, R26 ;  /* 0x0000001a00048202 */ /* 0x000fe20000000f00 */
[----:B------:R-:W-:Y:S01]  /*0350*/  @!P0 IMAD.WIDE.U32 R2, R2, R3, c[0x0][0x168] ;  /* 0x00005a0002028625 */ /* 0x000fe200078e0003 */
[-C--:B------:R-:W-:Y:S02]  /*0360*/  ISETP.GE.AND P1, PT, R26, R13.reuse, PT ;  /* 0x0000000d1a00720c */ /* 0x080fe40003f26270 */
[----:B------:R-:W-:-:S02]  /*0370*/  ISETP.GE.AND P3, PT, R6, R13, PT ;  /* 0x0000000d0600720c */ /* 0x000fc40003f66270 */
[----:B------:R-:W-:Y:S01]  /*0380*/  ISETP.GE.AND P4, PT, R4, R13, PT ;  /* 0x0000000d0400720c */ /* 0x000fe20003f86270 */
[----:B------:R-:W-:Y:S07]  /*0390*/  @P0 BRA `(.L_x_5970) ;  /* 0x000000f000000947 */ /* 0x000fee0003800000 */
[CC--:B0----5:R-:W-:Y:S01]  /*03a0*/  FMUL.FTZ R6, R21.reuse, R21.reuse ;  /* 0x0000001515067220 */ /* 0x0e1fe20000410000 */
[----:B------:R-:W-:Y:S01]  /*03b0*/  MOV R5, 0x3e095d4e ;  /* 0x3e095d4e00057802 */ /* 0x000fe20000000f00 */
[----:B------:R-:W-:Y:S02]  /*03c0*/  FMUL.FTZ R10, R21, 0.5 ;  /* 0x3f000000150a7820 */ /* 0x000fe40000410000 */
[C---:B------:R-:W-:Y:S02]  /*03d0*/  FMUL.FTZ R8, R6.reuse, R21 ;  /* 0x0000001506087220 */ /* 0x040fe40000410000 */
[----:B------:R-:W-:Y:S02]  /*03e0*/  FFMA.FTZ R6, R6, R5, 1 ;  /* 0x3f80000006067423 */ /* 0x000fe40000010005 */
[----:B------:R-:W-:Y:S02]  /*03f0*/  FFMA.FTZ R8, R8, 0.044714998453855514526, R21 ;  /* 0x3d37271308087823 */ /* 0x000fe40000010015 */
[----:B------:R-:W-:-:S02]  /*0400*/  FMUL.FTZ R6, R6, 0.79788458347320556641 ;  /* 0x3f4c422a06067820 */ /* 0x000fc40000410000 */
[----:B------:R-:W-:-:S06]  /*0410*/  FMUL.FTZ R8, R8, 0.79788458347320556641 ;  /* 0x3f4c422a08087820 */ /* 0x000fcc0000410000 */
[----:B------:R-:W0:Y:S02]  /*0420*/  MUFU.TANH R8, R8 ;  /* 0x0000000800087308 */ /* 0x000e240000002400 */
[----:B0-----:R-:W-:-:S04]  /*0430*/  FFMA.FTZ R5, -R8, R8, 1 ;  /* 0x3f80000008057423 */ /* 0x001fc80000010108 */
[----:B------:R-:W-:Y:S02]  /*0440*/  FMUL.FTZ R7, R5, R10 ;  /* 0x0000000a05077220 */ /* 0x000fe40000410000 */
[----:B------:R-:W-:Y:S02]  /*0450*/  FADD.FTZ R5, R8, 1 ;  /* 0x3f80000008057421 */ /* 0x000fe40000010000 */
[----:B------:R-:W-:-:S04]  /*0460*/  FMUL.FTZ R6, R6, R7 ;  /* 0x0000000706067220 */ /* 0x000fc80000410000 */
[----:B------:R-:W-:-:S04]  /*0470*/  FFMA.FTZ R5, R5, 0.5, R6 ;  /* 0x3f00000005057823 */ /* 0x000fc80000010006 */
[----:B------:R-:W-:Y:S02]  /*0480*/  FMUL.FTZ R5, R5, R20 ;  /* 0x0000001405057220 */ /* 0x000fe40000410000 */
.L_x_5970:
[----:B0-----:R-:W-:Y:S05]  /*0490*/  BSYNC B0 ;  /* 0x0000000000007941 */ /* 0x001fea0003800000 */
.L_x_5969:
[----:B------:R-:W-:Y:S01]  /*04a0*/  BSSY B0, `(.L_x_5971) ;  /* 0x0000011000007945 */ /* 0x000fe20003800000 */
[----:B------:R-:W-:Y:S05]  /*04b0*/  @P1 BRA `(.L_x_5972) ;  /* 0x000000f000001947 */ /* 0x000fea0003800000 */
[CC--:B-----5:R-:W-:Y:S01]  /*04c0*/  FMUL.FTZ R7, R16.reuse, R16.reuse ;  /* 0x0000001010077220 */ /* 0x0e0fe20000410000 */
[----:B------:R-:W-:Y:S01]  /*04d0*/  HFMA2.MMA R6, -RZ, RZ, 1.5087890625, 339.5 ;  /* 0x3e095d4eff067435 */ /* 0x000fe200000001ff */
[----:B------:R-:W-:Y:S02]  /*04e0*/  FMUL.FTZ R11, R16, 0.5 ;  /* 0x3f000000100b7820 */ /* 0x000fe40000410000 */
[----:B------:R-:W-:-:S04]  /*04f0*/  FMUL.FTZ R9, R7, R16 ;  /* 0x0000001007097220 */ /* 0x000fc80000410000 */
[----:B------:R-:W-:-:S03]  /*0500*/  FFMA.FTZ R9, R9, 0.044714998453855514526, R16 ;  /* 0x3d37271309097823 */ /* 0x000fc60000010010 */
[----:B------:R-:W-:Y:S02]  /*0510*/  FFMA.FTZ R7, R7, R6, 1 ;  /* 0x3f80000007077423 */ /* 0x000fe40000010006 */
        /* <DEDUP_REMOVED lines=9> */
.L_x_5972:
[----:B------:R-:W-:Y:S05]  /*05b0*/  BSYNC B0 ;  /* 0x0000000000007941 */ /* 0x000fea0003800000 */
.L_x_5971:
[----:B------:R-:W-:Y:S01]  /*05c0*/  BSSY B0, `(.L_x_5973) ;  /* 0x0000011000007945 */ /* 0x000fe20003800000 */
[----:B------:R-:W-:Y:S05]  /*05d0*/  @P2 BRA `(.L_x_5974) ;  /* 0x000000f000002947 */ /* 0x000fea0003800000 */
[CC--:B-----5:R-:W-:Y:S01]  /*05e0*/  FMUL.FTZ R7, R18.reuse, R18.reuse ;  /* 0x0000001212077220 */ /* 0x0e0fe20000410000 */
        /* <DEDUP_REMOVED lines=14> */
.L_x_5974:
[----:B------:R-:W-:Y:S05]  /*06d0*/  BSYNC B0 ;  /* 0x0000000000007941 */ /* 0x000fea0003800000 */
.L_x_5973:
        /* <DEDUP_REMOVED lines=17> */
.L_x_5976:
[----:B------:R-:W-:Y:S05]  /*07f0*/  BSYNC B0 ;  /* 0x0000000000007941 */ /* 0x000fea0003800000 */
.L_x_5975:
[----:B------:R0:W-:Y:S01]  /*0800*/  @!P0 STG.E [R2.64], R5 ;  /* 0x0000000502008986 */ /* 0x0001e2000c101904 */
[----:B------:R-:W-:Y:S01]  /*0810*/  BSSY B0, `(.L_x_5977) ;  /* 0x000000c000007945 */ /* 0x000fe20003800000 */
[----:B------:R-:W-:Y:S05]  /*0820*/  @P4 BRA `(.L_x_5978) ;  /* 0x000000a000004947 */ /* 0x000fea0003800000 */
[----:B0-----:R-:W-:Y:S02]  /*0830*/  LEA R2, R14, R4, 0x9 ;  /* 0x000000040e027211 */ /* 0x001fe400078e48ff */
        /* <DEDUP_REMOVED lines=9> */
.L_x_5978:
[----:B------:R-:W-:Y:S05]  /*08d0*/  BSYNC B0 ;  /* 0x0000000000007941 */ /* 0x000fea0003800000 */
.L_x_5977:
[----:B------:R-:W-:-:S13]  /*08e0*/  ISETP.GE.AND P0, PT, R4, R13, PT ;  /* 0x0000000d0400720c */ /* 0x000fda0003f06270 */
[----:B------:R-:W-:Y:S05]  /*08f0*/  @P0 EXIT ;  /* 0x000000000000094d */ /* 0x000fea0003800000 */
[----:B0-----:R-:W-:Y:S01]  /*0900*/  HFMA2.MMA R3, -RZ, RZ, 0, 2.384185791015625e-07 ;  /* 0x00000004ff037435 */ /* 0x001fe200000001ff */
[----:B------:R-:W-:-:S09]  /*0910*/  LEA R2, R14, R4, 0x9 ;  /* 0x000000040e027211 */ /* 0x000fd200078e48ff */
[----:B------:R-:W-:-:S05]  /*0920*/  IMAD.WIDE.U32 R2, R2, R3, c[0x0][0x168] ;  /* 0x00005a0002027625 */ /* 0x000fca00078e0003 */
[----:B------:R-:W-:Y:S01]  /*0930*/  STG.E [R2.64], R11 ;  /* 0x0000000b02007986 */ /* 0x000fe2000c101904 */
[----:B------:R-:W-:Y:S05]  /*0940*/  EXIT ;  /* 0x000000000000794d */ /* 0x000fea0003800000 */
.L_x_5979:
        /* <DEDUP_REMOVED lines=11> */
.L_x_12019:


//--------------------- .text._ZN2at6native29vectorized_elementwise_kernelILi2EZZZNS0_26GeluBackwardCUDAKernelImplERNS_18TensorIteratorBaseENS0_8GeluTypeEENKUlvE_clEvENKUlvE0_clEvEUlffE_St5arrayIPcLm3EEEEviT0_T1_ --------------------------
	.section	.text._ZN2at6native29vectorized_elementwise_kernelILi2EZZZNS0_26GeluBackwardCUDAKernelImplERNS_18TensorIteratorBaseENS0_8GeluTypeEENKUlvE_clEvENKUlvE0_clEvEUlffE_St5arrayIPcLm3EEEEviT0_T1_,"ax",@progbits
	.sectioninfo	@"SHI_REGISTERS=32"
	.align	128
        .global         _ZN2at6native29vectorized_elementwise_kernelILi2EZZZNS0_26GeluBackwardCUDAKernelImplERNS_18TensorIteratorBaseENS0_8GeluTypeEENKUlvE_clEvENKUlvE0_clEvEUlffE_St5arrayIPcLm3EEEEviT0_T1_
        .type           _ZN2at6native29vectorized_elementwise_kernelILi2EZZZNS0_26GeluBackwardCUDAKernelImplERNS_18TensorIteratorBaseENS0_8GeluTypeEENKUlvE_clEvENKUlvE0_clEvEUlffE_St5arrayIPcLm3EEEEviT0_T1_,@function
        .size           _ZN2at6native29vectorized_elementwise_kernelILi2EZZZNS0_26GeluBackwardCUDAKernelImplERNS_18TensorIteratorBaseENS0_8GeluTypeEENKUlvE_clEvENKUlvE0_clEvEUlffE_St5arrayIPcLm3EEEEviT0_T1_,(.L_x_12020 - _ZN2at6native29vectorized_elementwise_kernelILi2EZZZNS0_26GeluBackwardCUDAKernelImplERNS_18TensorIteratorBaseENS0_8GeluTypeEENKUlvE_clEvENKUlvE0_clEvEUlffE_St5arrayIPcLm3EEEEviT0_T1_)
        .other          _ZN2at6native29vectorized_elementwise_kernelILi2EZZZNS0_26GeluBackwardCUDAKernelImplERNS_18TensorIteratorBaseENS0_8GeluTypeEENKUlvE_clEvENKUlvE0_clEvEUlffE_St5arrayIPcLm3EEEEviT0_T1_,@"STO_CUDA_ENTRY STV_DEFAULT"
_ZN2at6native29vectorized_elementwise_kernelILi2EZZZNS0_26GeluBackwardCUDAKernelImplERNS_18TensorIteratorBaseENS0_8GeluTypeEENKUlvE_clEvENKUlvE0_clEvEUlffE_St5arrayIPcLm3EEEEviT0_T1_:
.text._ZN2at6native29vectorized_elementwise_kernelILi2EZZZNS0_26GeluBackwardCUDAKernelImplERNS_18TensorIteratorBaseENS0_8GeluTypeEENKUlvE_clEvENKUlvE0_clEvEUlffE_St5arrayIPcLm3EEEEviT0_T1_:
        /* <DEDUP_REMOVED lines=12> */
[----:B------:R0:W3:Y:S01]  /*00c0*/  LDG.E.64 R16, [R20.64+0x400] ;  /* 0x0004000414107981 */ /* 0x0000e2000c1e1b00 */
[----:B------:R-:W-:-:S03]  /*00d0*/  IMAD.WIDE R2, R0, R11, c[0x0][0x170] ;  /* 0x00005c0000027625 */ /* 0x000fc600078e020b */
[----:B------:R0:W4:Y:S03]  /*00e0*/  LDG.E.64 R8, [R20.64+0x800] ;  /* 0x0008000414087981 */ /* 0x000126000c1e1b00 */
[----:B------:R-:W-:Y:S01]  /*00f0*/  IMAD.WIDE.U32 R26, R23, 0x8, R2 ;  /* 0x00000008171a7825 */ /* 0x000fe200078e0002 */
[----:B------:R0:W5:Y:S04]  /*0100*/  LDG.E.64 R6, [R20.64+0xc00] ;  /* 0x000c000414067981 */ /* 0x000168000c1e1b00 */
[----:B------:R1:W3:Y:S04]  /*0110*/  LDG.E.64 R14, [R26.64] ;  /* 0x000000041a0e7981 */ /* 0x0002e8000c1e1b00 */
[----:B------:R1:W3:Y:S04]  /*0120*/  LDG.E.64 R12, [R26.64+0x400] ;  /* 0x000400041a0c7981 */ /* 0x0002e8000c1e1b00 */
[----:B------:R1:W3:Y:S04]  /*0130*/  LDG.E.64 R4, [R26.64+0x800] ;  /* 0x000800041a047981 */ /* 0x0002e8000c1e1b00 */
[----:B------:R1:W3:Y:S01]  /*0140*/  LDG.E.64 R2, [R26.64+0xc00] ;  /* 0x000c00041a027981 */ /* 0x0002e2000c1e1b00 */
[----:B--2---:R-:W-:-:S02]  /*0150*/  FMUL.FTZ R25, R18, R18 ;  /* 0x0000001212197220 */ /* 0x004fc40000410000 */
[C---:B------:R-:W-:Y:S02]  /*0160*/  FMUL.FTZ R22, R19.reuse, R19 ;  /* 0x0000001313167220 */ /* 0x040fe40000410000 */
[----:B------:R-:W-:Y:S02]  /*0170*/  FMUL.FTZ R29, R18, R25 ;  /* 0x00000019121d7220 */ /* 0x000fe40000410000 */
[----:B------:R-:W-:Y:S02]  /*0180*/  FMUL.FTZ R10, R19, R22 ;  /* 0x00000016130a7220 */ /* 0x000fe40000410000 */
[----:B------:R-:W-:Y:S02]  /*0190*/  FFMA.FTZ R29, R29, 0.044714998453855514526, R18 ;  /* 0x3d3727131d1d7823 */ /* 0x000fe40000010012 */
[----:B------:R-:W-:Y:S02]  /*01a0*/  FFMA.FTZ R10, R10, 0.044714998453855514526, R19 ;  /* 0x3d3727130a0a7823 */ /* 0x000fe40000010013 */
[----:B------:R-:W-:-:S02]  /*01b0*/  FMUL.FTZ R29, R29, 0.79788458347320556641 ;  /* 0x3f4c422a1d1d7820 */ /* 0x000fc40000410000 */
[----:B0-----:R-:W-:Y:S02]  /*01c0*/  FMUL.FTZ R21, R10, 0.79788458347320556641 ;  /* 0x3f4c422a0a157820 */ /* 0x001fe40000410000 */
[----:B------:R-:W0:Y:S01]  /*01d0*/  MUFU.TANH R20, R29 ;  /* 0x0000001d00147308 */ /* 0x000e220000002400 */
[----:B------:R-:W-:Y:S01]  /*01e0*/  IMAD.WIDE.U32 R10, R0, R11, c[0x0][0x168] ;  /* 0x00005a00000a7625 */ /* 0x000fe200078e000b */
[----:B------:R-:W-:-:S03]  /*01f0*/  MOV R0, 0x3e095d4e ;  /* 0x3e095d4e00007802 */ /* 0x000fc60000000f00 */
[----:B------:R-:W-:Y:S02]  /*0200*/  FMUL.FTZ R18, R18, 0.5 ;  /* 0x3f00000012127820 */ /* 0x000fe40000410000 */
[----:B------:R-:W-:Y:S01]  /*0210*/  FFMA.FTZ R25, R25, R0, 1 ;  /* 0x3f80000019197423 */ /* 0x000fe20000010000 */
[----:B------:R-:W2:Y:S01]  /*0220*/  MUFU.TANH R21, R21 ;  /* 0x0000001500157308 */ /* 0x000ea20000002400 */
[----:B------:R-:W-:-:S04]  /*0230*/  IMAD.WIDE R10, R23, 0x8, R10 ;  /* 0x00000008170a7825 */ /* 0x000fc800078e020a */
[----:B-1----:R-:W-:Y:S02]  /*0240*/  FMUL.FTZ R26, R19, 0.5 ;  /* 0x3f000000131a7820 */ /* 0x002fe40000410000 */
[----:B------:R-:W-:Y:S02]  /*0250*/  FMUL.FTZ R19, R25, 0.79788458347320556641 ;  /* 0x3f4c422a19137820 */ /* 0x000fe40000410000 */
[----:B0-----:R-:W-:Y:S02]  /*0260*/  FFMA.FTZ R27, -R20, R20, 1 ;  /* 0x3f800000141b7423 */ /* 0x001fe40000010114 */
[----:B---3--:R-:W-:Y:S02]  /*0270*/  FMUL.FTZ R25, R16, R16 ;  /* 0x0000001010197220 */ /* 0x008fe40000410000 */
[----:B------:R-:W-:Y:S02]  /*0280*/  FMUL.FTZ R18, R18, R27 ;  /* 0x0000001b12127220 */ /* 0x000fe40000410000 */
[----:B------:R-:W-:-:S02]  /*0290*/  FMUL.FTZ R24, R17, R17 ;  /* 0x0000001111187220 */ /* 0x000fc40000410000 */
[----:B--2---:R-:W-:Y:S02]  /*02a0*/  FFMA.FTZ R23, -R21, R21, 1 ;  /* 0x3f80000015177423 */ /* 0x004fe40000010115 */
[----:B------:R-:W-:Y:S02]  /*02b0*/  FMUL.FTZ R19, R19, R18 ;  /* 0x0000001213137220 */ /* 0x000fe40000410000 */
[----:B------:R-:W-:Y:S02]  /*02c0*/  FMUL.FTZ R26, R26, R23 ;  /* 0x000000171a1a7220 */ /* 0x000fe40000410000 */
[----:B------:R-:W-:Y:S02]  /*02d0*/  FMUL.FTZ R23, R16, R25 ;  /* 0x0000001910177220 */ /* 0x000fe40000410000 */
[----:B------:R-:W-:Y:S02]  /*02e0*/  FMUL.FTZ R18, R17, R24 ;  /* 0x0000001811127220 */ /* 0x000fe40000410000 */
[----:B------:R-:W-:-:S02]  /*02f0*/  FFMA.FTZ R23, R23, 0.044714998453855514526, R16 ;  /* 0x3d37271317177823 */ /* 0x000fc40000010010 */
[----:B------:R-:W-:Y:S02]  /*0300*/  FFMA.FTZ R18, R18, 0.044714998453855514526, R17 ;  /* 0x3d37271312127823 */ /* 0x000fe40000010011 */
[----:B------:R-:W-:Y:S02]  /*0310*/  FMUL.FTZ R23, R23, 0.79788458347320556641 ;  /* 0x3f4c422a17177820 */ /* 0x000fe40000410000 */
[----:B------:R-:W-:Y:S02]  /*0320*/  FMUL.FTZ R18, R18, 0.79788458347320556641 ;  /* 0x3f4c422a12127820 */ /* 0x000fe40000410000 */
[----:B------:R-:W-:Y:S02]  /*0330*/  FFMA.FTZ R22, R22, R0, 1 ;  /* 0x3f80000016167423 */ /* 0x000fe40000010000 */
[----:B------:R-:W0:Y:S01]  /*0340*/  MUFU.TANH R23, R23 ;  /* 0x0000001700177308 */ /* 0x000e220000002400 */
[----:B------:R-:W-:Y:S02]  /*0350*/  FADD.FTZ R20, R20, 1 ;  /* 0x3f80000014147421 */ /* 0x000fe40000010000 */
[----:B------:R-:W-:-:S02]  /*0360*/  FMUL.FTZ R27, R22, 0.79788458347320556641 ;  /* 0x3f4c422a161b7820 */ /* 0x000fc40000410000 */
[----:B------:R-:W-:Y:S02]  /*0370*/  FADD.FTZ R21, R21, 1 ;  /* 0x3f80000015157421 */ /* 0x000fe40000010000 */
[----:B------:R-:W-:Y:S01]  /*0380*/  FMUL.FTZ R26, R27, R26 ;  /* 0x0000001a1b1a7220 */ /* 0x000fe20000410000 */
[----:B------:R-:W1:Y:S01]  /*0390*/  MUFU.TANH R18, R18 ;  /* 0x0000001200127308 */ /* 0x000e620000002400 */
[----:B------:R-:W-:Y:S02]  /*03a0*/  FFMA.FTZ R19, R20, 0.5, R19 ;  /* 0x3f00000014137823 */ /* 0x000fe40000010013 */
[----:B------:R-:W-:Y:S02]  /*03b0*/  FFMA.FTZ R20, R21, 0.5, R26 ;  /* 0x3f00000015147823 */ /* 0x000fe4000001001a */
[----:B------:R-:W-:Y:S02]  /*03c0*/  FMUL.FTZ R16, R16, 0.5 ;  /* 0x3f00000010107820 */ /* 0x000fe40000410000 */
[----:B------:R-:W-:-:S02]  /*03d0*/  FMUL.FTZ R17, R17, 0.5 ;  /* 0x3f00000011117820 */ /* 0x000fc40000410000 */
[----:B0-----:R-:W-:Y:S02]  /*03e0*/  FFMA.FTZ R21, -R23, R23, 1 ;  /* 0x3f80000017157423 */ /* 0x001fe40000010117 */
[-C--:B------:R-:W-:Y:S02]  /*03f0*/  FFMA.FTZ R25, R25, R0.reuse, 1 ;  /* 0x3f80000019197423 */ /* 0x080fe40000010000 */
[----:B------:R-:W-:Y:S02]  /*0400*/  FFMA.FTZ R24, R24, R0, 1 ;  /* 0x3f80000018187423 */ /* 0x000fe40000010000 */
[----:B------:R-:W-:Y:S02]  /*0410*/  FMUL.FTZ R16, R16, R21 ;  /* 0x0000001510107220 */ /* 0x000fe40000410000 */
[----:B-1----:R-:W-:Y:S02]  /*0420*/  FFMA.FTZ R22, -R18, R18, 1 ;  /* 0x3f80000012167423 */ /* 0x002fe40000010112 */
[----:B------:R-:W-:-:S02]  /*0430*/  FMUL.FTZ R25, R25, 0.79788458347320556641 ;  /* 0x3f4c422a19197820 */ /* 0x000fc40000410000 */
[----:B------:R-:W-:Y:S02]  /*0440*/  FMUL.FTZ R26, R17, R22 ;  /* 0x00000016111a7220 */ /* 0x000fe40000410000 */
[----:B------:R-:W-:Y:S02]  /*0450*/  FMUL.FTZ R21, R24, 0.79788458347320556641 ;  /* 0x3f4c422a18157820 */ /* 0x000fe40000410000 */
[C---:B----4-:R-:W-:Y:S02]  /*0460*/  FMUL.FTZ R17, R8.reuse, R8 ;  /* 0x0000000808117220 */ /* 0x050fe40000410000 */
[----:B------:R-:W-:Y:S02]  /*0470*/  FMUL.FTZ R22, R25, R16 ;  /* 0x0000001019167220 */ /* 0x000fe40000410000 */
[----:B------:R-:W-:Y:S02]  /*0480*/  FMUL.FTZ R21, R21, R26 ;  /* 0x0000001a15157220 */ /* 0x000fe40000410000 */
[----:B------:R-:W-:-:S02]  /*0490*/  FMUL.FTZ R25, R8, R17 ;  /* 0x0000001108197220 */ /* 0x000fc40000410000 */
[----:B------:R-:W-:Y:S02]  /*04a0*/  FADD.FTZ R26, R18, 1 ;  /* 0x3f800000121a7421 */ /* 0x000fe40000010000 */
[----:B------:R-:W-:Y:S02]  /*04b0*/  FADD.FTZ R23, R23, 1 ;  /* 0x3f80000017177421 */ /* 0x000fe40000010000 */
[----:B------:R-:W-:Y:S02]  /*04c0*/  FMUL.FTZ R16, R9, R9 ;  /* 0x0000000909107220 */ /* 0x000fe40000410000 */
[----:B------:R-:W-:Y:S02]  /*04d0*/  FFMA.FTZ R25, R25, 0.044714998453855514526, R8 ;  /* 0x3d37271319197823 */ /* 0x000fe40000010008 */
[----:B------:R-:W-:Y:S02]  /*04e0*/  FFMA.FTZ R26, R26, 0.5, R21 ;  /* 0x3f0000001a1a7823 */ /* 0x000fe40000010015 */
[----:B------:R-:W-:-:S02]  /*04f0*/  FMUL.FTZ R15, R15, R20 ;  /* 0x000000140f0f7220 */ /* 0x000fc40000410000 */
[C---:B-----5:R-:W-:Y:S02]  /*0500*/  FMUL.FTZ R21, R6.reuse, R6 ;  /* 0x0000000606157220 */ /* 0x060fe40000410000 */
[----:B------:R-:W-:Y:S02]  /*0510*/  FMUL.FTZ R20, R7, R7 ;  /* 0x0000000707147220 */ /* 0x000fe40000410000 */
[----:B------:R-:W-:Y:S02]  /*0520*/  FFMA.FTZ R23, R23, 0.5, R22 ;  /* 0x3f00000017177823 */ /* 0x000fe40000010016 */
[----:B------:R-:W-:Y:S02]  /*0530*/  FMUL.FTZ R22, R9, R16 ;  /* 0x0000001009167220 */ /* 0x000fe40000410000 */
[----:B------:R-:W-:Y:S02]  /*0540*/  FMUL.FTZ R18, R25, 0.79788458347320556641 ;  /* 0x3f4c422a19127820 */ /* 0x000fe40000410000 */
[----:B------:R-:W-:-:S02]  /*0550*/  FMUL.FTZ R25, R6, R21 ;  /* 0x0000001506197220 */ /* 0x000fc40000410000 */
[----:B------:R-:W-:Y:S02]  /*0560*/  FMUL.FTZ R28, R7, R20 ;  /* 0x00000014071c7220 */ /* 0x000fe40000410000 */
[----:B------:R-:W-:Y:S01]  /*0570*/  FFMA.FTZ R22, R22, 0.044714998453855514526, R9 ;  /* 0x3d37271316167823 */ /* 0x000fe20000010009 */
[----:B------:R-:W-:Y:S01]  /*0580*/  MUFU.TANH R18, R18 ;  /* 0x0000001200127308 */ /* 0x000fe20000002400 */
[----:B------:R-:W-:Y:S02]  /*0590*/  FFMA.FTZ R25, R25, 0.044714998453855514526, R6 ;  /* 0x3d37271319197823 */ /* 0x000fe40000010006 */
[----:B------:R-:W-:Y:S02]  /*05a0*/  FFMA.FTZ R28, R28, 0.044714998453855514526, R7 ;  /* 0x3d3727131c1c7823 */ /* 0x000fe40000010007 */
[----:B------:R-:W-:Y:S02]  /*05b0*/  FMUL.FTZ R22, R22, 0.79788458347320556641 ;  /* 0x3f4c422a16167820 */ /* 0x000fe40000410000 */
[----:B------:R-:W-:-:S02]  /*05c0*/  FMUL.FTZ R14, R14, R19 ;  /* 0x000000130e0e7220 */ /* 0x000fc40000410000 */
[----:B------:R-:W-:Y:S02]  /*05d0*/  FMUL.FTZ R24, R25, 0.79788458347320556641 ;  /* 0x3f4c422a19187820 */ /* 0x000fe40000410000 */
[----:B------:R-:W-:Y:S01]  /*05e0*/  FMUL.FTZ R19, R28, 0.79788458347320556641 ;  /* 0x3f4c422a1c137820 */ /* 0x000fe20000410000 */
[----:B------:R-:W0:Y:S01]  /*05f0*/  MUFU.TANH R22, R22 ;  /* 0x0000001600167308 */ /* 0x000e220000002400 */
[-C--:B------:R-:W-:Y:S01]  /*0600*/  FFMA.FTZ R17, R17, R0.reuse, 1 ;  /* 0x3f80000011117423 */ /* 0x080fe20000010000 */
[----:B------:R-:W-:Y:S01]  /*0610*/  STG.E.64 [R10.64], R14 ;  /* 0x0000000e0a007986 */ /* 0x000fe2000c101b04 */
[-C--:B------:R-:W-:Y:S02]  /*0620*/  FFMA.FTZ R16, R16, R0.reuse, 1 ;  /* 0x3f80000010107423 */ /* 0x080fe40000010000 */
[-C--:B------:R-:W-:Y:S02]  /*0630*/  FFMA.FTZ R21, R21, R0.reuse, 1 ;  /* 0x3f80000015157423 */ /* 0x080fe40000010000 */
[----:B------:R-:W-:Y:S01]  /*0640*/  FFMA.FTZ R0, R20, R0, 1 ;  /* 0x3f80000014007423 */ /* 0x000fe20000010000 */
[----:B------:R-:W1:Y:S01]  /*0650*/  MUFU.TANH R24, R24 ;  /* 0x0000001800187308 */ /* 0x000e620000002400 */
[----:B------:R-:W-:-:S02]  /*0660*/  FMUL.FTZ R20, R6, 0.5 ;  /* 0x3f00000006147820 */ /* 0x000fc40000410000 */
[----:B------:R-:W-:Y:S02]  /*0670*/  FMUL.FTZ R12, R12, R23 ;  /* 0x000000170c0c7220 */ /* 0x000fe40000410000 */
[----:B------:R-:W-:Y:S02]  /*0680*/  FMUL.FTZ R9, R9, 0.5 ;  /* 0x3f00000009097820 */ /* 0x000fe40000410000 */
[----:B------:R-:W-:Y:S01]  /*0690*/  FMUL.FTZ R13, R13, R26 ;  /* 0x0000001a0d0d7220 */ /* 0x000fe20000410000 */
[----:B------:R-:W2:Y:S01]  /*06a0*/  MUFU.TANH R19, R19 ;  /* 0x0000001300137308 */ /* 0x000ea20000002400 */
[----:B0-----:R-:W-:Y:S02]  /*06b0*/  FFMA.FTZ R6, -R22, R22, 1 ;  /* 0x3f80000016067423 */ /* 0x001fe40000010116 */
[----:B------:R-:W-:Y:S01]  /*06c0*/  FMUL.FTZ R23, R7, 0.5 ;  /* 0x3f00000007177820 */ /* 0x000fe20000410000 */
[----:B------:R-:W-:Y:S01]  /*06d0*/  STG.E.64 [R10.64+0x400], R12 ;  /* 0x0004000c0a007986 */ /* 0x000fe2000c101b04 */
[----:B------:R-:W-:-:S02]  /*06e0*/  FMUL.FTZ R8, R8, 0.5 ;  /* 0x3f00000008087820 */ /* 0x000fc40000410000 */
[----:B------:R-:W-:Y:S02]  /*06f0*/  FFMA.FTZ R25, -R18, R18, 1 ;  /* 0x3f80000012197423 */ /* 0x000fe40000010112 */
[----:B-1----:R-:W-:Y:S02]  /*0700*/  FFMA.FTZ R7, -R24, R24, 1 ;  /* 0x3f80000018077423 */ /* 0x002fe40000010118 */
[----:B------:R-:W-:Y:S02]  /*0710*/  FMUL.FTZ R6, R9, R6 ;  /* 0x0000000609067220 */ /* 0x000fe40000410000 */
[----:B------:R-:W-:Y:S02]  /*0720*/  FMUL.FTZ R9, R16, 0.79788458347320556641 ;  /* 0x3f4c422a10097820 */ /* 0x000fe40000410000 */
[----:B------:R-:W-:Y:S02]  /*0730*/  FMUL.FTZ R8, R8, R25 ;  /* 0x0000001908087220 */ /* 0x000fe40000410000 */
[----:B--2---:R-:W-:-:S02]  /*0740*/  FFMA.FTZ R26, -R19, R19, 1 ;  /* 0x3f800000131a7423 */ /* 0x004fc40000010113 */
[----:B------:R-:W-:Y:S02]  /*0750*/  FMUL.FTZ R7, R20, R7 ;  /* 0x0000000714077220 */ /* 0x000fe40000410000 */
[----:B------:R-:W-:Y:S02]  /*0760*/  FMUL.FTZ R23, R23, R26 ;  /* 0x0000001a17177220 */ /* 0x000fe40000410000 */
[----:B------:R-:W-:Y:S02]  /*0770*/  FMUL.FTZ R17, R17, 0.79788458347320556641 ;  /* 0x3f4c422a11117820 */ /* 0x000fe40000410000 */
[----:B------:R-:W-:Y:S02]  /*0780*/  FMUL.FTZ R16, R21, 0.79788458347320556641 ;  /* 0x3f4c422a15107820 */ /* 0x000fe40000410000 */
[----:B------:R-:W-:Y:S02]  /*0790*/  FMUL.FTZ R0, R0, 0.79788458347320556641 ;  /* 0x3f4c422a00007820 */ /* 0x000fe40000410000 */
[----:B------:R-:W-:-:S02]  /*07a0*/  FMUL.FTZ R17, R17, R8 ;  /* 0x0000000811117220 */ /* 0x000fc40000410000 */
[----:B------:R-:W-:Y:S02]  /*07b0*/  FMUL.FTZ R9, R9, R6 ;  /* 0x0000000609097220 */ /* 0x000fe40000410000 */
[----:B------:R-:W-:Y:S02]  /*07c0*/  FMUL.FTZ R7, R16, R7 ;  /* 0x0000000710077220 */ /* 0x000fe40000410000 */
[----:B------:R-:W-:Y:S02]  /*07d0*/  FMUL.FTZ R0, R0, R23 ;  /* 0x0000001700007220 */ /* 0x000fe40000410000 */
[----:B------:R-:W-:Y:S02]  /*07e0*/  FADD.FTZ R18, R18, 1 ;  /* 0x3f80000012127421 */ /* 0x000fe40000010000 */
[----:B------:R-:W-:Y:S02]  /*07f0*/  FADD.FTZ R22, R22, 1 ;  /* 0x3f80000016167421 */ /* 0x000fe40000010000 */
[----:B------:R-:W-:-:S02]  /*0800*/  FADD.FTZ R24, R24, 1 ;  /* 0x3f80000018187421 */ /* 0x000fc40000010000 */
[----:B------:R-:W-:Y:S02]  /*0810*/  FADD.FTZ R19, R19, 1 ;  /* 0x3f80000013137421 */ /* 0x000fe40000010000 */
[----:B------:R-:W-:Y:S02]  /*0820*/  FFMA.FTZ R17, R18, 0.5, R17 ;  /* 0x3f00000012117823 */ /* 0x000fe40000010011 */
[----:B------:R-:W-:Y:S02]  /*0830*/  FFMA.FTZ R22, R22, 0.5, R9 ;  /* 0x3f00000016167823 */ /* 0x000fe40000010009 */
[----:B------:R-:W-:Y:S02]  /*0840*/  FFMA.FTZ R7, R24, 0.5, R7 ;  /* 0x3f00000018077823 */ /* 0x000fe40000010007 */
[----:B------:R-:W-:Y:S02]  /*0850*/  FFMA.FTZ R0, R19, 0.5, R0 ;  /* 0x3f00000013007823 */ /* 0x000fe40000010000 */
[----:B------:R-:W-:-:S02]  /*0860*/  FMUL.FTZ R4, R4, R17 ;  /* 0x0000001104047220 */ /* 0x000fc40000410000 */
[----:B------:R-:W-:Y:S02]  /*0870*/  FMUL.FTZ R5, R5, R22 ;  /* 0x0000001605057220 */ /* 0x000fe40000410000 */
[----:B------:R-:W-:Y:S02]  /*0880*/  FMUL.FTZ R2, R2, R7 ;  /* 0x0000000702027220 */ /* 0x000fe40000410000 */
[----:B------:R-:W-:Y:S01]  /*0890*/  FMUL.FTZ R3, R3, R0 ;  /* 0x0000000003037220 */ /* 0x000fe20000410000 */
[----:B------:R-:W-:Y:S04]  /*08a0*/  STG.E.64 [R10.64+0x800], R4 ;  /* 0x000800040a007986 */ /* 0x000fe8000c101b04 */
[----:B------:R-:W-:Y:S01]  /*08b0*/  STG.E.64 [R10.64+0xc00], R2 ;  /* 0x000c00020a007986 */ /* 0x000fe2000c101b04 */
[----:B------:R-:W-:Y:S05]  /*08c0*/  EXIT ;  /* 0x000000000000794d */ /* 0x000fea0003800000 */
.L_x_5980:
        /* <DEDUP_REMOVED lines=9> */
[----:B------:R-:W-:Y:S02]  /*0960*/  CS2R R10, SRZ ;  /* 0x00000000000a7805 */ /* 0x000fe4000001ff00 */
        /* <DEDUP_REMOVED lines=9> */
[----:B------:R-:W-:Y:S01]  /*0a00*/  @!P2 IADD3 R18, R0, R23, RZ ;  /* 0x000000170012a210 */ /* 0x000fe20007ffe0ff */
[----:B------:R-:W-:Y:S01]  /*0a10*/  @!P1 IMAD.WIDE.U32 R20, R20, R21, c[0x0][0x178] ;  /* 0x00005e0014149625 */ /* 0x000fe200078e0015 */
[----:B------:R-:W-:Y:S01]  /*0a20*/  @!P2 IADD3 R23, R23, 0x80, RZ ;  /* 0x000000801717a810 */ /* 0x000fe20007ffe0ff */
[----:B------:R2:W5:Y:S03]  /*0a30*/  @!P1 LDG.E R13, [R8.64] ;  /* 0x00000004080d9981 */ /* 0x000566000c1e1900 */
[----:B------:R-:W-:Y:S01]  /*0a40*/  ISETP.GE.AND P3, PT, R23, R16, PT ;  /* 0x000000101700720c */ /* 0x000fe20003f66270 */
[----:B------:R3:W5:-:S12]  /*0a50*/  @!P1 LDG.E R12, [R20.64] ;  /* 0x00000004140c9981 */ /* 0x000758000c1e1900 */
[----:B------:R-:W-:Y:S02]  /*0a60*/  @!P3 IADD3 R22, R0, R23, RZ ;  /* 0x000000170016b210 */ /* 0x000fe40007ffe0ff */
[----:B------:R-:W-:-:S04]  /*0a70*/  @!P3 IADD3 R23, R23, 0x80, RZ ;  /* 0x000000801717b810 */ /* 0x000fc80007ffe0ff */
[----:B------:R-:W-:Y:S02]  /*0a80*/  ISETP.GE.AND P4, PT, R23, R16, PT ;  /* 0x000000101700720c */ /* 0x000fe40003f86270 */
[----:B------:R-:W-:-:S05]  /*0a90*/  @!P2 MOV R19, 0x4 ;  /* 0x000000040013a802 */ /* 0x000fca0000000f00 */
[----:B------:R-:W-:Y:S01]  /*0aa0*/  @!P2 IMAD.WIDE.U32 R4, R18, R19, c[0x0][0x170] ;  /* 0x00005c001204a625 */ /* 0x000fe200078e0013 */
[----:B0-----:R-:W-:-:S04]  /*0ab0*/  @!P3 MOV R3, 0x4 ;  /* 0x000000040003b802 */ /* 0x001fc80000000f00 */
[----:B------:R0:W5:Y:S01]  /*0ac0*/  @!P2 LDG.E R11, [R4.64] ;  /* 0x00000004040ba981 */ /* 0x000162000c1e1900 */
[----:B------:R-:W-:Y:S02]  /*0ad0*/  @!P4 IADD3 R24, R0, R23, RZ ;  /* 0x000000170018c210 */ /* 0x000fe40007ffe0ff */
[----:B------:R-:W-:-:S04]  /*0ae0*/  @!P4 IADD3 R23, R23, 0x80, RZ ;  /* 0x000000801717c810 */ /* 0x000fc80007ffe0ff */
[----:B------:R-:W-:Y:S02]  /*0af0*/  ISETP.GE.AND P1, PT, R23, R16, PT ;  /* 0x000000101700720c */ /* 0x000fe40003f26270 */
[----:B0-----:R-:W-:Y:S01]  /*0b00*/  @!P4 MOV R5, 0x4 ;  /* 0x000000040005c802 */ /* 0x001fe20000000f00 */
[----:B-1----:R-:W-:-:S04]  /*0b10*/  @!P2 IMAD.WIDE.U32 R6, R18, R19, c[0x0][0x178] ;  /* 0x00005e001206a625 */ /* 0x002fc800078e0013 */
[CC--:B------:R-:W-:Y:S01]  /*0b20*/  @!P3 IMAD.WIDE.U32 R18, R22.reuse, R3.reuse, c[0x0][0x170] ;  /* 0x00005c001612b625 */ /* 0x0c0fe200078e0003 */
[----:B------:R0:W5:Y:S03]  /*0b30*/  @!P2 LDG.E R10, [R6.64] ;  /* 0x00000004060aa981 */ /* 0x000166000c1e1900 */
[----:B---3--:R-:W-:-:S04]  /*0b40*/  @!P3 IMAD.WIDE.U32 R20, R22, R3, c[0x0][0x178] ;  /* 0x00005e001614b625 */ /* 0x008fc800078e0003 */
[----:B------:R-:W-:-:S04]  /*0b50*/  @!P4 IMAD.WIDE.U32 R2, R24, R5, c[0x0][0x170] ;  /* 0x00005c001802c625 */ /* 0x000fc800078e0005 */
[----:B------:R-:W-:Y:S01]  /*0b60*/  @!P4 IMAD.WIDE.U32 R4, R24, R5, c[0x0][0x178] ;  /* 0x00005e001804c625 */ /* 0x000fe200078e0005 */
[----:B------:R-:W-:Y:S02]  /*0b70*/  @!P1 IADD3 R24, R0, R23, RZ ;  /* 0x0000001700189210 */ /* 0x000fe40007ffe0ff */
[----:B------:R-:W-:Y:S01]  /*0b80*/  @!P1 IADD3 R23, R23, 0x80, RZ ;  /* 0x0000008017179810 */ /* 0x000fe20007ffe0ff */
[----:B--2---:R-:W-:-:S03]  /*0b90*/  CS2R R8, SRZ ;  /* 0x0000000000087805 */ /* 0x004fc6000001ff00 */
[----:B------:R-:W-:Y:S01]  /*0ba0*/  ISETP.GE.AND P2, PT, R23, R16, PT ;  /* 0x000000101700720c */ /* 0x000fe20003f46270 */
[----:B0-----:R-:W-:Y:S01]  /*0bb0*/  CS2R R6, SRZ ;  /* 0x0000000000067805 */ /* 0x001fe2000001ff00 */
[----:B------:R-:W-:Y:S01]  /*0bc0*/  @!P1 MOV R25, 0x4 ;  /* 0x0000000400199802 */ /* 0x000fe20000000f00 */
[----:B------:R-:W-:Y:S01]  /*0bd0*/  HFMA2.MMA R22, -RZ, RZ, 0, 0 ;  /* 0x00000000ff167435 */ /* 0x000fe200000001ff */
[----:B------:R0:W5:Y:S04]  /*0be0*/  @!P3 LDG.E R9, [R18.64] ;  /* 0x000000041209b981 */ /* 0x000168000c1e1900 */
[----:B------:R1:W5:Y:S04]  /*0bf0*/  @!P3 LDG.E R8, [R20.64] ;  /* 0x000000041408b981 */ /* 0x000368000c1e1900 */
[----:B------:R2:W5:Y:S01]  /*0c00*/  @!P4 LDG.E R6, [R4.64] ;  /* 0x000000040406c981 */ /* 0x000562000c1e1900 */
[----:B0-----:R-:W-:-:S03]  /*0c10*/  @!P1 IMAD.WIDE.U32 R18, R24, R25, c[0x0][0x170] ;  /* 0x00005c0018129625 */ /* 0x001fc600078e0019 */
[----:B------:R0:W5:Y:S01]  /*0c20*/  @!P4 LDG.E R7, [R2.64] ;  /* 0x000000040207c981 */ /* 0x000162000c1e1900 */
[----:B-1----:R-:W-:Y:S02]  /*0c30*/  @!P1 IMAD.WIDE.U32 R20, R24, R25, c[0x0][0x178] ;  /* 0x00005e0018149625 */ /* 0x002fe400078e0019 */
[----:B------:R-:W-:Y:S01]  /*0c40*/  CS2R R24, SRZ ;  /* 0x0000000000187805 */ /* 0x000fe2000001ff00 */
[----:B------:R1:W5:Y:S01]  /*0c50*/  @!P1 LDG.E R22, [R18.64] ;  /* 0x0000000412169981 */ /* 0x000362000c1e1900 */
[----:B--2---:R-:W-:Y:S02]  /*0c60*/  @!P2 IADD3 R4, R0, R23, RZ ;  /* 0x000000170004a210 */ /* 0x004fe40007ffe0ff */
[----:B------:R-:W-:Y:S02]  /*0c70*/  @!P2 IADD3 R23, R23, 0x80, RZ ;  /* 0x000000801717a810 */ /* 0x000fe40007ffe0ff */
[----:B------:R2:W5:Y:S02]  /*0c80*/  @!P1 LDG.E R24, [R20.64] ;  /* 0x0000000414189981 */ /* 0x000564000c1e1900 */
[----:B------:R-:W-:-:S02]  /*0c90*/  ISETP.GE.AND P1, PT, R23, R16, PT ;  /* 0x000000101700720c */ /* 0x000fc40003f26270 */
[----:B------:R-:W-:Y:S01]  /*0ca0*/  @!P2 MOV R5, 0x4 ;  /* 0x000000040005a802 */ /* 0x000fe20000000f00 */
[----:B------:R-:W-:-:S04]  /*0cb0*/  HFMA2.MMA R26, -RZ, RZ, 0, 0 ;  /* 0x00000000ff1a7435 */ /* 0x000fc800000001ff */
[----:B0-----:R-:W-:Y:S01]  /*0cc0*/  @!P2 IMAD.WIDE.U32 R2, R4, R5, c[0x0][0x170] ;  /* 0x00005c000402a625 */ /* 0x001fe200078e0005 */
[----:B--2---:R-:W-:-:S04]  /*0cd0*/  HFMA2.MMA R20, -RZ, RZ, 0, 0 ;  /* 0x00000000ff147435 */ /* 0x004fc800000001ff */
[----:B------:R0:W5:Y:S01]  /*0ce0*/  @!P2 LDG.E R25, [R2.64] ;  /* 0x000000040219a981 */ /* 0x000162000c1e1900 */
[----:B------:R-:W-:Y:S02]  /*0cf0*/  @!P1 IADD3 R21, R0, R23, RZ ;  /* 0x0000001700159210 */ /* 0x000fe40007ffe0ff */
[----:B------:R-:W-:Y:S01]  /*0d00*/  @!P1 MOV R28, 0x4 ;  /* 0x00000004001c9802 */ /* 0x000fe20000000f00 */
[----:B------:R-:W-:-:S04]  /*0d10*/  @!P2 IMAD.WIDE.U32 R4, R4, R5, c[0x0][0x178] ;  /* 0x00005e000404a625 */ /* 0x000fc800078e0005 */
[CC--:B-1----:R-:W-:Y:S01]  /*0d20*/  @!P1 IMAD.WIDE.U32 R18, R21.reuse, R28.reuse, c[0x0][0x170] ;  /* 0x00005c0015129625 */ /* 0x0c2fe200078e001c */
[----:B------:R1:W5:Y:S03]  /*0d30*/  @!P2 LDG.E R26, [R4.64] ;  /* 0x00000004041aa981 */ /* 0x000366000c1e1900 */
[----:B0-----:R-:W-:Y:S01]  /*0d40*/  @!P1 IMAD.WIDE.U32 R2, R21, R28, c[0x0][0x178] ;  /* 0x00005e0015029625 */ /* 0x001fe200078e001c */
[----:B------:R-:W-:Y:S01]  /*0d50*/  MOV R21, RZ ;  /* 0x000000ff00157202 */ /* 0x000fe20000000f00 */
[----:B------:R1:W5:Y:S05]  /*0d60*/  @!P1 LDG.E R20, [R18.64] ;  /* 0x0000000412149981 */ /* 0x00036a000c1e1900 */
[----:B------:R1:W5:Y:S01]  /*0d70*/  @!P1 LDG.E R21, [R2.64] ;  /* 0x0000000402159981 */ /* 0x000362000c1e1900 */
[----:B------:R-:W-:Y:S01]  /*0d80*/  BSSY B0, `(.L_x_5981) ;  /* 0x0000011000007945 */ /* 0x000fe20003800000 */
[----:B------:R-:W-:Y:S05]  /*0d90*/  @P0 BRA `(.L_x_5982) ;  /* 0x000000f000000947 */ /* 0x000fea0003800000 */
[C---:B-1---5:R-:W-:Y:S01]  /*0da0*/  FMUL.FTZ R3, R14.reuse, R14 ;  /* 0x0000000e0e037220 */ /* 0x062fe20000410000 */
[----:B------:R-:W-:Y:S01]  /*0db0*/  MOV R2, 0x3e095d4e ;  /* 0x3e095d4e00027802 */ /* 0x000fe20000000f00 */
[----:B------:R-:W-:-:S02]  /*0dc0*/  FMUL.FTZ R19, R14, 0.5 ;  /* 0x3f0000000e137820 */ /* 0x000fc40000410000 */
[C---:B------:R-:W-:Y:S02]  /*0dd0*/  FMUL.FTZ R5, R3.reuse, R14 ;  /* 0x0000000e03057220 */ /* 0x040fe40000410000 */
[----:B------:R-:W-:Y:S02]  /*0de0*/  FFMA.FTZ R3, R3, R2, 1 ;  /* 0x3f80000003037423 */ /* 0x000fe40000010002 */
[----:B------:R-:W-:Y:S02]  /*0df0*/  FFMA.FTZ R5, R5, 0.044714998453855514526, R14 ;  /* 0x3d37271305057823 */ /* 0x000fe4000001000e */
[----:B------:R-:W-:Y:S02]  /*0e00*/  FMUL.FTZ R3, R3, 0.79788458347320556641 ;  /* 0x3f4c422a03037820 */ /* 0x000fe40000410000 */
[----:B------:R-:W-:-:S06]  /*0e10*/  FMUL.FTZ R5, R5, 0.79788458347320556641 ;  /* 0x3f4c422a05057820 */ /* 0x000fcc0000410000 */
[----:B------:R-:W0:Y:S02]  /*0e20*/  MUFU.TANH R5, R5 ;  /* 0x0000000500057308 */ /* 0x000e240000002400 */
[----:B0-----:R-:W-:-:S04]  /*0e30*/  FFMA.FTZ R2, -R5, R5, 1 ;  /* 0x3f80000005027423 */ /* 0x001fc80000010105 */
[----:B------:R-:W-:-:S04]  /*0e40*/  FMUL.FTZ R2, R2, R19 ;  /* 0x0000001302027220 */ /* 0x000fc80000410000 */
[----:B------:R-:W-:Y:S02]  /*0e50*/  FMUL.FTZ R3, R3, R2 ;  /* 0x0000000203037220 */ /* 0x000fe40000410000 */
[----:B------:R-:W-:-:S04]  /*0e60*/  FADD.FTZ R2, R5, 1 ;  /* 0x3f80000005027421 */ /* 0x000fc80000010000 */
[----:B------:R-:W-:-:S04]  /*0e70*/  FFMA.FTZ R2, R2, 0.5, R3 ;  /* 0x3f00000002027823 */ /* 0x000fc80000010003 */
[----:B------:R-:W-:Y:S02]  /*0e80*/  FMUL.FTZ R15, R2, R15 ;  /* 0x0000000f020f7220 */ /* 0x000fe40000410000 */
.L_x_5982:
[----:B------:R-:W-:Y:S05]  /*0e90*/  BSYNC B0 ;  /* 0x0000000000007941 */ /* 0x000fea0003800000 */
.L_x_5981:
[----:B-1----:R-:W-:Y:S01]  /*0ea0*/  IADD3 R5, R17, 0x80, RZ ;  /* 0x0000008011057810 */ /* 0x002fe20007ffe0ff */
[----:B------:R-:W-:Y:S03]  /*0eb0*/  BSSY B0, `(.L_x_5983) ;  /* 0x0000012000007945 */ /* 0x000fe60003800000 */
[----:B------:R-:W-:-:S13]  /*0ec0*/  ISETP.GE.AND P1, PT, R5, R16, PT ;  /* 0x000000100500720c */ /* 0x000fda0003f26270 */
        /* <DEDUP_REMOVED lines=16> */
.L_x_5984:
[----:B------:R-:W-:Y:S05]  /*0fd0*/  BSYNC B0 ;  /* 0x0000000000007941 */ /* 0x000fea0003800000 */
.L_x_5983:
[----:B------:R-:W-:Y:S01]  /*0fe0*/  IADD3 R3, R17, 0x100, RZ ;  /* 0x0000010011037810 */ /* 0x000fe20007ffe0ff */
[----:B------:R-:W-:Y:S03]  /*0ff0*/  BSSY B0, `(.L_x_5985) ;  /* 0x0000012000007945 */ /* 0x000fe60003800000 */
[----:B------:R-:W-:-:S13]  /*1000*/  ISETP.GE.AND P1, PT, R3, R16, PT ;  /* 0x000000100300720c */ /* 0x000fda0003f26270 */
        /* <DEDUP_REMOVED lines=16> */
.L_x_5986:
[----:B------:R-:W-:Y:S05]  /*1110*/  BSYNC B0 ;  /* 0x0000000000007941 */ /* 0x000fea0003800000 */
.L_x_5985:
[C---:B------:R-:W-:Y:S01]  /*1120*/  IADD3 R3, R17.reuse, 0x180, RZ ;  /* 0x0000018011037810 */ /* 0x040fe20007ffe0ff */
[----:B------:R-:W-:Y:S01]  /*1130*/  BSSY B0, `(.L_x_5987) ;  /* 0x000001d000007945 */ /* 0x000fe20003800000 */
[----:B------:R-:W-:Y:S02]  /*1140*/  IADD3 R19, R17, 0x280, RZ ;  /* 0x0000028011137810 */ /* 0x000fe40007ffe0ff */
[-C--:B------:R-:W-:Y:S02]  /*1150*/  ISETP.GE.AND P1, PT, R3, R16.reuse, PT ;  /* 0x000000100300720c */ /* 0x080fe40003f26270 */
[----:B------:R-:W-:Y:S02]  /*1160*/  IADD3 R3, R17, 0x200, RZ ;  /* 0x0000020011037810 */ /* 0x000fe40007ffe0ff */
[-C--:B------:R-:W-:Y:S02]  /*1170*/  ISETP.GE.AND P3, PT, R19, R16.reuse, PT ;  /* 0x000000101300720c */ /* 0x080fe40003f66270 */
[----:B------:R-:W-:-:S02]  /*1180*/  ISETP.GE.AND P2, PT, R3, R16, PT ;  /* 0x000000100300720c */ /* 0x000fc40003f46270 */
[----:B------:R-:W-:Y:S02]  /*1190*/  IADD3 R3, R17, 0x300, RZ ;  /* 0x0000030011037810 */ /* 0x000fe40007ffe0ff */
[----:B------:R-:W-:Y:S02]  /*11a0*/  @!P0 IADD3 R2, R0, R17, RZ ;  /* 0x0000001100028210 */ /* 0x000fe40007ffe0ff */
[----:B------:R-:W-:Y:S02]  /*11b0*/  ISETP.GE.AND P4, PT, R3, R16, PT ;  /* 0x000000100300720c */ /* 0x000fe40003f86270 */
[----:B------:R-:W-:Y:S02]  /*11c0*/  @!P0 MOV R3, 0x4 ;  /* 0x0000000400038802 */ /* 0x000fe40000000f00 */
[----:B------:R-:W-:-:S03]  /*11d0*/  IADD3 R19, R17, 0x380, RZ ;  /* 0x0000038011137810 */ /* 0x000fc60007ffe0ff */
[----:B------:R-:W-:Y:S01]  /*11e0*/  @!P0 IMAD.WIDE.U32 R2, R2, R3, c[0x0][0x168] ;  /* 0x00005a0002028625 */ /* 0x000fe200078e0003 */
[----:B------:R-:W-:Y:S01]  /*11f0*/  ISETP.GE.AND P5, PT, R19, R16, PT ;  /* 0x000000101300720c */ /* 0x000fe20003fa6270 */
[----:B------:R-:W-:Y:S07]  /*1200*/  @P1 BRA `(.L_x_5988) ;  /* 0x000000f000001947 */ /* 0x000fee0003800000 */
        /* <DEDUP_REMOVED lines=10> */
[----:B------:R-:W-:-:S04]  /*12b0*/  FMUL.FTZ R4, R4, R27 ;  /* 0x0000001b04047220 */ /* 0x000fc80000410000 */
[----:B------:R-:W-:Y:S02]  /*12c0*/  FMUL.FTZ R19, R19, R4 ;  /* 0x0000000413137220 */ /* 0x000fe40000410000 */
[----:B------:R-:W-:-:S04]  /*12d0*/  FADD.FTZ R4, R23, 1 ;  /* 0x3f80000017047421 */ /* 0x000fc80000010000 */
[----:B------:R-:W-:-:S04]  /*12e0*/  FFMA.FTZ R4, R4, 0.5, R19 ;  /* 0x3f00000004047823 */ /* 0x000fc80000010013 */
[----:B------:R-:W-:Y:S02]  /*12f0*/  FMUL.FTZ R9, R4, R9 ;  /* 0x0000000904097220 */ /* 0x000fe40000410000 */
.L_x_5988:
[----:B------:R-:W-:Y:S05]  /*1300*/  BSYNC B0 ;  /* 0x0000000000007941 */ /* 0x000fea0003800000 */
.L_x_5987:
        /* <DEDUP_REMOVED lines=17> */
.L_x_5990:
[----:B------:R-:W-:Y:S05]  /*1420*/  BSYNC B0 ;  /* 0x0000000000007941 */ /* 0x000fea0003800000 */
.L_x_5989:
        /* <DEDUP_REMOVED lines=17> */
.L_x_5992:
[----:B------:R-:W-:Y:S05]  /*1540*/  BSYNC B0 ;  /* 0x0000000000007941 */ /* 0x000fea0003800000 */
.L_x_5991:
        /* <DEDUP_REMOVED lines=17> */
.L_x_5994:
[----:B------:R-:W-:Y:S05]  /*1660*/  BSYNC B0 ;  /* 0x0000000000007941 */ /* 0x000fea0003800000 */
.L_x_5993:
[----:B------:R-:W-:Y:S01]  /*1670*/  BSSY B0, `(.L_x_5995) ;  /* 0x0000011000007945 */ /* 0x000fe20003800000 */
[----:B------:R-:W-:Y:S05]  /*1680*/  @P5 BRA `(.L_x_5996) ;  /* 0x000000f000005947 */ /* 0x000fea0003800000 */
[----:B-----5:R-:W-:Y:S01]  /*1690*/  FMUL.FTZ R4, R21, R21 ;  /* 0x0000001515047220 */ /* 0x020fe20000410000 */
[----:B------:R-:W-:-:S03]  /*16a0*/  HFMA2.MMA R19, -RZ, RZ, 1.5087890625, 339.5 ;  /* 0x3e095d4eff137435 */ /* 0x000fc600000001ff */
[----:B------:R-:W-:-:S04]  /*16b0*/  FMUL.FTZ R6, R4, R21 ;  /* 0x0000001504067220 */ /* 0x000fc80000410000 */
[----:B------:R-:W-:Y:S02]  /*16c0*/  FFMA.FTZ R6, R6, 0.044714998453855514526, R21 ;  /* 0x3d37271306067823 */ /* 0x000fe40000010015 */
[----:B------:R-:W-:Y:S02]  /*16d0*/  FMUL.FTZ R21, R21, 0.5 ;  /* 0x3f00000015157820 */ /* 0x000fe40000410000 */
[----:B------:R-:W-:Y:S02]  /*16e0*/  FMUL.FTZ R6, R6, 0.79788458347320556641 ;  /* 0x3f4c422a06067820 */ /* 0x000fe40000410000 */
[----:B------:R-:W-:-:S04]  /*16f0*/  FFMA.FTZ R8, R4, R19, 1 ;  /* 0x3f80000004087423 */ /* 0x000fc80000010013 */
[----:B------:R-:W0:Y:S01]  /*1700*/  MUFU.TANH R6, R6 ;  /* 0x0000000600067308 */ /* 0x000e220000002400 */
[----:B------:R-:W-:Y:S02]  /*1710*/  FMUL.FTZ R8, R8, 0.79788458347320556641 ;  /* 0x3f4c422a08087820 */ /* 0x000fe40000410000 */
[----:B0-----:R-:W-:-:S04]  /*1720*/  FFMA.FTZ R4, -R6, R6, 1 ;  /* 0x3f80000006047423 */ /* 0x001fc80000010106 */
[----:B------:R-:W-:Y:S02]  /*1730*/  FMUL.FTZ R21, R4, R21 ;  /* 0x0000001504157220 */ /* 0x000fe40000410000 */
[----:B------:R-:W-:Y:S02]  /*1740*/  FADD.FTZ R4, R6, 1 ;  /* 0x3f80000006047421 */ /* 0x000fe40000010000 */
[----:B------:R-:W-:-:S04]  /*1750*/  FMUL.FTZ R21, R8, R21 ;  /* 0x0000001508157220 */ /* 0x000fc80000410000 */
[----:B------:R-:W-:-:S04]  /*1760*/  FFMA.FTZ R21, R4, 0.5, R21 ;  /* 0x3f00000004157823 */ /* 0x000fc80000010015 */
[----:B------:R-:W-:Y:S02]  /*1770*/  FMUL.FTZ R20, R21, R20 ;  /* 0x0000001415147220 */ /* 0x000fe40000410000 */
.L_x_5996:
[----:B------:R-:W-:Y:S05]  /*1780*/  BSYNC B0 ;  /* 0x0000000000007941 */ /* 0x000fea0003800000 */
.L_x_5995:
[----:B------:R-:W-:Y:S01]  /*1790*/  @!P0 MOV R17, R5 ;  /* 0x0000000500118202 */ /* 0x000fe20000000f00 */
[----:B-----5:R0:W-:Y:S01]  /*17a0*/  @!P0 STG.E [R2.64], R15 ;  /* 0x0000000f02008986 */ /* 0x0201e2000c101904 */
        /* <DEDUP_REMOVED lines=16> */
.L_x_5999:
[----:B0-----:R-:W-:-:S13]  /*18b0*/  ISETP.GE.AND P0, PT, R17, R16, PT ;  /* 0x000000101100720c */ /* 0x001fda0003f06270 */
[----:B------:R-:W-:Y:S05]  /*18c0*/  @P0 BRA `(.L_x_6001) ;  /* 0x000000c000000947 */ /* 0x000fea0003800000 */
[----:B------:R-:W-:Y:S02]  /*18d0*/  IADD3 R2, R0, R17, RZ ;  /* 0x0000001100027210 */ /* 0x000fe40007ffe0ff */
[----:B------:R-:W-:Y:S02]  /*18e0*/  MOV R3, 0x4 ;  /* 0x0000000400037802 */ /* 0x000fe40000000f00 */
[----:B------:R-:W-:-:S03]  /*18f0*/  IADD3 R17, R17, 0x80, RZ ;  /* 0x0000008011117810 */ /* 0x000fc60007ffe0ff */
[----:B------:R-:W-:-:S05]  /*1900*/  IMAD.WIDE.U32 R2, R2, R3, c[0x0][0x168] ;  /* 0x00005a0002027625 */ /* 0x000fca00078e0003 */
[----:B------:R0:W-:Y:S02]  /*1910*/  STG.E [R2.64], R9 ;  /* 0x0000000902007986 */ /* 0x0001e4000c101904 */
.L_x_6000:
[----:B------:R-:W-:-:S13]  /*1920*/  ISETP.GE.AND P0, PT, R17, R16, PT ;  /* 0x000000101100720c */ /* 0x000fda0003f06270 */
[----:B------:R-:W-:Y:S05]  /*1930*/  @P0 BRA `(.L_x_6002) ;  /* 0x000000d000000947 */ /* 0x000fea0003800000 */
[----:B0-----:R-:W-:Y:S01]  /*1940*/  HFMA2.MMA R3, -RZ, RZ, 0, 2.384185791015625e-07 ;  /* 0x00000004ff037435 */ /* 0x001fe200000001ff */
[----:B------:R-:W-:Y:S02]  /*1950*/  IADD3 R2, R0, R17, RZ ;  /* 0x0000001100027210 */ /* 0x000fe40007ffe0ff */
[----:B------:R-:W-:-:S07]  /*1960*/  IADD3 R17, R17, 0x80, RZ ;  /* 0x0000008011117810 */ /* 0x000fce0007ffe0ff */
[----:B------:R-:W-:-:S05]  /*1970*/  IMAD.WIDE.U32 R2, R2, R3, c[0x0][0x168] ;  /* 0x00005a0002027625 */ /* 0x000fca00078e0003 */
[----:B------:R0:W-:Y:S02]  /*1980*/  STG.E [R2.64], R7 ;  /* 0x0000000702007986 */ /* 0x0001e4000c101904 */
.L_x_6001:
        /* <DEDUP_REMOVED lines=8> */
.L_x_6002:
[----:B------:R-:W-:Y:S05]  /*1a10*/  BSYNC B1 ;  /* 0x0000000000017941 */ /* 0x000fea0003800000 */
.L_x_5998:
[----:B------:R-:W-:-:S13]  /*1a20*/  ISETP.GE.AND P0, PT, R17, R16, PT ;  /* 0x000000101100720c */ /* 0x000fda0003f06270 */
[----:B0-----:R-:W-:Y:S02]  /*1a30*/  @!P0 IADD3 R2, R0, R17, RZ ;  /* 0x0000001100028210 */ /* 0x001fe40007ffe0ff */
[----:B------:R-:W-:Y:S02]  /*1a40*/  @!P0 MOV R3, 0x4 ;  /* 0x0000000400038802 */ /* 0x000fe40000000f00 */
[----:B------:R-:W-:-:S03]  /*1a50*/  @!P0 IADD3 R17, R17, 0x80, RZ ;  /* 0x0000008011118810 */ /* 0x000fc60007ffe0ff */
[----:B------:R-:W-:-:S05]  /*1a60*/  @!P0 IMAD.WIDE.U32 R2, R2, R3, c[0x0][0x168] ;  /* 0x00005a0002028625 */ /* 0x000fca00078e0003 */
[----:B------:R0:W-:Y:S02]  /*1a70*/  @!P0 STG.E [R2.64], R25 ;  /* 0x0000001902008986 */ /* 0x0001e4000c101904 */
.L_x_6003:
[----:B------:R-:W-:Y:S05]  /*1a80*/  BSYNC B0 ;  /* 0x0000000000007941 */ /* 0x000fea0003800000 */
.L_x_5997:
        /* <DEDUP_REMOVED lines=8> */
.L_x_6004:
        /* <DEDUP_REMOVED lines=15> */
.L_x_12020:


//--------------------- .text._ZN2at6native29vectorized_elementwise_kernelILi4EZZZNS0_26GeluBackwardCUDAKernelImplERNS_18TensorIteratorBaseENS0_8GeluTypeEENKUlvE_clEvENKUlvE0_clEvEUlffE_St5arrayIPcLm3EEEEviT0_T1_ --------------------------
	.section	.text._ZN2at6native29vectorized_elementwise_kernelILi4EZZZNS0_26GeluBackwardCUDAKernelImplERNS_18TensorIteratorBaseENS0_8GeluTypeEENKUlvE_clEvENKUlvE0_clEvEUlffE_St5arrayIPcLm3EEEEviT0_T1_,"ax",@progbits
	.sectioninfo	@"SHI_REGISTERS=32"
	.align	128
        .global         _ZN2at6native29vectorized_elementwise_kernelILi4EZZZNS0_26GeluBackwardCUDAKernelImplERNS_18TensorIteratorBaseENS0_8GeluTypeEENKUlvE_clEvENKUlvE0_clEvEUlffE_St5arrayIPcLm3EEEEviT0_T1_
        .type           _ZN2at6native29vectorized_elementwise_kernelILi4EZZZNS0_26GeluBackwardCUDAKernelImplERNS_18TensorIteratorBaseENS0_8GeluTypeEENKUlvE_clEvENKUlvE0_clEvEUlffE_St5arrayIPcLm3EEEEviT0_T1_,@function
        .size           _ZN2at6native29vectorized_elementwise_kernelILi4EZZZNS0_26GeluBackwardCUDAKernelImplERNS_18TensorIteratorBaseENS0_8GeluTypeEENKUlvE_clEvENKUlvE0_clEvEUlffE_St5arrayIPcLm3EEEEviT0_T1_,(.L_x_12021 - _ZN2at6native29vectorized_elementwise_kernelILi4EZZZNS0_26GeluBackwardCUDAKernelImplERNS_18TensorIteratorBaseENS0_8GeluTypeEENKUlvE_clEvENKUlvE0_clEvEUlffE_St5arrayIPcLm3EEEEviT0_T1_)
        .other          _ZN2at6native29vectorized_elementwise_kernelILi4EZZZNS0_26GeluBackwardCUDAKernelImplERNS_18TensorIteratorBaseENS0_8GeluTypeEENKUlvE_clEvENKUlvE0_clEvEUlffE_St5arrayIPcLm3EEEEviT0_T1_,@"STO_CUDA_ENTRY STV_DEFAULT"
_ZN2at6native29vectorized_elementwise_kernelILi4EZZZNS0_26GeluBackwardCUDAKernelImplERNS_18TensorIteratorBaseENS0_8GeluTypeEENKUlvE_clEvENKUlvE0_clEvEUlffE_St5arrayIPcLm3EEEEviT0_T1_:
.text._ZN2at6native29vectorized_elementwise_kernelILi4EZZZNS0_26GeluBackwardCUDAKernelImplERNS_18TensorIteratorBaseENS0_8GeluTypeEENKUlvE_clEvENKUlvE0_clEvEUlffE_St5arrayIPcLm3EEEEviT0_T1_:
        /* <DEDUP_REMOVED lines=11> */
[----:B------:R0:W2:Y:S01]  /*00b0*/  LDG.E.128 R16, [R20.64] ;  /* 0x0000000414107981 */ /* 0x0000a2000c1e1d00 */
[----:B------:R-:W-:-:S03]  /*00c0*/  IMAD.WIDE R4, R0, R3, c[0x0][0x170] ;  /* 0x00005c0000047625 */ /* 0x000fc600078e0203 */
[----:B------:R0:W3:Y:S03]  /*00d0*/  LDG.E.128 R8, [R20.64+0x800] ;  /* 0x0008000414087981 */ /* 0x0000e6000c1e1d00 */
[----:B------:R-:W-:-:S05]  /*00e0*/  IMAD.WIDE.U32 R28, R25, 0x10, R4 ;  /* 0x00000010191c7825 */ /* 0x000fca00078e0004 */
[----:B------:R1:W4:Y:S04]  /*00f0*/  LDG.E.128 R12, [R28.64] ;  /* 0x000000041c0c7981 */ /* 0x000328000c1e1d00 */
[----:B------:R1:W5:Y:S01]  /*0100*/  LDG.E.128 R4, [R28.64+0x800] ;  /* 0x000800041c047981 */ /* 0x000362000c1e1d00 */
[----:B0-----:R-:W-:Y:S01]  /*0110*/  MOV R20, 0x3e095d4e ;  /* 0x3e095d4e00147802 */ /* 0x001fe20000000f00 */
[C---:B--2---:R-:W-:Y:S02]  /*0120*/  FMUL.FTZ R27, R16.reuse, R16 ;  /* 0x00000010101b7220 */ /* 0x044fe40000410000 */
[----:B------:R-:W-:Y:S02]  /*0130*/  FMUL.FTZ R26, R17, 0.5 ;  /* 0x3f000000111a7820 */ /* 0x000fe40000410000 */
[----:B------:R-:W-:-:S02]  /*0140*/  FMUL.FTZ R23, R16, R27 ;  /* 0x0000001b10177220 */ /* 0x000fc40000410000 */
[----:B------:R-:W-:Y:S02]  /*0150*/  FFMA.FTZ R27, R27, R20, 1 ;  /* 0x3f8000001b1b7423 */ /* 0x000fe40000010014 */
[----:B------:R-:W-:Y:S02]  /*0160*/  FFMA.FTZ R2, R23, 0.044714998453855514526, R16 ;  /* 0x3d37271317027823 */ /* 0x000fe40000010010 */
[C---:B------:R-:W-:Y:S02]  /*0170*/  FMUL.FTZ R23, R17.reuse, R17 ;  /* 0x0000001111177220 */ /* 0x040fe40000410000 */
[----:B------:R-:W-:Y:S02]  /*0180*/  FMUL.FTZ R22, R2, 0.79788458347320556641 ;  /* 0x3f4c422a02167820 */ /* 0x000fe40000410000 */
[----:B------:R-:W-:Y:S02]  /*0190*/  FMUL.FTZ R2, R17, R23 ;  /* 0x0000001711027220 */ /* 0x000fe40000410000 */
[----:B------:R-:W-:-:S02]  /*01a0*/  FMUL.FTZ R24, R27, 0.79788458347320556641 ;  /* 0x3f4c422a1b187820 */ /* 0x000fc40000410000 */
[----:B------:R-:W-:Y:S01]  /*01b0*/  FFMA.FTZ R2, R2, 0.044714998453855514526, R17 ;  /* 0x3d37271302027823 */ /* 0x000fe20000010011 */
[----:B------:R-:W1:Y:S01]  /*01c0*/  MUFU.TANH R22, R22 ;  /* 0x0000001600167308 */ /* 0x000e620000002400 */
[----:B------:R-:W-:Y:S02]  /*01d0*/  FMUL.FTZ R16, R16, 0.5 ;  /* 0x3f00000010107820 */ /* 0x000fe40000410000 */
[----:B------:R-:W-:Y:S02]  /*01e0*/  FMUL.FTZ R21, R2, 0.79788458347320556641 ;  /* 0x3f4c422a02157820 */ /* 0x000fe40000410000 */
[----:B------:R-:W-:-:S04]  /*01f0*/  IMAD.WIDE.U32 R2, R0, R3, c[0x0][0x168] ;  /* 0x00005a0000027625 */ /* 0x000fc800078e0003 */
[----:B------:R-:W0:Y:S01]  /*0200*/  MUFU.TANH R21, R21 ;  /* 0x0000001500157308 */ /* 0x000e220000002400 */
[----:B------:R-:W-:Y:S02]  /*0210*/  FFMA.FTZ R23, R23, R20, 1 ;  /* 0x3f80000017177423 */ /* 0x000fe40000010014 */
[----:B------:R-:W-:-:S04]  /*0220*/  IMAD.WIDE R2, R25, 0x10, R2 ;  /* 0x0000001019027825 */ /* 0x000fc800078e0202 */
[----:B------:R-:W-:Y:S02]  /*0230*/  FMUL.FTZ R25, R18, R18 ;  /* 0x0000001212197220 */ /* 0x000fe40000410000 */
[----:B-1----:R-:W-:Y:S02]  /*0240*/  FFMA.FTZ R29, -R22, R22, 1 ;  /* 0x3f800000161d7423 */ /* 0x002fe40000010116 */
[----:B------:R-:W-:Y:S02]  /*0250*/  FMUL.FTZ R27, R18, R25 ;  /* 0x00000019121b7220 */ /* 0x000fe40000410000 */
[----:B------:R-:W-:Y:S02]  /*0260*/  FMUL.FTZ R29, R16, R29 ;  /* 0x0000001d101d7220 */ /* 0x000fe40000410000 */
[----:B------:R-:W-:Y:S02]  /*0270*/  FFMA.FTZ R27, R27, 0.044714998453855514526, R18 ;  /* 0x3d3727131b1b7823 */ /* 0x000fe40000010012 */
[----:B0-----:R-:W-:-:S02]  /*0280*/  FFMA.FTZ R17, -R21, R21, 1 ;  /* 0x3f80000015117423 */ /* 0x001fc40000010115 */
[----:B------:R-:W-:Y:S02]  /*0290*/  FMUL.FTZ R0, R27, 0.79788458347320556641 ;  /* 0x3f4c422a1b007820 */ /* 0x000fe40000410000 */
[----:B------:R-:W-:Y:S02]  /*02a0*/  FMUL.FTZ R26, R26, R17 ;  /* 0x000000111a1a7220 */ /* 0x000fe40000410000 */
[----:B------:R-:W-:Y:S02]  /*02b0*/  FMUL.FTZ R17, R19, R19 ;  /* 0x0000001313117220 */ /* 0x000fe40000410000 */
[----:B------:R-:W0:Y:S01]  /*02c0*/  MUFU.TANH R0, R0 ;  /* 0x0000000000007308 */ /* 0x000e220000002400 */
[----:B------:R-:W-:Y:S02]  /*02d0*/  FMUL.FTZ R23, R23, 0.79788458347320556641 ;  /* 0x3f4c422a17177820 */ /* 0x000fe40000410000 */
[----:B------:R-:W-:Y:S02]  /*02e0*/  FMUL.FTZ R16, R19, R17 ;  /* 0x0000001113107220 */ /* 0x000fe40000410000 */
[----:B------:R-:W-:-:S02]  /*02f0*/  FMUL.FTZ R26, R23, R26 ;  /* 0x0000001a171a7220 */ /* 0x000fc40000410000 */
[----:B------:R-:W-:Y:S02]  /*0300*/  FFMA.FTZ R16, R16, 0.044714998453855514526, R19 ;  /* 0x3d37271310107823 */ /* 0x000fe40000010013 */
[----:B------:R-:W-:Y:S02]  /*0310*/  FMUL.FTZ R23, R18, 0.5 ;  /* 0x3f00000012177820 */ /* 0x000fe40000410000 */
[----:B------:R-:W-:Y:S02]  /*0320*/  FMUL.FTZ R16, R16, 0.79788458347320556641 ;  /* 0x3f4c422a10107820 */ /* 0x000fe40000410000 */
[----:B------:R-:W-:Y:S02]  /*0330*/  FMUL.FTZ R19, R19, 0.5 ;  /* 0x3f00000013137820 */ /* 0x000fe40000410000 */
[----:B------:R-:W-:Y:S02]  /*0340*/  FFMA.FTZ R25, R25, R20, 1 ;  /* 0x3f80000019197423 */ /* 0x000fe40000010014 */
[----:B------:R-:W1:Y:S01]  /*0350*/  MUFU.TANH R16, R16 ;  /* 0x0000001000107308 */ /* 0x000e620000002400 */
[----:B0-----:R-:W-:-:S02]  /*0360*/  FFMA.FTZ R18, -R0, R0, 1 ;  /* 0x3f80000000127423 */ /* 0x001fc40000010100 */
[----:B------:R-:W-:Y:S02]  /*0370*/  FFMA.FTZ R17, R17, R20, 1 ;  /* 0x3f80000011117423 */ /* 0x000fe40000010014 */
[----:B------:R-:W-:Y:S02]  /*0380*/  FMUL.FTZ R23, R23, R18 ;  /* 0x0000001217177220 */ /* 0x000fe40000410000 */
[----:B------:R-:W-:Y:S02]  /*0390*/  FMUL.FTZ R17, R17, 0.79788458347320556641 ;  /* 0x3f4c422a11117820 */ /* 0x000fe40000410000 */
[----:B------:R-:W-:Y:S02]  /*03a0*/  FADD.FTZ R21, R21, 1 ;  /* 0x3f80000015157421 */ /* 0x000fe40000010000 */
[----:B------:R-:W-:Y:S02]  /*03b0*/  FMUL.FTZ R24, R24, R29 ;  /* 0x0000001d18187220 */ /* 0x000fe40000410000 */
[----:B------:R-:W-:-:S02]  /*03c0*/  FFMA.FTZ R26, R21, 0.5, R26 ;  /* 0x3f000000151a7823 */ /* 0x000fc4000001001a */
[C---:B-1----:R-:W-:Y:S02]  /*03d0*/  FFMA.FTZ R18, -R16.reuse, R16, 1 ;  /* 0x3f80000010127423 */ /* 0x042fe40000010110 */
[----:B------:R-:W-:Y:S02]  /*03e0*/  FADD.FTZ R21, R16, 1 ;  /* 0x3f80000010157421 */ /* 0x000fe40000010000 */
[----:B------:R-:W-:Y:S02]  /*03f0*/  FMUL.FTZ R28, R19, R18 ;  /* 0x00000012131c7220 */ /* 0x000fe40000410000 */
[----:B------:R-:W-:Y:S02]  /*0400*/  FMUL.FTZ R18, R25, 0.79788458347320556641 ;  /* 0x3f4c422a19127820 */ /* 0x000fe40000410000 */
[----:B------:R-:W-:Y:S02]  /*0410*/  FADD.FTZ R19, R22, 1 ;  /* 0x3f80000016137421 */ /* 0x000fe40000010000 */
[----:B------:R-:W-:-:S02]  /*0420*/  FMUL.FTZ R23, R18, R23 ;  /* 0x0000001712177220 */ /* 0x000fc40000410000 */
[----:B------:R-:W-:Y:S02]  /*0430*/  FMUL.FTZ R18, R17, R28 ;  /* 0x0000001c11127220 */ /* 0x000fe40000410000 */
[C---:B---3--:R-:W-:Y:S02]  /*0440*/  FMUL.FTZ R17, R8.reuse, R8 ;  /* 0x0000000808117220 */ /* 0x048fe40000410000 */
[----:B------:R-:W-:Y:S02]  /*0450*/  FFMA.FTZ R18, R21, 0.5, R18 ;  /* 0x3f00000015127823 */ /* 0x000fe40000010012 */
[----:B------:R-:W-:Y:S02]  /*0460*/  FMUL.FTZ R25, R8, R17 ;  /* 0x0000001108197220 */ /* 0x000fe40000410000 */
[----:B------:R-:W-:Y:S02]  /*0470*/  FFMA.FTZ R19, R19, 0.5, R24 ;  /* 0x3f00000013137823 */ /* 0x000fe40000010018 */
[----:B------:R-:W-:-:S02]  /*0480*/  FADD.FTZ R22, R0, 1 ;  /* 0x3f80000000167421 */ /* 0x000fc40000010000 */
[----:B------:R-:W-:Y:S02]  /*0490*/  FMUL.FTZ R0, R9, R9 ;  /* 0x0000000909007220 */ /* 0x000fe40000410000 */
[----:B------:R-:W-:Y:S02]  /*04a0*/  FFMA.FTZ R24, R25, 0.044714998453855514526, R8 ;  /* 0x3d37271319187823 */ /* 0x000fe40000010008 */
[----:B----4-:R-:W-:Y:S02]  /*04b0*/  FMUL.FTZ R15, R15, R18 ;  /* 0x000000120f0f7220 */ /* 0x010fe40000410000 */
[----:B------:R-:W-:Y:S02]  /*04c0*/  FMUL.FTZ R21, R10, R10 ;  /* 0x0000000a0a157220 */ /* 0x000fe40000410000 */
[----:B------:R-:W-:Y:S02]  /*04d0*/  FMUL.FTZ R18, R11, R11 ;  /* 0x0000000b0b127220 */ /* 0x000fe40000410000 */
[----:B------:R-:W-:-:S02]  /*04e0*/  FFMA.FTZ R25, R22, 0.5, R23 ;  /* 0x3f00000016197823 */ /* 0x000fc40000010017 */
[----:B------:R-:W-:Y:S02]  /*04f0*/  FMUL.FTZ R22, R9, R0 ;  /* 0x0000000009167220 */ /* 0x000fe40000410000 */
[----:B------:R-:W-:Y:S02]  /*0500*/  FMUL.FTZ R16, R24, 0.79788458347320556641 ;  /* 0x3f4c422a18107820 */ /* 0x000fe40000410000 */
[----:B------:R-:W-:Y:S02]  /*0510*/  FMUL.FTZ R27, R10, R21 ;  /* 0x000000150a1b7220 */ /* 0x000fe40000410000 */
[----:B------:R-:W-:Y:S02]  /*0520*/  FMUL.FTZ R24, R11, R18 ;  /* 0x000000120b187220 */ /* 0x000fe40000410000 */
[----:B------:R-:W-:Y:S01]  /*0530*/  FFMA.FTZ R22, R22, 0.044714998453855514526, R9 ;  /* 0x3d37271316167823 */ /* 0x000fe20000010009 */
[----:B------:R-:W0:Y:S01]  /*0540*/  MUFU.TANH R16, R16 ;  /* 0x0000001000107308 */ /* 0x000e220000002400 */
[----:B------:R-:W-:-:S02]  /*0550*/  FFMA.FTZ R27, R27, 0.044714998453855514526, R10 ;  /* 0x3d3727131b1b7823 */ /* 0x000fc4000001000a */
[----:B------:R-:W-:Y:S02]  /*0560*/  FFMA.FTZ R24, R24, 0.044714998453855514526, R11 ;  /* 0x3d37271318187823 */ /* 0x000fe4000001000b */
[----:B------:R-:W-:Y:S02]  /*0570*/  FMUL.FTZ R23, R22, 0.79788458347320556641 ;  /* 0x3f4c422a16177820 */ /* 0x000fe40000410000 */
[----:B------:R-:W-:Y:S02]  /*0580*/  FMUL.FTZ R22, R27, 0.79788458347320556641 ;  /* 0x3f4c422a1b167820 */ /* 0x000fe40000410000 */
[----:B------:R-:W-:Y:S02]  /*0590*/  FMUL.FTZ R24, R24, 0.79788458347320556641 ;  /* 0x3f4c422a18187820 */ /* 0x000fe40000410000 */
[----:B------:R-:W1:Y:S01]  /*05a0*/  MUFU.TANH R23, R23 ;  /* 0x0000001700177308 */ /* 0x000e620000002400 */
[----:B------:R-:W-:Y:S02]  /*05b0*/  FMUL.FTZ R12, R12, R19 ;  /* 0x000000130c0c7220 */ /* 0x000fe40000410000 */
[----:B------:R-:W-:-:S02]  /*05c0*/  FMUL.FTZ R8, R8, 0.5 ;  /* 0x3f00000008087820 */ /* 0x000fc40000410000 */
[----:B0-----:R-:W-:Y:S02]  /*05d0*/  FFMA.FTZ R19, -R16, R16, 1 ;  /* 0x3f80000010137423 */ /* 0x001fe40000010110 */
[----:B------:R-:W-:Y:S01]  /*05e0*/  FMUL.FTZ R13, R13, R26 ;  /* 0x0000001a0d0d7220 */ /* 0x000fe20000410000 */
[----:B------:R-:W0:Y:S01]  /*05f0*/  MUFU.TANH R22, R22 ;  /* 0x0000001600167308 */ /* 0x000e220000002400 */
[-C--:B------:R-:W-:Y:S02]  /*0600*/  FFMA.FTZ R17, R17, R20.reuse, 1 ;  /* 0x3f80000011117423 */ /* 0x080fe40000010014 */
[-C--:B------:R-:W-:Y:S02]  /*0610*/  FFMA.FTZ R0, R0, R20.reuse, 1 ;  /* 0x3f80000000007423 */ /* 0x080fe40000010014 */
[-C--:B------:R-:W-:Y:S02]  /*0620*/  FFMA.FTZ R21, R21, R20.reuse, 1 ;  /* 0x3f80000015157423 */ /* 0x080fe40000010014 */
[----:B------:R-:W-:Y:S01]  /*0630*/  FFMA.FTZ R18, R18, R20, 1 ;  /* 0x3f80000012127423 */ /* 0x000fe20000010014 */
[----:B------:R-:W2:Y:S01]  /*0640*/  MUFU.TANH R24, R24 ;  /* 0x0000001800187308 */ /* 0x000ea20000002400 */
[----:B------:R-:W-:-:S02]  /*0650*/  FMUL.FTZ R8, R8, R19 ;  /* 0x0000001308087220 */ /* 0x000fc40000410000 */
[----:B------:R-:W-:Y:S02]  /*0660*/  FMUL.FTZ R9, R9, 0.5 ;  /* 0x3f00000009097820 */ /* 0x000fe40000410000 */
[----:B------:R-:W-:Y:S02]  /*0670*/  FMUL.FTZ R10, R10, 0.5 ;  /* 0x3f0000000a0a7820 */ /* 0x000fe40000410000 */
[----:B------:R-:W-:Y:S02]  /*0680*/  FMUL.FTZ R11, R11, 0.5 ;  /* 0x3f0000000b0b7820 */ /* 0x000fe40000410000 */
[----:B-1----:R-:W-:Y:S02]  /*0690*/  FFMA.FTZ R20, -R23, R23, 1 ;  /* 0x3f80000017147423 */ /* 0x002fe40000010117 */
[----:B0-----:R-:W-:Y:S02]  /*06a0*/  FFMA.FTZ R19, -R22, R22, 1 ;  /* 0x3f80000016137423 */ /* 0x001fe40000010116 */
[----:B------:R-:W-:-:S02]  /*06b0*/  FMUL.FTZ R9, R9, R20 ;  /* 0x0000001409097220 */ /* 0x000fc40000410000 */
[----:B------:R-:W-:Y:S02]  /*06c0*/  FMUL.FTZ R10, R10, R19 ;  /* 0x000000130a0a7220 */ /* 0x000fe40000410000 */
[----:B--2---:R-:W-:Y:S02]  /*06d0*/  FFMA.FTZ R26, -R24, R24, 1 ;  /* 0x3f800000181a7423 */ /* 0x004fe40000010118 */
[----:B------:R-:W-:Y:S02]  /*06e0*/  FMUL.FTZ R17, R17, 0.79788458347320556641 ;  /* 0x3f4c422a11117820 */ /* 0x000fe40000410000 */
[----:B------:R-:W-:Y:S02]  /*06f0*/  FMUL.FTZ R11, R11, R26 ;  /* 0x0000001a0b0b7220 */ /* 0x000fe40000410000 */
[----:B------:R-:W-:Y:S02]  /*0700*/  FMUL.FTZ R0, R0, 0.79788458347320556641 ;  /* 0x3f4c422a00007820 */ /* 0x000fe40000410000 */
[----:B------:R-:W-:-:S02]  /*0710*/  FMUL.FTZ R21, R21, 0.79788458347320556641 ;  /* 0x3f4c422a15157820 */ /* 0x000fc40000410000 */
[----:B------:R-:W-:Y:S02]  /*0720*/  FMUL.FTZ R18, R18, 0.79788458347320556641 ;  /* 0x3f4c422a12127820 */ /* 0x000fe40000410000 */
[----:B------:R-:W-:Y:S02]  /*0730*/  FMUL.FTZ R17, R17, R8 ;  /* 0x0000000811117220 */ /* 0x000fe40000410000 */
[----:B------:R-:W-:Y:S02]  /*0740*/  FMUL.FTZ R0, R0, R9 ;  /* 0x0000000900007220 */ /* 0x000fe40000410000 */
[----:B------:R-:W-:Y:S02]  /*0750*/  FMUL.FTZ R21, R21, R10 ;  /* 0x0000000a15157220 */ /* 0x000fe40000410000 */
[----:B------:R-:W-:Y:S02]  /*0760*/  FMUL.FTZ R11, R18, R11 ;  /* 0x0000000b120b7220 */ /* 0x000fe40000410000 */
[----:B------:R-:W-:-:S02]  /*0770*/  FADD.FTZ R16, R16, 1 ;  /* 0x3f80000010107421 */ /* 0x000fc40000010000 */
[----:B------:R-:W-:Y:S02]  /*0780*/  FADD.FTZ R23, R23, 1 ;  /* 0x3f80000017177421 */ /* 0x000fe40000010000 */
[----:B------:R-:W-:Y:S02]  /*0790*/  FADD.FTZ R22, R22, 1 ;  /* 0x3f80000016167421 */ /* 0x000fe40000010000 */
[----:B------:R-:W-:Y:S02]  /*07a0*/  FADD.FTZ R24, R24, 1 ;  /* 0x3f80000018187421 */ /* 0x000fe40000010000 */
[----:B------:R-:W-:Y:S02]  /*07b0*/  FFMA.FTZ R17, R16, 0.5, R17 ;  /* 0x3f00000010117823 */ /* 0x000fe40000010011 */
[----:B------:R-:W-:Y:S02]  /*07c0*/  FFMA.FTZ R0, R23, 0.5, R0 ;  /* 0x3f00000017007823 */ /* 0x000fe40000010000 */
[----:B------:R-:W-:-:S02]  /*07d0*/  FFMA.FTZ R21, R22, 0.5, R21 ;  /* 0x3f00000016157823 */ /* 0x000fc40000010015 */
[----:B------:R-:W-:Y:S02]  /*07e0*/  FFMA.FTZ R24, R24, 0.5, R11 ;  /* 0x3f00000018187823 */ /* 0x000fe4000001000b */
[----:B------:R-:W-:Y:S02]  /*07f0*/  FMUL.FTZ R14, R14, R25 ;  /* 0x000000190e0e7220 */ /* 0x000fe40000410000 */
[----:B-----5:R-:W-:Y:S02]  /*0800*/  FMUL.FTZ R4, R4, R17 ;  /* 0x0000001104047220 */ /* 0x020fe40000410000 */
[----:B------:R-:W-:Y:S01]  /*0810*/  FMUL.FTZ R5, R5, R0 ;  /* 0x0000000005057220 */ /* 0x000fe20000410000 */
[----:B------:R-:W-:Y:S01]  /*0820*/  STG.E.128 [R2.64], R12 ;  /* 0x0000000c02007986 */ /* 0x000fe2000c101d04 */
[----:B------:R-:W-:Y:S02]  /*0830*/  FMUL.FTZ R6, R6, R21 ;  /* 0x0000001506067220 */ /* 0x000fe40000410000 */
[----:B------:R-:W-:-:S05]  /*0840*/  FMUL.FTZ R7, R7, R24 ;  /* 0x0000001807077220 */ /* 0x000fca0000410000 */
[----:B------:R-:W-:Y:S01]  /*0850*/  STG.E.128 [R2.64+0x800], R4 ;  /* 0x0008000402007986 */ /* 0x000fe2000c101d04 */
[----:B------:R-:W-:Y:S05]  /*0860*/  EXIT ;  /* 0x000000000000794d */ /* 0x000fea0003800000 */
.L_x_6005:
[----:B------:R-:W0:Y:S01]  /*0870*/  S2R R17, SR_TID.X ;  /* 0x0000000000117919 */ /* 0x000e220000002100 */
[----:B------:R-:W-:Y:S01]  /*0880*/  CS2R R12, SRZ ;  /* 0x00000000000c7805 */ /* 0x000fe2000001ff00 */
[----:B------:R-:W-:Y:S01]  /*0890*/  CS2R R14, SRZ ;  /* 0x00000000000e7805 */ /* 0x000fe2000001ff00 */
[----:B0-----:R-:W-:Y:S02]  /*08a0*/  ISETP.GE.AND P0, PT, R17, R16, PT ;  /* 0x000000101100720c */ /* 0x001fe40003f06270 */
        /* <DEDUP_REMOVED lines=88> */
.L_x_6007:
[----:B------:R-:W-:Y:S05]  /*0e30*/  BSYNC B0 ;  /* 0x0000000000007941 */ /* 0x000fea0003800000 */
.L_x_6006:
        /* <DEDUP_REMOVED lines=19> */
.L_x_6009:
[----:B------:R-:W-:Y:S05]  /*0f70*/  BSYNC B0 ;  /* 0x0000000000007941 */ /* 0x000fea0003800000 */
.L_x_6008:
        /* <DEDUP_REMOVED lines=19> */
.L_x_6011:
[----:B------:R-:W-:Y:S05]  /*10b0*/  BSYNC B0 ;  /* 0x0000000000007941 */ /* 0x000fea0003800000 */
.L_x_6010:
        /* <DEDUP_REMOVED lines=30> */
.L_x_6013:
[----:B------:R-:W-:Y:S05]  /*12a0*/  BSYNC B0 ;  /* 0x0000000000007941 */ /* 0x000fea0003800000 */
.L_x_6012:
        /* <DEDUP_REMOVED lines=17> */
.L_x_6015:
[----:B------:R-:W-:Y:S05]  /*13c0*/  BSYNC B0 ;  /* 0x0000000000007941 */ /* 0x000fea0003800000 */
.L_x_6014:
        /* <DEDUP_REMOVED lines=17> */
.L_x_6017:
[----:B------:R-:W-:Y:S05]  /*14e0*/  BSYNC B0 ;  /* 0x0000000000007941 */ /* 0x000fea0003800000 */
.L_x_6016:
        /* <DEDUP_REMOVED lines=17> */
.L_x_6019:
[----:B------:R-:W-:Y:S05]  /*1600*/  BSYNC B0 ;  /* 0x0000000000007941 */ /* 0x000fea0003800000 */
.L_x_6018:
        /* <DEDUP_REMOVED lines=17> */
.L_x_6021:
[----:B------:R-:W-:Y:S05]  /*1720*/  BSYNC B0 ;  /* 0x0000000000007941 */ /* 0x000fea0003800000 */
.L_x_6020:
        /* <DEDUP_REMOVED lines=18> */
.L_x_6024:
[----:B0-----:R-:W-:-:S13]  /*1850*/  ISETP.GE.AND P0, PT, R17, R16, PT ;  /* 0x000000101100720c */ /* 0x001fda0003f06270 */
[----:B------:R-:W-:Y:S05]  /*1860*/  @P0 BRA `(.L_x_6026) ;  /* 0x000000c000000947 */ /* 0x000fea0003800000 */
[----:B------:R-:W-:Y:S02]  /*1870*/  IADD3 R2, R0, R17, RZ ;  /* 0x0000001100027210 */ /* 0x000fe40007ffe0ff */
[----:B------:R-:W-:Y:S02]  /*1880*/  MOV R3, 0x4 ;  /* 0x0000000400037802 */ /* 0x000fe40000000f00 */
[----:B------:R-:W-:-:S03]  /*1890*/  IADD3 R17, R17, 0x80, RZ ;  /* 0x0000008011117810 */ /* 0x000fc60007ffe0ff */
[----:B------:R-:W-:-:S05]  /*18a0*/  IMAD.WIDE.U32 R2, R2, R3, c[0x0][0x168] ;  /* 0x00005a0002027625 */ /* 0x000fca00078e0003 */
[----:B------:R0:W-:Y:S02]  /*18b0*/  STG.E [R2.64], R9 ;  /* 0x0000000902007986 */ /* 0x0001e4000c101904 */
.L_x_6025:
[----:B------:R-:W-:-:S13]  /*18c0*/  ISETP.GE.AND P0, PT, R17, R16, PT ;  /* 0x000000101100720c */ /* 0x000fda0003f06270 */
[----:B------:R-:W-:Y:S05]  /*18d0*/  @P0 BRA `(.L_x_6027) ;  /* 0x000000d000000947 */ /* 0x000fea0003800000 */
[----:B0-----:R-:W-:Y:S01]  /*18e0*/  HFMA2.MMA R3, -RZ, RZ, 0, 2.384185791015625e-07 ;  /* 0x00000004ff037435 */ /* 0x001fe200000001ff */
[----:B------:R-:W-:Y:S02]  /*18f0*/  IADD3 R2, R0, R17, RZ ;  /* 0x0000001100027210 */ /* 0x000fe40007ffe0ff */
[----:B------:R-:W-:-:S07]  /*1900*/  IADD3 R17, R17, 0x80, RZ ;  /* 0x0000008011117810 */ /* 0x000fce0007ffe0ff */
[----:B------:R-:W-:-:S05]  /*1910*/  IMAD.WIDE.U32 R2, R2, R3, c[0x0][0x168] ;  /* 0x00005a0002027625 */ /* 0x000fca00078e0003 */
[----:B------:R0:W-:Y:S02]  /*1920*/  STG.E [R2.64], R7 ;  /* 0x0000000702007986 */ /* 0x0001e4000c101904 */
.L_x_6026:
        /* <DEDUP_REMOVED lines=8> */
.L_x_6027:
[----:B------:R-:W-:Y:S05]  /*19b0*/  BSYNC B1 ;  /* 0x0000000000017941 */ /* 0x000fea0003800000 */
.L_x_6023:
[----:B------:R-:W-:-:S13]  /*19c0*/  ISETP.GE.AND P0, PT, R17, R16, PT ;  /* 0x000000101100720c */ /* 0x000fda0003f06270 */
[----:B0-----:R-:W-:Y:S02]  /*19d0*/  @!P0 IADD3 R2, R0, R17, RZ ;  /* 0x0000001100028210 */ /* 0x001fe40007ffe0ff */
[----:B------:R-:W-:Y:S02]  /*19e0*/  @!P0 MOV R3, 0x4 ;  /* 0x0000000400038802 */ /* 0x000fe40000000f00 */
[----:B------:R-:W-:-:S03]  /*19f0*/  @!P0 IADD3 R17, R17, 0x80, RZ ;  /* 0x0000008011118810 */ /* 0x000fc60007ffe0ff */
[----:B------:R-:W-:-:S05]  /*1a00*/  @!P0 IMAD.WIDE.U32 R2, R2, R3, c[0x0][0x168] ;  /* 0x00005a0002028625 */ /* 0x000fca00078e0003 */
[----:B------:R0:W-:Y:S02]  /*1a10*/  @!P0 STG.E [R2.64], R25 ;  /* 0x0000001902008986 */ /* 0x0001e4000c101904 */
.L_x_6028:
[----:B------:R-:W-:Y:S05]  /*1a20*/  BSYNC B0 ;  /* 0x0000000000007941 */ /* 0x000fea0003800000 */
.L_x_6022:
        /* <DEDUP_REMOVED lines=8> */
.L_x_6029:
        /* <DEDUP_REMOVED lines=13> */
.L_x_12021:


//--------------------- .text._ZN2at6native29vectorized_elementwise_kernelILi8EZZZNS0_26GeluBackwardCUDAKernelImplERNS_18TensorIteratorBaseENS0_8GeluTypeEENKUlvE_clEvENKUlvE0_clEvEUlffE_St5arrayIPcLm3EEEEviT0_T1_ --------------------------
	.section	.text._ZN2at6native29vectorized_elementwise_kernelILi8EZZZNS0_26GeluBackwardCUDAKernelImplERNS_18TensorIteratorBaseENS0_8GeluTypeEENKUlvE_clEvENKUlvE0_clEvEUlffE_St5arrayIPcLm3EEEEviT0_T1_,"ax",@progbits
	.sectioninfo	@"SHI_REGISTERS=4"
	.align	128
        .global         _ZN2at6native29vectorized_elementwise_kernelILi8EZZZNS0_26GeluBackwardCUDAKernelImplERNS_18TensorIteratorBaseENS0_8GeluTypeEENKUlvE_clEvENKUlvE0_clEvEUlffE_St5arrayIPcLm3EEEEviT0_T1_
        .type           _ZN2at6native29vectorized_elementwise_kernelILi8EZZZNS0_26GeluBackwardCUDAKernelImplERNS_18TensorIteratorBaseENS0_8GeluTypeEENKUlvE_clEvENKUlvE0_clEvEUlffE_St5arrayIPcLm3EEEEviT0_T1_,@function
        .size           _ZN2at6native29vectorized_elementwise_kernelILi8EZZZNS0_26GeluBackwardCUDAKernelImplERNS_18TensorIteratorBaseENS0_8GeluTypeEENKUlvE_clEvENKUlvE0_clEvEUlffE_St5arrayIPcLm3EEEEviT0_T1_,(.L_x_12022 - _ZN2at6native29vectorized_elementwise_kernelILi8EZZZNS0_26GeluBackwardCUDAKernelImplERNS_18TensorIteratorBaseENS0_8GeluTypeEENKUlvE_clEvENKUlvE0_clEvEUlffE_St5arrayIPcLm3EEEEviT0_T1_)
        .other          _ZN2at6native29vectorized_elementwise_kernelILi8EZZZNS0_26GeluBackwardCUDAKernelImplERNS_18TensorIteratorBaseENS0_8GeluTypeEENKUlvE_clEvENKUlvE0_clEvEUlffE_St5arrayIPcLm3EEEEviT0_T1_,@"STO_CUDA_ENTRY STV_DEFAULT"
_ZN2at6native29vectorized_elementwise_kernelILi8EZZZNS0_26GeluBackwardCUDAKernelImplERNS_18TensorIteratorBaseENS0_8GeluTypeEENKUlvE_clEvENKUlvE0_clEvEUlffE_St5arrayIPcLm3EEEEviT0_T1_:
.text._ZN2at6native29vectorized_elementwise_kernelILi8EZZZNS0_26GeluBackwardCUDAKernelImplERNS_18TensorIteratorBaseENS0_8GeluTypeEENKUlvE_clEvENKUlvE0_clEvEUlffE_St5arrayIPcLm3EEEEviT0_T1_:
[----:B------:R-:W-:Y:S02]  /*0000*/  MOV R1, c[0x0][0x28] ;  /* 0x00000a0000017a02 */ /* 0x000fe40000000f00 */
[----:B------:R-:W-:Y:S05]  /*0010*/  EXIT ;  /* 0x000000000000794d */ /* 0x000fea0003800000 */
.L_x_6030:
        /* <DEDUP_REMOVED lines=14> */
.L_x_12022:


//--------------------- .text._ZN2at6native18elementwise_kernelILi128ELi4EZNS0_15gpu_kernel_implIZZZNS0_26GeluBackwardCUDAKernelImplERNS_18TensorIteratorBaseENS0_8GeluTypeEENKUlvE_clEvENKUlvE_clEvEUlddE_EEvS4_RKT_EUliE_EEviT1_ --------------------------
	.section	.text._ZN2at6native18elementwise_kernelILi128ELi4EZNS0_15gpu_kernel_implIZZZNS0_26GeluBackwardCUDAKernelImplERNS_18TensorIteratorBaseENS0_8GeluTypeEENKUlvE_clEvENKUlvE_clEvEUlddE_EEvS4_RKT_EUliE_EEviT1_,"ax",@progbits
	.sectioninfo	@"SHI_REGISTERS=28"
	.align	128
        .global         _ZN2at6native18elementwise_kernelILi128ELi4EZNS0_15gpu_kernel_implIZZZNS0_26GeluBackwardCUDAKernelImplERNS_18TensorIteratorBaseENS0_8GeluTypeEENKUlvE_clEvENKUlvE_clEvEUlddE_EEvS4_RKT_EUliE_EEviT1_
        .type           _ZN2at6native18elementwise_kernelILi128ELi4EZNS0_15gpu_kernel_implIZZZNS0_26GeluBackwardCUDAKernelImplERNS_18TensorIteratorBaseENS0_8GeluTypeEENKUlvE_clEvENKUlvE_clEvEUlddE_EEvS4_RKT_EUliE_EEviT1_,@function
        .size           _ZN2at6native18elementwise_kernelILi128ELi4EZNS0_15gpu_kernel_implIZZZNS0_26GeluBackwardCUDAKernelImplERNS_18TensorIteratorBaseENS0_8GeluTypeEENKUlvE_clEvENKUlvE_clEvEUlddE_EEvS4_RKT_EUliE_EEviT1_,(.L_x_12023 - _ZN2at6native18elementwise_kernelILi128ELi4EZNS0_15gpu_kernel_implIZZZNS0_26GeluBackwardCUDAKernelImplERNS_18TensorIteratorBaseENS0_8GeluTypeEENKUlvE_clEvENKUlvE_clEvEUlddE_EEvS4_RKT_EUliE_EEviT1_)
        .other          _ZN2at6native18elementwise_kernelILi128ELi4EZNS0_15gpu_kernel_implIZZZNS0_26GeluBackwardCUDAKernelImplERNS_18TensorIteratorBaseENS0_8GeluTypeEENKUlvE_clEvENKUlvE_clEvEUlddE_EEvS4_RKT_EUliE_EEviT1_,@"STO_CUDA_ENTRY STV_DEFAULT"
_ZN2at6native18elementwise_kernelILi128ELi4EZNS0_15gpu_kernel_implIZZZNS0_26GeluBackwardCUDAKernelImplERNS_18TensorIteratorBaseENS0_8GeluTypeEENKUlvE_clEvENKUlvE_clEvEUlddE_EEvS4_RKT_EUliE_EEviT1_:
.text._ZN2at6native18elementwise_kernelILi128ELi4EZNS0_15gpu_kernel_implIZZZNS0_26GeluBackwardCUDAKernelImplERNS_18TensorIteratorBaseENS0_8GeluTypeEENKUlvE_clEvENKUlvE_clEvEUlddE_EEvS4_RKT_EUliE_EEviT1_:
        /* <DEDUP_REMOVED lines=14> */
[----:B------:R-:W-:Y:S02]  /*00e0*/  IMAD.MOV.U32 R3, RZ, RZ, R23 ;  /* 0x000000ffff037224 */ /* 0x000fe400078e0017 */
        /* <DEDUP_REMOVED lines=248> */
.L_x_6033:
        /* <DEDUP_REMOVED lines=19> */
.L_x_6037:
[----:B------:R-:W2:Y:S02]  /*11a0*/  LDG.E.U8 R2, [R2.64] ;  /* 0x0000002402027981 */ /* 0x000ea4000c1e1100 */
[----:B--2---:R0:W1:Y:S01]  /*11b0*/  I2F.F64.U16 R18, R2 ;  /* 0x0000000200127312 */ /* 0x0040620000101800 */
[----:B------:R-:W-:Y:S05]  /*11c0*/  BRA `(.L_x_6039) ;  /* 0x00000df000007947 */ /* 0x000fea0003800000 */
.L_x_6036:
        /* <DEDUP_REMOVED lines=9> */
.L_x_6041:
[----:B------:R-:W2:Y:S02]  /*1260*/  LDG.E R2, [R2.64] ;  /* 0x0000002402027981 */ /* 0x000ea4000c1e1900 */
[----:B--2---:R0:W1:Y:S01]  /*1270*/  I2F.F64 R18, R2 ;  /* 0x0000000200127312 */ /* 0x0040620000201c00 */
[----:B------:R-:W-:Y:S05]  /*1280*/  BRA `(.L_x_6039) ;  /* 0x00000d3000007947 */ /* 0x000fea0003800000 */
.L_x_6040:
[----:B------:R-:W2:Y:S02]  /*1290*/  LDG.E.U16 R2, [R2.64] ;  /* 0x0000002402027981 */ /* 0x000ea4000c1e1500 */
[----:B--2---:R0:W1:Y:S01]  /*12a0*/  I2F.F64.S16 R18, R2 ;  /* 0x0000000200127312 */ /* 0x0040620000101c00 */
[----:B------:R-:W-:Y:S05]  /*12b0*/  BRA `(.L_x_6039) ;  /* 0x00000d0000007947 */ /* 0x000fea0003800000 */
.L_x_6035:
        /* <DEDUP_REMOVED lines=10> */
.L_x_6043:
[----:B------:R-:W2:Y:S02]  /*1360*/  LDG.E.U16 R0, [R2.64] ;  /* 0x0000002402007981 */ /* 0x000ea4000c1e1500 */
[----:B--2---:R-:W-:-:S05]  /*1370*/  HADD2.F32 R0, -RZ, R0.H0_H0 ;  /* 0x20000000ff007230 */ /* 0x004fca0000004100 */
[----:B------:R-:W-:-:S04]  /*1380*/  FMUL.FTZ R0, R0, 1 ;  /* 0x3f80000000007820 */ /* 0x000fc80000410000 */
[----:B------:R0:W1:Y:S01]  /*1390*/  F2F.F64.F32 R18, R0 ;  /* 0x0000000000127310 */ /* 0x0000620000201800 */
[----:B------:R-:W-:Y:S05]  /*13a0*/  BRA `(.L_x_6039) ;  /* 0x00000c1000007947 */ /* 0x000fea0003800000 */
.L_x_6042:
        /* <DEDUP_REMOVED lines=10> */
.L_x_6045:
[----:B------:R-:W2:Y:S02]  /*1450*/  LDG.E.U16 R2, [R2.64] ;  /* 0x0000002402027981 */ /* 0x000ea4000c1e1500 */
[----:B--2---:R-:W-:-:S05]  /*1460*/  HADD2.F32 R0, -RZ, R2.H0_H0 ;  /* 0x20000002ff007230 */ /* 0x004fca0000004100 */
[----:B------:R-:W-:-:S04]  /*1470*/  FMUL.FTZ R0, R0, 1 ;  /* 0x3f80000000007820 */ /* 0x000fc80000410000 */
[----:B------:R0:W1:Y:S01]  /*1480*/  F2F.F64.F32 R18, R0 ;  /* 0x0000000000127310 */ /* 0x0000620000201800 */
[----:B------:R-:W-:Y:S05]  /*1490*/  BRA `(.L_x_6039) ;  /* 0x00000b2000007947 */ /* 0x000fea0003800000 */
.L_x_6044:
[----:B------:R0:W5:Y:S01]  /*14a0*/  LDG.E.64 R18, [R2.64] ;  /* 0x0000002402127981 */ /* 0x000162000c1e1b00 */
[----:B------:R-:W-:Y:S05]  /*14b0*/  BRA `(.L_x_6039) ;  /* 0x00000b0000007947 */ /* 0x000fea0003800000 */
.L_x_6034:
        /* <DEDUP_REMOVED lines=13> */
.L_x_6048:
[----:B------:R0:W5:Y:S01]  /*1590*/  LDG.E.64 R18, [R2.64] ;  /* 0x0000002402127981 */ /* 0x000162000c1e1b00 */
[----:B------:R-:W-:Y:S05]  /*15a0*/  BRA `(.L_x_6039) ;  /* 0x00000a1000007947 */ /* 0x000fea0003800000 */
.L_x_6047:
        /* <DEDUP_REMOVED lines=28> */
.L_x_6050:
        /* <DEDUP_REMOVED lines=15> */
.L_x_6049:
[----:B------:R-:W2:Y:S02]  /*1860*/  LDG.E.U16 R0, [R2.64] ;  /* 0x0000002402007981 */ /* 0x000ea4000c1e1500 */
[----:B--2---:R-:W-:-:S05]  /*1870*/  PRMT R0, RZ, 0x5410, R0 ;  /* 0x00005410ff007816 */ /* 0x004fca0000000000 */
[----:B------:R-:W-:-:S04]  /*1880*/  FMUL.FTZ R0, R0, 1 ;  /* 0x3f80000000007820 */ /* 0x000fc80000410000 */
[----:B------:R0:W1:Y:S01]  /*1890*/  F2F.F64.F32 R18, R0 ;  /* 0x0000000000127310 */ /* 0x0000620000201800 */
[----:B------:R-:W-:Y:S05]  /*18a0*/  BRA `(.L_x_6039) ;  /* 0x0000071000007947 */ /* 0x000fea0003800000 */
.L_x_6046:
        /* <DEDUP_REMOVED lines=11> */
.L_x_6053:
        /* <DEDUP_REMOVED lines=21> */
.L_x_6057:
[----:B------:R-:W-:Y:S05]  /*1ab0*/  BSYNC B1 ;  /* 0x0000000000017941 */ /* 0x000fea0003800000 */
.L_x_6056:
[----:B------:R-:W-:Y:S01]  /*1ac0*/  LEA R3, R0, 0x3b800000, 0x17 ;  /* 0x3b80000000037811 */ /* 0x000fe200078eb8ff */
[----:B------:R-:W-:-:S05]  /*1ad0*/  IMAD.SHL.U32 R0, R2, 0x100000, RZ ;  /* 0x0010000002007824 */ /* 0x000fca00078e00ff */
[----:B------:R-:W-:Y:S02]  /*1ae0*/  LOP3.LUT R0, R3, R0, R4, 0xfe, !PT ;  /* 0x0000000003007212 */ /* 0x000fe400078efe04 */
.L_x_6055:
[----:B------:R-:W-:Y:S05]  /*1af0*/  BSYNC B0 ;  /* 0x0000000000007941 */ /* 0x000fea0003800000 */
.L_x_6054:
[----:B------:R-:W-:-:S04]  /*1b00*/  FMUL.FTZ R0, R0, 1 ;  /* 0x3f80000000007820 */ /* 0x000fc80000410000 */
[----:B------:R0:W1:Y:S01]  /*1b10*/  F2F.F64.F32 R18, R0 ;  /* 0x0000000000127310 */ /* 0x0000620000201800 */
[----:B------:R-:W-:Y:S05]  /*1b20*/  BRA `(.L_x_6039) ;  /* 0x0000049000007947 */ /* 0x000fea0003800000 */
.L_x_6052:
        /* <DEDUP_REMOVED lines=21> */
.L_x_6061:
[----:B------:R-:W-:Y:S05]  /*1c80*/  BSYNC B1 ;  /* 0x0000000000017941 */ /* 0x000fea0003800000 */
.L_x_6060:
[----:B------:R-:W-:Y:S01]  /*1c90*/  LEA R3, R0, 0x37800000, 0x17 ;  /* 0x3780000000037811 */ /* 0x000fe200078eb8ff */
[----:B------:R-:W-:-:S05]  /*1ca0*/  IMAD.SHL.U32 R0, R2, 0x200000, RZ ;  /* 0x0020000002007824 */ /* 0x000fca00078e00ff */
[----:B------:R-:W-:Y:S02]  /*1cb0*/  LOP3.LUT R0, R3, R0, R4, 0xfe, !PT ;  /* 0x0000000003007212 */ /* 0x000fe400078efe04 */
.L_x_6059:
[----:B------:R-:W-:Y:S05]  /*1cc0*/  BSYNC B0 ;  /* 0x0000000000007941 */ /* 0x000fea0003800000 */
.L_x_6058:
[----:B------:R-:W-:-:S04]  /*1cd0*/  FMUL.FTZ R0, R0, 1 ;  /* 0x3f80000000007820 */ /* 0x000fc80000410000 */
[----:B------:R0:W1:Y:S01]  /*1ce0*/  F2F.F64.F32 R18, R0 ;  /* 0x0000000000127310 */ /* 0x0000620000201800 */
[----:B------:R-:W-:Y:S05]  /*1cf0*/  BRA `(.L_x_6039) ;  /* 0x000002c000007947 */ /* 0x000fea0003800000 */
.L_x_6051:
        /* <DEDUP_REMOVED lines=14> */
.L_x_6065:
[----:B------:R-:W-:Y:S05]  /*1de0*/  BSYNC B0 ;  /* 0x0000000000007941 */ /* 0x000fea0003800000 */
.L_x_6064:
[----:B------:R-:W-:-:S04]  /*1df0*/  FMUL.FTZ R0, R0, 1 ;  /* 0x3f80000000007820 */ /* 0x000fc80000410000 */
[----:B------:R0:W1:Y:S01]  /*1e00*/  F2F.F64.F32 R18, R0 ;  /* 0x0000000000127310 */ /* 0x0000620000201800 */
[----:B------:R-:W-:Y:S05]  /*1e10*/  BRA `(.L_x_6039) ;  /* 0x000001a000007947 */ /* 0x000fea0003800000 */
.L_x_6038:
        /* <DEDUP_REMOVED lines=21> */
.L_x_6063:
[----:B------:R-:W2:Y:S02]  /*1f70*/  LDG.E.64 R18, [R2.64] ;  /* 0x0000002402127981 */ /* 0x000ea4000c1e1b00 */
[----:B--2---:R-:W0:Y:S01]  /*1f80*/  I2F.F64.U64 R18, R18 ;  /* 0x0000001200127312 */ /* 0x004e220000301800 */
[----:B------:R-:W-:Y:S05]  /*1f90*/  BRA `(.L_x_6039) ;  /* 0x0000002000007947 */ /* 0x000fea0003800000 */
.L_x_6062:
[----:B------:R-:W2:Y:S02]  /*1fa0*/  LDG.E R2, [R2.64] ;  /* 0x0000002402027981 */ /* 0x000ea4000c1e1900 */
[----:B--2---:R0:W1:Y:S02]  /*1fb0*/  I2F.F64.U32 R18, R2 ;  /* 0x0000000200127312 */ /* 0x0040640000201800 */
.L_x_6039:
        /* <DEDUP_REMOVED lines=17> */
.L_x_6069:
[----:B------:R-:W2:Y:S02]  /*20d0*/  LDG.E.U8 R2, [R4.64] ;  /* 0x0000002404027981 */ /* 0x000ea4000c1e1100 */
[----:B--2---:R-:W0:Y:S01]  /*20e0*/  I2F.F64.U16 R2, R2 ;  /* 0x0000000200027312 */ /* 0x004e220000101800 */
[----:B------:R-:W-:Y:S05]  /*20f0*/  BRA `(.L_x_6071) ;  /* 0x00000df000007947 */ /* 0x000fea0003800000 */
.L_x_6068:
        /* <DEDUP_REMOVED lines=9> */
.L_x_6073:
[----:B------:R-:W2:Y:S02]  /*2190*/  LDG.E R2, [R4.64] ;  /* 0x0000002404027981 */ /* 0x000ea4000c1e1900 */
[----:B--2---:R-:W0:Y:S01]  /*21a0*/  I2F.F64 R2, R2 ;  /* 0x0000000200027312 */ /* 0x004e220000201c00 */
[----:B------:R-:W-:Y:S05]  /*21b0*/  BRA `(.L_x_6071) ;  /* 0x00000d3000007947 */ /* 0x000fea0003800000 */
.L_x_6072:
[----:B------:R-:W2:Y:S02]  /*21c0*/  LDG.E.U16 R2, [R4.64] ;  /* 0x0000002404027981 */ /* 0x000ea4000c1e1500 */
[----:B--2---:R-:W0:Y:S01]  /*21d0*/  I2F.F64.S16 R2, R2 ;  /* 0x0000000200027312 */ /* 0x004e220000101c00 */
[----:B------:R-:W-:Y:S05]  /*21e0*/  BRA `(.L_x_6071) ;  /* 0x00000d0000007947 */ /* 0x000fea0003800000 */
.L_x_6067:
        /* <DEDUP_REMOVED lines=10> */
.L_x_6075:
[----:B------:R-:W2:Y:S02]  /*2290*/  LDG.E.U16 R0, [R4.64] ;  /* 0x0000002404007981 */ /* 0x000ea4000c1e1500 */
[----:B--2---:R-:W-:-:S05]  /*22a0*/  HADD2.F32 R0, -RZ, R0.H0_H0 ;  /* 0x20000000ff007230 */ /* 0x004fca0000004100 */
[----:B------:R-:W-:-:S04]  /*22b0*/  FMUL.FTZ R0, R0, 1 ;  /* 0x3f80000000007820 */ /* 0x000fc80000410000 */
[----:B------:R0:W2:Y:S01]  /*22c0*/  F2F.F64.F32 R2, R0 ;  /* 0x0000000000027310 */ /* 0x0000a20000201800 */
[----:B------:R-:W-:Y:S05]  /*22d0*/  BRA `(.L_x_6071) ;  /* 0x00000c1000007947 */ /* 0x000fea0003800000 */
.L_x_6074:
        /* <DEDUP_REMOVED lines=10> */
.L_x_6077:
[----:B------:R-:W2:Y:S02]  /*2380*/  LDG.E.U16 R4, [R4.64] ;  /* 0x0000002404047981 */ /* 0x000ea4000c1e1500 */
[----:B--2---:R-:W-:-:S05]  /*2390*/  HADD2.F32 R0, -RZ, R4.H0_H0 ;  /* 0x20000004ff007230 */ /* 0x004fca0000004100 */
[----:B------:R-:W-:-:S04]  /*23a0*/  FMUL.FTZ R0, R0, 1 ;  /* 0x3f80000000007820 */ /* 0x000fc80000410000 */
[----:B------:R0:W2:Y:S01]  /*23b0*/  F2F.F64.F32 R2, R0 ;  /* 0x0000000000027310 */ /* 0x0000a20000201800 */
[----:B------:R-:W-:Y:S05]  /*23c0*/  BRA `(.L_x_6071) ;  /* 0x00000b2000007947 */ /* 0x000fea0003800000 */
.L_x_6076:
[----:B------:R0:W5:Y:S01]  /*23d0*/  LDG.E.64 R2, [R4.64] ;  /* 0x0000002404027981 */ /* 0x000162000c1e1b00 */
[----:B------:R-:W-:Y:S05]  /*23e0*/  BRA `(.L_x_6071) ;  /* 0x00000b0000007947 */ /* 0x000fea0003800000 */
.L_x_6066:
        /* <DEDUP_REMOVED lines=13> */
.L_x_6080:
[----:B------:R0:W5:Y:S01]  /*24c0*/  LDG.E.64 R2, [R4.64] ;  /* 0x0000002404027981 */ /* 0x000162000c1e1b00 */
[----:B------:R-:W-:Y:S05]  /*24d0*/  BRA `(.L_x_6071) ;  /* 0x00000a1000007947 */ /* 0x000fea0003800000 */
.L_x_6079:
        /* <DEDUP_REMOVED lines=28> */
.L_x_6082:
        /* <DEDUP_REMOVED lines=15> */
.L_x_6081:
[----:B------:R-:W2:Y:S02]  /*2790*/  LDG.E.U16 R0, [R4.64] ;  /* 0x0000002404007981 */ /* 0x000ea4000c1e1500 */
[----:B--2---:R-:W-:-:S05]  /*27a0*/  PRMT R0, RZ, 0x5410, R0 ;  /* 0x00005410ff007816 */ /* 0x004fca0000000000 */
[----:B------:R-:W-:-:S04]  /*27b0*/  FMUL.FTZ R0, R0, 1 ;  /* 0x3f80000000007820 */ /* 0x000fc80000410000 */
[----:B------:R0:W2:Y:S01]  /*27c0*/  F2F.F64.F32 R2, R0 ;  /* 0x0000000000027310 */ /* 0x0000a20000201800 */
[----:B------:R-:W-:Y:S05]  /*27d0*/  BRA `(.L_x_6071) ;  /* 0x0000071000007947 */ /* 0x000fea0003800000 */
.L_x_6078:
        /* <DEDUP_REMOVED lines=11> */
.L_x_6085:
        /* <DEDUP_REMOVED lines=21> */
.L_x_6089:
[----:B------:R-:W-:Y:S05]  /*29e0*/  BSYNC B1 ;  /* 0x0000000000017941 */ /* 0x000fea0003800000 */
.L_x_6088:
[----:B------:R-:W-:Y:S01]  /*29f0*/  LEA R3, R0, 0x3b800000, 0x17 ;  /* 0x3b80000000037811 */ /* 0x000fe200078eb8ff */
[----:B------:R-:W-:-:S05]  /*2a00*/  IMAD.SHL.U32 R0, R2, 0x100000, RZ ;  /* 0x0010000002007824 */ /* 0x000fca00078e00ff */
[----:B------:R-:W-:Y:S02]  /*2a10*/  LOP3.LUT R0, R3, R0, R4, 0xfe, !PT ;  /* 0x0000000003007212 */ /* 0x000fe400078efe04 */
.L_x_6087:
[----:B------:R-:W-:Y:S05]  /*2a20*/  BSYNC B0 ;  /* 0x0000000000007941 */ /* 0x000fea0003800000 */
.L_x_6086:
[----:B------:R-:W-:-:S04]  /*2a30*/  FMUL.FTZ R0, R0, 1 ;  /* 0x3f80000000007820 */ /* 0x000fc80000410000 */
[----:B------:R0:W2:Y:S01]  /*2a40*/  F2F.F64.F32 R2, R0 ;  /* 0x0000000000027310 */ /* 0x0000a20000201800 */
[----:B------:R-:W-:Y:S05]  /*2a50*/  BRA `(.L_x_6071) ;  /* 0x0000049000007947 */ /* 0x000fea0003800000 */
.L_x_6084:
        /* <DEDUP_REMOVED lines=21> */
.L_x_6093:
[----:B------:R-:W-:Y:S05]  /*2bb0*/  BSYNC B1 ;  /* 0x0000000000017941 */ /* 0x000fea0003800000 */
.L_x_6092:
[----:B------:R-:W-:Y:S01]  /*2bc0*/  LEA R3, R0, 0x37800000, 0x17 ;  /* 0x3780000000037811 */ /* 0x000fe200078eb8ff */
[----:B------:R-:W-:-:S05]  /*2bd0*/  IMAD.SHL.U32 R0, R2, 0x200000, RZ ;  /* 0x0020000002007824 */ /* 0x000fca00078e00ff */
[----:B------:R-:W-:Y:S02]  /*2be0*/  LOP3.LUT R0, R3, R0, R4, 0xfe, !PT ;  /* 0x0000000003007212 */ /* 0x000fe400078efe04 */
.L_x_6091:
[----:B------:R-:W-:Y:S05]  /*2bf0*/  BSYNC B0 ;  /* 0x0000000000007941 */ /* 0x000fea0003800000 */
.L_x_6090:
[----:B------:R-:W-:-:S04]  /*2c00*/  FMUL.FTZ R0, R0, 1 ;  /* 0x3f80000000007820 */ /* 0x000fc80000410000 */
[----:B------:R0:W2:Y:S01]  /*2c10*/  F2F.F64.F32 R2, R0 ;  /* 0x0000000000027310 */ /* 0x0000a20000201800 */
[----:B------:R-:W-:Y:S05]  /*2c20*/  BRA `(.L_x_6071) ;  /* 0x000002c000007947 */ /* 0x000fea0003800000 */
.L_x_6083:
        /* <DEDUP_REMOVED lines=14> */
.L_x_6097:
[----:B------:R-:W-:Y:S05]  /*2d10*/  BSYNC B0 ;  /* 0x0000000000007941 */ /* 0x000fea0003800000 */
.L_x_6096:
[----:B------:R-:W-:-:S04]  /*2d20*/  FMUL.FTZ R0, R0, 1 ;  /* 0x3f80000000007820 */ /* 0x000fc80000410000 */
[----:B------:R0:W2:Y:S01]  /*2d30*/  F2F.F64.F32 R2, R0 ;  /* 0x0000000000027310 */ /* 0x0000a20000201800 */
[----:B------:R-:W-:Y:S05]  /*2d40*/  BRA `(.L_x_6071) ;  /* 0x000001a000007947 */ /* 0x000fea0003800000 */
.L_x_6070:
        /* <DEDUP_REMOVED lines=21> */
.L_x_6095:
[----:B------:R-:W2:Y:S02]  /*2ea0*/  LDG.E.64 R2, [R4.64] ;  /* 0x0000002404027981 */ /* 0x000ea4000c1e1b00 */
[----:B--2---:R-:W0:Y:S01]  /*2eb0*/  I2F.F64.U64 R2, R2 ;  /* 0x0000000200027312 */ /* 0x004e220000301800 */
[----:B------:R-:W-:Y:S05]  /*2ec0*/  BRA `(.L_x_6071) ;  /* 0x0000002000007947 */ /* 0x000fea0003800000 */
.L_x_6094:
[----:B------:R-:W2:Y:S02]  /*2ed0*/  LDG.E R2, [R4.64] ;  /* 0x0000002404027981 */ /* 0x000ea4000c1e1900 */
[----:B--2---:R-:W0:Y:S02]  /*2ee0*/  I2F.F64.U32 R2, R2 ;  /* 0x0000000200027312 */ /* 0x004e240000201800 */
.L_x_6071:
[-C--:B0-2--5:R-:W0:Y:S01]  /*2ef0*/  DMUL R4, R2, R2.reuse ;  /* 0x0000000202047228 */ /* 0x0a5e220000000000 */
[----:B------:R-:W-:Y:S05]  /*2f00*/  BSSY B0, `(.L_x_6098) ;  /* 0x0000040000007945 */ /* 0x000fea0003800000 */
[----:B0-----:R-:W0:-:S06]  /*2f10*/  DMUL R6, R4, R2 ;  /* 0x0000000204067228 */ /* 0x001e0c0000000000 */
[----:B0-----:R-:W0:-:S06]  /*2f20*/  DFMA R6, R6, c[0x2][0x0], R2 ;  /* 0x0080000006067a2b */ /* 0x001e0c0000000002 */
[----:B0-----:R-:W0:-:S10]  /*2f30*/  DMUL R6, R6, c[0x2][0x8] ;  /* 0x0080020006067a28 */ /* 0x001e140000000000 */
[----:B0-----:R-:W-:Y:S01]  /*2f40*/  LOP3.LUT R9, R7, 0x7fffffff, RZ, 0xc0, !PT ;  /* 0x7fffffff07097812 */ /* 0x001fe200078ec0ff */
[----:B------:R-:W-:-:S06]  /*2f50*/  IMAD.MOV.U32 R8, RZ, RZ, R6 ;  /* 0x000000ffff087224 */ /* 0x000fcc00078e0006 */
[----:B------:R-:W0:-:S14]  /*2f60*/  DSETP.GE.AND P0, PT, R8, c[0x2][0x10], PT ;  /* 0x008004000800762a */ /* 0x000e1c0003f06000 */
[----:B0-----:R-:W-:Y:S05]  /*2f70*/  @!P0 BRA `(.L_x_6099) ;  /* 0x0000029000008947 */ /* 0x001fea0003800000 */
[----:B------:R-:W0:Y:S01]  /*2f80*/  DADD R12, R8, R8 ;  /* 0x00000000080c7229 */ /* 0x000e220000000008 */
[----:B------:R-:W-:Y:S02]  /*2f90*/  IMAD.MOV.U32 R14, RZ, RZ, -0x5b8be47f ;  /* 0xa4741b81ff0e7424 */ /* 0x000fe400078e00ff */
[----:B------:R-:W-:-:S03]  /*2fa0*/  IMAD.MOV.U32 R15, RZ, RZ, 0x3e5ae904 ;  /* 0x3e5ae904ff0f7424 */ /* 0x000fc600078e00ff */
[----:B0-----:R-:W0:Y:S01]  /*2fb0*/  F2F.F32.F64 R0, R12 ;  /* 0x0000000c00007310 */ /* 0x001e220000301000 */
[----:B------:R-:W0:-:S14]  /*2fc0*/  DSETP.GEU.AND P0, PT, |R12|, c[0x2][0x18], PT ;  /* 0x008006000c00762a */ /* 0x000e1c0003f0e200 */
[----:B0-----:R-:W-:Y:S01]  /*2fd0*/  @!P0 FMUL R0, R0, 1.175494350822287508e-38 ;  /* 0x0080000000008820 */ /* 0x001fe20000400000 */
[----:B------:R-:W-:-:S03]  /*2fe0*/  ISETP.GT.U32.AND P0, PT, R9, 0x40330fc1, PT ;  /* 0x40330fc10900780c */ /* 0x000fc60003f04070 */
[----:B------:R-:W-:-:S06]  /*2ff0*/  FMUL.FTZ R0, R0, 1.4426950216293334961 ;  /* 0x3fb8aa3b00007820 */ /* 0x000fcc0000410000 */
[----:B------:R-:W0:Y:S02]  /*3000*/  FRND R0, R0 ;  /* 0x0000000000007307 */ /* 0x000e240000201000 */
[----:B0-----:R-:W-:-:S06]  /*3010*/  FMUL.FTZ R6, R0, 1 ;  /* 0x3f80000000067820 */ /* 0x001fcc0000410000 */
[----:B------:R-:W0:Y:S08]  /*3020*/  MUFU.EX2 R8, R0 ;  /* 0x0000000000087308 */ /* 0x000e300000000800 */
[----:B------:R-:W2:Y:S01]  /*3030*/  F2F.F64.F32 R10, R6 ;  /* 0x00000006000a7310 */ /* 0x000ea20000201800 */
[----:B0-----:R-:W-:Y:S01]  /*3040*/  FMUL.FTZ R8, R8, 1 ;  /* 0x3f80000008087820 */ /* 0x001fe20000410000 */
[----:B--2---:R0:W2:-:S06]  /*3050*/  DFMA R10, -R10, c[0x2][0x20], R12 ;  /* 0x008008000a0a7a2b */ /* 0x00408c000000010c */
[----:B0-----:R-:W0:Y:S01]  /*3060*/  F2F.F64.F32 R12, R8 ;  /* 0x00000008000c7310 */ /* 0x001e220000201800 */
[----:B--2---:R-:W2:-:S06]  /*3070*/  DFMA R14, R10, R14, c[0x2][0x28] ;  /* 0x00800a000a0e762b */ /* 0x004e8c000000000e */
[----:B--2---:R-:W2:-:S06]  /*3080*/  DFMA R14, R10, R14, c[0x2][0x30] ;  /* 0x00800c000a0e762b */ /* 0x004e8c000000000e */
[----:B--2---:R-:W2:-:S04]  /*3090*/  DFMA R14, R10, R14, c[0x2][0x38] ;  /* 0x00800e000a0e762b */ /* 0x004e88000000000e */
[----:B0-----:R-:W-:-:S04]  /*30a0*/  DADD R20, -R12, 1 ;  /* 0x3ff000000c147429 */ /* 0x001fc80000000100 */
[----:B--2---:R-:W0:-:S06]  /*30b0*/  DFMA R14, R10, R14, c[0x2][0x40] ;  /* 0x008010000a0e762b */ /* 0x004e0c000000000e */
[----:B0-----:R-:W0:-:S06]  /*30c0*/  DFMA R14, R10, R14, c[0x2][0x48] ;  /* 0x008012000a0e762b */ /* 0x001e0c000000000e */
[----:B0-----:R-:W0:-:S06]  /*30d0*/  DFMA R14, R10, R14, c[0x2][0x50] ;  /* 0x008014000a0e762b */ /* 0x001e0c000000000e */
[----:B0-----:R-:W0:-:S06]  /*30e0*/  DFMA R14, R10, R14, c[0x2][0x58] ;  /* 0x008016000a0e762b */ /* 0x001e0c000000000e */
[----:B0-----:R-:W0:-:S06]  /*30f0*/  DFMA R14, R10, R14, c[0x2][0x60] ;  /* 0x008018000a0e762b */ /* 0x001e0c000000000e */
[----:B0-----:R-:W0:-:S06]  /*3100*/  DFMA R14, R10, R14, c[0x2][0x68] ;  /* 0x00801a000a0e762b */ /* 0x001e0c000000000e */
[----:B0-----:R-:W0:-:S06]  /*3110*/  DMUL R14, R10, R14 ;  /* 0x0000000e0a0e7228 */ /* 0x001e0c0000000000 */
[----:B0-----:R0:W2:Y:S02]  /*3120*/  DFMA R14, R10, R14, R10 ;  /* 0x0000000e0a0e722b */ /* 0x0010a4000000000a */
[----:B0-----:R-:W-:-:S04]  /*3130*/  IMAD.MOV.U32 R10, RZ, RZ, RZ ;  /* 0x000000ffff0a7224 */ /* 0x001fc800078e00ff */
[----:B--2---:R0:W2:Y:S02]  /*3140*/  DFMA R14, -R14, R12, R20 ;  /* 0x0000000c0e0e722b */ /* 0x0040a40000000114 */
[----:B0-----:R-:W-:Y:S02]  /*3150*/  IMAD.MOV.U32 R20, RZ, RZ, 0x0 ;  /* 0x00000000ff147424 */ /* 0x001fe400078e00ff */
[----:B------:R-:W-:Y:S02]  /*3160*/  IMAD.MOV.U32 R21, RZ, RZ, 0x40000000 ;  /* 0x40000000ff157424 */ /* 0x000fe400078e00ff */
[----:B--2---:R-:W0:-:S06]  /*3170*/  DADD R14, -R14, 2 ;  /* 0x400000000e0e7429 */ /* 0x004e0c0000000100 */
[----:B0-----:R-:W0:Y:S02]  /*3180*/  MUFU.RCP64H R11, R15 ;  /* 0x0000000f000b7308 */ /* 0x001e240000001800 */
[----:B0-----:R-:W0:-:S06]  /*3190*/  DFMA R12, -R14, R10, 1 ;  /* 0x3ff000000e0c742b */ /* 0x001e0c000000010a */
[----:B0-----:R-:W0:-:S06]  /*31a0*/  DFMA R12, R12, R12, R12 ;  /* 0x0000000c0c0c722b */ /* 0x001e0c000000000c */
[----:B0-----:R-:W0:-:S06]  /*31b0*/  DFMA R12, R10, R12, R10 ;  /* 0x0000000c0a0c722b */ /* 0x001e0c000000000a */
[----:B0-----:R-:W0:-:S10]  /*31c0*/  DFMA R12, -R12, R20, 1 ;  /* 0x3ff000000c0c742b */ /* 0x001e140000000114 */
[----:B0-----:R-:W-:Y:S02]  /*31d0*/  FSEL R9, R13, 1.875, !P0 ;  /* 0x3ff000000d097808 */ /* 0x001fe40004000000 */
[----:B------:R-:W-:Y:S02]  /*31e0*/  FSEL R6, R12, RZ, !P0 ;  /* 0x000000ff0c067208 */ /* 0x000fe40004000000 */
[----:B------:R-:W-:Y:S01]  /*31f0*/  LOP3.LUT R7, R9, 0x80000000, R7, 0xb8, !PT ;  /* 0x8000000009077812 */ /* 0x000fe200078eb807 */
[----:B------:R-:W-:Y:S05]  /*3200*/  BRA `(.L_x_6100) ;  /* 0x000000f000007947 */ /* 0x000fea0003800000 */
.L_x_6099:
[----:B------:R-:W0:Y:S01]  /*3210*/  DMUL R8, R6, R6 ;  /* 0x0000000606087228 */ /* 0x000e220000000000 */
[----:B------:R-:W-:Y:S02]  /*3220*/  IMAD.MOV.U32 R10, RZ, RZ, -0x1d0a169c ;  /* 0xe2f5e964ff0a7424 */ /* 0x000fe400078e00ff */
[----:B------:R-:W-:-:S06]  /*3230*/  IMAD.MOV.U32 R11, RZ, RZ, 0x3ef0bc46 ;  /* 0x3ef0bc46ff0b7424 */ /* 0x000fcc00078e00ff */
[----:B0-----:R-:W0:-:S06]  /*3240*/  DFMA R10, R8, -R10, c[0x2][0x70] ;  /* 0x00801c00080a762b */ /* 0x001e0c000000080a */
        /* <DEDUP_REMOVED lines=9> */
[----:B0-----:R-:W0:-:S06]  /*32e0*/  DFMA R10, R8, R10, RZ ;  /* 0x0000000a080a722b */ /* 0x001e0c00000000ff */
[----:B0-----:R0:W2:-:S06]  /*32f0*/  DFMA R6, R6, R10, R6 ;  /* 0x0000000a0606722b */ /* 0x00108c0000000006 */
.L_x_6100:
[----:B------:R-:W-:Y:S05]  /*3300*/  BSYNC B0 ;  /* 0x0000000000007941 */ /* 0x000fea0003800000 */
.L_x_6098:
[----:B------:R-:W3:Y:S01]  /*3310*/  LDC.U8 R0, c[0x0][0x3e1] ;  /* 0x0000f840ff007b82 */ /* 0x000ee20000000000 */
[----:B0-----:R-:W-:Y:S01]  /*3320*/  IMAD.MOV.U32 R10, RZ, RZ, -0x2e09fe87 ;  /* 0xd1f60179ff0a7424 */ /* 0x001fe200078e00ff */
[----:B------:R-:W-:Y:S01]  /*3330*/  DMUL R8, R2, 0.5 ;  /* 0x3fe0000002087828 */ /* 0x000fe20000000000 */
[----:B------:R-:W-:-:S03]  /*3340*/  IMAD.MOV.U32 R11, RZ, RZ, 0x3fc12ba9 ;  /* 0x3fc12ba9ff0b7424 */ /* 0x000fc600078e00ff */
[----:B--2---:R-:W0:-:S04]  /*3350*/  DFMA R2, -R6, R6, 1 ;  /* 0x3ff000000602742b */ /* 0x004e080000000106 */
[----:B------:R-:W2:-:S04]  /*3360*/  DFMA R4, R4, R10, 1 ;  /* 0x3ff000000404742b */ /* 0x000e88000000000a */
[----:B0-----:R3:W-:-:S04]  /*3370*/  DMUL R2, R2, R8 ;  /* 0x0000000802027228 */ /* 0x0017c80000000000 */
[----:B--2---:R-:W0:-:S04]  /*3380*/  DMUL R4, R4, c[0x2][0x8] ;  /* 0x0080020004047a28 */ /* 0x004e080000000000 */
[----:B------:R-:W-:Y:S01]  /*3390*/  DADD R6, R6, 1 ;  /* 0x3ff0000006067429 */ /* 0x000fe20000000000 */
[----:B---3--:R-:W-:-:S03]  /*33a0*/  PRMT R8, R0, 0x9910, RZ ;  /* 0x0000991000087816 */ /* 0x008fc600000000ff */
[----:B0-----:R-:W0:Y:S01]  /*33b0*/  DMUL R2, R4, R2 ;  /* 0x0000000204027228 */ /* 0x001e220000000000 */
[----:B------:R-:W-:-:S05]  /*33c0*/  ISETP.GT.AND P0, PT, R8, 0x9, PT ;  /* 0x000000090800780c */ /* 0x000fca0003f04270 */
[----:B0-----:R-:W0:-:S06]  /*33d0*/  DFMA R2, R6, 0.5, R2 ;  /* 0x3fe000000602782b */ /* 0x001e0c0000000002 */
[----:B01----:R0:W1:Y:S02]  /*33e0*/  DMUL R4, R2, R18 ;  /* 0x0000001202047228 */ /* 0x0030640000000000 */
        /* <DEDUP_REMOVED lines=12> */
.L_x_6104:
[----:B------:R-:W0:Y:S02]  /*34b0*/  F2I.S64.F64.TRUNC R4, R4 ;  /* 0x0000000400047311 */ /* 0x000e24000030d900 */
[----:B0-----:R-:W-:-:S05]  /*34c0*/  IMAD.MOV.U32 R3, RZ, RZ, R4 ;  /* 0x000000ffff037224 */ /* 0x001fca00078e0004 */
[----:B------:R0:W-:Y:S01]  /*34d0*/  STG.E.U8 [R16.64], R3 ;  /* 0x0000000310007986 */ /* 0x0001e2000c101124 */
[----:B------:R-:W-:Y:S05]  /*34e0*/  BRA `(.L_x_6106) ;  /* 0x00000ed000007947 */ /* 0x000fea0003800000 */
.L_x_6103:
        /* <DEDUP_REMOVED lines=9> */
.L_x_6108:
[----:B------:R-:W0:Y:S02]  /*3580*/  F2I.F64.TRUNC R5, R4 ;  /* 0x0000000400057311 */ /* 0x000e24000030d100 */
[----:B0-----:R0:W-:Y:S01]  /*3590*/  STG.E [R16.64], R5 ;  /* 0x0000000510007986 */ /* 0x0011e2000c101924 */
[----:B------:R-:W-:Y:S05]  /*35a0*/  BRA `(.L_x_6106) ;  /* 0x00000e1000007947 */ /* 0x000fea0003800000 */
.L_x_6107:
[----:B------:R-:W0:Y:S02]  /*35b0*/  F2I.F64.TRUNC R5, R4 ;  /* 0x0000000400057311 */ /* 0x000e24000030d100 */
[----:B0-----:R0:W-:Y:S01]  /*35c0*/  STG.E.U16 [R16.64], R5 ;  /* 0x0000000510007986 */ /* 0x0011e2000c101524 */
[----:B------:R-:W-:Y:S05]  /*35d0*/  BRA `(.L_x_6106) ;  /* 0x00000de000007947 */ /* 0x000fea0003800000 */
.L_x_6102:
        /* <DEDUP_REMOVED lines=11> */
.L_x_6110:
[----:B------:R-:W0:Y:S01]  /*3690*/  F2F.F32.F64 R0, R4 ;  /* 0x0000000400007310 */ /* 0x000e220000301000 */
[----:B------:R-:W0:-:S14]  /*36a0*/  DSETP.GEU.AND P0, PT, |R4|, c[0x2][0x18], PT ;  /* 0x008006000400762a */ /* 0x000e1c0003f0e200 */
[----:B0-----:R-:W-:-:S05]  /*36b0*/  @!P0 FMUL R0, R0, 1.175494350822287508e-38 ;  /* 0x0080000000008820 */ /* 0x001fca0000400000 */
[----:B------:R-:W-:-:S05]  /*36c0*/  F2FP.PACK_AB R0, RZ, R0 ;  /* 0x00000000ff00723e */ /* 0x000fca00000000ff */
[----:B------:R0:W-:Y:S01]  /*36d0*/  STG.E.U16 [R16.64], R0 ;  /* 0x0000000010007986 */ /* 0x0001e2000c101524 */
[----:B------:R-:W-:Y:S05]  /*36e0*/  BRA `(.L_x_6106) ;  /* 0x00000cd000007947 */ /* 0x000fea0003800000 */
.L_x_6109:
        /* <DEDUP_REMOVED lines=12> */
.L_x_6112:
[----:B------:R-:W0:Y:S01]  /*37b0*/  F2F.F32.F64 R0, R4 ;  /* 0x0000000400007310 */ /* 0x000e220000301000 */
[----:B------:R-:W0:-:S14]  /*37c0*/  DSETP.GEU.AND P0, PT, |R4|, c[0x2][0x18], PT ;  /* 0x008006000400762a */ /* 0x000e1c0003f0e200 */
[----:B0-----:R-:W-:-:S05]  /*37d0*/  @!P0 FMUL R0, R0, 1.175494350822287508e-38 ;  /* 0x0080000000008820 */ /* 0x001fca0000400000 */
[----:B------:R-:W-:-:S04]  /*37e0*/  F2FP.PACK_AB R3, RZ, R0 ;  /* 0x00000000ff03723e */ /* 0x000fc800000000ff */
[----:B------:R-:W-:-:S05]  /*37f0*/  PRMT R3, R3, 0x5410, RZ ;  /* 0x0000541003037816 */ /* 0x000fca00000000ff */
[----:B------:R0:W-:Y:S01]  /*3800*/  STG.E [R16.64], R3 ;  /* 0x0000000310007986 */ /* 0x0001e2000c101924 */
[----:B------:R-:W-:Y:S05]  /*3810*/  BRA `(.L_x_6106) ;  /* 0x00000ba000007947 */ /* 0x000fea0003800000 */
.L_x_6111:
[----:B------:R0:W-:Y:S01]  /*3820*/  STG.E.64 [R16.64], R4 ;  /* 0x0000000410007986 */ /* 0x0001e2000c101b24 */
[----:B------:R-:W-:Y:S05]  /*3830*/  BRA `(.L_x_6106) ;  /* 0x00000b8000007947 */ /* 0x000fea0003800000 */
.L_x_6101:
        /* <DEDUP_REMOVED lines=12> */
.L_x_6115:
[----:B------:R-:W-:-:S05]  /*3900*/  CS2R R6, SRZ ;  /* 0x0000000000067805 */ /* 0x000fca000001ff00 */
[----:B------:R0:W-:Y:S01]  /*3910*/  STG.E.128 [R16.64], R4 ;  /* 0x0000000410007986 */ /* 0x0001e2000c101d24 */
[----:B------:R-:W-:Y:S05]  /*3920*/  BRA `(.L_x_6106) ;  /* 0x00000a9000007947 */ /* 0x000fea0003800000 */
.L_x_6114:
        /* <DEDUP_REMOVED lines=23> */
.L_x_6119:
[----:B------:R-:W-:Y:S05]  /*3aa0*/  BSYNC B0 ;  /* 0x0000000000007941 */ /* 0x000fea0003800000 */
.L_x_6118:
[----:B------:R-:W-:-:S05]  /*3ab0*/  LOP3.LUT R3, R0, R3, RZ, 0xfc, !PT ;  /* 0x0000000300037212 */ /* 0x000fca00078efcff */
[----:B------:R0:W-:Y:S01]  /*3ac0*/  STG.E.U8 [R16.64], R3 ;  /* 0x0000000310007986 */ /* 0x0001e2000c101124 */
[----:B------:R-:W-:Y:S05]  /*3ad0*/  BRA `(.L_x_6106) ;  /* 0x000008e000007947 */ /* 0x000fea0003800000 */
.L_x_6117:
        /* <DEDUP_REMOVED lines=15> */
.L_x_6121:
[----:B------:R-:W-:Y:S01]  /*3bd0*/  IMAD.MOV.U32 R0, RZ, RZ, 0x7f ;  /* 0x0000007fff007424 */ /* 0x000fe200078e00ff */
[----:B------:R-:W-:-:S04]  /*3be0*/  ISETP.GT.U32.AND P0, PT, R2, 0x7f800000, PT ;  /* 0x7f8000000200780c */ /* 0x000fc80003f04070 */
[----:B------:R-:W-:-:S04]  /*3bf0*/  SEL R0, R0, 0x7c, P0 ;  /* 0x0000007c00007807 */ /* 0x000fc80000000000 */
.L_x_6122:
[----:B------:R-:W-:Y:S05]  /*3c00*/  BSYNC B0 ;  /* 0x0000000000007941 */ /* 0x000fea0003800000 */
.L_x_6120:
[----:B------:R-:W-:-:S04]  /*3c10*/  LOP3.LUT R2, R3, 0x80000000, RZ, 0xc0, !PT ;  /* 0x8000000003027812 */ /* 0x000fc800078ec0ff */
[----:B------:R-:W-:-:S04]  /*3c20*/  SHF.R.U32.HI R3, RZ, 0x18, R2 ;  /* 0x00000018ff037819 */ /* 0x000fc80000011602 */
[----:B------:R-:W-:-:S05]  /*3c30*/  LOP3.LUT R3, R0, R3, RZ, 0xfc, !PT ;  /* 0x0000000300037212 */ /* 0x000fca00078efcff */
[----:B------:R0:W-:Y:S01]  /*3c40*/  STG.E.U8 [R16.64], R3 ;  /* 0x0000000310007986 */ /* 0x0001e2000c101124 */
[----:B------:R-:W-:Y:S05]  /*3c50*/  BRA `(.L_x_6106) ;  /* 0x0000076000007947 */ /* 0x000fea0003800000 */
.L_x_6116:
[----:B------:R-:W0:Y:S01]  /*3c60*/  F2F.F32.F64 R0, R4 ;  /* 0x0000000400007310 */ /* 0x000e220000301000 */
[----:B------:R-:W0:-:S14]  /*3c70*/  DSETP.GEU.AND P0, PT, |R4|, c[0x2][0x18], PT ;  /* 0x008006000400762a */ /* 0x000e1c0003f0e200 */
[----:B0-----:R-:W-:-:S05]  /*3c80*/  @!P0 FMUL R0, R0, 1.175494350822287508e-38 ;  /* 0x0080000000008820 */ /* 0x001fca0000400000 */
[----:B------:R-:W-:-:S05]  /*3c90*/  F2FP.BF16.PACK_AB R0, RZ, R0 ;  /* 0x00000000ff00723e */ /* 0x000fca00000010ff */
[----:B------:R0:W-:Y:S01]  /*3ca0*/  STG.E.U16 [R16.64], R0 ;  /* 0x0000000010007986 */ /* 0x0001e2000c101524 */
[----:B------:R-:W-:Y:S05]  /*3cb0*/  BRA `(.L_x_6106) ;  /* 0x0000070000007947 */ /* 0x000fea0003800000 */
.L_x_6113:
        /* <DEDUP_REMOVED lines=11> */
.L_x_6125:
        /* <DEDUP_REMOVED lines=19> */
.L_x_6128:
[----:B------:R-:W-:-:S04]  /*3ea0*/  LOP3.LUT R2, R3, 0x80000000, RZ, 0xc0, !PT ;  /* 0x8000000003027812 */ /* 0x000fc800078ec0ff */
[----:B------:R-:W-:-:S04]  /*3eb0*/  SHF.R.U32.HI R3, RZ, 0x18, R2 ;  /* 0x00000018ff037819 */ /* 0x000fc80000011602 */
[----:B------:R-:W-:-:S04]  /*3ec0*/  LOP3.LUT R0, R0, R3, RZ, 0xfc, !PT ;  /* 0x0000000300007212 */ /* 0x000fc800078efcff */
[----:B------:R-:W-:Y:S02]  /*3ed0*/  PRMT R8, R0, 0x7610, R8 ;  /* 0x0000761000087816 */ /* 0x000fe40000000008 */
.L_x_6127:
[----:B------:R-:W-:Y:S05]  /*3ee0*/  BSYNC B0 ;  /* 0x0000000000007941 */ /* 0x000fea0003800000 */
.L_x_6126:
[----:B------:R0:W-:Y:S01]  /*3ef0*/  STG.E.U8 [R16.64], R8 ;  /* 0x0000000810007986 */ /* 0x0001e2000c101124 */
[----:B------:R-:W-:Y:S05]  /*3f00*/  BRA `(.L_x_6106) ;  /* 0x000004b000007947 */ /* 0x000fea0003800000 */
.L_x_6124:
        /* <DEDUP_REMOVED lines=19> */
.L_x_6131:
[----:B------:R-:W-:-:S04]  /*4040*/  LOP3.LUT R2, R3, 0x80000000, RZ, 0xc0, !PT ;  /* 0x8000000003027812 */ /* 0x000fc800078ec0ff */
[----:B------:R-:W-:-:S04]  /*4050*/  SHF.R.U32.HI R3, RZ, 0x18, R2 ;  /* 0x00000018ff037819 */ /* 0x000fc80000011602 */
[----:B------:R-:W-:-:S04]  /*4060*/  LOP3.LUT R0, R0, R3, RZ, 0xfc, !PT ;  /* 0x0000000300007212 */ /* 0x000fc800078efcff */
[----:B------:R-:W-:Y:S02]  /*4070*/  PRMT R8, R0, 0x7610, R8 ;  /* 0x0000761000087816 */ /* 0x000fe40000000008 */
.L_x_6130:
[----:B------:R-:W-:Y:S05]  /*4080*/  BSYNC B0 ;  /* 0x0000000000007941 */ /* 0x000fea0003800000 */
.L_x_6129:
[----:B------:R0:W-:Y:S01]  /*4090*/  STG.E.U8 [R16.64], R8 ;  /* 0x0000000810007986 */ /* 0x0001e2000c101124 */
[----:B------:R-:W-:Y:S05]  /*40a0*/  BRA `(.L_x_6106) ;  /* 0x0000031000007947 */ /* 0x000fea0003800000 */
.L_x_6123:
        /* <DEDUP_REMOVED lines=24> */
.L_x_6105:
        /* <DEDUP_REMOVED lines=20> */
.L_x_6133:
[----:B------:R-:W0:Y:S02]  /*4370*/  F2I.U64.F64.TRUNC R4, R4 ;  /* 0x0000000400047311 */ /* 0x000e24000030d800 */
[----:B0-----:R0:W-:Y:S01]  /*4380*/  STG.E.64 [R16.64], R4 ;  /* 0x0000000410007986 */ /* 0x0011e2000c101b24 */
[----:B------:R-:W-:Y:S05]  /*4390*/  BRA `(.L_x_6106) ;  /* 0x0000002000007947 */ /* 0x000fea0003800000 */
.L_x_6132:
[----:B------:R-:W0:Y:S02]  /*43a0*/  F2I.U32.F64.TRUNC R5, R4 ;  /* 0x0000000400057311 */ /* 0x000e24000030d000 */
[----:B0-----:R0:W-:Y:S02]  /*43b0*/  STG.E [R16.64], R5 ;  /* 0x0000000510007986 */ /* 0x0011e4000c101924 */
.L_x_6106:
[----:B------:R-:W-:-:S05]  /*43c0*/  IMAD R22, R22, 0x200, R25 ;  /* 0x0000020016167824 */ /* 0x000fca00078e0219 */
[----:B------:R-:W-:Y:S02]  /*43d0*/  IADD3 R23, R22, 0x80, RZ ;  /* 0x0000008016177810 */ /* 0x000fe40007ffe0ff */
.L_x_6032:
[----:B------:R-:W-:Y:S05]  /*43e0*/  BSYNC B6 ;  /* 0x0000000000067941 */ /* 0x000fea0003800000 */
.L_x_6031:
        /* <DEDUP_REMOVED lines=258> */
.L_x_6136:
        /* <DEDUP_REMOVED lines=19> */
.L_x_6140:
[----:B------:R-:W2:Y:S02]  /*5540*/  LDG.E.U8 R2, [R2.64] ;  /* 0x0000002402027981 */ /* 0x000ea4000c1e1100 */
[----:B--2---:R0:W1:Y:S01]  /*5550*/  I2F.F64.U16 R18, R2 ;  /* 0x0000000200127312 */ /* 0x0040620000101800 */
[----:B------:R-:W-:Y:S05]  /*5560*/  BRA `(.L_x_6142) ;  /* 0x00000df000007947 */ /* 0x000fea0003800000 */
.L_x_6139:
        /* <DEDUP_REMOVED lines=9> */
.L_x_6144:
[----:B------:R-:W2:Y:S02]  /*5600*/  LDG.E R2, [R2.64] ;  /* 0x0000002402027981 */ /* 0x000ea4000c1e1900 */
[----:B--2---:R0:W1:Y:S01]  /*5610*/  I2F.F64 R18, R2 ;  /* 0x0000000200127312 */ /* 0x0040620000201c00 */
[----:B------:R-:W-:Y:S05]  /*5620*/  BRA `(.L_x_6142) ;  /* 0x00000d3000007947 */ /* 0x000fea0003800000 */
.L_x_6143:
[----:B------:R-:W2:Y:S02]  /*5630*/  LDG.E.U16 R2, [R2.64] ;  /* 0x0000002402027981 */ /* 0x000ea4000c1e1500 */
[----:B--2---:R0:W1:Y:S01]  /*5640*/  I2F.F64.S16 R18, R2 ;  /* 0x0000000200127312 */ /* 0x0040620000101c00 */
[----:B------:R-:W-:Y:S05]  /*5650*/  BRA `(.L_x_6142) ;  /* 0x00000d0000007947 */ /* 0x000fea0003800000 */
.L_x_6138:
        /* <DEDUP_REMOVED lines=10> */
.L_x_6146:
[----:B------:R-:W2:Y:S02]  /*5700*/  LDG.E.U16 R0, [R2.64] ;  /* 0x0000002402007981 */ /* 0x000ea4000c1e1500 */
[----:B--2---:R-:W-:-:S05]  /*5710*/  HADD2.F32 R0, -RZ, R0.H0_H0 ;  /* 0x20000000ff007230 */ /* 0x004fca0000004100 */
[----:B------:R-:W-:-:S04]  /*5720*/  FMUL.FTZ R0, R0, 1 ;  /* 0x3f80000000007820 */ /* 0x000fc80000410000 */
[----:B------:R0:W1:Y:S01]  /*5730*/  F2F.F64.F32 R18, R0 ;  /* 0x0000000000127310 */ /* 0x0000620000201800 */
[----:B------:R-:W-:Y:S05]  /*5740*/  BRA `(.L_x_6142) ;  /* 0x00000c1000007947 */ /* 0x000fea0003800000 */
.L_x_6145:
        /* <DEDUP_REMOVED lines=10> */
.L_x_6148:
[----:B------:R-:W2:Y:S02]  /*57f0*/  LDG.E.U16 R2, [R2.64] ;  /* 0x0000002402027981 */ /* 0x000ea4000c1e1500 */
[----:B--2---:R-:W-:-:S05]  /*5800*/  HADD2.F32 R0, -RZ, R2.H0_H0 ;  /* 0x20000002ff007230 */ /* 0x004fca0000004100 */
[----:B------:R-:W-:-:S04]  /*5810*/  FMUL.FTZ R0, R0, 1 ;  /* 0x3f80000000007820 */ /* 0x000fc80000410000 */
[----:B------:R0:W1:Y:S01]  /*5820*/  F2F.F64.F32 R18, R0 ;  /* 0x0000000000127310 */ /* 0x0000620000201800 */
[----:B------:R-:W-:Y:S05]  /*5830*/  BRA `(.L_x_6142) ;  /* 0x00000b2000007947 */ /* 0x000fea0003800000 */
.L_x_6147:
[----:B------:R0:W5:Y:S01]  /*5840*/  LDG.E.64 R18, [R2.64] ;  /* 0x0000002402127981 */ /* 0x000162000c1e1b00 */
[----:B------:R-:W-:Y:S05]  /*5850*/  BRA `(.L_x_6142) ;  /* 0x00000b0000007947 */ /* 0x000fea0003800000 */
.L_x_6137:
        /* <DEDUP_REMOVED lines=13> */
.L_x_6151:
[----:B------:R0:W5:Y:S01]  /*5930*/  LDG.E.64 R18, [R2.64] ;  /* 0x0000002402127981 */ /* 0x000162000c1e1b00 */
[----:B------:R-:W-:Y:S05]  /*5940*/  BRA `(.L_x_6142) ;  /* 0x00000a1000007947 */ /* 0x000fea0003800000 */
.L_x_6150:
        /* <DEDUP_REMOVED lines=28> */
.L_x_6153:
        /* <DEDUP_REMOVED lines=15> */
.L_x_6152:
[----:B------:R-:W2:Y:S02]  /*5c00*/  LDG.E.U16 R0, [R2.64] ;  /* 0x0000002402007981 */ /* 0x000ea4000c1e1500 */
[----:B--2---:R-:W-:-:S05]  /*5c10*/  PRMT R0, RZ, 0x5410, R0 ;  /* 0x00005410ff007816 */ /* 0x004fca0000000000 */
[----:B------:R-:W-:-:S04]  /*5c20*/  FMUL.FTZ R0, R0, 1 ;  /* 0x3f80000000007820 */ /* 0x000fc80000410000 */
[----:B------:R0:W1:Y:S01]  /*5c30*/  F2F.F64.F32 R18, R0 ;  /* 0x0000000000127310 */ /* 0x0000620000201800 */
[----:B------:R-:W-:Y:S05]  /*5c40*/  BRA `(.L_x_6142) ;  /* 0x0000071000007947 */ /* 0x000fea0003800000 */
.L_x_6149:
        /* <DEDUP_REMOVED lines=11> */
.L_x_6156:
        /* <DEDUP_REMOVED lines=21> */
.L_x_6160:
[----:B------:R-:W-:Y:S05]  /*5e50*/  BSYNC B1 ;  /* 0x0000000000017941 */ /* 0x000fea0003800000 */
.L_x_6159:
[----:B------:R-:W-:Y:S01]  /*5e60*/  LEA R3, R0, 0x3b800000, 0x17 ;  /* 0x3b80000000037811 */ /* 0x000fe200078eb8ff */
[----:B------:R-:W-:-:S05]  /*5e70*/  IMAD.SHL.U32 R0, R2, 0x100000, RZ ;  /* 0x0010000002007824 */ /* 0x000fca00078e00ff */
[----:B------:R-:W-:Y:S02]  /*5e80*/  LOP3.LUT R0, R3, R0, R4, 0xfe, !PT ;  /* 0x0000000003007212 */ /* 0x000fe400078efe04 */
.L_x_6158:
[----:B------:R-:W-:Y:S05]  /*5e90*/  BSYNC B0 ;  /* 0x0000000000007941 */ /* 0x000fea0003800000 */
.L_x_6157:
[----:B------:R-:W-:-:S04]  /*5ea0*/  FMUL.FTZ R0, R0, 1 ;  /* 0x3f80000000007820 */ /* 0x000fc80000410000 */
[----:B------:R0:W1:Y:S01]  /*5eb0*/  F2F.F64.F32 R18, R0 ;  /* 0x0000000000127310 */ /* 0x0000620000201800 */
[----:B------:R-:W-:Y:S05]  /*5ec0*/  BRA `(.L_x_6142) ;  /* 0x0000049000007947 */ /* 0x000fea0003800000 */
.L_x_6155:
        /* <DEDUP_REMOVED lines=21> */
.L_x_6164:
[----:B------:R-:W-:Y:S05]  /*6020*/  BSYNC B1 ;  /* 0x0000000000017941 */ /* 0x000fea0003800000 */
.L_x_6163:
[----:B------:R-:W-:Y:S01]  /*6030*/  LEA R3, R0, 0x37800000, 0x17 ;  /* 0x3780000000037811 */ /* 0x000fe200078eb8ff */
[----:B------:R-:W-:-:S05]  /*6040*/  IMAD.SHL.U32 R0, R2, 0x200000, RZ ;  /* 0x0020000002007824 */ /* 0x000fca00078e00ff */
[----:B------:R-:W-:Y:S02]  /*6050*/  LOP3.LUT R0, R3, R0, R4, 0xfe, !PT ;  /* 0x0000000003007212 */ /* 0x000fe400078efe04 */
.L_x_6162:
[----:B------:R-:W-:Y:S05]  /*6060*/  BSYNC B0 ;  /* 0x0000000000007941 */ /* 0x000fea0003800000 */
.L_x_6161:
[----:B------:R-:W-:-:S04]  /*6070*/  FMUL.FTZ R0, R0, 1 ;  /* 0x3f80000000007820 */ /* 0x000fc80000410000 */
[----:B------:R0:W1:Y:S01]  /*6080*/  F2F.F64.F32 R18, R0 ;  /* 0x0000000000127310 */ /* 0x0000620000201800 */
[----:B------:R-:W-:Y:S05]  /*6090*/  BRA `(.L_x_6142) ;  /* 0x000002c000007947 */ /* 0x000fea0003800000 */
.L_x_6154:
        /* <DEDUP_REMOVED lines=14> */
.L_x_6168:
[----:B------:R-:W-:Y:S05]  /*6180*/  BSYNC B0 ;  /* 0x0000000000007941 */ /* 0x000fea0003800000 */
.L_x_6167:
[----:B------:R-:W-:-:S04]  /*6190*/  FMUL.FTZ R0, R0, 1 ;  /* 0x3f80000000007820 */ /* 0x000fc80000410000 */
[----:B------:R0:W1:Y:S01]  /*61a0*/  F2F.F64.F32 R18, R0 ;  /* 0x0000000000127310 */ /* 0x0000620000201800 */
[----:B------:R-:W-:Y:S05]  /*61b0*/  BRA `(.L_x_6142) ;  /* 0x000001a000007947 */ /* 0x000fea0003800000 */
.L_x_6141:
        /* <DEDUP_REMOVED lines=21> */
.L_x_6166:
[----:B------:R-:W2:Y:S02]  /*6310*/  LDG.E.64 R18, [R2.64] ;  /* 0x0000002402127981 */ /* 0x000ea4000c1e1b00 */
[----:B--2---:R-:W0:Y:S01]  /*6320*/  I2F.F64.U64 R18, R18 ;  /* 0x0000001200127312 */ /* 0x004e220000301800 */
[----:B------:R-:W-:Y:S05]  /*6330*/  BRA `(.L_x_6142) ;  /* 0x0000002000007947 */ /* 0x000fea0003800000 */
.L_x_6165:
[----:B------:R-:W2:Y:S02]  /*6340*/  LDG.E R2, [R2.64] ;  /* 0x0000002402027981 */ /* 0x000ea4000c1e1900 */
[----:B--2---:R0:W1:Y:S02]  /*6350*/  I2F.F64.U32 R18, R2 ;  /* 0x0000000200127312 */ /* 0x0040640000201800 */
.L_x_6142:
        /* <DEDUP_REMOVED lines=17> */
.L_x_6172:
[----:B------:R-:W2:Y:S02]  /*6470*/  LDG.E.U8 R2, [R4.64] ;  /* 0x0000002404027981 */ /* 0x000ea4000c1e1100 */
[----:B--2---:R-:W0:Y:S01]  /*6480*/  I2F.F64.U16 R2, R2 ;  /* 0x0000000200027312 */ /* 0x004e220000101800 */
[----:B------:R-:W-:Y:S05]  /*6490*/  BRA `(.L_x_6174) ;  /* 0x00000df000007947 */ /* 0x000fea0003800000 */
.L_x_6171:
        /* <DEDUP_REMOVED lines=9> */
.L_x_6176:
[----:B------:R-:W2:Y:S02]  /*6530*/  LDG.E R2, [R4.64] ;  /* 0x0000002404027981 */ /* 0x000ea4000c1e1900 */
[----:B--2---:R-:W0:Y:S01]  /*6540*/  I2F.F64 R2, R2 ;  /* 0x0000000200027312 */ /* 0x004e220000201c00 */
[----:B------:R-:W-:Y:S05]  /*6550*/  BRA `(.L_x_6174) ;  /* 0x00000d3000007947 */ /* 0x000fea0003800000 */
.L_x_6175:
[----:B------:R-:W2:Y:S02]  /*6560*/  LDG.E.U16 R2, [R4.64] ;  /* 0x0000002404027981 */ /* 0x000ea4000c1e1500 */
[----:B--2---:R-:W0:Y:S01]  /*6570*/  I2F.F64.S16 R2, R2 ;  /* 0x0000000200027312 */ /* 0x004e220000101c00 */
[----:B------:R-:W-:Y:S05]  /*6580*/  BRA `(.L_x_6174) ;  /* 0x00000d0000007947 */ /* 0x000fea0003800000 */
.L_x_6170:
        /* <DEDUP_REMOVED lines=10> */
.L_x_6178:
[----:B------:R-:W2:Y:S02]  /*6630*/  LDG.E.U16 R0, [R4.64] ;  /* 0x0000002404007981 */ /* 0x000ea4000c1e1500 */
[----:B--2---:R-:W-:-:S05]  /*6640*/  HADD2.F32 R0, -RZ, R0.H0_H0 ;  /* 0x20000000ff007230 */ /* 0x004fca0000004100 */
[----:B------:R-:W-:-:S04]  /*6650*/  FMUL.FTZ R0, R0, 1 ;  /* 0x3f80000000007820 */ /* 0x000fc80000410000 */
[----:B------:R0:W2:Y:S01]  /*6660*/  F2F.F64.F32 R2, R0 ;  /* 0x0000000000027310 */ /* 0x0000a20000201800 */
[----:B------:R-:W-:Y:S05]  /*6670*/  BRA `(.L_x_6174) ;  /* 0x00000c1000007947 */ /* 0x000fea0003800000 */
.L_x_6177:
        /* <DEDUP_REMOVED lines=10> */
.L_x_6180:
[----:B------:R-:W2:Y:S02]  /*6720*/  LDG.E.U16 R4, [R4.64] ;  /* 0x0000002404047981 */ /* 0x000ea4000c1e1500 */
[----:B--2---:R-:W-:-:S05]  /*6730*/  HADD2.F32 R0, -RZ, R4.H0_H0 ;  /* 0x20000004ff007230 */ /* 0x004fca0000004100 */
[----:B------:R-:W-:-:S04]  /*6740*/  FMUL.FTZ R0, R0, 1 ;  /* 0x3f80000000007820 */ /* 0x000fc80000410000 */
[----:B------:R0:W2:Y:S01]  /*6750*/  F2F.F64.F32 R2, R0 ;  /* 0x0000000000027310 */ /* 0x0000a20000201800 */
[----:B------:R-:W-:Y:S05]  /*6760*/  BRA `(.L_x_6174) ;  /* 0x00000b2000007947 */ /* 0x000fea0003800000 */
.L_x_6179:
[----:B------:R0:W5:Y:S01]  /*6770*/  LDG.E.64 R2, [R4.64] ;  /* 0x0000002404027981 */ /* 0x000162000c1e1b00 */
[----:B------:R-:W-:Y:S05]  /*6780*/  BRA `(.L_x_6174) ;  /* 0x00000b0000007947 */ /* 0x000fea0003800000 */
.L_x_6169:
        /* <DEDUP_REMOVED lines=13> */
.L_x_6183:
[----:B------:R0:W5:Y:S01]  /*6860*/  LDG.E.64 R2, [R4.64] ;  /* 0x0000002404027981 */ /* 0x000162000c1e1b00 */
[----:B------:R-:W-:Y:S05]  /*6870*/  BRA `(.L_x_6174) ;  /* 0x00000a1000007947 */ /* 0x000fea0003800000 */
.L_x_6182:
        /* <DEDUP_REMOVED lines=28> */
.L_x_6185:
        /* <DEDUP_REMOVED lines=15> */
.L_x_6184:
[----:B------:R-:W2:Y:S02]  /*6b30*/  LDG.E.U16 R0, [R4.64] ;  /* 0x0000002404007981 */ /* 0x000ea4000c1e1500 */
[----:B--2---:R-:W-:-:S05]  /*6b40*/  PRMT R0, RZ, 0x5410, R0 ;  /* 0x00005410ff007816 */ /* 0x004fca0000000000 */
[----:B------:R-:W-:-:S04]  /*6b50*/  FMUL.FTZ R0, R0, 1 ;  /* 0x3f80000000007820 */ /* 0x000fc80000410000 */
[----:B------:R0:W2:Y:S01]  /*6b60*/  F2F.F64.F32 R2, R0 ;  /* 0x0000000000027310 */ /* 0x0000a20000201800 */
[----:B------:R-:W-:Y:S05]  /*6b70*/  BRA `(.L_x_6174) ;  /* 0x0000071000007947 */ /* 0x000fea0003800000 */
.L_x_6181:
        /* <DEDUP_REMOVED lines=11> */
.L_x_6188:
        /* <DEDUP_REMOVED lines=21> */
.L_x_6192:
[----:B------:R-:W-:Y:S05]  /*6d80*/  BSYNC B1 ;  /* 0x0000000000017941 */ /* 0x000fea0003800000 */
.L_x_6191:
[----:B------:R-:W-:Y:S01]  /*6d90*/  LEA R3, R0, 0x3b800000, 0x17 ;  /* 0x3b80000000037811 */ /* 0x000fe200078eb8ff */
[----:B------:R-:W-:-:S05]  /*6da0*/  IMAD.SHL.U32 R0, R2, 0x100000, RZ ;  /* 0x0010000002007824 */ /* 0x000fca00078e00ff */
[----:B------:R-:W-:Y:S02]  /*6db0*/  LOP3.LUT R0, R3, R0, R4, 0xfe, !PT ;  /* 0x0000000003007212 */ /* 0x000fe400078efe04 */
.L_x_6190:
[----:B------:R-:W-:Y:S05]  /*6dc0*/  BSYNC B0 ;  /* 0x0000000000007941 */ /* 0x000fea0003800000 */
.L_x_6189:
[----:B------:R-:W-:-:S04]  /*6dd0*/  FMUL.FTZ R0, R0, 1 ;  /* 0x3f80000000007820 */ /* 0x000fc80000410000 */
[----:B------:R0:W2:Y:S01]  /*6de0*/  F2F.F64.F32 R2, R0 ;  /* 0x0000000000027310 */ /* 0x0000a20000201800 */
[----:B------:R-:W-:Y:S05]  /*6df0*/  BRA `(.L_x_6174) ;  /* 0x0000049000007947 */ /* 0x000fea0003800000 */
.L_x_6187:
        /* <DEDUP_REMOVED lines=21> */
.L_x_6196:
[----:B------:R-:W-:Y:S05]  /*6f50*/  BSYNC B1 ;  /* 0x0000000000017941 */ /* 0x000fea0003800000 */
.L_x_6195:
[----:B------:R-:W-:Y:S01]  /*6f60*/  LEA R3, R0, 0x37800000, 0x17 ;  /* 0x3780000000037811 */ /* 0x000fe200078eb8ff */
[----:B------:R-:W-:-:S05]  /*6f70*/  IMAD.SHL.U32 R0, R2, 0x200000, RZ ;  /* 0x0020000002007824 */ /* 0x000fca00078e00ff */
[----:B------:R-:W-:Y:S02]  /*6f80*/  LOP3.LUT R0, R3, R0, R4, 0xfe, !PT ;  /* 0x0000000003007212 */ /* 0x000fe400078efe04 */
.L_x_6194:
[----:B------:R-:W-:Y:S05]  /*6f90*/  BSYNC B0 ;  /* 0x0000000000007941 */ /* 0x000fea0003800000 */
.L_x_6193:
[----:B------:R-:W-:-:S04]  /*6fa0*/  FMUL.FTZ R0, R0, 1 ;  /* 0x3f80000000007820 */ /* 0x000fc80000410000 */
[----:B------:R0:W2:Y:S01]  /*6fb0*/  F2F.F64.F32 R2, R0 ;  /* 0x0000000000027310 */ /* 0x0000a20000201800 */
[----:B------:R-:W-:Y:S05]  /*6fc0*/  BRA `(.L_x_6174) ;  /* 0x000002c000007947 */ /* 0x000fea0003800000 */
.L_x_6186:
        /* <DEDUP_REMOVED lines=14> */
.L_x_6200:
[----:B------:R-:W-:Y:S05]  /*70b0*/  BSYNC B0 ;  /* 0x0000000000007941 */ /* 0x000fea0003800000 */
.L_x_6199:
[----:B------:R-:W-:-:S04]  /*70c0*/  FMUL.FTZ R0, R0, 1 ;  /* 0x3f80000000007820 */ /* 0x000fc80000410000 */
[----:B------:R0:W2:Y:S01]  /*70d0*/  F2F.F64.F32 R2, R0 ;  /* 0x0000000000027310 */ /* 0x0000a20000201800 */
[----:B------:R-:W-:Y:S05]  /*70e0*/  BRA `(.L_x_6174) ;  /* 0x000001a000007947 */ /* 0x000fea0003800000 */
.L_x_6173:
        /* <DEDUP_REMOVED lines=21> */
.L_x_6198:
[----:B------:R-:W2:Y:S02]  /*7240*/  LDG.E.64 R2, [R4.64] ;  /* 0x0000002404027981 */ /* 0x000ea4000c1e1b00 */
[----:B--2---:R-:W0:Y:S01]  /*7250*/  I2F.F64.U64 R2, R2 ;  /* 0x0000000200027312 */ /* 0x004e220000301800 */
[----:B------:R-:W-:Y:S05]  /*7260*/  BRA `(.L_x_6174) ;  /* 0x0000002000007947 */ /* 0x000fea0003800000 */
.L_x_6197:
[----:B------:R-:W2:Y:S02]  /*7270*/  LDG.E R2, [R4.64] ;  /* 0x0000002404027981 */ /* 0x000ea4000c1e1900 */
[----:B--2---:R-:W0:Y:S02]  /*7280*/  I2F.F64.U32 R2, R2 ;  /* 0x0000000200027312 */ /* 0x004e240000201800 */
.L_x_6174:
        /* <DEDUP_REMOVED lines=50> */
.L_x_6202:
        /* <DEDUP_REMOVED lines=15> */
.L_x_6203:
[----:B------:R-:W-:Y:S05]  /*76a0*/  BSYNC B0 ;  /* 0x0000000000007941 */ /* 0x000fea0003800000 */
.L_x_6201:
        /* <DEDUP_REMOVED lines=26> */
.L_x_6207:
[----:B------:R-:W0:Y:S02]  /*7850*/  F2I.S64.F64.TRUNC R4, R4 ;  /* 0x0000000400047311 */ /* 0x000e24000030d900 */
[----:B0-----:R-:W-:-:S05]  /*7860*/  IMAD.MOV.U32 R3, RZ, RZ, R4 ;  /* 0x000000ffff037224 */ /* 0x001fca00078e0004 */
[----:B------:R0:W-:Y:S01]  /*7870*/  STG.E.U8 [R16.64], R3 ;  /* 0x0000000310007986 */ /* 0x0001e2000c101124 */
[----:B------:R-:W-:Y:S05]  /*7880*/  BRA `(.L_x_6209) ;  /* 0x00000ed000007947 */ /* 0x000fea0003800000 */
.L_x_6206:
        /* <DEDUP_REMOVED lines=9> */
.L_x_6211:
[----:B------:R-:W0:Y:S02]  /*7920*/  F2I.F64.TRUNC R5, R4 ;  /* 0x0000000400057311 */ /* 0x000e24000030d100 */
[----:B0-----:R0:W-:Y:S01]  /*7930*/  STG.E [R16.64], R5 ;  /* 0x0000000510007986 */ /* 0x0011e2000c101924 */
[----:B------:R-:W-:Y:S05]  /*7940*/  BRA `(.L_x_6209) ;  /* 0x00000e1000007947 */ /* 0x000fea0003800000 */
.L_x_6210:
[----:B------:R-:W0:Y:S02]  /*7950*/  F2I.F64.TRUNC R5, R4 ;  /* 0x0000000400057311 */ /* 0x000e24000030d100 */
[----:B0-----:R0:W-:Y:S01]  /*7960*/  STG.E.U16 [R16.64], R5 ;  /* 0x0000000510007986 */ /* 0x0011e2000c101524 */
[----:B------:R-:W-:Y:S05]  /*7970*/  BRA `(.L_x_6209) ;  /* 0x00000de000007947 */ /* 0x000fea0003800000 */
.L_x_6205:
        /* <DEDUP_REMOVED lines=11> */
.L_x_6213:
[----:B------:R-:W0:Y:S01]  /*7a30*/  F2F.F32.F64 R0, R4 ;  /* 0x0000000400007310 */ /* 0x000e220000301000 */
[----:B------:R-:W0:-:S14]  /*7a40*/  DSETP.GEU.AND P0, PT, |R4|, c[0x2][0x18], PT ;  /* 0x008006000400762a */ /* 0x000e1c0003f0e200 */
[----:B0-----:R-:W-:-:S05]  /*7a50*/  @!P0 FMUL R0, R0, 1.175494350822287508e-38 ;  /* 0x0080000000008820 */ /* 0x001fca0000400000 */
[----:B------:R-:W-:-:S05]  /*7a60*/  F2FP.PACK_AB R0, RZ, R0 ;  /* 0x00000000ff00723e */ /* 0x000fca00000000ff */
[----:B------:R0:W-:Y:S01]  /*7a70*/  STG.E.U16 [R16.64], R0 ;  /* 0x0000000010007986 */ /* 0x0001e2000c101524 */
[----:B------:R-:W-:Y:S05]  /*7a80*/  BRA `(.L_x_6209) ;  /* 0x00000cd000007947 */ /* 0x000fea0003800000 */
.L_x_6212:
        /* <DEDUP_REMOVED lines=12> */
.L_x_6215:
[----:B------:R-:W0:Y:S01]  /*7b50*/  F2F.F32.F64 R0, R4 ;  /* 0x0000000400007310 */ /* 0x000e220000301000 */
[----:B------:R-:W0:-:S14]  /*7b60*/  DSETP.GEU.AND P0, PT, |R4|, c[0x2][0x18], PT ;  /* 0x008006000400762a */ /* 0x000e1c0003f0e200 */
[----:B0-----:R-:W-:-:S05]  /*7b70*/  @!P0 FMUL R0, R0, 1.175494350822287508e-38 ;  /* 0x0080000000008820 */ /* 0x001fca0000400000 */
[----:B------:R-:W-:-:S04]  /*7b80*/  F2FP.PACK_AB R3, RZ, R0 ;  /* 0x00000000ff03723e */ /* 0x000fc800000000ff */
[----:B------:R-:W-:-:S05]  /*7b90*/  PRMT R3, R3, 0x5410, RZ ;  /* 0x0000541003037816 */ /* 0x000fca00000000ff */
[----:B------:R0:W-:Y:S01]  /*7ba0*/  STG.E [R16.64], R3 ;  /* 0x0000000310007986 */ /* 0x0001e2000c101924 */
[----:B------:R-:W-:Y:S05]  /*7bb0*/  BRA `(.L_x_6209) ;  /* 0x00000ba000007947 */ /* 0x000fea0003800000 */
.L_x_6214:
[----:B------:R0:W-:Y:S01]  /*7bc0*/  STG.E.64 [R16.64], R4 ;  /* 0x0000000410007986 */ /* 0x0001e2000c101b24 */
[----:B------:R-:W-:Y:S05]  /*7bd0*/  BRA `(.L_x_6209) ;  /* 0x00000b8000007947 */ /* 0x000fea0003800000 */
.L_x_6204:
        /* <DEDUP_REMOVED lines=12> */
.L_x_6218:
[----:B------:R-:W-:-:S05]  /*7ca0*/  CS2R R6, SRZ ;  /* 0x0000000000067805 */ /* 0x000fca000001ff00 */
[----:B------:R0:W-:Y:S01]  /*7cb0*/  STG.E.128 [R16.64], R4 ;  /* 0x0000000410007986 */ /* 0x0001e2000c101d24 */
[----:B------:R-:W-:Y:S05]  /*7cc0*/  BRA `(.L_x_6209) ;  /* 0x00000a9000007947 */ /* 0x000fea0003800000 */
.L_x_6217:
        /* <DEDUP_REMOVED lines=23> */
.L_x_6222:
[----:B------:R-:W-:Y:S05]  /*7e40*/  BSYNC B0 ;  /* 0x0000000000007941 */ /* 0x000fea0003800000 */
.L_x_6221:
[----:B------:R-:W-:-:S05]  /*7e50*/  LOP3.LUT R3, R0, R3, RZ, 0xfc, !PT ;  /* 0x0000000300037212 */ /* 0x000fca00078efcff */
[----:B------:R0:W-:Y:S01]  /*7e60*/  STG.E.U8 [R16.64], R3 ;  /* 0x0000000310007986 */ /* 0x0001e2000c101124 */
[----:B------:R-:W-:Y:S05]  /*7e70*/  BRA `(.L_x_6209) ;  /* 0x000008e000007947 */ /* 0x000fea0003800000 */
.L_x_6220:
        /* <DEDUP_REMOVED lines=15> */
.L_x_6224:
[----:B------:R-:W-:Y:S01]  /*7f70*/  IMAD.MOV.U32 R0, RZ, RZ, 0x7f ;  /* 0x0000007fff007424 */ /* 0x000fe200078e00ff */
[----:B------:R-:W-:-:S04]  /*7f80*/  ISETP.GT.U32.AND P0, PT, R2, 0x7f800000, PT ;  /* 0x7f8000000200780c */ /* 0x000fc80003f04070 */
[----:B------:R-:W-:-:S04]  /*7f90*/  SEL R0, R0, 0x7c, P0 ;  /* 0x0000007c00007807 */ /* 0x000fc80000000000 */
.L_x_6225:
[----:B------:R-:W-:Y:S05]  /*7fa0*/  BSYNC B0 ;  /* 0x0000000000007941 */ /* 0x000fea0003800000 */
.L_x_6223:
[----:B------:R-:W-:-:S04]  /*7fb0*/  LOP3.LUT R2, R3, 0x80000000, RZ, 0xc0, !PT ;  /* 0x8000000003027812 */ /* 0x000fc800078ec0ff */
[----:B------:R-:W-:-:S04]  /*7fc0*/  SHF.R.U32.HI R3, RZ, 0x18, R2 ;  /* 0x00000018ff037819 */ /* 0x000fc80000011602 */
[----:B------:R-:W-:-:S05]  /*7fd0*/  LOP3.LUT R3, R0, R3, RZ, 0xfc, !PT ;  /* 0x0000000300037212 */ /* 0x000fca00078efcff */
[----:B------:R0:W-:Y:S01]  /*7fe0*/  STG.E.U8 [R16.64], R3 ;  /* 0x0000000310007986 */ /* 0x0001e2000c101124 */
[----:B------:R-:W-:Y:S05]  /*7ff0*/  BRA `(.L_x_6209) ;  /* 0x0000076000007947 */ /* 0x000fea0003800000 */
.L_x_6219:
[----:B------:R-:W0:Y:S01]  /*8000*/  F2F.F32.F64 R0, R4 ;  /* 0x0000000400007310 */ /* 0x000e220000301000 */
[----:B------:R-:W0:-:S14]  /*8010*/  DSETP.GEU.AND P0, PT, |R4|, c[0x2][0x18], PT ;  /* 0x008006000400762a */ /* 0x000e1c0003f0e200 */
[----:B0-----:R-:W-:-:S05]  /*8020*/  @!P0 FMUL R0, R0, 1.175494350822287508e-38 ;  /* 0x0080000000008820 */ /* 0x001fca0000400000 */
[----:B------:R-:W-:-:S05]  /*8030*/  F2FP.BF16.PACK_AB R0, RZ, R0 ;  /* 0x00000000ff00723e */ /* 0x000fca00000010ff */
[----:B------:R0:W-:Y:S01]  /*8040*/  STG.E.U16 [R16.64], R0 ;  /* 0x0000000010007986 */ /* 0x0001e2000c101524 */
[----:B------:R-:W-:Y:S05]  /*8050*/  BRA `(.L_x_6209) ;  /* 0x0000070000007947 */ /* 0x000fea0003800000 */
.L_x_6216:
        /* <DEDUP_REMOVED lines=11> */
.L_x_6228:
        /* <DEDUP_REMOVED lines=19> */
.L_x_6231:
[----:B------:R-:W-:-:S04]  /*8240*/  LOP3.LUT R2, R3, 0x80000000, RZ, 0xc0, !PT ;  /* 0x8000000003027812 */ /* 0x000fc800078ec0ff */
[----:B------:R-:W-:-:S04]  /*8250*/  SHF.R.U32.HI R3, RZ, 0x18, R2 ;  /* 0x00000018ff037819 */ /* 0x000fc80000011602 */
[----:B------:R-:W-:-:S04]  /*8260*/  LOP3.LUT R0, R0, R3, RZ, 0xfc, !PT ;  /* 0x0000000300007212 */ /* 0x000fc800078efcff */
[----:B------:R-:W-:Y:S02]  /*8270*/  PRMT R8, R0, 0x7610, R8 ;  /* 0x0000761000087816 */ /* 0x000fe40000000008 */
.L_x_6230:
[----:B------:R-:W-:Y:S05]  /*8280*/  BSYNC B0 ;  /* 0x0000000000007941 */ /* 0x000fea0003800000 */
.L_x_6229:
[----:B------:R0:W-:Y:S01]  /*8290*/  STG.E.U8 [R16.64], R8 ;  /* 0x0000000810007986 */ /* 0x0001e2000c101124 */
[----:B------:R-:W-:Y:S05]  /*82a0*/  BRA `(.L_x_6209) ;  /* 0x000004b000007947 */ /* 0x000fea0003800000 */
.L_x_6227:
        /* <DEDUP_REMOVED lines=19> */
.L_x_6234:
[----:B------:R-:W-:-:S04]  /*83e0*/  LOP3.LUT R2, R3, 0x80000000, RZ, 0xc0, !PT ;  /* 0x8000000003027812 */ /* 0x000fc800078ec0ff */
[----:B------:R-:W-:-:S04]  /*83f0*/  SHF.R.U32.HI R3, RZ, 0x18, R2 ;  /* 0x00000018ff037819 */ /* 0x000fc80000011602 */
[----:B------:R-:W-:-:S04]  /*8400*/  LOP3.LUT R0, R0, R3, RZ, 0xfc, !PT ;  /* 0x0000000300007212 */ /* 0x000fc800078efcff */
[----:B------:R-:W-:Y:S02]  /*8410*/  PRMT R8, R0, 0x7610, R8 ;  /* 0x0000761000087816 */ /* 0x000fe40000000008 */
.L_x_6233:
[----:B------:R-:W-:Y:S05]  /*8420*/  BSYNC B0 ;  /* 0x0000000000007941 */ /* 0x000fea0003800000 */
.L_x_6232:
[----:B------:R0:W-:Y:S01]  /*8430*/  STG.E.U8 [R16.64], R8 ;  /* 0x0000000810007986 */ /* 0x0001e2000c101124 */
[----:B------:R-:W-:Y:S05]  /*8440*/  BRA `(.L_x_6209) ;  /* 0x0000031000007947 */ /* 0x000fea0003800000 */
.L_x_6226:
        /* <DEDUP_REMOVED lines=24> */
.L_x_6208:
        /* <DEDUP_REMOVED lines=20> */
.L_x_6236:
[----:B------:R-:W0:Y:S02]  /*8710*/  F2I.U64.F64.TRUNC R4, R4 ;  /* 0x0000000400047311 */ /* 0x000e24000030d800 */
[----:B0-----:R0:W-:Y:S01]  /*8720*/  STG.E.64 [R16.64], R4 ;  /* 0x0000000410007986 */ /* 0x0011e2000c101b24 */
[----:B------:R-:W-:Y:S05]  /*8730*/  BRA `(.L_x_6209) ;  /* 0x0000002000007947 */ /* 0x000fea0003800000 */
.L_x_6235:
[----:B------:R-:W0:Y:S02]  /*8740*/  F2I.U32.F64.TRUNC R5, R4 ;  /* 0x0000000400057311 */ /* 0x000e24000030d000 */
[----:B0-----:R0:W-:Y:S02]  /*8750*/  STG.E [R16.64], R5 ;  /* 0x0000000510007986 */ /* 0x0011e4000c101924 */
.L_x_6209:
        /* <DEDUP_REMOVED lines=258> */
.L_x_6237:
        /* <DEDUP_REMOVED lines=19> */
.L_x_6241:
[----:B------:R-:W2:Y:S02]  /*98b0*/  LDG.E.U8 R2, [R2.64] ;  /* 0x0000002402027981 */ /* 0x000ea4000c1e1100 */
[----:B--2---:R0:W1:Y:S01]  /*98c0*/  I2F.F64.U16 R18, R2 ;  /* 0x0000000200127312 */ /* 0x0040620000101800 */
[----:B------:R-:W-:Y:S05]  /*98d0*/  BRA `(.L_x_6243) ;  /* 0x00000df000007947 */ /* 0x000fea0003800000 */
.L_x_6240:
        /* <DEDUP_REMOVED lines=9> */
.L_x_6245:
[----:B------:R-:W2:Y:S02]  /*9970*/  LDG.E R2, [R2.64] ;  /* 0x0000002402027981 */ /* 0x000ea4000c1e1900 */
[----:B--2---:R0:W1:Y:S01]  /*9980*/  I2F.F64 R18, R2 ;  /* 0x0000000200127312 */ /* 0x0040620000201c00 */
[----:B------:R-:W-:Y:S05]  /*9990*/  BRA `(.L_x_6243) ;  /* 0x00000d3000007947 */ /* 0x000fea0003800000 */
.L_x_6244:
[----:B------:R-:W2:Y:S02]  /*99a0*/  LDG.E.U16 R2, [R2.64] ;  /* 0x0000002402027981 */ /* 0x000ea4000c1e1500 */
[----:B--2---:R0:W1:Y:S01]  /*99b0*/  I2F.F64.S16 R18, R2 ;  /* 0x0000000200127312 */ /* 0x0040620000101c00 */
[----:B------:R-:W-:Y:S05]  /*99c0*/  BRA `(.L_x_6243) ;  /* 0x00000d0000007947 */ /* 0x000fea0003800000 */
.L_x_6239:
        /* <DEDUP_REMOVED lines=10> */
.L_x_6247:
[----:B------:R-:W2:Y:S02]  /*9a70*/  LDG.E.U16 R0, [R2.64] ;  /* 0x0000002402007981 */ /* 0x000ea4000c1e1500 */
[----:B--2---:R-:W-:-:S05]  /*9a80*/  HADD2.F32 R0, -RZ, R0.H0_H0 ;  /* 0x20000000ff007230 */ /* 0x004fca0000004100 */
[----:B------:R-:W-:-:S04]  /*9a90*/  FMUL.FTZ R0, R0, 1 ;  /* 0x3f80000000007820 */ /* 0x000fc80000410000 */
[----:B------:R0:W1:Y:S01]  /*9aa0*/  F2F.F64.F32 R18, R0 ;  /* 0x0000000000127310 */ /* 0x0000620000201800 */
[----:B------:R-:W-:Y:S05]  /*9ab0*/  BRA `(.L_x_6243) ;  /* 0x00000c1000007947 */ /* 0x000fea0003800000 */
.L_x_6246:
        /* <DEDUP_REMOVED lines=10> */
.L_x_6249:
[----:B------:R-:W2:Y:S02]  /*9b60*/  LDG.E.U16 R2, [R2.64] ;  /* 0x0000002402027981 */ /* 0x000ea4000c1e1500 */
[----:B--2---:R-:W-:-:S05]  /*9b70*/  HADD2.F32 R0, -RZ, R2.H0_H0 ;  /* 0x20000002ff007230 */ /* 0x004fca0000004100 */
[----:B------:R-:W-:-:S04]  /*9b80*/  FMUL.FTZ R0, R0, 1 ;  /* 0x3f80000000007820 */ /* 0x000fc80000410000 */
[----:B------:R0:W1:Y:S01]  /*9b90*/  F2F.F64.F32 R18, R0 ;  /* 0x0000000000127310 */ /* 0x0000620000201800 */
[----:B------:R-:W-:Y:S05]  /*9ba0*/  BRA `(.L_x_6243) ;  /* 0x00000b2000007947 */ /* 0x000fea0003800000 */
.L_x_6248:
[----:B------:R0:W5:Y:S01]  /*9bb0*/  LDG.E.64 R18, [R2.64] ;  /* 0x0000002402127981 */ /* 0x000162000c1e1b00 */
[----:B------:R-:W-:Y:S05]  /*9bc0*/  BRA `(.L_x_6243) ;  /* 0x00000b0000007947 */ /* 0x000fea0003800000 */
.L_x_6238:
        /* <DEDUP_REMOVED lines=13> */
.L_x_6252:
[----:B------:R0:W5:Y:S01]  /*9ca0*/  LDG.E.64 R18, [R2.64] ;  /* 0x0000002402127981 */ /* 0x000162000c1e1b00 */
[----:B------:R-:W-:Y:S05]  /*9cb0*/  BRA `(.L_x_6243) ;  /* 0x00000a1000007947 */ /* 0x000fea0003800000 */
.L_x_6251:
        /* <DEDUP_REMOVED lines=28> */
.L_x_6254:
        /* <DEDUP_REMOVED lines=15> */
.L_x_6253:
[----:B------:R-:W2:Y:S02]  /*9f70*/  LDG.E.U16 R0, [R2.64] ;  /* 0x0000002402007981 */ /* 0x000ea4000c1e1500 */
[----:B--2---:R-:W-:-:S05]  /*9f80*/  PRMT R0, RZ, 0x5410, R0 ;  /* 0x00005410ff007816 */ /* 0x004fca0000000000 */
[----:B------:R-:W-:-:S04]  /*9f90*/  FMUL.FTZ R0, R0, 1 ;  /* 0x3f80000000007820 */ /* 0x000fc80000410000 */
[----:B------:R0:W1:Y:S01]  /*9fa0*/  F2F.F64.F32 R18, R0 ;  /* 0x0000000000127310 */ /* 0x0000620000201800 */
[----:B------:R-:W-:Y:S05]  /*9fb0*/  BRA `(.L_x_6243) ;  /* 0x0000071000007947 */ /* 0x000fea0003800000 */
.L_x_6250:
        /* <DEDUP_REMOVED lines=11> */
.L_x_6257:
        /* <DEDUP_REMOVED lines=21> */
.L_x_6261:
[----:B------:R-:W-:Y:S05]  /*a1c0*/  BSYNC B1 ;  /* 0x0000000000017941 */ /* 0x000fea0003800000 */
.L_x_6260:
[----:B------:R-:W-:Y:S01]  /*a1d0*/  LEA R3, R0, 0x3b800000, 0x17 ;  /* 0x3b80000000037811 */ /* 0x000fe200078eb8ff */
[----:B------:R-:W-:-:S05]  /*a1e0*/  IMAD.SHL.U32 R0, R2, 0x100000, RZ ;  /* 0x0010000002007824 */ /* 0x000fca00078e00ff */
[----:B------:R-:W-:Y:S02]  /*a1f0*/  LOP3.LUT R0, R3, R0, R4, 0xfe, !PT ;  /* 0x0000000003007212 */ /* 0x000fe400078efe04 */
.L_x_6259:
[----:B------:R-:W-:Y:S05]  /*a200*/  BSYNC B0 ;  /* 0x0000000000007941 */ /* 0x000fea0003800000 */
.L_x_6258:
[----:B------:R-:W-:-:S04]  /*a210*/  FMUL.FTZ R0, R0, 1 ;  /* 0x3f80000000007820 */ /* 0x000fc80000410000 */
[----:B------:R0:W1:Y:S01]  /*a220*/  F2F.F64.F32 R18, R0 ;  /* 0x0000000000127310 */ /* 0x0000620000201800 */
[----:B------:R-:W-:Y:S05]  /*a230*/  BRA `(.L_x_6243) ;  /* 0x0000049000007947 */ /* 0x000fea0003800000 */
.L_x_6256:
        /* <DEDUP_REMOVED lines=21> */
.L_x_6265:
[----:B------:R-:W-:Y:S05]  /*a390*/  BSYNC B1 ;  /* 0x0000000000017941 */ /* 0x000fea0003800000 */
.L_x_6264:
[----:B------:R-:W-:Y:S01]  /*a3a0*/  LEA R3, R0, 0x37800000, 0x17 ;  /* 0x3780000000037811 */ /* 0x000fe200078eb8ff */
[----:B------:R-:W-:-:S05]  /*a3b0*/  IMAD.SHL.U32 R0, R2, 0x200000, RZ ;  /* 0x0020000002007824 */ /* 0x000fca00078e00ff */
[----:B------:R-:W-:Y:S02]  /*a3c0*/  LOP3.LUT R0, R3, R0, R4, 0xfe, !PT ;  /* 0x0000000003007212 */ /* 0x000fe400078efe04 */
.L_x_6263:
[----:B------:R-:W-:Y:S05]  /*a3d0*/  BSYNC B0 ;  /* 0x0000000000007941 */ /* 0x000fea0003800000 */
.L_x_6262:
[----:B------:R-:W-:-:S04]  /*a3e0*/  FMUL.FTZ R0, R0, 1 ;  /* 0x3f80000000007820 */ /* 0x000fc80000410000 */
[----:B------:R0:W1:Y:S01]  /*a3f0*/  F2F.F64.F32 R18, R0 ;  /* 0x0000000000127310 */ /* 0x0000620000201800 */
[----:B------:R-:W-:Y:S05]  /*a400*/  BRA `(.L_x_6243) ;  /* 0x000002c000007947 */ /* 0x000fea0003800000 */
.L_x_6255:
        /* <DEDUP_REMOVED lines=14> */
.L_x_6269:
[----:B------:R-:W-:Y:S05]  /*a4f0*/  BSYNC B0 ;  /* 0x0000000000007941 */ /* 0x000fea0003800000 */
.L_x_6268:
[----:B------:R-:W-:-:S04]  /*a500*/  FMUL.FTZ R0, R0, 1 ;  /* 0x3f80000000007820 */ /* 0x000fc80000410000 */
[----:B------:R0:W1:Y:S01]  /*a510*/  F2F.F64.F32 R18, R0 ;  /* 0x0000000000127310 */ /* 0x0000620000201800 */
[----:B------:R-:W-:Y:S05]  /*a520*/  BRA `(.L_x_6243) ;  /* 0x000001a000007947 */ /* 0x000fea0003800000 */
.L_x_6242:
        /* <DEDUP_REMOVED lines=21> */
.L_x_6267:
[----:B------:R-:W2:Y:S02]  /*a680*/  LDG.E.64 R18, [R2.64] ;  /* 0x0000002402127981 */ /* 0x000ea4000c1e1b00 */
[----:B--2---:R-:W0:Y:S01]  /*a690*/  I2F.F64.U64 R18, R18 ;  /* 0x0000001200127312 */ /* 0x004e220000301800 */
[----:B------:R-:W-:Y:S05]  /*a6a0*/  BRA `(.L_x_6243) ;  /* 0x0000002000007947 */ /* 0x000fea0003800000 */
.L_x_6266:
[----:B------:R-:W2:Y:S02]  /*a6b0*/  LDG.E R2, [R2.64] ;  /* 0x0000002402027981 */ /* 0x000ea4000c1e1900 */
[----:B--2---:R0:W1:Y:S02]  /*a6c0*/  I2F.F64.U32 R18, R2 ;  /* 0x0000000200127312 */ /* 0x0040640000201800 */
.L_x_6243:
        /* <DEDUP_REMOVED lines=17> */
.L_x_6273:
[----:B------:R-:W2:Y:S02]  /*a7e0*/  LDG.E.U8 R2, [R4.64] ;  /* 0x0000002404027981 */ /* 0x000ea4000c1e1100 */
[----:B--2---:R-:W0:Y:S01]  /*a7f0*/  I2F.F64.U16 R2, R2 ;  /* 0x0000000200027312 */ /* 0x004e220000101800 */
[----:B------:R-:W-:Y:S05]  /*a800*/  BRA `(.L_x_6275) ;  /* 0x00000df000007947 */ /* 0x000fea0003800000 */
.L_x_6272:
        /* <DEDUP_REMOVED lines=9> */
.L_x_6277:
[----:B------:R-:W2:Y:S02]  /*a8a0*/  LDG.E R2, [R4.64] ;  /* 0x0000002404027981 */ /* 0x000ea4000c1e1900 */
[----:B--2---:R-:W0:Y:S01]  /*a8b0*/  I2F.F64 R2, R2 ;  /* 0x0000000200027312 */ /* 0x004e220000201c00 */
[----:B------:R-:W-:Y:S05]  /*a8c0*/  BRA `(.L_x_6275) ;  /* 0x00000d3000007947 */ /* 0x000fea0003800000 */
.L_x_6276:
[----:B------:R-:W2:Y:S02]  /*a8d0*/  LDG.E.U16 R2, [R4.64] ;  /* 0x0000002404027981 */ /* 0x000ea4000c1e1500 */
[----:B--2---:R-:W0:Y:S01]  /*a8e0*/  I2F.F64.S16 R2, R2 ;  /* 0x0000000200027312 */ /* 0x004e220000101c00 */
[----:B------:R-:W-:Y:S05]  /*a8f0*/  BRA `(.L_x_6275) ;  /* 0x00000d0000007947 */ /* 0x000fea0003800000 */
.L_x_6271:
        /* <DEDUP_REMOVED lines=10> */
.L_x_6279:
[----:B------:R-:W2:Y:S02]  /*a9a0*/  LDG.E.U16 R0, [R4.64] ;  /* 0x0000002404007981 */ /* 0x000ea4000c1e1500 */
[----:B--2---:R-:W-:-:S05]  /*a9b0*/  HADD2.F32 R0, -RZ, R0.H0_H0 ;  /* 0x20000000ff007230 */ /* 0x004fca0000004100 */
[----:B------:R-:W-:-:S04]  /*a9c0*/  FMUL.FTZ R0, R0, 1 ;  /* 0x3f80000000007820 */ /* 0x000fc80000410000 */
[----:B------:R0:W2:Y:S01]  /*a9d0*/  F2F.F64.F32 R2, R0 ;  /* 0x0000000000027310 */ /* 0x0000a20000201800 */
[----:B------:R-:W-:Y:S05]  /*a9e0*/  BRA `(.L_x_6275) ;  /* 0x00000c1000007947 */ /* 0x000fea0003800000 */
.L_x_6278:
        /* <DEDUP_REMOVED lines=10> */
.L_x_6281:
[----:B------:R-:W2:Y:S02]  /*aa90*/  LDG.E.U16 R4, [R4.64] ;  /* 0x0000002404047981 */ /* 0x000ea4000c1e1500 */
[----:B--2---:R-:W-:-:S05]  /*aaa0*/  HADD2.F32 R0, -RZ, R4.H0_H0 ;  /* 0x20000004ff007230 */ /* 0x004fca0000004100 */
[----:B------:R-:W-:-:S04]  /*aab0*/  FMUL.FTZ R0, R0, 1 ;  /* 0x3f80000000007820 */ /* 0x000fc80000410000 */
[----:B------:R0:W2:Y:S01]  /*aac0*/  F2F.F64.F32 R2, R0 ;  /* 0x0000000000027310 */ /* 0x0000a20000201800 */
[----:B------:R-:W-:Y:S05]  /*aad0*/  BRA `(.L_x_6275) ;  /* 0x00000b2000007947 */ /* 0x000fea0003800000 */
.L_x_6280:
[----:B------:R0:W5:Y:S01]  /*aae0*/  LDG.E.64 R2, [R4.64] ;  /* 0x0000002404027981 */ /* 0x000162000c1e1b00 */
[----:B------:R-:W-:Y:S05]  /*aaf0*/  BRA `(.L_x_6275) ;  /* 0x00000b0000007947 */ /* 0x000fea0003800000 */
.L_x_6270:
        /* <DEDUP_REMOVED lines=13> */
.L_x_6284:
[----:B------:R0:W5:Y:S01]  /*abd0*/  LDG.E.64 R2, [R4.64] ;  /* 0x0000002404027981 */ /* 0x000162000c1e1b00 */
[----:B------:R-:W-:Y:S05]  /*abe0*/  BRA `(.L_x_6275) ;  /* 0x00000a1000007947 */ /* 0x000fea0003800000 */
.L_x_6283:
        /* <DEDUP_REMOVED lines=28> */
.L_x_6286:
        /* <DEDUP_REMOVED lines=15> */
.L_x_6285:
[----:B------:R-:W2:Y:S02]  /*aea0*/  LDG.E.U16 R0, [R4.64] ;  /* 0x0000002404007981 */ /* 0x000ea4000c1e1500 */
[----:B--2---:R-:W-:-:S05]  /*aeb0*/  PRMT R0, RZ, 0x5410, R0 ;  /* 0x00005410ff007816 */ /* 0x004fca0000000000 */
[----:B------:R-:W-:-:S04]  /*aec0*/  FMUL.FTZ R0, R0, 1 ;  /* 0x3f80000000007820 */ /* 0x000fc80000410000 */
[----:B------:R0:W2:Y:S01]  /*aed0*/  F2F.F64.F32 R2, R0 ;  /* 0x0000000000027310 */ /* 0x0000a20000201800 */
[----:B------:R-:W-:Y:S05]  /*aee0*/  BRA `(.L_x_6275) ;  /* 0x0000071000007947 */ /* 0x000fea0003800000 */
.L_x_6282:
        /* <DEDUP_REMOVED lines=11> */
.L_x_6289:
        /* <DEDUP_REMOVED lines=21> */
.L_x_6293:
[----:B------:R-:W-:Y:S05]  /*b0f0*/  BSYNC B1 ;  /* 0x0000000000017941 */ /* 0x000fea0003800000 */
.L_x_6292:
[----:B------:R-:W-:Y:S01]  /*b100*/  LEA R3, R0, 0x3b800000, 0x17 ;  /* 0x3b80000000037811 */ /* 0x000fe200078eb8ff */
[----:B------:R-:W-:-:S05]  /*b110*/  IMAD.SHL.U32 R0, R2, 0x100000, RZ ;  /* 0x0010000002007824 */ /* 0x000fca00078e00ff */
[----:B------:R-:W-:Y:S02]  /*b120*/  LOP3.LUT R0, R3, R0, R4, 0xfe, !PT ;  /* 0x0000000003007212 */ /* 0x000fe400078efe04 */
.L_x_6291:
[----:B------:R-:W-:Y:S05]  /*b130*/  BSYNC B0 ;  /* 0x0000000000007941 */ /* 0x000fea0003800000 */
.L_x_6290:
[----:B------:R-:W-:-:S04]  /*b140*/  FMUL.FTZ R0, R0, 1 ;  /* 0x3f80000000007820 */ /* 0x000fc80000410000 */
[----:B------:R0:W2:Y:S01]  /*b150*/  F2F.F64.F32 R2, R0 ;  /* 0x0000000000027310 */ /* 0x0000a20000201800 */
[----:B------:R-:W-:Y:S05]  /*b160*/  BRA `(.L_x_6275) ;  /* 0x0000049000007947 */ /* 0x000fea0003800000 */
.L_x_6288:
        /* <DEDUP_REMOVED lines=21> */
.L_x_6297:
[----:B------:R-:W-:Y:S05]  /*b2c0*/  BSYNC B1 ;  /* 0x0000000000017941 */ /* 0x000fea0003800000 */
.L_x_6296:
[----:B------:R-:W-:Y:S01]  /*b2d0*/  LEA R3, R0, 0x37800000, 0x17 ;  /* 0x3780000000037811 */ /* 0x000fe200078eb8ff */
[----:B------:R-:W-:-:S05]  /*b2e0*/  IMAD.SHL.U32 R0, R2, 0x200000, RZ ;  /* 0x0020000002007824 */ /* 0x000fca00078e00ff */
[----:B------:R-:W-:Y:S02]  /*b2f0*/  LOP3.LUT R0, R3, R0, R4, 0xfe, !PT ;  /* 0x0000000003007212 */ /* 0x000fe400078efe04 */
.L_x_6295:
[----:B------:R-:W-:Y:S05]  /*b300*/  BSYNC B0 ;  /* 0x0000000000007941 */ /* 0x000fea0003800000 */
.L_x_6294:
[----:B------:R-:W-:-:S04]  /*b310*/  FMUL.FTZ R0, R0, 1 ;  /* 0x3f80000000007820 */ /* 0x000fc80000410000 */
[----:B------:R0:W2:Y:S01]  /*b320*/  F2F.F64.F32 R2, R0 ;  /* 0x0000000000027310 */ /* 0x0000a20000201800 */
[----:B------:R-:W-:Y:S05]  /*b330*/  BRA `(.L_x_6275) ;  /* 0x000002c000007947 */ /* 0x000fea0003800000 */
.L_x_6287:
        /* <DEDUP_REMOVED lines=14> */
.L_x_6301:
[----:B------:R-:W-:Y:S05]  /*b420*/  BSYNC B0 ;  /* 0x0000000000007941 */ /* 0x000fea0003800000 */
.L_x_6300:
[----:B------:R-:W-:-:S04]  /*b430*/  FMUL.FTZ R0, R0, 1 ;  /* 0x3f80000000007820 */ /* 0x000fc80000410000 */
[----:B------:R0:W2:Y:S01]  /*b440*/  F2F.F64.F32 R2, R0 ;  /* 0x0000000000027310 */ /* 0x0000a20000201800 */
[----:B------:R-:W-:Y:S05]  /*b450*/  BRA `(.L_x_6275) ;  /* 0x000001a000007947 */ /* 0x000fea0003800000 */
.L_x_6274:
        /* <DEDUP_REMOVED lines=21> */
.L_x_6299:
[----:B------:R-:W2:Y:S02]  /*b5b0*/  LDG.E.64 R2, [R4.64] ;  /* 0x0000002404027981 */ /* 0x000ea4000c1e1b00 */
[----:B--2---:R-:W0:Y:S01]  /*b5c0*/  I2F.F64.U64 R2, R2 ;  /* 0x0000000200027312 */ /* 0x004e220000301800 */
[----:B------:R-:W-:Y:S05]  /*b5d0*/  BRA `(.L_x_6275) ;  /* 0x0000002000007947 */ /* 0x000fea0003800000 */
.L_x_6298:
[----:B------:R-:W2:Y:S02]  /*b5e0*/  LDG.E R2, [R4.64] ;  /* 0x0000002404027981 */ /* 0x000ea4000c1e1900 */
[----:B--2---:R-:W0:Y:S02]  /*b5f0*/  I2F.F64.U32 R2, R2 ;  /* 0x0000000200027312 */ /* 0x004e240000201800 */
.L_x_6275:
        /* <DEDUP_REMOVED lines=50> */
.L_x_6303:
        /* <DEDUP_REMOVED lines=15> */
.L_x_6304:
[----:B------:R-:W-:Y:S05]  /*ba10*/  BSYNC B0 ;  /* 0x0000000000007941 */ /* 0x000fea0003800000 */
.L_x_6302:
        /* <DEDUP_REMOVED lines=26> */
.L_x_6308:
[----:B------:R-:W0:Y:S02]  /*bbc0*/  F2I.S64.F64.TRUNC R4, R4 ;  /* 0x0000000400047311 */ /* 0x000e24000030d900 */
[----:B0-----:R-:W-:-:S05]  /*bbd0*/  IMAD.MOV.U32 R3, RZ, RZ, R4 ;  /* 0x000000ffff037224 */ /* 0x001fca00078e0004 */
[----:B------:R0:W-:Y:S01]  /*bbe0*/  STG.E.U8 [R16.64], R3 ;  /* 0x0000000310007986 */ /* 0x0001e2000c101124 */
[----:B------:R-:W-:Y:S05]  /*bbf0*/  BRA `(.L_x_6310) ;  /* 0x00000ed000007947 */ /* 0x000fea0003800000 */
.L_x_6307:
        /* <DEDUP_REMOVED lines=9> */
.L_x_6312:
[----:B------:R-:W0:Y:S02]  /*bc90*/  F2I.F64.TRUNC R5, R4 ;  /* 0x0000000400057311 */ /* 0x000e24000030d100 */
[----:B0-----:R0:W-:Y:S01]  /*bca0*/  STG.E [R16.64], R5 ;  /* 0x0000000510007986 */ /* 0x0011e2000c101924 */
[----:B------:R-:W-:Y:S05]  /*bcb0*/  BRA `(.L_x_6310) ;  /* 0x00000e1000007947 */ /* 0x000fea0003800000 */
.L_x_6311:
[----:B------:R-:W0:Y:S02]  /*bcc0*/  F2I.F64.TRUNC R5, R4 ;  /* 0x0000000400057311 */ /* 0x000e24000030d100 */
[----:B0-----:R0:W-:Y:S01]  /*bcd0*/  STG.E.U16 [R16.64], R5 ;  /* 0x0000000510007986 */ /* 0x0011e2000c101524 */
[----:B------:R-:W-:Y:S05]  /*bce0*/  BRA `(.L_x_6310) ;  /* 0x00000de000007947 */ /* 0x000fea0003800000 */
.L_x_6306:
        /* <DEDUP_REMOVED lines=11> */
.L_x_6314:
[----:B------:R-:W0:Y:S01]  /*bda0*/  F2F.F32.F64 R0, R4 ;  /* 0x0000000400007310 */ /* 0x000e220000301000 */
[----:B------:R-:W0:-:S14]  /*bdb0*/  DSETP.GEU.AND P0, PT, |R4|, c[0x2][0x18], PT ;  /* 0x008006000400762a */ /* 0x000e1c0003f0e200 */
[----:B0-----:R-:W-:-:S05]  /*bdc0*/  @!P0 FMUL R0, R0, 1.175494350822287508e-38 ;  /* 0x0080000000008820 */ /* 0x001fca0000400000 */
[----:B------:R-:W-:-:S05]  /*bdd0*/  F2FP.PACK_AB R0, RZ, R0 ;  /* 0x00000000ff00723e */ /* 0x000fca00000000ff */
[----:B------:R0:W-:Y:S01]  /*bde0*/  STG.E.U16 [R16.64], R0 ;  /* 0x0000000010007986 */ /* 0x0001e2000c101524 */
[----:B------:R-:W-:Y:S05]  /*bdf0*/  BRA `(.L_x_6310) ;  /* 0x00000cd000007947 */ /* 0x000fea0003800000 */
.L_x_6313:
        /* <DEDUP_REMOVED lines=12> */
.L_x_6316:
[----:B------:R-:W0:Y:S01]  /*bec0*/  F2F.F32.F64 R0, R4 ;  /* 0x0000000400007310 */ /* 0x000e220000301000 */
[----:B------:R-:W0:-:S14]  /*bed0*/  DSETP.GEU.AND P0, PT, |R4|, c[0x2][0x18], PT ;  /* 0x008006000400762a */ /* 0x000e1c0003f0e200 */
[----:B0-----:R-:W-:-:S05]  /*bee0*/  @!P0 FMUL R0, R0, 1.175494350822287508e-38 ;  /* 0x0080000000008820 */ /* 0x001fca0000400000 */
[----:B------:R-:W-:-:S04]  /*bef0*/  F2FP.PACK_AB R3, RZ, R0 ;  /* 0x00000000ff03723e */ /* 0x000fc800000000ff */
[----:B------:R-:W-:-:S05]  /*bf00*/  PRMT R3, R3, 0x5410, RZ ;  /* 0x0000541003037816 */ /* 0x000fca00000000ff */
[----:B------:R0:W-:Y:S01]  /*bf10*/  STG.E [R16.64], R3 ;  /* 0x0000000310007986 */ /* 0x0001e2000c101924 */
[----:B------:R-:W-:Y:S05]  /*bf20*/  BRA `(.L_x_6310) ;  /* 0x00000ba000007947 */ /* 0x000fea0003800000 */
.L_x_6315:
[----:B------:R0:W-:Y:S01]  /*bf30*/  STG.E.64 [R16.64], R4 ;  /* 0x0000000410007986 */ /* 0x0001e2000c101b24 */
[----:B------:R-:W-:Y:S05]  /*bf40*/  BRA `(.L_x_6310) ;  /* 0x00000b8000007947 */ /* 0x000fea0003800000 */
.L_x_6305:
        /* <DEDUP_REMOVED lines=12> */
.L_x_6319:
[----:B------:R-:W-:-:S05]  /*c010*/  CS2R R6, SRZ ;  /* 0x0000000000067805 */ /* 0x000fca000001ff00 */
[----:B------:R0:W-:Y:S01]  /*c020*/  STG.E.128 [R16.64], R4 ;  /* 0x0000000410007986 */ /* 0x0001e2000c101d24 */
[----:B------:R-:W-:Y:S05]  /*c030*/  BRA `(.L_x_6310) ;  /* 0x00000a9000007947 */ /* 0x000fea0003800000 */
.L_x_6318:
        /* <DEDUP_REMOVED lines=23> */
.L_x_6323:
[----:B------:R-:W-:Y:S05]  /*c1b0*/  BSYNC B0 ;  /* 0x0000000000007941 */ /* 0x000fea0003800000 */
.L_x_6322:
[----:B------:R-:W-:-:S05]  /*c1c0*/  LOP3.LUT R3, R0, R3, RZ, 0xfc, !PT ;  /* 0x0000000300037212 */ /* 0x000fca00078efcff */
[----:B------:R0:W-:Y:S01]  /*c1d0*/  STG.E.U8 [R16.64], R3 ;  /* 0x0000000310007986 */ /* 0x0001e2000c101124 */
[----:B------:R-:W-:Y:S05]  /*c1e0*/  BRA `(.L_x_6310) ;  /* 0x000008e000007947 */ /* 0x000fea0003800000 */
.L_x_6321:
        /* <DEDUP_REMOVED lines=15> */
.L_x_6325:
[----:B------:R-:W-:Y:S01]  /*c2e0*/  IMAD.MOV.U32 R0, RZ, RZ, 0x7f ;  /* 0x0000007fff007424 */ /* 0x000fe200078e00ff */
[----:B------:R-:W-:-:S04]  /*c2f0*/  ISETP.GT.U32.AND P0, PT, R2, 0x7f800000, PT ;  /* 0x7f8000000200780c */ /* 0x000fc80003f04070 */
[----:B------:R-:W-:-:S04]  /*c300*/  SEL R0, R0, 0x7c, P0 ;  /* 0x0000007c00007807 */ /* 0x000fc80000000000 */
.L_x_6326:
[----:B------:R-:W-:Y:S05]  /*c310*/  BSYNC B0 ;  /* 0x0000000000007941 */ /* 0x000fea0003800000 */
.L_x_6324:
[----:B------:R-:W-:-:S04]  /*c320*/  LOP3.LUT R2, R3, 0x80000000, RZ, 0xc0, !PT ;  /* 0x8000000003027812 */ /* 0x000fc800078ec0ff */
[----:B------:R-:W-:-:S04]  /*c330*/  SHF.R.U32.HI R3, RZ, 0x18, R2 ;  /* 0x00000018ff037819 */ /* 0x000fc80000011602 */
[----:B------:R-:W-:-:S05]  /*c340*/  LOP3.LUT R3, R0, R3, RZ, 0xfc, !PT ;  /* 0x0000000300037212 */ /* 0x000fca00078efcff */
[----:B------:R0:W-:Y:S01]  /*c350*/  STG.E.U8 [R16.64], R3 ;  /* 0x0000000310007986 */ /* 0x0001e2000c101124 */
[----:B------:R-:W-:Y:S05]  /*c360*/  BRA `(.L_x_6310) ;  /* 0x0000076000007947 */ /* 0x000fea0003800000 */
.L_x_6320:
[----:B------:R-:W0:Y:S01]  /*c370*/  F2F.F32.F64 R0, R4 ;  /* 0x0000000400007310 */ /* 0x000e220000301000 */
[----:B------:R-:W0:-:S14]  /*c380*/  DSETP.GEU.AND P0, PT, |R4|, c[0x2][0x18], PT ;  /* 0x008006000400762a */ /* 0x000e1c0003f0e200 */
[----:B0-----:R-:W-:-:S05]  /*c390*/  @!P0 FMUL R0, R0, 1.175494350822287508e-38 ;  /* 0x0080000000008820 */ /* 0x001fca0000400000 */
[----:B------:R-:W-:-:S05]  /*c3a0*/  F2FP.BF16.PACK_AB R0, RZ, R0 ;  /* 0x00000000ff00723e */ /* 0x000fca00000010ff */
[----:B------:R0:W-:Y:S01]  /*c3b0*/  STG.E.U16 [R16.64], R0 ;  /* 0x0000000010007986 */ /* 0x0001e2000c101524 */
[----:B------:R-:W-:Y:S05]  /*c3c0*/  BRA `(.L_x_6310) ;  /* 0x0000070000007947 */ /* 0x000fea0003800000 */
.L_x_6317:
        /* <DEDUP_REMOVED lines=11> */
.L_x_6329:
        /* <DEDUP_REMOVED lines=19> */
.L_x_6332:
[----:B------:R-:W-:-:S04]  /*c5b0*/  LOP3.LUT R2, R3, 0x80000000, RZ, 0xc0, !PT ;  /* 0x8000000003027812 */ /* 0x000fc800078ec0ff */
[----:B------:R-:W-:-:S04]  /*c5c0*/  SHF.R.U32.HI R3, RZ, 0x18, R2 ;  /* 0x00000018ff037819 */ /* 0x000fc80000011602 */
[----:B------:R-:W-:-:S04]  /*c5d0*/  LOP3.LUT R0, R0, R3, RZ, 0xfc, !PT ;  /* 0x0000000300007212 */ /* 0x000fc800078efcff */
[----:B------:R-:W-:Y:S02]  /*c5e0*/  PRMT R8, R0, 0x7610, R8 ;  /* 0x0000761000087816 */ /* 0x000fe40000000008 */
.L_x_6331:
[----:B------:R-:W-:Y:S05]  /*c5f0*/  BSYNC B0 ;  /* 0x0000000000007941 */ /* 0x000fea0003800000 */
.L_x_6330:
[----:B------:R0:W-:Y:S01]  /*c600*/  STG.E.U8 [R16.64], R8 ;  /* 0x0000000810007986 */ /* 0x0001e2000c101124 */
[----:B------:R-:W-:Y:S05]  /*c610*/  BRA `(.L_x_6310) ;  /* 0x000004b000007947 */ /* 0x000fea0003800000 */
.L_x_6328:
        /* <DEDUP_REMOVED lines=19> */
.L_x_6335:
[----:B------:R-:W-:-:S04]  /*c750*/  LOP3.LUT R2, R3, 0x80000000, RZ, 0xc0, !PT ;  /* 0x8000000003027812 */ /* 0x000fc800078ec0ff */
[----:B------:R-:W-:-:S04]  /*c760*/  SHF.R.U32.HI R3, RZ, 0x18, R2 ;  /* 0x00000018ff037819 */ /* 0x000fc80000011602 */
[----:B------:R-:W-:-:S04]  /*c770*/  LOP3.LUT R0, R0, R3, RZ, 0xfc, !PT ;  /* 0x0000000300007212 */ /* 0x000fc800078efcff */
[----:B------:R-:W-:Y:S02]  /*c780*/  PRMT R8, R0, 0x7610, R8 ;  /* 0x0000761000087816 */ /* 0x000fe40000000008 */
.L_x_6334:
[----:B------:R-:W-:Y:S05]  /*c790*/  BSYNC B0 ;  /* 0x0000000000007941 */ /* 0x000fea0003800000 */
.L_x_6333:
[----:B------:R0:W-:Y:S01]  /*c7a0*/  STG.E.U8 [R16.64], R8 ;  /* 0x0000000810007986 */ /* 0x0001e2000c101124 */
[----:B------:R-:W-:Y:S05]  /*c7b0*/  BRA `(.L_x_6310) ;  /* 0x0000031000007947 */ /* 0x000fea0003800000 */
.L_x_6327:
        /* <DEDUP_REMOVED lines=24> */
.L_x_6309:
        /* <DEDUP_REMOVED lines=20> */
.L_x_6337:
[----:B------:R-:W0:Y:S02]  /*ca80*/  F2I.U64.F64.TRUNC R4, R4 ;  /* 0x0000000400047311 */ /* 0x000e24000030d800 */
[----:B0-----:R0:W-:Y:S01]  /*ca90*/  STG.E.64 [R16.64], R4 ;  /* 0x0000000410007986 */ /* 0x0011e2000c101b24 */
[----:B------:R-:W-:Y:S05]  /*caa0*/  BRA `(.L_x_6310) ;  /* 0x0000002000007947 */ /* 0x000fea0003800000 */
.L_x_6336:
[----:B------:R-:W0:Y:S02]  /*cab0*/  F2I.U32.F64.TRUNC R5, R4 ;  /* 0x0000000400057311 */ /* 0x000e24000030d000 */
[----:B0-----:R0:W-:Y:S02]  /*cac0*/  STG.E [R16.64], R5 ;  /* 0x0000000510007986 */ /* 0x0011e4000c101924 */
.L_x_6310:
[----:B------:R-:W-:Y:S02]  /*cad0*/  IADD3 R23, R23, 0x80, RZ ;  /* 0x0000008017177810 */ /* 0x000fe40007ffe0ff */
.L_x_6135:
[----:B------:R-:W-:Y:S05]  /*cae0*/  BSYNC B6 ;  /* 0x0000000000067941 */ /* 0x000fea0003800000 */
.L_x_6134:
        /* <DEDUP_REMOVED lines=257> */
.L_x_6338:
        /* <DEDUP_REMOVED lines=19> */
.L_x_6342:
[----:B------:R-:W2:Y:S02]  /*dc30*/  LDG.E.U8 R2, [R2.64] ;  /* 0x0000002402027981 */ /* 0x000ea4000c1e1100 */
[----:B--2---:R0:W1:Y:S01]  /*dc40*/  I2F.F64.U16 R18, R2 ;  /* 0x0000000200127312 */ /* 0x0040620000101800 */
[----:B------:R-:W-:Y:S05]  /*dc50*/  BRA `(.L_x_6344) ;  /* 0x00000df000007947 */ /* 0x000fea0003800000 */
.L_x_6341:
        /* <DEDUP_REMOVED lines=9> */
.L_x_6346:
[----:B------:R-:W2:Y:S02]  /*dcf0*/  LDG.E R2, [R2.64] ;  /* 0x0000002402027981 */ /* 0x000ea4000c1e1900 */
[----:B--2---:R0:W1:Y:S01]  /*dd00*/  I2F.F64 R18, R2 ;  /* 0x0000000200127312 */ /* 0x0040620000201c00 */
[----:B------:R-:W-:Y:S05]  /*dd10*/  BRA `(.L_x_6344) ;  /* 0x00000d3000007947 */ /* 0x000fea0003800000 */
.L_x_6345:
[----:B------:R-:W2:Y:S02]  /*dd20*/  LDG.E.U16 R2, [R2.64] ;  /* 0x0000002402027981 */ /* 0x000ea4000c1e1500 */
[----:B--2---:R0:W1:Y:S01]  /*dd30*/  I2F.F64.S16 R18, R2 ;  /* 0x0000000200127312 */ /* 0x0040620000101c00 */
[----:B------:R-:W-:Y:S05]  /*dd40*/  BRA `(.L_x_6344) ;  /* 0x00000d0000007947 */ /* 0x000fea0003800000 */
.L_x_6340:
        /* <DEDUP_REMOVED lines=10> */
.L_x_6348:
[----:B------:R-:W2:Y:S02]  /*ddf0*/  LDG.E.U16 R0, [R2.64] ;  /* 0x0000002402007981 */ /* 0x000ea4000c1e1500 */
[----:B--2---:R-:W-:-:S05]  /*de00*/  HADD2.F32 R0, -RZ, R0.H0_H0 ;  /* 0x20000000ff007230 */ /* 0x004fca0000004100 */
[----:B------:R-:W-:-:S04]  /*de10*/  FMUL.FTZ R0, R0, 1 ;  /* 0x3f80000000007820 */ /* 0x000fc80000410000 */
[----:B------:R0:W1:Y:S01]  /*de20*/  F2F.F64.F32 R18, R0 ;  /* 0x0000000000127310 */ /* 0x0000620000201800 */
[----:B------:R-:W-:Y:S05]  /*de30*/  BRA `(.L_x_6344) ;  /* 0x00000c1000007947 */ /* 0x000fea0003800000 */
.L_x_6347:
        /* <DEDUP_REMOVED lines=10> */
.L_x_6350:
[----:B------:R-:W2:Y:S02]  /*dee0*/  LDG.E.U16 R2, [R2.64] ;  /* 0x0000002402027981 */ /* 0x000ea4000c1e1500 */
[----:B--2---:R-:W-:-:S05]  /*def0*/  HADD2.F32 R0, -RZ, R2.H0_H0 ;  /* 0x20000002ff007230 */ /* 0x004fca0000004100 */
[----:B------:R-:W-:-:S04]  /*df00*/  FMUL.FTZ R0, R0, 1 ;  /* 0x3f80000000007820 */ /* 0x000fc80000410000 */
[----:B------:R0:W1:Y:S01]  /*df10*/  F2F.F64.F32 R18, R0 ;  /* 0x0000000000127310 */ /* 0x0000620000201800 */
[----:B------:R-:W-:Y:S05]  /*df20*/  BRA `(.L_x_6344) ;  /* 0x00000b2000007947 */ /* 0x000fea0003800000 */
.L_x_6349:
[----:B------:R0:W5:Y:S01]  /*df30*/  LDG.E.64 R18, [R2.64] ;  /* 0x0000002402127981 */ /* 0x000162000c1e1b00 */
[----:B------:R-:W-:Y:S05]  /*df40*/  BRA `(.L_x_6344) ;  /* 0x00000b0000007947 */ /* 0x000fea0003800000 */
.L_x_6339:
        /* <DEDUP_REMOVED lines=13> */
.L_x_6353:
[----:B------:R0:W5:Y:S01]  /*e020*/  LDG.E.64 R18, [R2.64] ;  /* 0x0000002402127981 */ /* 0x000162000c1e1b00 */
[----:B------:R-:W-:Y:S05]  /*e030*/  BRA `(.L_x_6344) ;  /* 0x00000a1000007947 */ /* 0x000fea0003800000 */
.L_x_6352:
        /* <DEDUP_REMOVED lines=28> */
.L_x_6355:
        /* <DEDUP_REMOVED lines=15> */
.L_x_6354:
[----:B------:R-:W2:Y:S02]  /*e2f0*/  LDG.E.U16 R0, [R2.64] ;  /* 0x0000002402007981 */ /* 0x000ea4000c1e1500 */
[----:B--2---:R-:W-:-:S05]  /*e300*/  PRMT R0, RZ, 0x5410, R0 ;  /* 0x00005410ff007816 */ /* 0x004fca0000000000 */
[----:B------:R-:W-:-:S04]  /*e310*/  FMUL.FTZ R0, R0, 1 ;  /* 0x3f80000000007820 */ /* 0x000fc80000410000 */
[----:B------:R0:W1:Y:S01]  /*e320*/  F2F.F64.F32 R18, R0 ;  /* 0x0000000000127310 */ /* 0x0000620000201800 */
[----:B------:R-:W-:Y:S05]  /*e330*/  BRA `(.L_x_6344) ;  /* 0x0000071000007947 */ /* 0x000fea0003800000 */
.L_x_6351:
        /* <DEDUP_REMOVED lines=11> */
.L_x_6358:
        /* <DEDUP_REMOVED lines=21> */
.L_x_6362:
[----:B------:R-:W-:Y:S05]  /*e540*/  BSYNC B1 ;  /* 0x0000000000017941 */ /* 0x000fea0003800000 */
.L_x_6361:
[----:B------:R-:W-:Y:S01]  /*e550*/  LEA R3, R0, 0x3b800000, 0x17 ;  /* 0x3b80000000037811 */ /* 0x000fe200078eb8ff */
[----:B------:R-:W-:-:S05]  /*e560*/  IMAD.SHL.U32 R0, R2, 0x100000, RZ ;  /* 0x0010000002007824 */ /* 0x000fca00078e00ff */
[----:B------:R-:W-:Y:S02]  /*e570*/  LOP3.LUT R0, R3, R0, R4, 0xfe, !PT ;  /* 0x0000000003007212 */ /* 0x000fe400078efe04 */
.L_x_6360:
[----:B------:R-:W-:Y:S05]  /*e580*/  BSYNC B0 ;  /* 0x0000000000007941 */ /* 0x000fea0003800000 */
.L_x_6359:
[----:B------:R-:W-:-:S04]  /*e590*/  FMUL.FTZ R0, R0, 1 ;  /* 0x3f80000000007820 */ /* 0x000fc80000410000 */
[----:B------:R0:W1:Y:S01]  /*e5a0*/  F2F.F64.F32 R18, R0 ;  /* 0x0000000000127310 */ /* 0x0000620000201800 */
[----:B------:R-:W-:Y:S05]  /*e5b0*/  BRA `(.L_x_6344) ;  /* 0x0000049000007947 */ /* 0x000fea0003800000 */
.L_x_6357:
        /* <DEDUP_REMOVED lines=21> */
.L_x_6366:
[----:B------:R-:W-:Y:S05]  /*e710*/  BSYNC B1 ;  /* 0x0000000000017941 */ /* 0x000fea0003800000 */
.L_x_6365:
[----:B------:R-:W-:Y:S01]  /*e720*/  LEA R3, R0, 0x37800000, 0x17 ;  /* 0x3780000000037811 */ /* 0x000fe200078eb8ff */
[----:B------:R-:W-:-:S05]  /*e730*/  IMAD.SHL.U32 R0, R2, 0x200000, RZ ;  /* 0x0020000002007824 */ /* 0x000fca00078e00ff */
[----:B------:R-:W-:Y:S02]  /*e740*/  LOP3.LUT R0, R3, R0, R4, 0xfe, !PT ;  /* 0x0000000003007212 */ /* 0x000fe400078efe04 */
.L_x_6364:
[----:B------:R-:W-:Y:S05]  /*e750*/  BSYNC B0 ;  /* 0x0000000000007941 */ /* 0x000fea0003800000 */
.L_x_6363:
[----:B------:R-:W-:-:S04]  /*e760*/  FMUL.FTZ R0, R0, 1 ;  /* 0x3f80000000007820 */ /* 0x000fc80000410000 */
[----:B------:R0:W1:Y:S01]  /*e770*/  F2F.F64.F32 R18, R0 ;  /* 0x0000000000127310 */ /* 0x0000620000201800 */
[----:B------:R-:W-:Y:S05]  /*e780*/  BRA `(.L_x_6344) ;  /* 0x000002c000007947 */ /* 0x000fea0003800000 */
.L_x_6356:
        /* <DEDUP_REMOVED lines=14> */
.L_x_6370:
[----:B------:R-:W-:Y:S05]  /*e870*/  BSYNC B0 ;  /* 0x0000000000007941 */ /* 0x000fea0003800000 */
.L_x_6369:
[----:B------:R-:W-:-:S04]  /*e880*/  FMUL.FTZ R0, R0, 1 ;  /* 0x3f80000000007820 */ /* 0x000fc80000410000 */
[----:B------:R0:W1:Y:S01]  /*e890*/  F2F.F64.F32 R18, R0 ;  /* 0x0000000000127310 */ /* 0x0000620000201800 */
[----:B------:R-:W-:Y:S05]  /*e8a0*/  BRA `(.L_x_6344) ;  /* 0x000001a000007947 */ /* 0x000fea0003800000 */
.L_x_6343:
        /* <DEDUP_REMOVED lines=21> */
.L_x_6368:
[----:B------:R-:W2:Y:S02]  /*ea00*/  LDG.E.64 R18, [R2.64] ;  /* 0x0000002402127981 */ /* 0x000ea4000c1e1b00 */
[----:B--2---:R-:W0:Y:S01]  /*ea10*/  I2F.F64.U64 R18, R18 ;  /* 0x0000001200127312 */ /* 0x004e220000301800 */
[----:B------:R-:W-:Y:S05]  /*ea20*/  BRA `(.L_x_6344) ;  /* 0x0000002000007947 */ /* 0x000fea0003800000 */
.L_x_6367:
[----:B------:R-:W2:Y:S02]  /*ea30*/  LDG.E R2, [R2.64] ;  /* 0x0000002402027981 */ /* 0x000ea4000c1e1900 */
[----:B--2---:R0:W1:Y:S02]  /*ea40*/  I2F.F64.U32 R18, R2 ;  /* 0x0000000200127312 */ /* 0x0040640000201800 */
.L_x_6344:
        /* <DEDUP_REMOVED lines=17> */
.L_x_6374:
[----:B------:R-:W2:Y:S02]  /*eb60*/  LDG.E.U8 R2, [R22.64] ;  /* 0x0000002416027981 */ /* 0x000ea4000c1e1100 */
[----:B--2---:R-:W0:Y:S01]  /*eb70*/  I2F.F64.U16 R2, R2 ;  /* 0x0000000200027312 */ /* 0x004e220000101800 */
[----:B------:R-:W-:Y:S05]  /*eb80*/  BRA `(.L_x_6376) ;  /* 0x00000df000007947 */ /* 0x000fea0003800000 */
.L_x_6373:
        /* <DEDUP_REMOVED lines=9> */
.L_x_6378:
[----:B------:R-:W2:Y:S02]  /*ec20*/  LDG.E R2, [R22.64] ;  /* 0x0000002416027981 */ /* 0x000ea4000c1e1900 */
[----:B--2---:R-:W0:Y:S01]  /*ec30*/  I2F.F64 R2, R2 ;  /* 0x0000000200027312 */ /* 0x004e220000201c00 */
[----:B------:R-:W-:Y:S05]  /*ec40*/  BRA `(.L_x_6376) ;  /* 0x00000d3000007947 */ /* 0x000fea0003800000 */
.L_x_6377:
[----:B------:R-:W2:Y:S02]  /*ec50*/  LDG.E.U16 R2, [R22.64] ;  /* 0x0000002416027981 */ /* 0x000ea4000c1e1500 */
[----:B--2---:R-:W0:Y:S01]  /*ec60*/  I2F.F64.S16 R2, R2 ;  /* 0x0000000200027312 */ /* 0x004e220000101c00 */
[----:B------:R-:W-:Y:S05]  /*ec70*/  BRA `(.L_x_6376) ;  /* 0x00000d0000007947 */ /* 0x000fea0003800000 */
.L_x_6372:
        /* <DEDUP_REMOVED lines=10> */
.L_x_6380:
[----:B------:R-:W2:Y:S02]  /*ed20*/  LDG.E.U16 R0, [R22.64] ;  /* 0x0000002416007981 */ /* 0x000ea4000c1e1500 */
[----:B--2---:R-:W-:-:S05]  /*ed30*/  HADD2.F32 R0, -RZ, R0.H0_H0 ;  /* 0x20000000ff007230 */ /* 0x004fca0000004100 */
[----:B------:R-:W-:-:S04]  /*ed40*/  FMUL.FTZ R0, R0, 1 ;  /* 0x3f80000000007820 */ /* 0x000fc80000410000 */
[----:B------:R0:W2:Y:S01]  /*ed50*/  F2F.F64.F32 R2, R0 ;  /* 0x0000000000027310 */ /* 0x0000a20000201800 */
[----:B------:R-:W-:Y:S05]  /*ed60*/  BRA `(.L_x_6376) ;  /* 0x00000c1000007947 */ /* 0x000fea0003800000 */
.L_x_6379:
        /* <DEDUP_REMOVED lines=10> */
.L_x_6382:
[----:B------:R-:W2:Y:S02]  /*ee10*/  LDG.E.U16 R22, [R22.64] ;  /* 0x0000002416167981 */ /* 0x000ea4000c1e1500 */
[----:B--2---:R-:W-:-:S05]  /*ee20*/  HADD2.F32 R0, -RZ, R22.H0_H0 ;  /* 0x20000016ff007230 */ /* 0x004fca0000004100 */
[----:B------:R-:W-:-:S04]  /*ee30*/  FMUL.FTZ R0, R0, 1 ;  /* 0x3f80000000007820 */ /* 0x000fc80000410000 */
[----:B------:R0:W2:Y:S01]  /*ee40*/  F2F.F64.F32 R2, R0 ;  /* 0x0000000000027310 */ /* 0x0000a20000201800 */
[----:B------:R-:W-:Y:S05]  /*ee50*/  BRA `(.L_x_6376) ;  /* 0x00000b2000007947 */ /* 0x000fea0003800000 */
.L_x_6381:
[----:B------:R0:W5:Y:S01]  /*ee60*/  LDG.E.64 R2, [R22.64] ;  /* 0x0000002416027981 */ /* 0x000162000c1e1b00 */
[----:B------:R-:W-:Y:S05]  /*ee70*/  BRA `(.L_x_6376) ;  /* 0x00000b0000007947 */ /* 0x000fea0003800000 */
.L_x_6371:
        /* <DEDUP_REMOVED lines=13> */
.L_x_6385:
[----:B------:R0:W5:Y:S01]  /*ef50*/  LDG.E.64 R2, [R22.64] ;  /* 0x0000002416027981 */ /* 0x000162000c1e1b00 */
[----:B------:R-:W-:Y:S05]  /*ef60*/  BRA `(.L_x_6376) ;  /* 0x00000a1000007947 */ /* 0x000fea0003800000 */
.L_x_6384:
        /* <DEDUP_REMOVED lines=28> */
.L_x_6387:
        /* <DEDUP_REMOVED lines=15> */
.L_x_6386:
[----:B------:R-:W2:Y:S02]  /*f220*/  LDG.E.U16 R0, [R22.64] ;  /* 0x0000002416007981 */ /* 0x000ea4000c1e1500 */
[----:B--2---:R-:W-:-:S05]  /*f230*/  PRMT R0, RZ, 0x5410, R0 ;  /* 0x00005410ff007816 */ /* 0x004fca0000000000 */
[----:B------:R-:W-:-:S04]  /*f240*/  FMUL.FTZ R0, R0, 1 ;  /* 0x3f80000000007820 */ /* 0x000fc80000410000 */
[----:B------:R0:W2:Y:S01]  /*f250*/  F2F.F64.F32 R2, R0 ;  /* 0x0000000000027310 */ /* 0x0000a20000201800 */
[----:B------:R-:W-:Y:S05]  /*f260*/  BRA `(.L_x_6376) ;  /* 0x0000071000007947 */ /* 0x000fea0003800000 */
.L_x_6383:
        /* <DEDUP_REMOVED lines=11> */
.L_x_6390:
        /* <DEDUP_REMOVED lines=21> */
.L_x_6394:
[----:B------:R-:W-:Y:S05]  /*f470*/  BSYNC B1 ;  /* 0x0000000000017941 */ /* 0x000fea0003800000 */
.L_x_6393:
[----:B------:R-:W-:Y:S01]  /*f480*/  LEA R3, R0, 0x3b800000, 0x17 ;  /* 0x3b80000000037811 */ /* 0x000fe200078eb8ff */
[----:B------:R-:W-:-:S05]  /*f490*/  IMAD.SHL.U32 R0, R2, 0x100000, RZ ;  /* 0x0010000002007824 */ /* 0x000fca00078e00ff */
[----:B------:R-:W-:Y:S02]  /*f4a0*/  LOP3.LUT R0, R3, R0, R4, 0xfe, !PT ;  /* 0x0000000003007212 */ /* 0x000fe400078efe04 */
.L_x_6392:
[----:B------:R-:W-:Y:S05]  /*f4b0*/  BSYNC B0 ;  /* 0x0000000000007941 */ /* 0x000fea0003800000 */
.L_x_6391:
[----:B------:R-:W-:-:S04]  /*f4c0*/  FMUL.FTZ R0, R0, 1 ;  /* 0x3f80000000007820 */ /* 0x000fc80000410000 */
[----:B------:R0:W2:Y:S01]  /*f4d0*/  F2F.F64.F32 R2, R0 ;  /* 0x0000000000027310 */ /* 0x0000a20000201800 */
[----:B------:R-:W-:Y:S05]  /*f4e0*/  BRA `(.L_x_6376) ;  /* 0x0000049000007947 */ /* 0x000fea0003800000 */
.L_x_6389:
        /* <DEDUP_REMOVED lines=21> */
.L_x_6398:
[----:B------:R-:W-:Y:S05]  /*f640*/  BSYNC B1 ;  /* 0x0000000000017941 */ /* 0x000fea0003800000 */
.L_x_6397:
[----:B------:R-:W-:Y:S01]  /*f650*/  LEA R3, R0, 0x37800000, 0x17 ;  /* 0x3780000000037811 */ /* 0x000fe200078eb8ff */
[----:B------:R-:W-:-:S05]  /*f660*/  IMAD.SHL.U32 R0, R2, 0x200000, RZ ;  /* 0x0020000002007824 */ /* 0x000fca00078e00ff */
[----:B------:R-:W-:Y:S02]  /*f670*/  LOP3.LUT R0, R3, R0, R4, 0xfe, !PT ;  /* 0x0000000003007212 */ /* 0x000fe400078efe04 */
.L_x_6396:
[----:B------:R-:W-:Y:S05]  /*f680*/  BSYNC B0 ;  /* 0x0000000000007941 */ /* 0x000fea0003800000 */
.L_x_6395:
[----:B------:R-:W-:-:S04]  /*f690*/  FMUL.FTZ R0, R0, 1 ;  /* 0x3f80000000007820 */ /* 0x000fc80000410000 */
[----:B------:R0:W2:Y:S01]  /*f6a0*/  F2F.F64.F32 R2, R0 ;  /* 0x0000000000027310 */ /* 0x0000a20000201800 */
[----:B------:R-:W-:Y:S05]  /*f6b0*/  BRA `(.L_x_6376) ;  /* 0x000002c000007947 */ /* 0x000fea0003800000 */
.L_x_6388:
        /* <DEDUP_REMOVED lines=14> */
.L_x_6402:
[----:B------:R-:W-:Y:S05]  /*f7a0*/  BSYNC B0 ;  /* 0x0000000000007941 */ /* 0x000fea0003800000 */
.L_x_6401:
[----:B------:R-:W-:-:S04]  /*f7b0*/  FMUL.FTZ R0, R0, 1 ;  /* 0x3f80000000007820 */ /* 0x000fc80000410000 */
[----:B------:R0:W2:Y:S01]  /*f7c0*/  F2F.F64.F32 R2, R0 ;  /* 0x0000000000027310 */ /* 0x0000a20000201800 */
[----:B------:R-:W-:Y:S05]  /*f7d0*/  BRA `(.L_x_6376) ;  /* 0x000001a000007947 */ /* 0x000fea0003800000 */
.L_x_6375:
        /* <DEDUP_REMOVED lines=21> */
.L_x_6400:
[----:B------:R-:W2:Y:S02]  /*f930*/  LDG.E.64 R2, [R22.64] ;  /* 0x0000002416027981 */ /* 0x000ea4000c1e1b00 */
[----:B--2---:R-:W0:Y:S01]  /*f940*/  I2F.F64.U64 R2, R2 ;  /* 0x0000000200027312 */ /* 0x004e220000301800 */
[----:B------:R-:W-:Y:S05]  /*f950*/  BRA `(.L_x_6376) ;  /* 0x0000002000007947 */ /* 0x000fea0003800000 */
.L_x_6399:
[----:B------:R-:W2:Y:S02]  /*f960*/  LDG.E R2, [R22.64] ;  /* 0x0000002416027981 */ /* 0x000ea4000c1e1900 */
[----:B--2---:R-:W0:Y:S02]  /*f970*/  I2F.F64.U32 R2, R2 ;  /* 0x0000000200027312 */ /* 0x004e240000201800 */
.L_x_6376:
        /* <DEDUP_REMOVED lines=50> */
.L_x_6404:
        /* <DEDUP_REMOVED lines=15> */
.L_x_6405:
[----:B------:R-:W-:Y:S05]  /*fd90*/  BSYNC B0 ;  /* 0x0000000000007941 */ /* 0x000fea0003800000 */
.L_x_6403:
        /* <DEDUP_REMOVED lines=26> */
.L_x_6409:
[----:B------:R-:W0:Y:S02]  /*ff40*/  F2I.S64.F64.TRUNC R4, R4 ;  /* 0x0000000400047311 */ /* 0x000e24000030d900 */
[----:B0-----:R-:W-:-:S05]  /*ff50*/  IMAD.MOV.U32 R3, RZ, RZ, R4 ;  /* 0x000000ffff037224 */ /* 0x001fca00078e0004 */
[----:B------:R-:W-:Y:S01]  /*ff60*/  STG.E.U8 [R16.64], R3 ;  /* 0x0000000310007986 */ /* 0x000fe2000c101124 */
[----:B------:R-:W-:Y:S05]  /*ff70*/  EXIT ;  /* 0x000000000000794d */ /* 0x000fea0003800000 */
.L_x_6408:
        /* <DEDUP_REMOVED lines=9> */
.L_x_6412:
[----:B------:R-:W0:Y:S02]  /*10010*/  F2I.F64.TRUNC R5, R4 ;  /* 0x0000000400057311 */ /* 0x000e24000030d100 */
[----:B0-----:R-:W-:Y:S01]  /*10020*/  STG.E [R16.64], R5 ;  /* 0x0000000510007986 */ /* 0x001fe2000c101924 */
[----:B------:R-:W-:Y:S05]  /*10030*/  EXIT ;  /* 0x000000000000794d */ /* 0x000fea0003800000 */
.L_x_6411:
[----:B------:R-:W0:Y:S02]  /*10040*/  F2I.F64.TRUNC R5, R4 ;  /* 0x0000000400057311 */ /* 0x000e24000030d100 */
[----:B0-----:R-:W-:Y:S01]  /*10050*/  STG.E.U16 [R16.64], R5 ;  /* 0x0000000510007986 */ /* 0x001fe2000c101524 */
[----:B------:R-:W-:Y:S05]  /*10060*/  EXIT ;  /* 0x000000000000794d */ /* 0x000fea0003800000 */
.L_x_6407:
        /* <DEDUP_REMOVED lines=9> */
[----:B------:R-:W-:Y:S01]  /*10100*/  STG.E [R16.64], R3 ;  /* 0x0000000310007986 */ /* 0x000fe2000c101924 */
[----:B------:R-:W-:Y:S05]  /*10110*/  EXIT ;  /* 0x000000000000794d */ /* 0x000fea0003800000 */
.L_x_6414:
[----:B------:R-:W0:Y:S01]  /*10120*/  F2F.F32.F64 R0, R4 ;  /* 0x0000000400007310 */ /* 0x000e220000301000 */
[----:B------:R-:W0:-:S14]  /*10130*/  DSETP.GEU.AND P0, PT, |R4|, c[0x2][0x18], PT ;  /* 0x008006000400762a */ /* 0x000e1c0003f0e200 */
[----:B0-----:R-:W-:-:S05]  /*10140*/  @!P0 FMUL R0, R0, 1.175494350822287508e-38 ;  /* 0x0080000000008820 */ /* 0x001fca0000400000 */
[----:B------:R-:W-:-:S05]  /*10150*/  F2FP.PACK_AB R0, RZ, R0 ;  /* 0x00000000ff00723e */ /* 0x000fca00000000ff */
[----:B------:R-:W-:Y:S01]  /*10160*/  STG.E.U16 [R16.64], R0 ;  /* 0x0000000010007986 */ /* 0x000fe2000c101524 */
[----:B------:R-:W-:Y:S05]  /*10170*/  EXIT ;  /* 0x000000000000794d */ /* 0x000fea0003800000 */
.L_x_6413:
        /* <DEDUP_REMOVED lines=10> */
[----:B------:R-:W-:Y:S01]  /*10220*/  STG.E.64 [R16.64], R2 ;  /* 0x0000000210007986 */ /* 0x000fe2000c101b24 */
[----:B------:R-:W-:Y:S05]  /*10230*/  EXIT ;  /* 0x000000000000794d */ /* 0x000fea0003800000 */
.L_x_6416:
[----:B------:R-:W0:Y:S01]  /*10240*/  F2F.F32.F64 R0, R4 ;  /* 0x0000000400007310 */ /* 0x000e220000301000 */
[----:B------:R-:W0:-:S14]  /*10250*/  DSETP.GEU.AND P0, PT, |R4|, c[0x2][0x18], PT ;  /* 0x008006000400762a */ /* 0x000e1c0003f0e200 */
[----:B0-----:R-:W-:-:S05]  /*10260*/  @!P0 FMUL R0, R0, 1.175494350822287508e-38 ;  /* 0x0080000000008820 */ /* 0x001fca0000400000 */
[----:B------:R-:W-:-:S04]  /*10270*/  F2FP.PACK_AB R3, RZ, R0 ;  /* 0x00000000ff03723e */ /* 0x000fc800000000ff */
[----:B------:R-:W-:-:S05]  /*10280*/  PRMT R3, R3, 0x5410, RZ ;  /* 0x0000541003037816 */ /* 0x000fca00000000ff */
[----:B------:R-:W-:Y:S01]  /*10290*/  STG.E [R16.64], R3 ;  /* 0x0000000310007986 */ /* 0x000fe2000c101924 */
[----:B------:R-:W-:Y:S05]  /*102a0*/  EXIT ;  /* 0x000000000000794d */ /* 0x000fea0003800000 */
.L_x_6415:
[----:B------:R-:W-:Y:S01]  /*102b0*/  STG.E.64 [R16.64], R4 ;  /* 0x0000000410007986 */ /* 0x000fe2000c101b24 */
[----:B------:R-:W-:Y:S05]  /*102c0*/  EXIT ;  /* 0x000000000000794d */ /* 0x000fea0003800000 */
.L_x_6406:
        /* <DEDUP_REMOVED lines=10> */
[----:B------:R-:W-:Y:S01]  /*10370*/  STG.E.U8 [R16.64], R3 ;  /* 0x0000000310007986 */ /* 0x000fe2000c101124 */
[----:B------:R-:W-:Y:S05]  /*10380*/  EXIT ;  /* 0x000000000000794d */ /* 0x000fea0003800000 */
.L_x_6419:
[----:B------:R-:W-:-:S05]  /*10390*/  CS2R R6, SRZ ;  /* 0x0000000000067805 */ /* 0x000fca000001ff00 */
[----:B------:R-:W-:Y:S01]  /*103a0*/  STG.E.128 [R16.64], R4 ;  /* 0x0000000410007986 */ /* 0x000fe2000c101d24 */
[----:B------:R-:W-:Y:S05]  /*103b0*/  EXIT ;  /* 0x000000000000794d */ /* 0x000fea0003800000 */
.L_x_6418:
        /* <DEDUP_REMOVED lines=23> */
.L_x_6423:
[----:B------:R-:W-:Y:S05]  /*10530*/  BSYNC B0 ;  /* 0x0000000000007941 */ /* 0x000fea0003800000 */
.L_x_6422:
[----:B------:R-:W-:-:S05]  /*10540*/  LOP3.LUT R3, R0, R3, RZ, 0xfc, !PT ;  /* 0x0000000300037212 */ /* 0x000fca00078efcff */
[----:B------:R-:W-:Y:S01]  /*10550*/  STG.E.U8 [R16.64], R3 ;  /* 0x0000000310007986 */ /* 0x000fe2000c101124 */
[----:B------:R-:W-:Y:S05]  /*10560*/  EXIT ;  /* 0x000000000000794d */ /* 0x000fea0003800000 */
.L_x_6421:
        /* <DEDUP_REMOVED lines=15> */
.L_x_6425:
[----:B------:R-:W-:Y:S01]  /*10660*/  IMAD.MOV.U32 R0, RZ, RZ, 0x7f ;  /* 0x0000007fff007424 */ /* 0x000fe200078e00ff */
[----:B------:R-:W-:-:S04]  /*10670*/  ISETP.GT.U32.AND P0, PT, R2, 0x7f800000, PT ;  /* 0x7f8000000200780c */ /* 0x000fc80003f04070 */
[----:B------:R-:W-:-:S04]  /*10680*/  SEL R0, R0, 0x7c, P0 ;  /* 0x0000007c00007807 */ /* 0x000fc80000000000 */
.L_x_6426:
[----:B------:R-:W-:Y:S05]  /*10690*/  BSYNC B0 ;  /* 0x0000000000007941 */ /* 0x000fea0003800000 */
.L_x_6424:
[----:B------:R-:W-:-:S04]  /*106a0*/  LOP3.LUT R2, R3, 0x80000000, RZ, 0xc0, !PT ;  /* 0x8000000003027812 */ /* 0x000fc800078ec0ff */
[----:B------:R-:W-:-:S04]  /*106b0*/  SHF.R.U32.HI R3, RZ, 0x18, R2 ;  /* 0x00000018ff037819 */ /* 0x000fc80000011602 */
[----:B------:R-:W-:-:S05]  /*106c0*/  LOP3.LUT R3, R0, R3, RZ, 0xfc, !PT ;  /* 0x0000000300037212 */ /* 0x000fca00078efcff */
[----:B------:R-:W-:Y:S01]  /*106d0*/  STG.E.U8 [R16.64], R3 ;  /* 0x0000000310007986 */ /* 0x000fe2000c101124 */
[----:B------:R-:W-:Y:S05]  /*106e0*/  EXIT ;  /* 0x000000000000794d */ /* 0x000fea0003800000 */
.L_x_6420:
[----:B------:R-:W0:Y:S01]  /*106f0*/  F2F.F32.F64 R0, R4 ;  /* 0x0000000400007310 */ /* 0x000e220000301000 */
[----:B------:R-:W0:-:S14]  /*10700*/  DSETP.GEU.AND P0, PT, |R4|, c[0x2][0x18], PT ;  /* 0x008006000400762a */ /* 0x000e1c0003f0e200 */
[----:B0-----:R-:W-:-:S05]  /*10710*/  @!P0 FMUL R0, R0, 1.175494350822287508e-38 ;  /* 0x0080000000008820 */ /* 0x001fca0000400000 */
[----:B------:R-:W-:-:S05]  /*10720*/  F2FP.BF16.PACK_AB R0, RZ, R0 ;  /* 0x00000000ff00723e */ /* 0x000fca00000010ff */
[----:B------:R-:W-:Y:S01]  /*10730*/  STG.E.U16 [R16.64], R0 ;  /* 0x0000000010007986 */ /* 0x000fe2000c101524 */
[----:B------:R-:W-:Y:S05]  /*10740*/  EXIT ;  /* 0x000000000000794d */ /* 0x000fea0003800000 */
.L_x_6417:
        /* <DEDUP_REMOVED lines=11> */
.L_x_6429:
        /* <DEDUP_REMOVED lines=19> */
.L_x_6432:
[----:B------:R-:W-:-:S04]  /*10930*/  LOP3.LUT R2, R3, 0x80000000, RZ, 0xc0, !PT ;  /* 0x8000000003027812 */ /* 0x000fc800078ec0ff */
[----:B------:R-:W-:-:S04]  /*10940*/  SHF.R.U32.HI R3, RZ, 0x18, R2 ;  /* 0x00000018ff037819 */ /* 0x000fc80000011602 */
[----:B------:R-:W-:-:S04]  /*10950*/  LOP3.LUT R0, R0, R3, RZ, 0xfc, !PT ;  /* 0x0000000300007212 */ /* 0x000fc800078efcff */
[----:B------:R-:W-:Y:S02]  /*10960*/  PRMT R8, R0, 0x7610, R8 ;  /* 0x0000761000087816 */ /* 0x000fe40000000008 */
.L_x_6431:
[----:B------:R-:W-:Y:S05]  /*10970*/  BSYNC B0 ;  /* 0x0000000000007941 */ /* 0x000fea0003800000 */
.L_x_6430:
[----:B------:R-:W-:Y:S01]  /*10980*/  STG.E.U8 [R16.64], R8 ;  /* 0x0000000810007986 */ /* 0x000fe2000c101124 */
[----:B------:R-:W-:Y:S05]  /*10990*/  EXIT ;  /* 0x000000000000794d */ /* 0x000fea0003800000 */
.L_x_6428:
        /* <DEDUP_REMOVED lines=19> */
.L_x_6435:
[----:B------:R-:W-:-:S04]  /*10ad0*/  LOP3.LUT R2, R3, 0x80000000, RZ, 0xc0, !PT ;  /* 0x8000000003027812 */ /* 0x000fc800078ec0ff */
[----:B------:R-:W-:-:S04]  /*10ae0*/  SHF.R.U32.HI R3, RZ, 0x18, R2 ;  /* 0x00000018ff037819 */ /* 0x000fc80000011602 */
[----:B------:R-:W-:-:S04]  /*10af0*/  LOP3.LUT R0, R0, R3, RZ, 0xfc, !PT ;  /* 0x0000000300007212 */ /* 0x000fc800078efcff */
[----:B------:R-:W-:Y:S02]  /*10b00*/  PRMT R8, R0, 0x7610, R8 ;  /* 0x0000761000087816 */ /* 0x000fe40000000008 */
.L_x_6434:
[----:B------:R-:W-:Y:S05]  /*10b10*/  BSYNC B0 ;  /* 0x0000000000007941 */ /* 0x000fea0003800000 */
.L_x_6433:
[----:B------:R-:W-:Y:S01]  /*10b20*/  STG.E.U8 [R16.64], R8 ;  /* 0x0000000810007986 */ /* 0x000fe2000c101124 */
[----:B------:R-:W-:Y:S05]  /*10b30*/  EXIT ;  /* 0x000000000000794d */ /* 0x000fea0003800000 */
.L_x_6427:
        /* <DEDUP_REMOVED lines=24> */
.L_x_6410:
        /* <DEDUP_REMOVED lines=20> */
.L_x_6437:
[----:B------:R-:W0:Y:S02]  /*10e00*/  F2I.U64.F64.TRUNC R4, R4 ;  /* 0x0000000400047311 */ /* 0x000e24000030d800 */
[----:B0-----:R-:W-:Y:S01]  /*10e10*/  STG.E.64 [R16.64], R4 ;  /* 0x0000000410007986 */ /* 0x001fe2000c101b24 */
[----:B------:R-:W-:Y:S05]  /*10e20*/  EXIT ;  /* 0x000000000000794d */ /* 0x000fea0003800000 */
.L_x_6436:
[----:B------:R-:W0:Y:S02]  /*10e30*/  F2I.U32.F64.TRUNC R5, R4 ;  /* 0x0000000400057311 */ /* 0x000e24000030d000 */
[----:B0-----:R-:W-:Y:S01]  /*10e40*/  STG.E [R16.64], R5 ;  /* 0x0000000510007986 */ /* 0x001fe2000c101924 */
[----:B------:R-:W-:Y:S05]  /*10e50*/  EXIT ;  /* 0x000000000000794d */ /* 0x000fea0003800000 */
.L_x_6438:
        /* <DEDUP_REMOVED lines=10> */
.L_x_12023:


//--------------------- .text._ZN2at6native27unrolled_elementwise_kernelIZZZNS0_26GeluBackwardCUDAKernelImplERNS_18TensorIteratorBaseENS0_8GeluTypeEENKUlvE_clEvENKUlvE_clEvEUlddE_St5arrayIPcLm3EELi4E23TrivialOffsetCalculatorILi2EjESB_ILi1EjENS0_6memory12LoadWithCastILi2EEENSE_13StoreWithCastILi1EEEEEviT_T0_T2_T3_T4_T5_ --------------------------
	.section	.text._ZN2at6native27unrolled_elementwise_kernelIZZZNS0_26GeluBackwardCUDAKernelImplERNS_18TensorIteratorBaseENS0_8GeluTypeEENKUlvE_clEvENKUlvE_clEvEUlddE_St5arrayIPcLm3EELi4E23TrivialOffsetCalculatorILi2EjESB_ILi1EjENS0_6memory12LoadWithCastILi2EEENSE_13StoreWithCastILi1EEEEEviT_T0_T2_T3_T4_T5_,"ax",@progbits
	.sectioninfo	@"SHI_REGISTERS=40"
	.align	128
        .global         _ZN2at6native27unrolled_elementwise_kernelIZZZNS0_26GeluBackwardCUDAKernelImplERNS_18TensorIteratorBaseENS0_8GeluTypeEENKUlvE_clEvENKUlvE_clEvEUlddE_St5arrayIPcLm3EELi4E23TrivialOffsetCalculatorILi2EjESB_ILi1EjENS0_6memory12LoadWithCastILi2EEENSE_13StoreWithCastILi1EEEEEviT_T0_T2_T3_T4_T5_
        .type           _ZN2at6native27unrolled_elementwise_kernelIZZZNS0_26GeluBackwardCUDAKernelImplERNS_18TensorIteratorBaseENS0_8GeluTypeEENKUlvE_clEvENKUlvE_clEvEUlddE_St5arrayIPcLm3EELi4E23TrivialOffsetCalculatorILi2EjESB_ILi1EjENS0_6memory12LoadWithCastILi2EEENSE_13StoreWithCastILi1EEEEEviT_T0_T2_T3_T4_T5_,@function
        .size           _ZN2at6native27unrolled_elementwise_kernelIZZZNS0_26GeluBackwardCUDAKernelImplERNS_18TensorIteratorBaseENS0_8GeluTypeEENKUlvE_clEvENKUlvE_clEvEUlddE_St5arrayIPcLm3EELi4E23TrivialOffsetCalculatorILi2EjESB_ILi1EjENS0_6memory12LoadWithCastILi2EEENSE_13StoreWithCastILi1EEEEEviT_T0_T2_T3_T4_T5_,(.L_x_12024 - _ZN2at6native27unrolled_elementwise_kernelIZZZNS0_26GeluBackwardCUDAKernelImplERNS_18TensorIteratorBaseENS0_8GeluTypeEENKUlvE_clEvENKUlvE_clEvEUlddE_St5arrayIPcLm3EELi4E23TrivialOffsetCalculatorILi2EjESB_ILi1EjENS0_6memory12LoadWithCastILi2EEENSE_13StoreWithCastILi1EEEEEviT_T0_T2_T3_T4_T5_)
        .other          _ZN2at6native27unrolled_elementwise_kernelIZZZNS0_26GeluBackwardCUDAKernelImplERNS_18TensorIteratorBaseENS0_8GeluTypeEENKUlvE_clEvENKUlvE_clEvEUlddE_St5arrayIPcLm3EELi4E23TrivialOffsetCalculatorILi2EjESB_ILi1EjENS0_6memory12LoadWithCastILi2EEENSE_13StoreWithCastILi1EEEEEviT_T0_T2_T3_T4_T5_,@"STO_CUDA_ENTRY STV_DEFAULT"
_ZN2at6native27unrolled_elementwise_kernelIZZZNS0_26GeluBackwardCUDAKernelImplERNS_18TensorIteratorBaseENS0_8GeluTypeEENKUlvE_clEvENKUlvE_clEvEUlddE_St5arrayIPcLm3EELi4E23TrivialOffsetCalculatorILi2EjESB_ILi1EjENS0_6memory12LoadWithCastILi2EEENSE_13StoreWithCastILi1EEEEEviT_T0_T2_T3_T4_T5_:
.text._ZN2at6native27unrolled_elementwise_kernelIZZZNS0_26GeluBackwardCUDAKernelImplERNS_18TensorIteratorBaseENS0_8GeluTypeEENKUlvE_clEvENKUlvE_clEvEUlddE_St5arrayIPcLm3EELi4E23TrivialOffsetCalculatorILi2EjESB_ILi1EjENS0_6memory12LoadWithCastILi2EEENSE_13StoreWithCastILi1EEEEEviT_T0_T2_T3_T4_T5_:
        /* <DEDUP_REMOVED lines=32> */
.L_x_6444:
[----:B------:R-:W2:Y:S02]  /*0200*/  LDG.E.U8 R4, [R4.64] ;  /* 0x0000002404047981 */ /* 0x000ea4000c1e1100 */
[----:B--2---:R0:W1:Y:S01]  /*0210*/  I2F.F64.U16 R34, R4 ;  /* 0x0000000400227312 */ /* 0x0040620000101800 */
[----:B------:R-:W-:Y:S05]  /*0220*/  BRA `(.L_x_6446) ;  /* 0x00000e0000007947 */ /* 0x000fea0003800000 */
.L_x_6443:
        /* <DEDUP_REMOVED lines=9> */
.L_x_6448:
[----:B------:R-:W2:Y:S02]  /*02c0*/  LDG.E R4, [R4.64] ;  /* 0x0000002404047981 */ /* 0x000ea4000c1e1900 */
[----:B--2---:R0:W1:Y:S01]  /*02d0*/  I2F.F64 R34, R4 ;  /* 0x0000000400227312 */ /* 0x0040620000201c00 */
[----:B------:R-:W-:Y:S05]  /*02e0*/  BRA `(.L_x_6446) ;  /* 0x00000d4000007947 */ /* 0x000fea0003800000 */
.L_x_6447:
[----:B------:R-:W2:Y:S02]  /*02f0*/  LDG.E.U16 R4, [R4.64] ;  /* 0x0000002404047981 */ /* 0x000ea4000c1e1500 */
[----:B--2---:R0:W1:Y:S01]  /*0300*/  I2F.F64.S16 R34, R4 ;  /* 0x0000000400227312 */ /* 0x0040620000101c00 */
[----:B------:R-:W-:Y:S05]  /*0310*/  BRA `(.L_x_6446) ;  /* 0x00000d1000007947 */ /* 0x000fea0003800000 */
.L_x_6442:
        /* <DEDUP_REMOVED lines=10> */
.L_x_6450:
[----:B------:R-:W2:Y:S02]  /*03c0*/  LDG.E.U16 R0, [R4.64] ;  /* 0x0000002404007981 */ /* 0x000ea4000c1e1500 */
[----:B--2---:R-:W-:-:S05]  /*03d0*/  HADD2.F32 R0, -RZ, R0.H0_H0 ;  /* 0x20000000ff007230 */ /* 0x004fca0000004100 */
[----:B------:R-:W-:-:S04]  /*03e0*/  FMUL.FTZ R0, R0, 1 ;  /* 0x3f80000000007820 */ /* 0x000fc80000410000 */
[----:B------:R0:W1:Y:S01]  /*03f0*/  F2F.F64.F32 R34, R0 ;  /* 0x0000000000227310 */ /* 0x0000620000201800 */
[----:B------:R-:W-:Y:S05]  /*0400*/  BRA `(.L_x_6446) ;  /* 0x00000c2000007947 */ /* 0x000fea0003800000 */
.L_x_6449:
        /* <DEDUP_REMOVED lines=10> */
.L_x_6452:
[----:B------:R-:W2:Y:S02]  /*04b0*/  LDG.E.U16 R4, [R4.64] ;  /* 0x0000002404047981 */ /* 0x000ea4000c1e1500 */
[----:B--2---:R-:W-:-:S05]  /*04c0*/  HADD2.F32 R0, -RZ, R4.H0_H0 ;  /* 0x20000004ff007230 */ /* 0x004fca0000004100 */
[----:B------:R-:W-:-:S04]  /*04d0*/  FMUL.FTZ R0, R0, 1 ;  /* 0x3f80000000007820 */ /* 0x000fc80000410000 */
[----:B------:R0:W1:Y:S01]  /*04e0*/  F2F.F64.F32 R34, R0 ;  /* 0x0000000000227310 */ /* 0x0000620000201800 */
[----:B------:R-:W-:Y:S05]  /*04f0*/  BRA `(.L_x_6446) ;  /* 0x00000b3000007947 */ /* 0x000fea0003800000 */
.L_x_6451:
[----:B------:R0:W5:Y:S01]  /*0500*/  LDG.E.64 R34, [R4.64] ;  /* 0x0000002404227981 */ /* 0x000162000c1e1b00 */
[----:B------:R-:W-:Y:S05]  /*0510*/  BRA `(.L_x_6446) ;  /* 0x00000b1000007947 */ /* 0x000fea0003800000 */
.L_x_6441:
        /* <DEDUP_REMOVED lines=13> */
.L_x_6455:
[----:B------:R0:W5:Y:S01]  /*05f0*/  LDG.E.64 R34, [R4.64] ;  /* 0x0000002404227981 */ /* 0x000162000c1e1b00 */
[----:B------:R-:W-:Y:S05]  /*0600*/  BRA `(.L_x_6446) ;  /* 0x00000a2000007947 */ /* 0x000fea0003800000 */
.L_x_6454:
        /* <DEDUP_REMOVED lines=28> */
.L_x_6457:
        /* <DEDUP_REMOVED lines=16> */
.L_x_6456:
[----:B------:R-:W2:Y:S02]  /*08d0*/  LDG.E.U16 R0, [R4.64] ;  /* 0x0000002404007981 */ /* 0x000ea4000c1e1500 */
[----:B--2---:R-:W-:-:S05]  /*08e0*/  PRMT R0, RZ, 0x5410, R0 ;  /* 0x00005410ff007816 */ /* 0x004fca0000000000 */
[----:B------:R-:W-:-:S04]  /*08f0*/  FMUL.FTZ R0, R0, 1 ;  /* 0x3f80000000007820 */ /* 0x000fc80000410000 */
[----:B------:R0:W1:Y:S01]  /*0900*/  F2F.F64.F32 R34, R0 ;  /* 0x0000000000227310 */ /* 0x0000620000201800 */
[----:B------:R-:W-:Y:S05]  /*0910*/  BRA `(.L_x_6446) ;  /* 0x0000071000007947 */ /* 0x000fea0003800000 */
.L_x_6453:
        /* <DEDUP_REMOVED lines=11> */
.L_x_6460:
        /* <DEDUP_REMOVED lines=21> */
.L_x_6464:
[----:B------:R-:W-:Y:S05]  /*0b20*/  BSYNC B1 ;  /* 0x0000000000017941 */ /* 0x000fea0003800000 */
.L_x_6463:
[----:B------:R-:W-:Y:S01]  /*0b30*/  LEA R5, R0, 0x3b800000, 0x17 ;  /* 0x3b80000000057811 */ /* 0x000fe200078eb8ff */
[----:B------:R-:W-:-:S05]  /*0b40*/  IMAD.SHL.U32 R0, R3, 0x100000, RZ ;  /* 0x0010000003007824 */ /* 0x000fca00078e00ff */
[----:B------:R-:W-:Y:S02]  /*0b50*/  LOP3.LUT R0, R5, R0, R6, 0xfe, !PT ;  /* 0x0000000005007212 */ /* 0x000fe400078efe06 */
.L_x_6462:
[----:B------:R-:W-:Y:S05]  /*0b60*/  BSYNC B0 ;  /* 0x0000000000007941 */ /* 0x000fea0003800000 */
.L_x_6461:
[----:B------:R-:W-:-:S04]  /*0b70*/  FMUL.FTZ R0, R0, 1 ;  /* 0x3f80000000007820 */ /* 0x000fc80000410000 */
[----:B------:R0:W1:Y:S01]  /*0b80*/  F2F.F64.F32 R34, R0 ;  /* 0x0000000000227310 */ /* 0x0000620000201800 */
[----:B------:R-:W-:Y:S05]  /*0b90*/  BRA `(.L_x_6446) ;  /* 0x0000049000007947 */ /* 0x000fea0003800000 */
.L_x_6459:
        /* <DEDUP_REMOVED lines=21> */
.L_x_6468:
[----:B------:R-:W-:Y:S05]  /*0cf0*/  BSYNC B1 ;  /* 0x0000000000017941 */ /* 0x000fea0003800000 */
.L_x_6467:
[----:B------:R-:W-:Y:S01]  /*0d00*/  LEA R5, R0, 0x37800000, 0x17 ;  /* 0x3780000000057811 */ /* 0x000fe200078eb8ff */
[----:B------:R-:W-:-:S05]  /*0d10*/  IMAD.SHL.U32 R0, R3, 0x200000, RZ ;  /* 0x0020000003007824 */ /* 0x000fca00078e00ff */
[----:B------:R-:W-:Y:S02]  /*0d20*/  LOP3.LUT R0, R5, R0, R6, 0xfe, !PT ;  /* 0x0000000005007212 */ /* 0x000fe400078efe06 */
.L_x_6466:
[----:B------:R-:W-:Y:S05]  /*0d30*/  BSYNC B0 ;  /* 0x0000000000007941 */ /* 0x000fea0003800000 */
.L_x_6465:
[----:B------:R-:W-:-:S04]  /*0d40*/  FMUL.FTZ R0, R0, 1 ;  /* 0x3f80000000007820 */ /* 0x000fc80000410000 */
[----:B------:R0:W1:Y:S01]  /*0d50*/  F2F.F64.F32 R34, R0 ;  /* 0x0000000000227310 */ /* 0x0000620000201800 */
[----:B------:R-:W-:Y:S05]  /*0d60*/  BRA `(.L_x_6446) ;  /* 0x000002c000007947 */ /* 0x000fea0003800000 */
.L_x_6458:
        /* <DEDUP_REMOVED lines=14> */
.L_x_6472:
[----:B------:R-:W-:Y:S05]  /*0e50*/  BSYNC B0 ;  /* 0x0000000000007941 */ /* 0x000fea0003800000 */
.L_x_6471:
[----:B------:R-:W-:-:S04]  /*0e60*/  FMUL.FTZ R0, R0, 1 ;  /* 0x3f80000000007820 */ /* 0x000fc80000410000 */
[----:B------:R0:W1:Y:S01]  /*0e70*/  F2F.F64.F32 R34, R0 ;  /* 0x0000000000227310 */ /* 0x0000620000201800 */
[----:B------:R-:W-:Y:S05]  /*0e80*/  BRA `(.L_x_6446) ;  /* 0x000001a000007947 */ /* 0x000fea0003800000 */
.L_x_6445:
        /* <DEDUP_REMOVED lines=21> */
.L_x_6470:
[----:B------:R-:W2:Y:S02]  /*0fe0*/  LDG.E.64 R34, [R4.64] ;  /* 0x0000002404227981 */ /* 0x000ea4000c1e1b00 */
[----:B--2---:R-:W0:Y:S01]  /*0ff0*/  I2F.F64.U64 R34, R34 ;  /* 0x0000002200227312 */ /* 0x004e220000301800 */
[----:B------:R-:W-:Y:S05]  /*1000*/  BRA `(.L_x_6446) ;  /* 0x0000002000007947 */ /* 0x000fea0003800000 */
.L_x_6469:
[----:B------:R-:W2:Y:S02]  /*1010*/  LDG.E R4, [R4.64] ;  /* 0x0000002404047981 */ /* 0x000ea4000c1e1900 */
[----:B--2---:R0:W1:Y:S02]  /*1020*/  I2F.F64.U32 R34, R4 ;  /* 0x0000000400227312 */ /* 0x0040640000201800 */
.L_x_6446:
        /* <DEDUP_REMOVED lines=17> */
.L_x_6476:
[----:B------:R-:W2:Y:S02]  /*1140*/  LDG.E.U8 R4, [R4.64] ;  /* 0x0000002404047981 */ /* 0x000ea4000c1e1100 */
[----:B--2---:R0:W2:Y:S01]  /*1150*/  I2F.F64.U16 R32, R4 ;  /* 0x0000000400207312 */ /* 0x0040a20000101800 */
[----:B------:R-:W-:Y:S05]  /*1160*/  BRA `(.L_x_6478) ;  /* 0x00000df000007947 */ /* 0x000fea0003800000 */
.L_x_6475:
        /* <DEDUP_REMOVED lines=9> */
.L_x_6480:
[----:B------:R-:W2:Y:S02]  /*1200*/  LDG.E R4, [R4.64] ;  /* 0x0000002404047981 */ /* 0x000ea4000c1e1900 */
[----:B--2---:R0:W2:Y:S01]  /*1210*/  I2F.F64 R32, R4 ;  /* 0x0000000400207312 */ /* 0x0040a20000201c00 */
[----:B------:R-:W-:Y:S05]  /*1220*/  BRA `(.L_x_6478) ;  /* 0x00000d3000007947 */ /* 0x000fea0003800000 */
.L_x_6479:
[----:B------:R-:W2:Y:S02]  /*1230*/  LDG.E.U16 R4, [R4.64] ;  /* 0x0000002404047981 */ /* 0x000ea4000c1e1500 */
[----:B--2---:R0:W2:Y:S01]  /*1240*/  I2F.F64.S16 R32, R4 ;  /* 0x0000000400207312 */ /* 0x0040a20000101c00 */
[----:B------:R-:W-:Y:S05]  /*1250*/  BRA `(.L_x_6478) ;  /* 0x00000d0000007947 */ /* 0x000fea0003800000 */
.L_x_6474:
        /* <DEDUP_REMOVED lines=10> */
.L_x_6482:
[----:B------:R-:W2:Y:S02]  /*1300*/  LDG.E.U16 R0, [R4.64] ;  /* 0x0000002404007981 */ /* 0x000ea4000c1e1500 */
[----:B--2---:R-:W-:-:S05]  /*1310*/  HADD2.F32 R0, -RZ, R0.H0_H0 ;  /* 0x20000000ff007230 */ /* 0x004fca0000004100 */
[----:B------:R-:W-:-:S04]  /*1320*/  FMUL.FTZ R0, R0, 1 ;  /* 0x3f80000000007820 */ /* 0x000fc80000410000 */
[----:B------:R0:W2:Y:S01]  /*1330*/  F2F.F64.F32 R32, R0 ;  /* 0x0000000000207310 */ /* 0x0000a20000201800 */
[----:B------:R-:W-:Y:S05]  /*1340*/  BRA `(.L_x_6478) ;  /* 0x00000c1000007947 */ /* 0x000fea0003800000 */
.L_x_6481:
        /* <DEDUP_REMOVED lines=10> */
.L_x_6484:
[----:B------:R-:W2:Y:S02]  /*13f0*/  LDG.E.U16 R4, [R4.64] ;  /* 0x0000002404047981 */ /* 0x000ea4000c1e1500 */
[----:B--2---:R-:W-:-:S05]  /*1400*/  HADD2.F32 R0, -RZ, R4.H0_H0 ;  /* 0x20000004ff007230 */ /* 0x004fca0000004100 */
[----:B------:R-:W-:-:S04]  /*1410*/  FMUL.FTZ R0, R0, 1 ;  /* 0x3f80000000007820 */ /* 0x000fc80000410000 */
[----:B------:R0:W2:Y:S01]  /*1420*/  F2F.F64.F32 R32, R0 ;  /* 0x0000000000207310 */ /* 0x0000a20000201800 */
[----:B------:R-:W-:Y:S05]  /*1430*/  BRA `(.L_x_6478) ;  /* 0x00000b2000007947 */ /* 0x000fea0003800000 */
.L_x_6483:
[----:B------:R0:W5:Y:S01]  /*1440*/  LDG.E.64 R32, [R4.64] ;  /* 0x0000002404207981 */ /* 0x000162000c1e1b00 */
[----:B------:R-:W-:Y:S05]  /*1450*/  BRA `(.L_x_6478) ;  /* 0x00000b0000007947 */ /* 0x000fea0003800000 */
.L_x_6473:
        /* <DEDUP_REMOVED lines=13> */
.L_x_6487:
[----:B------:R0:W5:Y:S01]  /*1530*/  LDG.E.64 R32, [R4.64] ;  /* 0x0000002404207981 */ /* 0x000162000c1e1b00 */
[----:B------:R-:W-:Y:S05]  /*1540*/  BRA `(.L_x_6478) ;  /* 0x00000a1000007947 */ /* 0x000fea0003800000 */
.L_x_6486:
        /* <DEDUP_REMOVED lines=28> */
.L_x_6489:
        /* <DEDUP_REMOVED lines=15> */
.L_x_6488:
[----:B------:R-:W2:Y:S02]  /*1800*/  LDG.E.U16 R0, [R4.64] ;  /* 0x0000002404007981 */ /* 0x000ea4000c1e1500 */
[----:B--2---:R-:W-:-:S05]  /*1810*/  PRMT R0, RZ, 0x5410, R0 ;  /* 0x00005410ff007816 */ /* 0x004fca0000000000 */
[----:B------:R-:W-:-:S04]  /*1820*/  FMUL.FTZ R0, R0, 1 ;  /* 0x3f80000000007820 */ /* 0x000fc80000410000 */
[----:B------:R0:W2:Y:S01]  /*1830*/  F2F.F64.F32 R32, R0 ;  /* 0x0000000000207310 */ /* 0x0000a20000201800 */
[----:B------:R-:W-:Y:S05]  /*1840*/  BRA `(.L_x_6478) ;  /* 0x0000071000007947 */ /* 0x000fea0003800000 */
.L_x_6485:
        /* <DEDUP_REMOVED lines=11> */
.L_x_6492:
        /* <DEDUP_REMOVED lines=21> */
.L_x_6496:
[----:B------:R-:W-:Y:S05]  /*1a50*/  BSYNC B1 ;  /* 0x0000000000017941 */ /* 0x000fea0003800000 */
.L_x_6495:
[----:B------:R-:W-:Y:S01]  /*1a60*/  LEA R5, R0, 0x3b800000, 0x17 ;  /* 0x3b80000000057811 */ /* 0x000fe200078eb8ff */
[----:B------:R-:W-:-:S05]  /*1a70*/  IMAD.SHL.U32 R0, R3, 0x100000, RZ ;  /* 0x0010000003007824 */ /* 0x000fca00078e00ff */
[----:B------:R-:W-:Y:S02]  /*1a80*/  LOP3.LUT R0, R5, R0, R6, 0xfe, !PT ;  /* 0x0000000005007212 */ /* 0x000fe400078efe06 */
.L_x_6494:
[----:B------:R-:W-:Y:S05]  /*1a90*/  BSYNC B0 ;  /* 0x0000000000007941 */ /* 0x000fea0003800000 */
.L_x_6493:
[----:B------:R-:W-:-:S04]  /*1aa0*/  FMUL.FTZ R0, R0, 1 ;  /* 0x3f80000000007820 */ /* 0x000fc80000410000 */
[----:B------:R0:W2:Y:S01]  /*1ab0*/  F2F.F64.F32 R32, R0 ;  /* 0x0000000000207310 */ /* 0x0000a20000201800 */
[----:B------:R-:W-:Y:S05]  /*1ac0*/  BRA `(.L_x_6478) ;  /* 0x0000049000007947 */ /* 0x000fea0003800000 */
.L_x_6491:
        /* <DEDUP_REMOVED lines=21> */
.L_x_6500:
[----:B------:R-:W-:Y:S05]  /*1c20*/  BSYNC B1 ;  /* 0x0000000000017941 */ /* 0x000fea0003800000 */
.L_x_6499:
[----:B------:R-:W-:Y:S01]  /*1c30*/  LEA R5, R0, 0x37800000, 0x17 ;  /* 0x3780000000057811 */ /* 0x000fe200078eb8ff */
[----:B------:R-:W-:-:S05]  /*1c40*/  IMAD.SHL.U32 R0, R3, 0x200000, RZ ;  /* 0x0020000003007824 */ /* 0x000fca00078e00ff */
[----:B------:R-:W-:Y:S02]  /*1c50*/  LOP3.LUT R0, R5, R0, R6, 0xfe, !PT ;  /* 0x0000000005007212 */ /* 0x000fe400078efe06 */
.L_x_6498:
[----:B------:R-:W-:Y:S05]  /*1c60*/  BSYNC B0 ;  /* 0x0000000000007941 */ /* 0x000fea0003800000 */
.L_x_6497:
[----:B------:R-:W-:-:S04]  /*1c70*/  FMUL.FTZ R0, R0, 1 ;  /* 0x3f80000000007820 */ /* 0x000fc80000410000 */
[----:B------:R0:W2:Y:S01]  /*1c80*/  F2F.F64.F32 R32, R0 ;  /* 0x0000000000207310 */ /* 0x0000a20000201800 */
[----:B------:R-:W-:Y:S05]  /*1c90*/  BRA `(.L_x_6478) ;  /* 0x000002c000007947 */ /* 0x000fea0003800000 */
.L_x_6490:
        /* <DEDUP_REMOVED lines=14> */
.L_x_6504:
[----:B------:R-:W-:Y:S05]  /*1d80*/  BSYNC B0 ;  /* 0x0000000000007941 */ /* 0x000fea0003800000 */
.L_x_6503:
[----:B------:R-:W-:-:S04]  /*1d90*/  FMUL.FTZ R0, R0, 1 ;  /* 0x3f80000000007820 */ /* 0x000fc80000410000 */
[----:B------:R0:W2:Y:S01]  /*1da0*/  F2F.F64.F32 R32, R0 ;  /* 0x0000000000207310 */ /* 0x0000a20000201800 */
[----:B------:R-:W-:Y:S05]  /*1db0*/  BRA `(.L_x_6478) ;  /* 0x000001a000007947 */ /* 0x000fea0003800000 */
.L_x_6477:
        /* <DEDUP_REMOVED lines=21> */
.L_x_6502:
[----:B------:R-:W2:Y:S02]  /*1f10*/  LDG.E.64 R32, [R4.64] ;  /* 0x0000002404207981 */ /* 0x000ea4000c1e1b00 */
[----:B--2---:R-:W0:Y:S01]  /*1f20*/  I2F.F64.U64 R32, R32 ;  /* 0x0000002000207312 */ /* 0x004e220000301800 */
[----:B------:R-:W-:Y:S05]  /*1f30*/  BRA `(.L_x_6478) ;  /* 0x0000002000007947 */ /* 0x000fea0003800000 */
.L_x_6501:
[----:B------:R-:W2:Y:S02]  /*1f40*/  LDG.E R4, [R4.64] ;  /* 0x0000002404047981 */ /* 0x000ea4000c1e1900 */
[----:B--2---:R0:W2:Y:S02]  /*1f50*/  I2F.F64.U32 R32, R4 ;  /* 0x0000000400207312 */ /* 0x0040a40000201800 */
.L_x_6478:
[----:B------:R-:W3:Y:S02]  /*1f60*/  S2R R36, SR_TID.X ;  /* 0x0000000000247919 */ /* 0x000ee40000002100 */
[----:B---3--:R-:W-:Y:S02]  /*1f70*/  IADD3 R36, R36, 0x80, RZ ;  /* 0x0000008024247810 */ /* 0x008fe40007ffe0ff */
.L_x_6440:
[----:B-1-3--:R-:W-:Y:S05]  /*1f80*/  BSYNC B6 ;  /* 0x0000000000067941 */ /* 0x00afea0003800000 */
.L_x_6439:
        /* <DEDUP_REMOVED lines=22> */
.L_x_6510:
[----:B------:R-:W3:Y:S02]  /*20f0*/  LDG.E.U8 R4, [R4.64] ;  /* 0x0000002404047981 */ /* 0x000ee4000c1e1100 */
[----:B---3--:R0:W1:Y:S01]  /*2100*/  I2F.F64.U16 R28, R4 ;  /* 0x00000004001c7312 */ /* 0x0080620000101800 */
[----:B------:R-:W-:Y:S05]  /*2110*/  BRA `(.L_x_6512) ;  /* 0x00000df000007947 */ /* 0x000fea0003800000 */
.L_x_6509:
        /* <DEDUP_REMOVED lines=9> */
.L_x_6514:
[----:B------:R-:W3:Y:S02]  /*21b0*/  LDG.E R4, [R4.64] ;  /* 0x0000002404047981 */ /* 0x000ee4000c1e1900 */
[----:B---3--:R0:W1:Y:S01]  /*21c0*/  I2F.F64 R28, R4 ;  /* 0x00000004001c7312 */ /* 0x0080620000201c00 */
[----:B------:R-:W-:Y:S05]  /*21d0*/  BRA `(.L_x_6512) ;  /* 0x00000d3000007947 */ /* 0x000fea0003800000 */
.L_x_6513:
[----:B------:R-:W3:Y:S02]  /*21e0*/  LDG.E.U16 R4, [R4.64] ;  /* 0x0000002404047981 */ /* 0x000ee4000c1e1500 */
[----:B---3--:R0:W1:Y:S01]  /*21f0*/  I2F.F64.S16 R28, R4 ;  /* 0x00000004001c7312 */ /* 0x0080620000101c00 */
[----:B------:R-:W-:Y:S05]  /*2200*/  BRA `(.L_x_6512) ;  /* 0x00000d0000007947 */ /* 0x000fea0003800000 */
.L_x_6508:
        /* <DEDUP_REMOVED lines=10> */
.L_x_6516:
[----:B------:R-:W3:Y:S02]  /*22b0*/  LDG.E.U16 R0, [R4.64] ;  /* 0x0000002404007981 */ /* 0x000ee4000c1e1500 */
[----:B---3--:R-:W-:-:S05]  /*22c0*/  HADD2.F32 R0, -RZ, R0.H0_H0 ;  /* 0x20000000ff007230 */ /* 0x008fca0000004100 */
[----:B------:R-:W-:-:S04]  /*22d0*/  FMUL.FTZ R0, R0, 1 ;  /* 0x3f80000000007820 */ /* 0x000fc80000410000 */
[----:B------:R0:W1:Y:S01]  /*22e0*/  F2F.F64.F32 R28, R0 ;  /* 0x00000000001c7310 */ /* 0x0000620000201800 */
[----:B------:R-:W-:Y:S05]  /*22f0*/  BRA `(.L_x_6512) ;  /* 0x00000c1000007947 */ /* 0x000fea0003800000 */
.L_x_6515:
        /* <DEDUP_REMOVED lines=10> */
.L_x_6518:
[----:B------:R-:W3:Y:S02]  /*23a0*/  LDG.E.U16 R4, [R4.64] ;  /* 0x0000002404047981 */ /* 0x000ee4000c1e1500 */
[----:B---3--:R-:W-:-:S05]  /*23b0*/  HADD2.F32 R0, -RZ, R4.H0_H0 ;  /* 0x20000004ff007230 */ /* 0x008fca0000004100 */
[----:B------:R-:W-:-:S04]  /*23c0*/  FMUL.FTZ R0, R0, 1 ;  /* 0x3f80000000007820 */ /* 0x000fc80000410000 */
[----:B------:R0:W1:Y:S01]  /*23d0*/  F2F.F64.F32 R28, R0 ;  /* 0x00000000001c7310 */ /* 0x0000620000201800 */
[----:B------:R-:W-:Y:S05]  /*23e0*/  BRA `(.L_x_6512) ;  /* 0x00000b2000007947 */ /* 0x000fea0003800000 */
.L_x_6517:
[----:B------:R0:W5:Y:S01]  /*23f0*/  LDG.E.64 R28, [R4.64] ;  /* 0x00000024041c7981 */ /* 0x000162000c1e1b00 */
[----:B------:R-:W-:Y:S05]  /*2400*/  BRA `(.L_x_6512) ;  /* 0x00000b0000007947 */ /* 0x000fea0003800000 */
.L_x_6507:
        /* <DEDUP_REMOVED lines=13> */
.L_x_6521:
[----:B------:R0:W5:Y:S01]  /*24e0*/  LDG.E.64 R28, [R4.64] ;  /* 0x00000024041c7981 */ /* 0x000162000c1e1b00 */
[----:B------:R-:W-:Y:S05]  /*24f0*/  BRA `(.L_x_6512) ;  /* 0x00000a1000007947 */ /* 0x000fea0003800000 */
.L_x_6520:
        /* <DEDUP_REMOVED lines=28> */
.L_x_6523:
        /* <DEDUP_REMOVED lines=15> */
.L_x_6522:
[----:B------:R-:W3:Y:S02]  /*27b0*/  LDG.E.U16 R0, [R4.64] ;  /* 0x0000002404007981 */ /* 0x000ee4000c1e1500 */
[----:B---3--:R-:W-:-:S05]  /*27c0*/  PRMT R0, RZ, 0x5410, R0 ;  /* 0x00005410ff007816 */ /* 0x008fca0000000000 */
[----:B------:R-:W-:-:S04]  /*27d0*/  FMUL.FTZ R0, R0, 1 ;  /* 0x3f80000000007820 */ /* 0x000fc80000410000 */
[----:B------:R0:W1:Y:S01]  /*27e0*/  F2F.F64.F32 R28, R0 ;  /* 0x00000000001c7310 */ /* 0x0000620000201800 */
[----:B------:R-:W-:Y:S05]  /*27f0*/  BRA `(.L_x_6512) ;  /* 0x0000071000007947 */ /* 0x000fea0003800000 */
.L_x_6519:
        /* <DEDUP_REMOVED lines=11> */
.L_x_6526:
        /* <DEDUP_REMOVED lines=21> */
.L_x_6530:
[----:B------:R-:W-:Y:S05]  /*2a00*/  BSYNC B1 ;  /* 0x0000000000017941 */ /* 0x000fea0003800000 */
.L_x_6529:
[----:B------:R-:W-:Y:S01]  /*2a10*/  LEA R5, R0, 0x3b800000, 0x17 ;  /* 0x3b80000000057811 */ /* 0x000fe200078eb8ff */
[----:B------:R-:W-:-:S05]  /*2a20*/  IMAD.SHL.U32 R0, R3, 0x100000, RZ ;  /* 0x0010000003007824 */ /* 0x000fca00078e00ff */
[----:B------:R-:W-:Y:S02]  /*2a30*/  LOP3.LUT R0, R5, R0, R6, 0xfe, !PT ;  /* 0x0000000005007212 */ /* 0x000fe400078efe06 */
.L_x_6528:
[----:B------:R-:W-:Y:S05]  /*2a40*/  BSYNC B0 ;  /* 0x0000000000007941 */ /* 0x000fea0003800000 */
.L_x_6527:
[----:B------:R-:W-:-:S04]  /*2a50*/  FMUL.FTZ R0, R0, 1 ;  /* 0x3f80000000007820 */ /* 0x000fc80000410000 */
[----:B------:R0:W1:Y:S01]  /*2a60*/  F2F.F64.F32 R28, R0 ;  /* 0x00000000001c7310 */ /* 0x0000620000201800 */
[----:B------:R-:W-:Y:S05]  /*2a70*/  BRA `(.L_x_6512) ;  /* 0x0000049000007947 */ /* 0x000fea0003800000 */
.L_x_6525:
        /* <DEDUP_REMOVED lines=21> */
.L_x_6534:
[----:B------:R-:W-:Y:S05]  /*2bd0*/  BSYNC B1 ;  /* 0x0000000000017941 */ /* 0x000fea0003800000 */
.L_x_6533:
[----:B------:R-:W-:Y:S01]  /*2be0*/  LEA R5, R0, 0x37800000, 0x17 ;  /* 0x3780000000057811 */ /* 0x000fe200078eb8ff */
[----:B------:R-:W-:-:S05]  /*2bf0*/  IMAD.SHL.U32 R0, R3, 0x200000, RZ ;  /* 0x0020000003007824 */ /* 0x000fca00078e00ff */
[----:B------:R-:W-:Y:S02]  /*2c00*/  LOP3.LUT R0, R5, R0, R6, 0xfe, !PT ;  /* 0x0000000005007212 */ /* 0x000fe400078efe06 */
.L_x_6532:
[----:B------:R-:W-:Y:S05]  /*2c10*/  BSYNC B0 ;  /* 0x0000000000007941 */ /* 0x000fea0003800000 */
.L_x_6531:
[----:B------:R-:W-:-:S04]  /*2c20*/  FMUL.FTZ R0, R0, 1 ;  /* 0x3f80000000007820 */ /* 0x000fc80000410000 */
[----:B------:R0:W1:Y:S01]  /*2c30*/  F2F.F64.F32 R28, R0 ;  /* 0x00000000001c7310 */ /* 0x0000620000201800 */
[----:B------:R-:W-:Y:S05]  /*2c40*/  BRA `(.L_x_6512) ;  /* 0x000002c000007947 */ /* 0x000fea0003800000 */
.L_x_6524:
        /* <DEDUP_REMOVED lines=14> */
.L_x_6538:
[----:B------:R-:W-:Y:S05]  /*2d30*/  BSYNC B0 ;  /* 0x0000000000007941 */ /* 0x000fea0003800000 */
.L_x_6537:
[----:B------:R-:W-:-:S04]  /*2d40*/  FMUL.FTZ R0, R0, 1 ;  /* 0x3f80000000007820 */ /* 0x000fc80000410000 */
[----:B------:R0:W1:Y:S01]  /*2d50*/  F2F.F64.F32 R28, R0 ;  /* 0x00000000001c7310 */ /* 0x0000620000201800 */
[----:B------:R-:W-:Y:S05]  /*2d60*/  BRA `(.L_x_6512) ;  /* 0x000001a000007947 */ /* 0x000fea0003800000 */
.L_x_6511:
        /* <DEDUP_REMOVED lines=21> */
.L_x_6536:
[----:B------:R-:W3:Y:S02]  /*2ec0*/  LDG.E.64 R28, [R4.64] ;  /* 0x00000024041c7981 */ /* 0x000ee4000c1e1b00 */
[----:B---3--:R-:W0:Y:S01]  /*2ed0*/  I2F.F64.U64 R28, R28 ;  /* 0x0000001c001c7312 */ /* 0x008e220000301800 */
[----:B------:R-:W-:Y:S05]  /*2ee0*/  BRA `(.L_x_6512) ;  /* 0x0000002000007947 */ /* 0x000fea0003800000 */
.L_x_6535:
[----:B------:R-:W3:Y:S02]  /*2ef0*/  LDG.E R4, [R4.64] ;  /* 0x0000002404047981 */ /* 0x000ee4000c1e1900 */
[----:B---3--:R0:W1:Y:S02]  /*2f00*/  I2F.F64.U32 R28, R4 ;  /* 0x00000004001c7312 */ /* 0x0080640000201800 */
.L_x_6512:
        /* <DEDUP_REMOVED lines=17> */
.L_x_6542:
[----:B------:R-:W3:Y:S02]  /*3020*/  LDG.E.U8 R4, [R4.64] ;  /* 0x0000002404047981 */ /* 0x000ee4000c1e1100 */
[----:B---3--:R0:W3:Y:S01]  /*3030*/  I2F.F64.U16 R26, R4 ;  /* 0x00000004001a7312 */ /* 0x0080e20000101800 */
[----:B------:R-:W-:Y:S05]  /*3040*/  BRA `(.L_x_6544) ;  /* 0x00000df000007947 */ /* 0x000fea0003800000 */
.L_x_6541:
        /* <DEDUP_REMOVED lines=9> */
.L_x_6546:
[----:B------:R-:W3:Y:S02]  /*30e0*/  LDG.E R4, [R4.64] ;  /* 0x0000002404047981 */ /* 0x000ee4000c1e1900 */
[----:B---3--:R0:W3:Y:S01]  /*30f0*/  I2F.F64 R26, R4 ;  /* 0x00000004001a7312 */ /* 0x0080e20000201c00 */
[----:B------:R-:W-:Y:S05]  /*3100*/  BRA `(.L_x_6544) ;  /* 0x00000d3000007947 */ /* 0x000fea0003800000 */
.L_x_6545:
[----:B------:R-:W3:Y:S02]  /*3110*/  LDG.E.U16 R4, [R4.64] ;  /* 0x0000002404047981 */ /* 0x000ee4000c1e1500 */
[----:B---3--:R0:W3:Y:S01]  /*3120*/  I2F.F64.S16 R26, R4 ;  /* 0x00000004001a7312 */ /* 0x0080e20000101c00 */
[----:B------:R-:W-:Y:S05]  /*3130*/  BRA `(.L_x_6544) ;  /* 0x00000d0000007947 */ /* 0x000fea0003800000 */
.L_x_6540:
        /* <DEDUP_REMOVED lines=10> */
.L_x_6548:
[----:B------:R-:W3:Y:S02]  /*31e0*/  LDG.E.U16 R0, [R4.64] ;  /* 0x0000002404007981 */ /* 0x000ee4000c1e1500 */
[----:B---3--:R-:W-:-:S05]  /*31f0*/  HADD2.F32 R0, -RZ, R0.H0_H0 ;  /* 0x20000000ff007230 */ /* 0x008fca0000004100 */
[----:B------:R-:W-:-:S04]  /*3200*/  FMUL.FTZ R0, R0, 1 ;  /* 0x3f80000000007820 */ /* 0x000fc80000410000 */
[----:B------:R0:W3:Y:S01]  /*3210*/  F2F.F64.F32 R26, R0 ;  /* 0x00000000001a7310 */ /* 0x0000e20000201800 */
[----:B------:R-:W-:Y:S05]  /*3220*/  BRA `(.L_x_6544) ;  /* 0x00000c1000007947 */ /* 0x000fea0003800000 */
.L_x_6547:
        /* <DEDUP_REMOVED lines=10> */
.L_x_6550:
[----:B------:R-:W3:Y:S02]  /*32d0*/  LDG.E.U16 R4, [R4.64] ;  /* 0x0000002404047981 */ /* 0x000ee4000c1e1500 */
[----:B---3--:R-:W-:-:S05]  /*32e0*/  HADD2.F32 R0, -RZ, R4.H0_H0 ;  /* 0x20000004ff007230 */ /* 0x008fca0000004100 */
[----:B------:R-:W-:-:S04]  /*32f0*/  FMUL.FTZ R0, R0, 1 ;  /* 0x3f80000000007820 */ /* 0x000fc80000410000 */
[----:B------:R0:W3:Y:S01]  /*3300*/  F2F.F64.F32 R26, R0 ;  /* 0x00000000001a7310 */ /* 0x0000e20000201800 */
[----:B------:R-:W-:Y:S05]  /*3310*/  BRA `(.L_x_6544) ;  /* 0x00000b2000007947 */ /* 0x000fea0003800000 */
.L_x_6549:
[----:B------:R0:W5:Y:S01]  /*3320*/  LDG.E.64 R26, [R4.64] ;  /* 0x00000024041a7981 */ /* 0x000162000c1e1b00 */
[----:B------:R-:W-:Y:S05]  /*3330*/  BRA `(.L_x_6544) ;  /* 0x00000b0000007947 */ /* 0x000fea0003800000 */
.L_x_6539:
        /* <DEDUP_REMOVED lines=13> */
.L_x_6553:
[----:B------:R0:W5:Y:S01]  /*3410*/  LDG.E.64 R26, [R4.64] ;  /* 0x00000024041a7981 */ /* 0x000162000c1e1b00 */
[----:B------:R-:W-:Y:S05]  /*3420*/  BRA `(.L_x_6544) ;  /* 0x00000a1000007947 */ /* 0x000fea0003800000 */
.L_x_6552:
        /* <DEDUP_REMOVED lines=28> */
.L_x_6555:
        /* <DEDUP_REMOVED lines=15> */
.L_x_6554:
[----:B------:R-:W3:Y:S02]  /*36e0*/  LDG.E.U16 R0, [R4.64] ;  /* 0x0000002404007981 */ /* 0x000ee4000c1e1500 */
[----:B---3--:R-:W-:-:S05]  /*36f0*/  PRMT R0, RZ, 0x5410, R0 ;  /* 0x00005410ff007816 */ /* 0x008fca0000000000 */
[----:B------:R-:W-:-:S04]  /*3700*/  FMUL.FTZ R0, R0, 1 ;  /* 0x3f80000000007820 */ /* 0x000fc80000410000 */
[----:B------:R0:W3:Y:S01]  /*3710*/  F2F.F64.F32 R26, R0 ;  /* 0x00000000001a7310 */ /* 0x0000e20000201800 */
[----:B------:R-:W-:Y:S05]  /*3720*/  BRA `(.L_x_6544) ;  /* 0x0000071000007947 */ /* 0x000fea0003800000 */
.L_x_6551:
        /* <DEDUP_REMOVED lines=11> */
.L_x_6558:
        /* <DEDUP_REMOVED lines=21> */
.L_x_6562:
[----:B------:R-:W-:Y:S05]  /*3930*/  BSYNC B1 ;  /* 0x0000000000017941 */ /* 0x000fea0003800000 */
.L_x_6561:
[----:B------:R-:W-:Y:S01]  /*3940*/  LEA R5, R0, 0x3b800000, 0x17 ;  /* 0x3b80000000057811 */ /* 0x000fe200078eb8ff */
[----:B------:R-:W-:-:S05]  /*3950*/  IMAD.SHL.U32 R0, R3, 0x100000, RZ ;  /* 0x0010000003007824 */ /* 0x000fca00078e00ff */
[----:B------:R-:W-:Y:S02]  /*3960*/  LOP3.LUT R0, R5, R0, R6, 0xfe, !PT ;  /* 0x0000000005007212 */ /* 0x000fe400078efe06 */
.L_x_6560:
[----:B------:R-:W-:Y:S05]  /*3970*/  BSYNC B0 ;  /* 0x0000000000007941 */ /* 0x000fea0003800000 */
.L_x_6559:
[----:B------:R-:W-:-:S04]  /*3980*/  FMUL.FTZ R0, R0, 1 ;  /* 0x3f80000000007820 */ /* 0x000fc80000410000 */
[----:B------:R0:W3:Y:S01]  /*3990*/  F2F.F64.F32 R26, R0 ;  /* 0x00000000001a7310 */ /* 0x0000e20000201800 */
[----:B------:R-:W-:Y:S05]  /*39a0*/  BRA `(.L_x_6544) ;  /* 0x0000049000007947 */ /* 0x000fea0003800000 */
.L_x_6557:
        /* <DEDUP_REMOVED lines=21> */
.L_x_6566:
[----:B------:R-:W-:Y:S05]  /*3b00*/  BSYNC B1 ;  /* 0x0000000000017941 */ /* 0x000fea0003800000 */
.L_x_6565:
[----:B------:R-:W-:Y:S01]  /*3b10*/  LEA R5, R0, 0x37800000, 0x17 ;  /* 0x3780000000057811 */ /* 0x000fe200078eb8ff */
[----:B------:R-:W-:-:S05]  /*3b20*/  IMAD.SHL.U32 R0, R3, 0x200000, RZ ;  /* 0x0020000003007824 */ /* 0x000fca00078e00ff */
[----:B------:R-:W-:Y:S02]  /*3b30*/  LOP3.LUT R0, R5, R0, R6, 0xfe, !PT ;  /* 0x0000000005007212 */ /* 0x000fe400078efe06 */
.L_x_6564:
[----:B------:R-:W-:Y:S05]  /*3b40*/  BSYNC B0 ;  /* 0x0000000000007941 */ /* 0x000fea0003800000 */
.L_x_6563:
[----:B------:R-:W-:-:S04]  /*3b50*/  FMUL.FTZ R0, R0, 1 ;  /* 0x3f80000000007820 */ /* 0x000fc80000410000 */
[----:B------:R0:W3:Y:S01]  /*3b60*/  F2F.F64.F32 R26, R0 ;  /* 0x00000000001a7310 */ /* 0x0000e20000201800 */
[----:B------:R-:W-:Y:S05]  /*3b70*/  BRA `(.L_x_6544) ;  /* 0x000002c000007947 */ /* 0x000fea0003800000 */
.L_x_6556:
        /* <DEDUP_REMOVED lines=14> */
.L_x_6570:
[----:B------:R-:W-:Y:S05]  /*3c60*/  BSYNC B0 ;  /* 0x0000000000007941 */ /* 0x000fea0003800000 */
.L_x_6569:
[----:B------:R-:W-:-:S04]  /*3c70*/  FMUL.FTZ R0, R0, 1 ;  /* 0x3f80000000007820 */ /* 0x000fc80000410000 */
[----:B------:R0:W3:Y:S01]  /*3c80*/  F2F.F64.F32 R26, R0 ;  /* 0x00000000001a7310 */ /* 0x0000e20000201800 */
[----:B------:R-:W-:Y:S05]  /*3c90*/  BRA `(.L_x_6544) ;  /* 0x000001a000007947 */ /* 0x000fea0003800000 */
.L_x_6543:
        /* <DEDUP_REMOVED lines=21> */
.L_x_6568:
[----:B------:R-:W3:Y:S02]  /*3df0*/  LDG.E.64 R26, [R4.64] ;  /* 0x00000024041a7981 */ /* 0x000ee4000c1e1b00 */
[----:B---3--:R-:W0:Y:S01]  /*3e00*/  I2F.F64.U64 R26, R26 ;  /* 0x0000001a001a7312 */ /* 0x008e220000301800 */
[----:B------:R-:W-:Y:S05]  /*3e10*/  BRA `(.L_x_6544) ;  /* 0x0000002000007947 */ /* 0x000fea0003800000 */
.L_x_6567:
[----:B------:R-:W3:Y:S02]  /*3e20*/  LDG.E R4, [R4.64] ;  /* 0x0000002404047981 */ /* 0x000ee4000c1e1900 */
[----:B---3--:R0:W3:Y:S02]  /*3e30*/  I2F.F64.U32 R26, R4 ;  /* 0x00000004001a7312 */ /* 0x0080e40000201800 */
.L_x_6544:
[----:B------:R-:W-:-:S03]  /*3e40*/  IADD3 R36, R36, 0x80, RZ ;  /* 0x0000008024247810 */ /* 0x000fc60007ffe0ff */
.L_x_6506:
[----:B------:R-:W-:Y:S05]  /*3e50*/  BSYNC B6 ;  /* 0x0000000000067941 */ /* 0x000fea0003800000 */
.L_x_6505:
        /* <DEDUP_REMOVED lines=24> */
.L_x_6576:
[----:B------:R-:W4:Y:S02]  /*3fe0*/  LDG.E.U8 R4, [R4.64] ;  /* 0x0000002404047981 */ /* 0x000f24000c1e1100 */
[----:B----4-:R0:W4:Y:S01]  /*3ff0*/  I2F.F64.U16 R24, R4 ;  /* 0x0000000400187312 */ /* 0x0101220000101800 */
[----:B------:R-:W-:Y:S05]  /*4000*/  BRA `(.L_x_6578) ;  /* 0x00000df000007947 */ /* 0x000fea0003800000 */
.L_x_6575:
        /* <DEDUP_REMOVED lines=9> */
.L_x_6580:
[----:B------:R-:W4:Y:S02]  /*40a0*/  LDG.E R4, [R4.64] ;  /* 0x0000002404047981 */ /* 0x000f24000c1e1900 */
[----:B----4-:R0:W4:Y:S01]  /*40b0*/  I2F.F64 R24, R4 ;  /* 0x0000000400187312 */ /* 0x0101220000201c00 */
[----:B------:R-:W-:Y:S05]  /*40c0*/  BRA `(.L_x_6578) ;  /* 0x00000d3000007947 */ /* 0x000fea0003800000 */
.L_x_6579:
[----:B------:R-:W4:Y:S02]  /*40d0*/  LDG.E.U16 R4, [R4.64] ;  /* 0x0000002404047981 */ /* 0x000f24000c1e1500 */
[----:B----4-:R0:W4:Y:S01]  /*40e0*/  I2F.F64.S16 R24, R4 ;  /* 0x0000000400187312 */ /* 0x0101220000101c00 */
[----:B------:R-:W-:Y:S05]  /*40f0*/  BRA `(.L_x_6578) ;  /* 0x00000d0000007947 */ /* 0x000fea0003800000 */
.L_x_6574:
        /* <DEDUP_REMOVED lines=10> */
.L_x_6582:
[----:B------:R-:W4:Y:S02]  /*41a0*/  LDG.E.U16 R0, [R4.64] ;  /* 0x0000002404007981 */ /* 0x000f24000c1e1500 */
[----:B----4-:R-:W-:-:S05]  /*41b0*/  HADD2.F32 R0, -RZ, R0.H0_H0 ;  /* 0x20000000ff007230 */ /* 0x010fca0000004100 */
[----:B------:R-:W-:-:S04]  /*41c0*/  FMUL.FTZ R0, R0, 1 ;  /* 0x3f80000000007820 */ /* 0x000fc80000410000 */
[----:B------:R0:W4:Y:S01]  /*41d0*/  F2F.F64.F32 R24, R0 ;  /* 0x0000000000187310 */ /* 0x0001220000201800 */
[----:B------:R-:W-:Y:S05]  /*41e0*/  BRA `(.L_x_6578) ;  /* 0x00000c1000007947 */ /* 0x000fea0003800000 */
.L_x_6581:
        /* <DEDUP_REMOVED lines=10> */
.L_x_6584:
[----:B------:R-:W4:Y:S02]  /*4290*/  LDG.E.U16 R4, [R4.64] ;  /* 0x0000002404047981 */ /* 0x000f24000c1e1500 */
[----:B----4-:R-:W-:-:S05]  /*42a0*/  HADD2.F32 R0, -RZ, R4.H0_H0 ;  /* 0x20000004ff007230 */ /* 0x010fca0000004100 */
[----:B------:R-:W-:-:S04]  /*42b0*/  FMUL.FTZ R0, R0, 1 ;  /* 0x3f80000000007820 */ /* 0x000fc80000410000 */
[----:B------:R0:W4:Y:S01]  /*42c0*/  F2F.F64.F32 R24, R0 ;  /* 0x0000000000187310 */ /* 0x0001220000201800 */
[----:B------:R-:W-:Y:S05]  /*42d0*/  BRA `(.L_x_6578) ;  /* 0x00000b2000007947 */ /* 0x000fea0003800000 */
.L_x_6583:
[----:B------:R0:W5:Y:S01]  /*42e0*/  LDG.E.64 R24, [R4.64] ;  /* 0x0000002404187981 */ /* 0x000162000c1e1b00 */
[----:B------:R-:W-:Y:S05]  /*42f0*/  BRA `(.L_x_6578) ;  /* 0x00000b0000007947 */ /* 0x000fea0003800000 */
.L_x_6573:
        /* <DEDUP_REMOVED lines=13> */
.L_x_6587:
[----:B------:R0:W5:Y:S01]  /*43d0*/  LDG.E.64 R24, [R4.64] ;  /* 0x0000002404187981 */ /* 0x000162000c1e1b00 */
[----:B------:R-:W-:Y:S05]  /*43e0*/  BRA `(.L_x_6578) ;  /* 0x00000a1000007947 */ /* 0x000fea0003800000 */
.L_x_6586:
        /* <DEDUP_REMOVED lines=28> */
.L_x_6589:
        /* <DEDUP_REMOVED lines=15> */
.L_x_6588:
[----:B------:R-:W4:Y:S02]  /*46a0*/  LDG.E.U16 R0, [R4.64] ;  /* 0x0000002404007981 */ /* 0x000f24000c1e1500 */
[----:B----4-:R-:W-:-:S05]  /*46b0*/  PRMT R0, RZ, 0x5410, R0 ;  /* 0x00005410ff007816 */ /* 0x010fca0000000000 */
[----:B------:R-:W-:-:S04]  /*46c0*/  FMUL.FTZ R0, R0, 1 ;  /* 0x3f80000000007820 */ /* 0x000fc80000410000 */
[----:B------:R0:W4:Y:S01]  /*46d0*/  F2F.F64.F32 R24, R0 ;  /* 0x0000000000187310 */ /* 0x0001220000201800 */
[----:B------:R-:W-:Y:S05]  /*46e0*/  BRA `(.L_x_6578) ;  /* 0x0000071000007947 */ /* 0x000fea0003800000 */
.L_x_6585:
        /* <DEDUP_REMOVED lines=11> */
.L_x_6592:
        /* <DEDUP_REMOVED lines=21> */
.L_x_6596:
[----:B------:R-:W-:Y:S05]  /*48f0*/  BSYNC B1 ;  /* 0x0000000000017941 */ /* 0x000fea0003800000 */
.L_x_6595:
[----:B------:R-:W-:Y:S01]  /*4900*/  LEA R5, R0, 0x3b800000, 0x17 ;  /* 0x3b80000000057811 */ /* 0x000fe200078eb8ff */
[----:B------:R-:W-:-:S05]  /*4910*/  IMAD.SHL.U32 R0, R3, 0x100000, RZ ;  /* 0x0010000003007824 */ /* 0x000fca00078e00ff */
[----:B------:R-:W-:Y:S02]  /*4920*/  LOP3.LUT R0, R5, R0, R6, 0xfe, !PT ;  /* 0x0000000005007212 */ /* 0x000fe400078efe06 */
.L_x_6594:
[----:B------:R-:W-:Y:S05]  /*4930*/  BSYNC B0 ;  /* 0x0000000000007941 */ /* 0x000fea0003800000 */
.L_x_6593:
[----:B------:R-:W-:-:S04]  /*4940*/  FMUL.FTZ R0, R0, 1 ;  /* 0x3f80000000007820 */ /* 0x000fc80000410000 */
[----:B------:R0:W4:Y:S01]  /*4950*/  F2F.F64.F32 R24, R0 ;  /* 0x0000000000187310 */ /* 0x0001220000201800 */
[----:B------:R-:W-:Y:S05]  /*4960*/  BRA `(.L_x_6578) ;  /* 0x0000049000007947 */ /* 0x000fea0003800000 */
.L_x_6591:
        /* <DEDUP_REMOVED lines=21> */
.L_x_6600:
[----:B------:R-:W-:Y:S05]  /*4ac0*/  BSYNC B1 ;  /* 0x0000000000017941 */ /* 0x000fea0003800000 */
.L_x_6599:
[----:B------:R-:W-:Y:S01]  /*4ad0*/  LEA R5, R0, 0x37800000, 0x17 ;  /* 0x3780000000057811 */ /* 0x000fe200078eb8ff */
[----:B------:R-:W-:-:S05]  /*4ae0*/  IMAD.SHL.U32 R0, R3, 0x200000, RZ ;  /* 0x0020000003007824 */ /* 0x000fca00078e00ff */
[----:B------:R-:W-:Y:S02]  /*4af0*/  LOP3.LUT R0, R5, R0, R6, 0xfe, !PT ;  /* 0x0000000005007212 */ /* 0x000fe400078efe06 */
.L_x_6598:
[----:B------:R-:W-:Y:S05]  /*4b00*/  BSYNC B0 ;  /* 0x0000000000007941 */ /* 0x000fea0003800000 */
.L_x_6597:
[----:B------:R-:W-:-:S04]  /*4b10*/  FMUL.FTZ R0, R0, 1 ;  /* 0x3f80000000007820 */ /* 0x000fc80000410000 */
[----:B------:R0:W4:Y:S01]  /*4b20*/  F2F.F64.F32 R24, R0 ;  /* 0x0000000000187310 */ /* 0x0001220000201800 */
[----:B------:R-:W-:Y:S05]  /*4b30*/  BRA `(.L_x_6578) ;  /* 0x000002c000007947 */ /* 0x000fea0003800000 */
.L_x_6590:
        /* <DEDUP_REMOVED lines=14> */
.L_x_6604:
[----:B------:R-:W-:Y:S05]  /*4c20*/  BSYNC B0 ;  /* 0x0000000000007941 */ /* 0x000fea0003800000 */
.L_x_6603:
[----:B------:R-:W-:-:S04]  /*4c30*/  FMUL.FTZ R0, R0, 1 ;  /* 0x3f80000000007820 */ /* 0x000fc80000410000 */
[----:B------:R0:W4:Y:S01]  /*4c40*/  F2F.F64.F32 R24, R0 ;  /* 0x0000000000187310 */ /* 0x0001220000201800 */
[----:B------:R-:W-:Y:S05]  /*4c50*/  BRA `(.L_x_6578) ;  /* 0x000001a000007947 */ /* 0x000fea0003800000 */
.L_x_6577:
        /* <DEDUP_REMOVED lines=21> */
.L_x_6602:
[----:B------:R-:W4:Y:S02]  /*4db0*/  LDG.E.64 R24, [R4.64] ;  /* 0x0000002404187981 */ /* 0x000f24000c1e1b00 */
[----:B----4-:R-:W0:Y:S01]  /*4dc0*/  I2F.F64.U64 R24, R24 ;  /* 0x0000001800187312 */ /* 0x010e220000301800 */
[----:B------:R-:W-:Y:S05]  /*4dd0*/  BRA `(.L_x_6578) ;  /* 0x0000002000007947 */ /* 0x000fea0003800000 */
.L_x_6601:
[----:B------:R-:W4:Y:S02]  /*4de0*/  LDG.E R4, [R4.64] ;  /* 0x0000002404047981 */ /* 0x000f24000c1e1900 */
[----:B----4-:R0:W4:Y:S02]  /*4df0*/  I2F.F64.U32 R24, R4 ;  /* 0x0000000400187312 */ /* 0x0101240000201800 */
.L_x_6578:
        /* <DEDUP_REMOVED lines=17> */
.L_x_6608:
[----:B----4-:R-:W4:Y:S02]  /*4f10*/  LDG.E.U8 R4, [R4.64] ;  /* 0x0000002404047981 */ /* 0x010f24000c1e1100 */
[----:B----4-:R0:W4:Y:S01]  /*4f20*/  I2F.F64.U16 R22, R4 ;  /* 0x0000000400167312 */ /* 0x0101220000101800 */
[----:B------:R-:W-:Y:S05]  /*4f30*/  BRA `(.L_x_6610) ;  /* 0x00000df000007947 */ /* 0x000fea0003800000 */
.L_x_6607:
        /* <DEDUP_REMOVED lines=9> */
.L_x_6612:
[----:B----4-:R-:W4:Y:S02]  /*4fd0*/  LDG.E R4, [R4.64] ;  /* 0x0000002404047981 */ /* 0x010f24000c1e1900 */
[----:B----4-:R0:W4:Y:S01]  /*4fe0*/  I2F.F64 R22, R4 ;  /* 0x0000000400167312 */ /* 0x0101220000201c00 */
[----:B------:R-:W-:Y:S05]  /*4ff0*/  BRA `(.L_x_6610) ;  /* 0x00000d3000007947 */ /* 0x000fea0003800000 */
.L_x_6611:
[----:B----4-:R-:W4:Y:S02]  /*5000*/  LDG.E.U16 R4, [R4.64] ;  /* 0x0000002404047981 */ /* 0x010f24000c1e1500 */
[----:B----4-:R0:W4:Y:S01]  /*5010*/  I2F.F64.S16 R22, R4 ;  /* 0x0000000400167312 */ /* 0x0101220000101c00 */
[----:B------:R-:W-:Y:S05]  /*5020*/  BRA `(.L_x_6610) ;  /* 0x00000d0000007947 */ /* 0x000fea0003800000 */
.L_x_6606:
        /* <DEDUP_REMOVED lines=10> */
.L_x_6614:
[----:B----4-:R-:W4:Y:S02]  /*50d0*/  LDG.E.U16 R0, [R4.64] ;  /* 0x0000002404007981 */ /* 0x010f24000c1e1500 */
[----:B----4-:R-:W-:-:S05]  /*50e0*/  HADD2.F32 R0, -RZ, R0.H0_H0 ;  /* 0x20000000ff007230 */ /* 0x010fca0000004100 */
[----:B------:R-:W-:-:S04]  /*50f0*/  FMUL.FTZ R0, R0, 1 ;  /* 0x3f80000000007820 */ /* 0x000fc80000410000 */
[----:B------:R0:W4:Y:S01]  /*5100*/  F2F.F64.F32 R22, R0 ;  /* 0x0000000000167310 */ /* 0x0001220000201800 */
[----:B------:R-:W-:Y:S05]  /*5110*/  BRA `(.L_x_6610) ;  /* 0x00000c1000007947 */ /* 0x000fea0003800000 */
.L_x_6613:
        /* <DEDUP_REMOVED lines=10> */
.L_x_6616:
[----:B----4-:R-:W4:Y:S02]  /*51c0*/  LDG.E.U16 R4, [R4.64] ;  /* 0x0000002404047981 */ /* 0x010f24000c1e1500 */
[----:B----4-:R-:W-:-:S05]  /*51d0*/  HADD2.F32 R0, -RZ, R4.H0_H0 ;  /* 0x20000004ff007230 */ /* 0x010fca0000004100 */
[----:B------:R-:W-:-:S04]  /*51e0*/  FMUL.FTZ R0, R0, 1 ;  /* 0x3f80000000007820 */ /* 0x000fc80000410000 */
[----:B------:R0:W4:Y:S01]  /*51f0*/  F2F.F64.F32 R22, R0 ;  /* 0x0000000000167310 */ /* 0x0001220000201800 */
[----:B------:R-:W-:Y:S05]  /*5200*/  BRA `(.L_x_6610) ;  /* 0x00000b2000007947 */ /* 0x000fea0003800000 */
.L_x_6615:
[----:B------:R0:W5:Y:S01]  /*5210*/  LDG.E.64 R22, [R4.64] ;  /* 0x0000002404167981 */ /* 0x000162000c1e1b00 */
[----:B------:R-:W-:Y:S05]  /*5220*/  BRA `(.L_x_6610) ;  /* 0x00000b0000007947 */ /* 0x000fea0003800000 */
.L_x_6605:
        /* <DEDUP_REMOVED lines=13> */
.L_x_6619:
[----:B------:R0:W5:Y:S01]  /*5300*/  LDG.E.64 R22, [R4.64] ;  /* 0x0000002404167981 */ /* 0x000162000c1e1b00 */
[----:B------:R-:W-:Y:S05]  /*5310*/  BRA `(.L_x_6610) ;  /* 0x00000a1000007947 */ /* 0x000fea0003800000 */
.L_x_6618:
        /* <DEDUP_REMOVED lines=28> */
.L_x_6621:
        /* <DEDUP_REMOVED lines=15> */
.L_x_6620:
[----:B----4-:R-:W4:Y:S02]  /*55d0*/  LDG.E.U16 R0, [R4.64] ;  /* 0x0000002404007981 */ /* 0x010f24000c1e1500 */
[----:B----4-:R-:W-:-:S05]  /*55e0*/  PRMT R0, RZ, 0x5410, R0 ;  /* 0x00005410ff007816 */ /* 0x010fca0000000000 */
[----:B------:R-:W-:-:S04]  /*55f0*/  FMUL.FTZ R0, R0, 1 ;  /* 0x3f80000000007820 */ /* 0x000fc80000410000 */
[----:B------:R0:W4:Y:S01]  /*5600*/  F2F.F64.F32 R22, R0 ;  /* 0x0000000000167310 */ /* 0x0001220000201800 */
[----:B------:R-:W-:Y:S05]  /*5610*/  BRA `(.L_x_6610) ;  /* 0x0000071000007947 */ /* 0x000fea0003800000 */
.L_x_6617:
        /* <DEDUP_REMOVED lines=11> */
.L_x_6624:
        /* <DEDUP_REMOVED lines=21> */
.L_x_6628:
[----:B------:R-:W-:Y:S05]  /*5820*/  BSYNC B1 ;  /* 0x0000000000017941 */ /* 0x000fea0003800000 */
.L_x_6627:
[----:B------:R-:W-:Y:S01]  /*5830*/  LEA R5, R0, 0x3b800000, 0x17 ;  /* 0x3b80000000057811 */ /* 0x000fe200078eb8ff */
[----:B------:R-:W-:-:S05]  /*5840*/  IMAD.SHL.U32 R0, R3, 0x100000, RZ ;  /* 0x0010000003007824 */ /* 0x000fca00078e00ff */
[----:B------:R-:W-:Y:S02]  /*5850*/  LOP3.LUT R0, R5, R0, R6, 0xfe, !PT ;  /* 0x0000000005007212 */ /* 0x000fe400078efe06 */
.L_x_6626:
[----:B------:R-:W-:Y:S05]  /*5860*/  BSYNC B0 ;  /* 0x0000000000007941 */ /* 0x000fea0003800000 */
.L_x_6625:
[----:B------:R-:W-:-:S04]  /*5870*/  FMUL.FTZ R0, R0, 1 ;  /* 0x3f80000000007820 */ /* 0x000fc80000410000 */
[----:B------:R0:W4:Y:S01]  /*5880*/  F2F.F64.F32 R22, R0 ;  /* 0x0000000000167310 */ /* 0x0001220000201800 */
[----:B------:R-:W-:Y:S05]  /*5890*/  BRA `(.L_x_6610) ;  /* 0x0000049000007947 */ /* 0x000fea0003800000 */
.L_x_6623:
        /* <DEDUP_REMOVED lines=21> */
.L_x_6632:
[----:B------:R-:W-:Y:S05]  /*59f0*/  BSYNC B1 ;  /* 0x0000000000017941 */ /* 0x000fea0003800000 */
.L_x_6631:
[----:B------:R-:W-:Y:S01]  /*5a00*/  LEA R5, R0, 0x37800000, 0x17 ;  /* 0x3780000000057811 */ /* 0x000fe200078eb8ff */
[----:B------:R-:W-:-:S05]  /*5a10*/  IMAD.SHL.U32 R0, R3, 0x200000, RZ ;  /* 0x0020000003007824 */ /* 0x000fca00078e00ff */
[----:B------:R-:W-:Y:S02]  /*5a20*/  LOP3.LUT R0, R5, R0, R6, 0xfe, !PT ;  /* 0x0000000005007212 */ /* 0x000fe400078efe06 */
.L_x_6630:
[----:B------:R-:W-:Y:S05]  /*5a30*/  BSYNC B0 ;  /* 0x0000000000007941 */ /* 0x000fea0003800000 */
.L_x_6629:
[----:B------:R-:W-:-:S04]  /*5a40*/  FMUL.FTZ R0, R0, 1 ;  /* 0x3f80000000007820 */ /* 0x000fc80000410000 */
[----:B------:R0:W4:Y:S01]  /*5a50*/  F2F.F64.F32 R22, R0 ;  /* 0x0000000000167310 */ /* 0x0001220000201800 */
[----:B------:R-:W-:Y:S05]  /*5a60*/  BRA `(.L_x_6610) ;  /* 0x000002c000007947 */ /* 0x000fea0003800000 */
.L_x_6622:
        /* <DEDUP_REMOVED lines=14> */
.L_x_6636:
[----:B------:R-:W-:Y:S05]  /*5b50*/  BSYNC B0 ;  /* 0x0000000000007941 */ /* 0x000fea0003800000 */
.L_x_6635:
[----:B------:R-:W-:-:S04]  /*5b60*/  FMUL.FTZ R0, R0, 1 ;  /* 0x3f80000000007820 */ /* 0x000fc80000410000 */
[----:B------:R0:W4:Y:S01]  /*5b70*/  F2F.F64.F32 R22, R0 ;  /* 0x0000000000167310 */ /* 0x0001220000201800 */
[----:B------:R-:W-:Y:S05]  /*5b80*/  BRA `(.L_x_6610) ;  /* 0x000001a000007947 */ /* 0x000fea0003800000 */
.L_x_6609:
        /* <DEDUP_REMOVED lines=21> */
.L_x_6634:
[----:B----4-:R-:W4:Y:S02]  /*5ce0*/  LDG.E.64 R22, [R4.64] ;  /* 0x0000002404167981 */ /* 0x010f24000c1e1b00 */
[----:B----4-:R-:W0:Y:S01]  /*5cf0*/  I2F.F64.U64 R22, R22 ;  /* 0x0000001600167312 */ /* 0x010e220000301800 */
[----:B------:R-:W-:Y:S05]  /*5d00*/  BRA `(.L_x_6610) ;  /* 0x0000002000007947 */ /* 0x000fea0003800000 */
.L_x_6633:
[----:B----4-:R-:W4:Y:S02]  /*5d10*/  LDG.E R4, [R4.64] ;  /* 0x0000002404047981 */ /* 0x010f24000c1e1900 */
[----:B----4-:R0:W4:Y:S02]  /*5d20*/  I2F.F64.U32 R22, R4 ;  /* 0x0000000400167312 */ /* 0x0101240000201800 */
.L_x_6610:
[----:B------:R-:W-:-:S03]  /*5d30*/  IADD3 R36, R36, 0x80, RZ ;  /* 0x0000008024247810 */ /* 0x000fc60007ffe0ff */
.L_x_6572:
[----:B------:R-:W-:Y:S05]  /*5d40*/  BSYNC B6 ;  /* 0x0000000000067941 */ /* 0x000fea0003800000 */
.L_x_6571:
        /* <DEDUP_REMOVED lines=22> */
.L_x_6642:
[----:B----4-:R-:W4:Y:S02]  /*5eb0*/  LDG.E.U8 R4, [R4.64] ;  /* 0x0000002404047981 */ /* 0x010f24000c1e1100 */
[----:B----4-:R0:W4:Y:S01]  /*5ec0*/  I2F.F64.U16 R16, R4 ;  /* 0x0000000400107312 */ /* 0x0101220000101800 */
[----:B------:R-:W-:Y:S05]  /*5ed0*/  BRA `(.L_x_6644) ;  /* 0x00000df000007947 */ /* 0x000fea0003800000 */
.L_x_6641:
        /* <DEDUP_REMOVED lines=9> */
.L_x_6646:
[----:B----4-:R-:W4:Y:S02]  /*5f70*/  LDG.E R4, [R4.64] ;  /* 0x0000002404047981 */ /* 0x010f24000c1e1900 */
[----:B----4-:R0:W4:Y:S01]  /*5f80*/  I2F.F64 R16, R4 ;  /* 0x0000000400107312 */ /* 0x0101220000201c00 */
[----:B------:R-:W-:Y:S05]  /*5f90*/  BRA `(.L_x_6644) ;  /* 0x00000d3000007947 */ /* 0x000fea0003800000 */
.L_x_6645:
[----:B----4-:R-:W4:Y:S02]  /*5fa0*/  LDG.E.U16 R4, [R4.64] ;  /* 0x0000002404047981 */ /* 0x010f24000c1e1500 */
[----:B----4-:R0:W4:Y:S01]  /*5fb0*/  I2F.F64.S16 R16, R4 ;  /* 0x0000000400107312 */ /* 0x0101220000101c00 */
[----:B------:R-:W-:Y:S05]  /*5fc0*/  BRA `(.L_x_6644) ;  /* 0x00000d0000007947 */ /* 0x000fea0003800000 */
.L_x_6640:
        /* <DEDUP_REMOVED lines=10> */
.L_x_6648:
[----:B----4-:R-:W4:Y:S02]  /*6070*/  LDG.E.U16 R0, [R4.64] ;  /* 0x0000002404007981 */ /* 0x010f24000c1e1500 */
[----:B----4-:R-:W-:-:S05]  /*6080*/  HADD2.F32 R0, -RZ, R0.H0_H0 ;  /* 0x20000000ff007230 */ /* 0x010fca0000004100 */
[----:B------:R-:W-:-:S04]  /*6090*/  FMUL.FTZ R0, R0, 1 ;  /* 0x3f80000000007820 */ /* 0x000fc80000410000 */
[----:B------:R0:W4:Y:S01]  /*60a0*/  F2F.F64.F32 R16, R0 ;  /* 0x0000000000107310 */ /* 0x0001220000201800 */
[----:B------:R-:W-:Y:S05]  /*60b0*/  BRA `(.L_x_6644) ;  /* 0x00000c1000007947 */ /* 0x000fea0003800000 */
.L_x_6647:
        /* <DEDUP_REMOVED lines=10> */
.L_x_6650:
[----:B----4-:R-:W4:Y:S02]  /*6160*/  LDG.E.U16 R4, [R4.64] ;  /* 0x0000002404047981 */ /* 0x010f24000c1e1500 */
[----:B----4-:R-:W-:-:S05]  /*6170*/  HADD2.F32 R0, -RZ, R4.H0_H0 ;  /* 0x20000004ff007230 */ /* 0x010fca0000004100 */
[----:B------:R-:W-:-:S04]  /*6180*/  FMUL.FTZ R0, R0, 1 ;  /* 0x3f80000000007820 */ /* 0x000fc80000410000 */
[----:B------:R0:W4:Y:S01]  /*6190*/  F2F.F64.F32 R16, R0 ;  /* 0x0000000000107310 */ /* 0x0001220000201800 */
[----:B------:R-:W-:Y:S05]  /*61a0*/  BRA `(.L_x_6644) ;  /* 0x00000b2000007947 */ /* 0x000fea0003800000 */
.L_x_6649:
[----:B------:R0:W5:Y:S01]  /*61b0*/  LDG.E.64 R16, [R4.64] ;  /* 0x0000002404107981 */ /* 0x000162000c1e1b00 */
[----:B------:R-:W-:Y:S05]  /*61c0*/  BRA `(.L_x_6644) ;  /* 0x00000b0000007947 */ /* 0x000fea0003800000 */
.L_x_6639:
        /* <DEDUP_REMOVED lines=13> */
.L_x_6653:
[----:B------:R0:W5:Y:S01]  /*62a0*/  LDG.E.64 R16, [R4.64] ;  /* 0x0000002404107981 */ /* 0x000162000c1e1b00 */
[----:B------:R-:W-:Y:S05]  /*62b0*/  BRA `(.L_x_6644) ;  /* 0x00000a1000007947 */ /* 0x000fea0003800000 */
.L_x_6652:
        /* <DEDUP_REMOVED lines=28> */
.L_x_6655:
        /* <DEDUP_REMOVED lines=15> */
.L_x_6654:
[----:B----4-:R-:W4:Y:S02]  /*6570*/  LDG.E.U16 R0, [R4.64] ;  /* 0x0000002404007981 */ /* 0x010f24000c1e1500 */
[----:B----4-:R-:W-:-:S05]  /*6580*/  PRMT R0, RZ, 0x5410, R0 ;  /* 0x00005410ff007816 */ /* 0x010fca0000000000 */
[----:B------:R-:W-:-:S04]  /*6590*/  FMUL.FTZ R0, R0, 1 ;  /* 0x3f80000000007820 */ /* 0x000fc80000410000 */
[----:B------:R0:W4:Y:S01]  /*65a0*/  F2F.F64.F32 R16, R0 ;  /* 0x0000000000107310 */ /* 0x0001220000201800 */
[----:B------:R-:W-:Y:S05]  /*65b0*/  BRA `(.L_x_6644) ;  /* 0x0000071000007947 */ /* 0x000fea0003800000 */
.L_x_6651:
        /* <DEDUP_REMOVED lines=11> */
.L_x_6658:
        /* <DEDUP_REMOVED lines=21> */
.L_x_6662:
[----:B------:R-:W-:Y:S05]  /*67c0*/  BSYNC B1 ;  /* 0x0000000000017941 */ /* 0x000fea0003800000 */
.L_x_6661:
[----:B------:R-:W-:Y:S01]  /*67d0*/  LEA R5, R0, 0x3b800000, 0x17 ;  /* 0x3b80000000057811 */ /* 0x000fe200078eb8ff */
[----:B------:R-:W-:-:S05]  /*67e0*/  IMAD.SHL.U32 R0, R3, 0x100000, RZ ;  /* 0x0010000003007824 */ /* 0x000fca00078e00ff */
[----:B------:R-:W-:Y:S02]  /*67f0*/  LOP3.LUT R0, R5, R0, R6, 0xfe, !PT ;  /* 0x0000000005007212 */ /* 0x000fe400078efe06 */
.L_x_6660:
[----:B------:R-:W-:Y:S05]  /*6800*/  BSYNC B0 ;  /* 0x0000000000007941 */ /* 0x000fea0003800000 */
.L_x_6659:
[----:B------:R-:W-:-:S04]  /*6810*/  FMUL.FTZ R0, R0, 1 ;  /* 0x3f80000000007820 */ /* 0x000fc80000410000 */
[----:B------:R0:W4:Y:S01]  /*6820*/  F2F.F64.F32 R16, R0 ;  /* 0x0000000000107310 */ /* 0x0001220000201800 */
[----:B------:R-:W-:Y:S05]  /*6830*/  BRA `(.L_x_6644) ;  /* 0x0000049000007947 */ /* 0x000fea0003800000 */
.L_x_6657:
        /* <DEDUP_REMOVED lines=21> */
.L_x_6666:
[----:B------:R-:W-:Y:S05]  /*6990*/  BSYNC B1 ;  /* 0x0000000000017941 */ /* 0x000fea0003800000 */
.L_x_6665:
[----:B------:R-:W-:Y:S01]  /*69a0*/  LEA R5, R0, 0x37800000, 0x17 ;  /* 0x3780000000057811 */ /* 0x000fe200078eb8ff */
[----:B------:R-:W-:-:S05]  /*69b0*/  IMAD.SHL.U32 R0, R3, 0x200000, RZ ;  /* 0x0020000003007824 */ /* 0x000fca00078e00ff */
[----:B------:R-:W-:Y:S02]  /*69c0*/  LOP3.LUT R0, R5, R0, R6, 0xfe, !PT ;  /* 0x0000000005007212 */ /* 0x000fe400078efe06 */
.L_x_6664:
[----:B------:R-:W-:Y:S05]  /*69d0*/  BSYNC B0 ;  /* 0x0000000000007941 */ /* 0x000fea0003800000 */
.L_x_6663:
[----:B------:R-:W-:-:S04]  /*69e0*/  FMUL.FTZ R0, R0, 1 ;  /* 0x3f80000000007820 */ /* 0x000fc80000410000 */
[----:B------:R0:W4:Y:S01]  /*69f0*/  F2F.F64.F32 R16, R0 ;  /* 0x0000000000107310 */ /* 0x0001220000201800 */
[----:B------:R-:W-:Y:S05]  /*6a00*/  BRA `(.L_x_6644) ;  /* 0x000002c000007947 */ /* 0x000fea0003800000 */
.L_x_6656:
        /* <DEDUP_REMOVED lines=14> */
.L_x_6670:
[----:B------:R-:W-:Y:S05]  /*6af0*/  BSYNC B0 ;  /* 0x0000000000007941 */ /* 0x000fea0003800000 */
.L_x_6669:
[----:B------:R-:W-:-:S04]  /*6b00*/  FMUL.FTZ R0, R0, 1 ;  /* 0x3f80000000007820 */ /* 0x000fc80000410000 */
[----:B------:R0:W4:Y:S01]  /*6b10*/  F2F.F64.F32 R16, R0 ;  /* 0x0000000000107310 */ /* 0x0001220000201800 */
[----:B------:R-:W-:Y:S05]  /*6b20*/  BRA `(.L_x_6644) ;  /* 0x000001a000007947 */ /* 0x000fea0003800000 */
.L_x_6643:
        /* <DEDUP_REMOVED lines=21> */
.L_x_6668:
[----:B----4-:R-:W4:Y:S02]  /*6c80*/  LDG.E.64 R16, [R4.64] ;  /* 0x0000002404107981 */ /* 0x010f24000c1e1b00 */
[----:B----4-:R-:W0:Y:S01]  /*6c90*/  I2F.F64.U64 R16, R16 ;  /* 0x0000001000107312 */ /* 0x010e220000301800 */
[----:B------:R-:W-:Y:S05]  /*6ca0*/  BRA `(.L_x_6644) ;  /* 0x0000002000007947 */ /* 0x000fea0003800000 */
.L_x_6667:
[----:B----4-:R-:W4:Y:S02]  /*6cb0*/  LDG.E R4, [R4.64] ;  /* 0x0000002404047981 */ /* 0x010f24000c1e1900 */
[----:B----4-:R0:W4:Y:S02]  /*6cc0*/  I2F.F64.U32 R16, R4 ;  /* 0x0000000400107312 */ /* 0x0101240000201800 */
.L_x_6644:
        /* <DEDUP_REMOVED lines=17> */
.L_x_6674:
[----:B----4-:R-:W4:Y:S02]  /*6de0*/  LDG.E.U8 R4, [R4.64] ;  /* 0x0000002404047981 */ /* 0x010f24000c1e1100 */
[----:B----4-:R0:W4:Y:S01]  /*6df0*/  I2F.F64.U16 R18, R4 ;  /* 0x0000000400127312 */ /* 0x0101220000101800 */
[----:B------:R-:W-:Y:S05]  /*6e00*/  BRA `(.L_x_6638) ;  /* 0x00000de000007947 */ /* 0x000fea0003800000 */
.L_x_6673:
        /* <DEDUP_REMOVED lines=9> */
.L_x_6677:
[----:B----4-:R-:W4:Y:S02]  /*6ea0*/  LDG.E R4, [R4.64] ;  /* 0x0000002404047981 */ /* 0x010f24000c1e1900 */
[----:B----4-:R0:W4:Y:S01]  /*6eb0*/  I2F.F64 R18, R4 ;  /* 0x0000000400127312 */ /* 0x0101220000201c00 */
[----:B------:R-:W-:Y:S05]  /*6ec0*/  BRA `(.L_x_6638) ;  /* 0x00000d2000007947 */ /* 0x000fea0003800000 */
.L_x_6676:
[----:B----4-:R-:W4:Y:S02]  /*6ed0*/  LDG.E.U16 R4, [R4.64] ;  /* 0x0000002404047981 */ /* 0x010f24000c1e1500 */
[----:B----4-:R0:W4:Y:S01]  /*6ee0*/  I2F.F64.S16 R18, R4 ;  /* 0x0000000400127312 */ /* 0x0101220000101c00 */
[----:B------:R-:W-:Y:S05]  /*6ef0*/  BRA `(.L_x_6638) ;  /* 0x00000cf000007947 */ /* 0x000fea0003800000 */
.L_x_6672:
        /* <DEDUP_REMOVED lines=10> */
.L_x_6679:
[----:B----4-:R-:W4:Y:S02]  /*6fa0*/  LDG.E.U16 R0, [R4.64] ;  /* 0x0000002404007981 */ /* 0x010f24000c1e1500 */
[----:B----4-:R-:W-:-:S05]  /*6fb0*/  HADD2.F32 R0, -RZ, R0.H0_H0 ;  /* 0x20000000ff007230 */ /* 0x010fca0000004100 */
[----:B------:R-:W-:-:S04]  /*6fc0*/  FMUL.FTZ R0, R0, 1 ;  /* 0x3f80000000007820 */ /* 0x000fc80000410000 */
[----:B------:R0:W4:Y:S01]  /*6fd0*/  F2F.F64.F32 R18, R0 ;  /* 0x0000000000127310 */ /* 0x0001220000201800 */
[----:B------:R-:W-:Y:S05]  /*6fe0*/  BRA `(.L_x_6638) ;  /* 0x00000c0000007947 */ /* 0x000fea0003800000 */
.L_x_6678:
        /* <DEDUP_REMOVED lines=10> */
.L_x_6681:
[----:B----4-:R-:W4:Y:S02]  /*7090*/  LDG.E.U16 R4, [R4.64] ;  /* 0x0000002404047981 */ /* 0x010f24000c1e1500 */
[----:B----4-:R-:W-:-:S05]  /*70a0*/  HADD2.F32 R0, -RZ, R4.H0_H0 ;  /* 0x20000004ff007230 */ /* 0x010fca0000004100 */
[----:B------:R-:W-:-:S04]  /*70b0*/  FMUL.FTZ R0, R0, 1 ;  /* 0x3f80000000007820 */ /* 0x000fc80000410000 */
[----:B------:R0:W4:Y:S01]  /*70c0*/  F2F.F64.F32 R18, R0 ;  /* 0x0000000000127310 */ /* 0x0001220000201800 */
[----:B------:R-:W-:Y:S05]  /*70d0*/  BRA `(.L_x_6638) ;  /* 0x00000b1000007947 */ /* 0x000fea0003800000 */
.L_x_6680:
[----:B------:R0:W5:Y:S01]  /*70e0*/  LDG.E.64 R18, [R4.64] ;  /* 0x0000002404127981 */ /* 0x000162000c1e1b00 */
[----:B------:R-:W-:Y:S05]  /*70f0*/  BRA `(.L_x_6638) ;  /* 0x00000af000007947 */ /* 0x000fea0003800000 */
.L_x_6671:
        /* <DEDUP_REMOVED lines=13> */
.L_x_6684:
[----:B------:R0:W5:Y:S01]  /*71d0*/  LDG.E.64 R18, [R4.64] ;  /* 0x0000002404127981 */ /* 0x000162000c1e1b00 */
[----:B------:R-:W-:Y:S05]  /*71e0*/  BRA `(.L_x_6638) ;  /* 0x00000a0000007947 */ /* 0x000fea0003800000 */
.L_x_6683:
        /* <DEDUP_REMOVED lines=28> */
.L_x_6686:
        /* <DEDUP_REMOVED lines=15> */
.L_x_6685:
[----:B----4-:R-:W4:Y:S02]  /*74a0*/  LDG.E.U16 R0, [R4.64] ;  /* 0x0000002404007981 */ /* 0x010f24000c1e1500 */
[----:B----4-:R-:W-:-:S05]  /*74b0*/  PRMT R0, RZ, 0x5410, R0 ;  /* 0x00005410ff007816 */ /* 0x010fca0000000000 */
[----:B------:R-:W-:-:S04]  /*74c0*/  FMUL.FTZ R0, R0, 1 ;  /* 0x3f80000000007820 */ /* 0x000fc80000410000 */
[----:B------:R0:W4:Y:S01]  /*74d0*/  F2F.F64.F32 R18, R0 ;  /* 0x0000000000127310 */ /* 0x0001220000201800 */
[----:B------:R-:W-:Y:S05]  /*74e0*/  BRA `(.L_x_6638) ;  /* 0x0000070000007947 */ /* 0x000fea0003800000 */
.L_x_6682:
        /* <DEDUP_REMOVED lines=11> */
.L_x_6689:
        /* <DEDUP_REMOVED lines=21> */
.L_x_6693:
[----:B------:R-:W-:Y:S05]  /*76f0*/  BSYNC B1 ;  /* 0x0000000000017941 */ /* 0x000fea0003800000 */
.L_x_6692:
[----:B------:R-:W-:Y:S01]  /*7700*/  LEA R3, R0, 0x3b800000, 0x17 ;  /* 0x3b80000000037811 */ /* 0x000fe200078eb8ff */
[----:B------:R-:W-:-:S05]  /*7710*/  IMAD.SHL.U32 R0, R2, 0x100000, RZ ;  /* 0x0010000002007824 */ /* 0x000fca00078e00ff */
[----:B------:R-:W-:Y:S02]  /*7720*/  LOP3.LUT R0, R3, R0, R4, 0xfe, !PT ;  /* 0x0000000003007212 */ /* 0x000fe400078efe04 */
.L_x_6691:
[----:B------:R-:W-:Y:S05]  /*7730*/  BSYNC B0 ;  /* 0x0000000000007941 */ /* 0x000fea0003800000 */
.L_x_6690:
[----:B------:R-:W-:-:S04]  /*7740*/  FMUL.FTZ R0, R0, 1 ;  /* 0x3f80000000007820 */ /* 0x000fc80000410000 */
[----:B------:R0:W4:Y:S01]  /*7750*/  F2F.F64.F32 R18, R0 ;  /* 0x0000000000127310 */ /* 0x0001220000201800 */
[----:B------:R-:W-:Y:S05]  /*7760*/  BRA `(.L_x_6638) ;  /* 0x0000048000007947 */ /* 0x000fea0003800000 */
.L_x_6688:
        /* <DEDUP_REMOVED lines=21> */
.L_x_6697:
[----:B------:R-:W-:Y:S05]  /*78c0*/  BSYNC B1 ;  /* 0x0000000000017941 */ /* 0x000fea0003800000 */
.L_x_6696:
[----:B------:R-:W-:Y:S01]  /*78d0*/  LEA R3, R0, 0x37800000, 0x17 ;  /* 0x3780000000037811 */ /* 0x000fe200078eb8ff */
[----:B------:R-:W-:-:S05]  /*78e0*/  IMAD.SHL.U32 R0, R2, 0x200000, RZ ;  /* 0x0020000002007824 */ /* 0x000fca00078e00ff */
[----:B------:R-:W-:Y:S02]  /*78f0*/  LOP3.LUT R0, R3, R0, R4, 0xfe, !PT ;  /* 0x0000000003007212 */ /* 0x000fe400078efe04 */
.L_x_6695:
[----:B------:R-:W-:Y:S05]  /*7900*/  BSYNC B0 ;  /* 0x0000000000007941 */ /* 0x000fea0003800000 */
.L_x_6694:
[----:B------:R-:W-:-:S04]  /*7910*/  FMUL.FTZ R0, R0, 1 ;  /* 0x3f80000000007820 */ /* 0x000fc80000410000 */
[----:B------:R0:W4:Y:S01]  /*7920*/  F2F.F64.F32 R18, R0 ;  /* 0x0000000000127310 */ /* 0x0001220000201800 */
[----:B------:R-:W-:Y:S05]  /*7930*/  BRA `(.L_x_6638) ;  /* 0x000002b000007947 */ /* 0x000fea0003800000 */
.L_x_6687:
        /* <DEDUP_REMOVED lines=14> */
.L_x_6701:
[----:B------:R-:W-:Y:S05]  /*7a20*/  BSYNC B0 ;  /* 0x0000000000007941 */ /* 0x000fea0003800000 */
.L_x_6700:
[----:B------:R-:W-:-:S04]  /*7a30*/  FMUL.FTZ R0, R0, 1 ;  /* 0x3f80000000007820 */ /* 0x000fc80000410000 */
[----:B------:R0:W4:Y:S01]  /*7a40*/  F2F.F64.F32 R18, R0 ;  /* 0x0000000000127310 */ /* 0x0001220000201800 */
[----:B------:R-:W-:Y:S05]  /*7a50*/  BRA `(.L_x_6638) ;  /* 0x0000019000007947 */ /* 0x000fea0003800000 */
.L_x_6675:
        /* <DEDUP_REMOVED lines=20> */
.L_x_6699:
[----:B----4-:R-:W4:Y:S02]  /*7ba0*/  LDG.E.64 R18, [R4.64] ;  /* 0x0000002404127981 */ /* 0x010f24000c1e1b00 */
[----:B----4-:R-:W0:Y:S01]  /*7bb0*/  I2F.F64.U64 R18, R18 ;  /* 0x0000001200127312 */ /* 0x010e220000301800 */
[----:B------:R-:W-:Y:S05]  /*7bc0*/  BRA `(.L_x_6638) ;  /* 0x0000002000007947 */ /* 0x000fea0003800000 */
.L_x_6698:
[----:B----4-:R-:W4:Y:S02]  /*7bd0*/  LDG.E R4, [R4.64] ;  /* 0x0000002404047981 */ /* 0x010f24000c1e1900 */
[----:B----4-:R0:W4:Y:S02]  /*7be0*/  I2F.F64.U32 R18, R4 ;  /* 0x0000000400127312 */ /* 0x0101240000201800 */
.L_x_6638:
[----:B------:R-:W-:Y:S05]  /*7bf0*/  BSYNC B6 ;  /* 0x0000000000067941 */ /* 0x000fea0003800000 */
.L_x_6637:
[----:B0-----:R-:W0:Y:S01]  /*7c00*/  S2R R0, SR_TID.X ;  /* 0x0000000000007919 */ /* 0x001e220000002100 */
[----:B------:R-:W-:Y:S01]  /*7c10*/  BSSY B0, `(.L_x_6702) ;  /* 0x0000050000007945 */ /* 0x000fe20003800000 */
[----:B0-----:R-:W-:-:S13]  /*7c20*/  ISETP.GE.AND P0, PT, R0, R31, PT ;  /* 0x0000001f0000720c */ /* 0x001fda0003f06270 */
[----:B------:R-:W-:Y:S05]  /*7c30*/  @P0 BRA `(.L_x_6703) ;  /* 0x000004d000000947 */ /* 0x000fea0003800000 */
[-C--:B--2--5:R-:W0:Y:S01]  /*7c40*/  DMUL R2, R32, R32.reuse ;  /* 0x0000002020027228 */ /* 0x0a4e220000000000 */
        /* <DEDUP_REMOVED lines=19> */
[----:B------:R0:W2:Y:S02]  /*7d80*/  F2F.F64.F32 R6, R12 ;  /* 0x0000000c00067310 */ /* 0x0000a40000201800 */
[----:B0-----:R-:W-:Y:S01]  /*7d90*/  FMUL.FTZ R12, R4, 1 ;  /* 0x3f800000040c7820 */ /* 0x001fe20000410000 */
[----:B--2---:R-:W0:-:S06]  /*7da0*/  DFMA R6, -R6, c[0x2][0x20], R8 ;  /* 0x0080080006067a2b */ /* 0x004e0c0000000108 */
        /* <DEDUP_REMOVED lines=10> */
[----:B0-----:R0:W-:Y:S02]  /*7e50*/  DFMA R10, R6, R10, R6 ;  /* 0x0000000a060a722b */ /* 0x0011e40000000006 */
[----:B0-----:R-:W0:Y:S02]  /*7e60*/  F2F.F64.F32 R6, R12 ;  /* 0x0000000c00067310 */ /* 0x001e240000201800 */
[----:B0-----:R-:W0:-:S06]  /*7e70*/  DADD R8, -R6, 1 ;  /* 0x3ff0000006087429 */ /* 0x001e0c0000000100 */
[----:B0-----:R0:W2:Y:S02]  /*7e80*/  DFMA R8, -R10, R6, R8 ;  /* 0x000000060a08722b */ /* 0x0010a40000000108 */
[----:B0-----:R-:W-:-:S04]  /*7e90*/  IMAD.MOV.U32 R6, RZ, RZ, RZ ;  /* 0x000000ffff067224 */ /* 0x001fc800078e00ff */
[----:B--2---:R-:W0:-:S06]  /*7ea0*/  DADD R8, -R8, 2 ;  /* 0x4000000008087429 */ /* 0x004e0c0000000100 */
[----:B0-----:R-:W0:Y:S02]  /*7eb0*/  MUFU.RCP64H R7, R9 ;  /* 0x0000000900077308 */ /* 0x001e240000001800 */
[----:B0-----:R-:W0:-:S06]  /*7ec0*/  DFMA R10, -R8, R6, 1 ;  /* 0x3ff00000080a742b */ /* 0x001e0c0000000106 */
[----:B0-----:R-:W0:-:S06]  /*7ed0*/  DFMA R10, R10, R10, R10 ;  /* 0x0000000a0a0a722b */ /* 0x001e0c000000000a */
[----:B0-----:R0:W2:Y:S02]  /*7ee0*/  DFMA R10, R6, R10, R6 ;  /* 0x0000000a060a722b */ /* 0x0010a40000000006 */
[----:B0-----:R-:W-:Y:S02]  /*7ef0*/  IMAD.MOV.U32 R6, RZ, RZ, 0x0 ;  /* 0x00000000ff067424 */ /* 0x001fe400078e00ff */
[----:B------:R-:W-:-:S06]  /*7f00*/  IMAD.MOV.U32 R7, RZ, RZ, 0x40000000 ;  /* 0x40000000ff077424 */ /* 0x000fcc00078e00ff */
[----:B--2---:R-:W0:-:S10]  /*7f10*/  DFMA R10, -R10, R6, 1 ;  /* 0x3ff000000a0a742b */ /* 0x004e140000000106 */
[----:B0-----:R-:W-:Y:S02]  /*7f20*/  FSEL R7, R11, 1.875, !P1 ;  /* 0x3ff000000b077808 */ /* 0x001fe40004800000 */
[----:B------:R-:W-:Y:S02]  /*7f30*/  FSEL R4, R10, RZ, !P1 ;  /* 0x000000ff0a047208 */ /* 0x000fe40004800000 */
[----:B------:R-:W-:Y:S01]  /*7f40*/  LOP3.LUT R5, R7, 0x80000000, R5, 0xb8, !PT ;  /* 0x8000000007057812 */ /* 0x000fe200078eb805 */
[----:B------:R-:W-:Y:S05]  /*7f50*/  BRA `(.L_x_6706) ;  /* 0x000000f000007947 */ /* 0x000fea0003800000 */
.L_x_6705:
        /* <DEDUP_REMOVED lines=15> */
.L_x_6706:
[----:B------:R-:W-:Y:S05]  /*8050*/  BSYNC B1 ;  /* 0x0000000000017941 */ /* 0x000fea0003800000 */
.L_x_6704:
[----:B------:R-:W-:Y:S01]  /*8060*/  IMAD.MOV.U32 R6, RZ, RZ, -0x2e09fe87 ;  /* 0xd1f60179ff067424 */ /* 0x000fe200078e00ff */
[----:B------:R-:W-:Y:S01]  /*8070*/  DMUL R32, R32, 0.5 ;  /* 0x3fe0000020207828 */ /* 0x000fe20000000000 */
[----:B------:R-:W-:-:S06]  /*8080*/  IMAD.MOV.U32 R7, RZ, RZ, 0x3fc12ba9 ;  /* 0x3fc12ba9ff077424 */ /* 0x000fcc00078e00ff */
[----:B------:R-:W5:-:S04]  /*8090*/  DFMA R6, R2, R6, 1 ;  /* 0x3ff000000206742b */ /* 0x000f480000000006 */
[----:B--2---:R-:W2:-:S04]  /*80a0*/  DFMA R2, -R4, R4, 1 ;  /* 0x3ff000000402742b */ /* 0x004e880000000104 */
[----:B-----5:R-:W-:-:S04]  /*80b0*/  DMUL R6, R6, c[0x2][0x8] ;  /* 0x0080020006067a28 */ /* 0x020fc80000000000 */
[----:B--2---:R-:W2:-:S04]  /*80c0*/  DMUL R2, R2, R32 ;  /* 0x0000002002027228 */ /* 0x004e880000000000 */
[----:B------:R-:W-:-:S04]  /*80d0*/  DADD R4, R4, 1 ;  /* 0x3ff0000004047429 */ /* 0x000fc80000000000 */
[----:B--2---:R-:W2:-:S06]  /*80e0*/  DMUL R2, R6, R2 ;  /* 0x0000000206027228 */ /* 0x004e8c0000000000 */
[----:B--2---:R-:W2:-:S06]  /*80f0*/  DFMA R4, R4, 0.5, R2 ;  /* 0x3fe000000404782b */ /* 0x004e8c0000000002 */
[----:B--2---:R2:W0:-:S06]  /*8100*/  DMUL R4, R4, R34 ;  /* 0x0000002204047228 */ /* 0x00440c0000000000 */
.L_x_6703:
[----:B------:R-:W-:Y:S05]  /*8110*/  BSYNC B0 ;  /* 0x0000000000007941 */ /* 0x000fea0003800000 */
.L_x_6702:
[----:B------:R-:W-:Y:S01]  /*8120*/  IADD3 R2, R0, 0x80, RZ ;  /* 0x0000008000027810 */ /* 0x000fe20007ffe0ff */
[----:B------:R-:W-:Y:S03]  /*8130*/  BSSY B0, `(.L_x_6707) ;  /* 0x0000050000007945 */ /* 0x000fe60003800000 */
[----:B------:R-:W-:-:S13]  /*8140*/  ISETP.GE.AND P1, PT, R2, R31, PT ;  /* 0x0000001f0200720c */ /* 0x000fda0003f26270 */
[----:B------:R-:W-:Y:S05]  /*8150*/  @P1 BRA `(.L_x_6708) ;  /* 0x000004d000001947 */ /* 0x000fea0003800000 */
[-C--:B---3-5:R-:W3:Y:S01]  /*8160*/  DMUL R6, R26, R26.reuse ;  /* 0x0000001a1a067228 */ /* 0x0a8ee20000000000 */
[----:B------:R-:W-:Y:S05]  /*8170*/  BSSY B1, `(.L_x_6709) ;  /* 0x0000040000017945 */ /* 0x000fea0003800000 */
[----:B0--3--:R-:W0:-:S06]  /*8180*/  DMUL R8, R6, R26 ;  /* 0x0000001a06087228 */ /* 0x009e0c0000000000 */
        /* <DEDUP_REMOVED lines=17> */
[----:B------:R0:W3:Y:S02]  /*82a0*/  F2F.F64.F32 R10, R8 ;  /* 0x00000008000a7310 */ /* 0x0000e40000201800 */
[----:B0-----:R-:W-:Y:S01]  /*82b0*/  FMUL.FTZ R8, R3, 1 ;  /* 0x3f80000003087820 */ /* 0x001fe20000410000 */
[----:B---3--:R-:W0:-:S06]  /*82c0*/  DFMA R10, -R10, c[0x2][0x20], R12 ;  /* 0x008008000a0a7a2b */ /* 0x008e0c000000010c */
        /* <DEDUP_REMOVED lines=13> */
[----:B0-----:R0:W3:Y:S02]  /*83a0*/  DFMA R12, -R14, R10, R12 ;  /* 0x0000000a0e0c722b */ /* 0x0010e4000000010c */
[----:B0-----:R-:W-:-:S04]  /*83b0*/  IMAD.MOV.U32 R10, RZ, RZ, RZ ;  /* 0x000000ffff0a7224 */ /* 0x001fc800078e00ff */
[----:B---3--:R-:W0:-:S06]  /*83c0*/  DADD R12, -R12, 2 ;  /* 0x400000000c0c7429 */ /* 0x008e0c0000000100 */
[----:B0-----:R-:W0:Y:S02]  /*83d0*/  MUFU.RCP64H R11, R13 ;  /* 0x0000000d000b7308 */ /* 0x001e240000001800 */
[----:B0-----:R-:W0:-:S06]  /*83e0*/  DFMA R14, -R12, R10, 1 ;  /* 0x3ff000000c0e742b */ /* 0x001e0c000000010a */
[----:B0-----:R-:W0:-:S06]  /*83f0*/  DFMA R14, R14, R14, R14 ;  /* 0x0000000e0e0e722b */ /* 0x001e0c000000000e */
[----:B0-----:R0:W3:Y:S02]  /*8400*/  DFMA R14, R10, R14, R10 ;  /* 0x0000000e0a0e722b */ /* 0x0010e4000000000a */
[----:B0-----:R-:W-:Y:S02]  /*8410*/  IMAD.MOV.U32 R10, RZ, RZ, 0x0 ;  /* 0x00000000ff0a7424 */ /* 0x001fe400078e00ff */
[----:B------:R-:W-:-:S06]  /*8420*/  IMAD.MOV.U32 R11, RZ, RZ, 0x40000000 ;  /* 0x40000000ff0b7424 */ /* 0x000fcc00078e00ff */
[----:B---3--:R-:W0:-:S10]  /*8430*/  DFMA R14, -R14, R10, 1 ;  /* 0x3ff000000e0e742b */ /* 0x008e14000000010a */
[----:B0-----:R-:W-:Y:S02]  /*8440*/  FSEL R3, R15, 1.875, !P1 ;  /* 0x3ff000000f037808 */ /* 0x001fe40004800000 */
[----:B------:R-:W-:Y:S02]  /*8450*/  FSEL R8, R14, RZ, !P1 ;  /* 0x000000ff0e087208 */ /* 0x000fe40004800000 */
[----:B------:R-:W-:Y:S01]  /*8460*/  LOP3.LUT R9, R3, 0x80000000, R9, 0xb8, !PT ;  /* 0x8000000003097812 */ /* 0x000fe200078eb809 */
[----:B------:R-:W-:Y:S05]  /*8470*/  BRA `(.L_x_6711) ;  /* 0x000000f000007947 */ /* 0x000fea0003800000 */
.L_x_6710:
        /* <DEDUP_REMOVED lines=14> */
[----:B0-----:R0:W3:-:S06]  /*8560*/  DFMA R8, R8, R12, R8 ;  /* 0x0000000c0808722b */ /* 0x0010cc0000000008 */
.L_x_6711:
[----:B------:R-:W-:Y:S05]  /*8570*/  BSYNC B1 ;  /* 0x0000000000017941 */ /* 0x000fea0003800000 */
.L_x_6709:
[----:B0-----:R-:W-:Y:S01]  /*8580*/  IMAD.MOV.U32 R12, RZ, RZ, -0x2e09fe87 ;  /* 0xd1f60179ff0c7424 */ /* 0x001fe200078e00ff */
[----:B------:R-:W-:Y:S01]  /*8590*/  DMUL R26, R26, 0.5 ;  /* 0x3fe000001a1a7828 */ /* 0x000fe20000000000 */
[----:B------:R-:W-:-:S03]  /*85a0*/  IMAD.MOV.U32 R13, RZ, RZ, 0x3fc12ba9 ;  /* 0x3fc12ba9ff0d7424 */ /* 0x000fc600078e00ff */
[----:B---3--:R-:W0:-:S04]  /*85b0*/  DFMA R10, -R8, R8, 1 ;  /* 0x3ff00000080a742b */ /* 0x008e080000000108 */
[----:B------:R-:W3:-:S04]  /*85c0*/  DFMA R6, R6, R12, 1 ;  /* 0x3ff000000606742b */ /* 0x000ec8000000000c */
[----:B0-----:R-:W-:-:S04]  /*85d0*/  DMUL R10, R10, R26 ;  /* 0x0000001a0a0a7228 */ /* 0x001fc80000000000 */
[----:B---3--:R-:W0:-:S04]  /*85e0*/  DMUL R6, R6, c[0x2][0x8] ;  /* 0x0080020006067a28 */ /* 0x008e080000000000 */
[----:B------:R-:W-:-:S04]  /*85f0*/  DADD R8, R8, 1 ;  /* 0x3ff0000008087429 */ /* 0x000fc80000000000 */
[----:B0-----:R-:W0:-:S06]  /*8600*/  DMUL R6, R6, R10 ;  /* 0x0000000a06067228 */ /* 0x001e0c0000000000 */
[----:B0-----:R-:W0:-:S06]  /*8610*/  DFMA R6, R8, 0.5, R6 ;  /* 0x3fe000000806782b */ /* 0x001e0c0000000006 */
[----:B01----:R0:W1:-:S06]  /*8620*/  DMUL R28, R6, R28 ;  /* 0x0000001c061c7228 */ /* 0x00304c0000000000 */
.L_x_6708:
[----:B------:R-:W-:Y:S05]  /*8630*/  BSYNC B0 ;  /* 0x0000000000007941 */ /* 0x000fea0003800000 */
.L_x_6707:
[----:B0-----:R-:W-:Y:S01]  /*8640*/  IADD3 R6, R0, 0x100, RZ ;  /* 0x0000010000067810 */ /* 0x001fe20007ffe0ff */
[----:B------:R-:W-:Y:S03]  /*8650*/  BSSY B0, `(.L_x_6712) ;  /* 0x0000050000007945 */ /* 0x000fe60003800000 */
[----:B------:R-:W-:-:S13]  /*8660*/  ISETP.GE.AND P1, PT, R6, R31, PT ;  /* 0x0000001f0600720c */ /* 0x000fda0003f26270 */
[----:B------:R-:W-:Y:S05]  /*8670*/  @P1 BRA `(.L_x_6713) ;  /* 0x000004d000001947 */ /* 0x000fea0003800000 */
[-C--:B----45:R-:W0:Y:S01]  /*8680*/  DMUL R6, R22, R22.reuse ;  /* 0x0000001616067228 */ /* 0x0b0e220000000000 */
        /* <DEDUP_REMOVED lines=19> */
[----:B------:R-:W4:Y:S01]  /*87c0*/  F2F.F64.F32 R12, R8 ;  /* 0x00000008000c7310 */ /* 0x000f220000201800 */
[----:B0-----:R-:W-:Y:S01]  /*87d0*/  FMUL.FTZ R10, R10, 1 ;  /* 0x3f8000000a0a7820 */ /* 0x001fe20000410000 */
[----:B----4-:R0:W4:-:S06]  /*87e0*/  DFMA R12, -R12, c[0x2][0x20], R14 ;  /* 0x008008000c0c7a2b */ /* 0x01010c000000010e */
[----:B0-----:R-:W0:Y:S01]  /*87f0*/  F2F.F64.F32 R14, R10 ;  /* 0x0000000a000e7310 */ /* 0x001e220000201800 */
[----:B----4-:R-:W4:-:S06]  /*8800*/  DFMA R20, R12, R20, c[0x2][0x28] ;  /* 0x00800a000c14762b */ /* 0x010f0c0000000014 */
        /* <DEDUP_REMOVED lines=8> */
[----:B----4-:R-:W4:-:S06]  /*8890*/  DMUL R20, R12, R20 ;  /* 0x000000140c147228 */ /* 0x010f0c0000000000 */
[----:B----4-:R-:W-:-:S04]  /*88a0*/  DFMA R20, R12, R20, R12 ;  /* 0x000000140c14722b */ /* 0x010fc8000000000c */
[----:B0-----:R-:W0:-:S06]  /*88b0*/  DADD R12, -R14, 1 ;  /* 0x3ff000000e0c7429 */ /* 0x001e0c0000000100 */
[----:B0-----:R0:W4:Y:S02]  /*88c0*/  DFMA R12, -R20, R14, R12 ;  /* 0x0000000e140c722b */ /* 0x001124000000010c */
[----:B0-----:R-:W-:-:S04]  /*88d0*/  IMAD.MOV.U32 R14, RZ, RZ, RZ ;  /* 0x000000ffff0e7224 */ /* 0x001fc800078e00ff */
[----:B----4-:R-:W0:-:S06]  /*88e0*/  DADD R12, -R12, 2 ;  /* 0x400000000c0c7429 */ /* 0x010e0c0000000100 */
[----:B0-----:R-:W0:Y:S02]  /*88f0*/  MUFU.RCP64H R15, R13 ;  /* 0x0000000d000f7308 */ /* 0x001e240000001800 */
[----:B0-----:R-:W0:-:S06]  /*8900*/  DFMA R20, -R12, R14, 1 ;  /* 0x3ff000000c14742b */ /* 0x001e0c000000010e */
[----:B0-----:R-:W0:-:S06]  /*8910*/  DFMA R20, R20, R20, R20 ;  /* 0x000000141414722b */ /* 0x001e0c0000000014 */
[----:B0-----:R0:W4:Y:S02]  /*8920*/  DFMA R20, R14, R20, R14 ;  /* 0x000000140e14722b */ /* 0x001124000000000e */
[----:B0-----:R-:W-:Y:S02]  /*8930*/  IMAD.MOV.U32 R14, RZ, RZ, 0x0 ;  /* 0x00000000ff0e7424 */ /* 0x001fe400078e00ff */
[----:B------:R-:W-:-:S06]  /*8940*/  IMAD.MOV.U32 R15, RZ, RZ, 0x40000000 ;  /* 0x40000000ff0f7424 */ /* 0x000fcc00078e00ff */
[----:B----4-:R-:W0:-:S10]  /*8950*/  DFMA R20, -R20, R14, 1 ;  /* 0x3ff000001414742b */ /* 0x010e14000000010e */
[----:B0-----:R-:W-:Y:S02]  /*8960*/  FSEL R3, R21, 1.875, !P1 ;  /* 0x3ff0000015037808 */ /* 0x001fe40004800000 */
[----:B------:R-:W-:Y:S02]  /*8970*/  FSEL R8, R20, RZ, !P1 ;  /* 0x000000ff14087208 */ /* 0x000fe40004800000 */
[----:B------:R-:W-:Y:S01]  /*8980*/  LOP3.LUT R9, R3, 0x80000000, R9, 0xb8, !PT ;  /* 0x8000000003097812 */ /* 0x000fe200078eb809 */
[----:B------:R-:W-:Y:S05]  /*8990*/  BRA `(.L_x_6716) ;  /* 0x000000f000007947 */ /* 0x000fea0003800000 */
.L_x_6715:
        /* <DEDUP_REMOVED lines=14> */
[----:B0-----:R0:W4:-:S06]  /*8a80*/  DFMA R8, R8, R12, R8 ;  /* 0x0000000c0808722b */ /* 0x00110c0000000008 */
.L_x_6716:
[----:B------:R-:W-:Y:S05]  /*8a90*/  BSYNC B1 ;  /* 0x0000000000017941 */ /* 0x000fea0003800000 */
.L_x_6714:
[----:B0-----:R-:W-:Y:S01]  /*8aa0*/  IMAD.MOV.U32 R12, RZ, RZ, -0x2e09fe87 ;  /* 0xd1f60179ff0c7424 */ /* 0x001fe200078e00ff */
[----:B------:R-:W-:Y:S01]  /*8ab0*/  DMUL R22, R22, 0.5 ;  /* 0x3fe0000016167828 */ /* 0x000fe20000000000 */
[----:B------:R-:W-:-:S03]  /*8ac0*/  IMAD.MOV.U32 R13, RZ, RZ, 0x3fc12ba9 ;  /* 0x3fc12ba9ff0d7424 */ /* 0x000fc600078e00ff */
[----:B----4-:R-:W0:-:S04]  /*8ad0*/  DFMA R10, -R8, R8, 1 ;  /* 0x3ff00000080a742b */ /* 0x010e080000000108 */
[----:B------:R-:W4:-:S04]  /*8ae0*/  DFMA R6, R6, R12, 1 ;  /* 0x3ff000000606742b */ /* 0x000f08000000000c */
[----:B0-----:R-:W-:-:S04]  /*8af0*/  DMUL R10, R10, R22 ;  /* 0x000000160a0a7228 */ /* 0x001fc80000000000 */
[----:B----4-:R-:W0:-:S04]  /*8b00*/  DMUL R6, R6, c[0x2][0x8] ;  /* 0x0080020006067a28 */ /* 0x010e080000000000 */
[----:B------:R-:W-:-:S04]  /*8b10*/  DADD R8, R8, 1 ;  /* 0x3ff0000008087429 */ /* 0x000fc80000000000 */
[----:B0-----:R-:W0:-:S06]  /*8b20*/  DMUL R6, R6, R10 ;  /* 0x0000000a06067228 */ /* 0x001e0c0000000000 */
[----:B0-----:R-:W0:-:S06]  /*8b30*/  DFMA R6, R8, 0.5, R6 ;  /* 0x3fe000000806782b */ /* 0x001e0c0000000006 */
[----:B0-----:R0:W4:-:S06]  /*8b40*/  DMUL R24, R6, R24 ;  /* 0x0000001806187228 */ /* 0x00110c0000000000 */
.L_x_6713:
[----:B------:R-:W-:Y:S05]  /*8b50*/  BSYNC B0 ;  /* 0x0000000000007941 */ /* 0x000fea0003800000 */
.L_x_6712:
        /* <DEDUP_REMOVED lines=15> */
[----:B------:R-:W-:Y:S02]  /*8c50*/  IMAD.MOV.U32 R21, RZ, RZ, 0x3e5ae904 ;  /* 0x3e5ae904ff157424 */ /* 0x000fe400078e00ff */
[----:B------:R-:W-:Y:S01]  /*8c60*/  IMAD.MOV.U32 R22, RZ, RZ, 0x0 ;  /* 0x00000000ff167424 */ /* 0x000fe200078e00ff */
[----:B0-----:R-:W0:Y:S01]  /*8c70*/  F2F.F32.F64 R3, R14 ;  /* 0x0000000e00037310 */ /* 0x001e220000301000 */
[----:B------:R-:W0:Y:S01]  /*8c80*/  DSETP.GEU.AND P1, PT, |R14|, c[0x2][0x18], PT ;  /* 0x008006000e00762a */ /* 0x000e220003f2e200 */
[----:B------:R-:W-:-:S13]  /*8c90*/  IMAD.MOV.U32 R23, RZ, RZ, 0x40000000 ;  /* 0x40000000ff177424 */ /* 0x000fda00078e00ff */
        /* <DEDUP_REMOVED lines=34> */
.L_x_6720:
        /* <DEDUP_REMOVED lines=15> */
.L_x_6721:
[----:B------:R-:W-:Y:S05]  /*8fb0*/  BSYNC B1 ;  /* 0x0000000000017941 */ /* 0x000fea0003800000 */
.L_x_6719:
        /* <DEDUP_REMOVED lines=11> */
.L_x_6718:
[----:B------:R-:W-:Y:S05]  /*9070*/  BSYNC B0 ;  /* 0x0000000000007941 */ /* 0x000fea0003800000 */
.L_x_6717:
        /* <DEDUP_REMOVED lines=23> */
[----:B------:R-:W0:Y:S01]  /*91f0*/  F2I.F64.TRUNC R5, R4 ;  /* 0x0000000400057311 */ /* 0x000e22000030d100 */
[----:B------:R-:W-:Y:S01]  /*9200*/  IMAD.MOV.U32 R19, RZ, RZ, R2 ;  /* 0x000000ffff137224 */ /* 0x000fe200078e0002 */
[----:B0-----:R0:W-:Y:S01]  /*9210*/  STG.E.U8 [R8.64], R5 ;  /* 0x0000000508007986 */ /* 0x0011e2000c101124 */
[----:B------:R-:W-:Y:S05]  /*9220*/  BRA `(.L_x_6723) ;  /* 0x0000104000007947 */ /* 0x000fea0003800000 */
.L_x_6727:
[----:B------:R-:W0:Y:S01]  /*9230*/  F2I.S64.F64.TRUNC R4, R4 ;  /* 0x0000000400047311 */ /* 0x000e22000030d900 */
[----:B------:R-:W-:Y:S02]  /*9240*/  IMAD.MOV.U32 R19, RZ, RZ, R2 ;  /* 0x000000ffff137224 */ /* 0x000fe400078e0002 */
[----:B0-----:R-:W-:-:S05]  /*9250*/  IMAD.MOV.U32 R3, RZ, RZ, R4 ;  /* 0x000000ffff037224 */ /* 0x001fca00078e0004 */
[----:B------:R0:W-:Y:S01]  /*9260*/  STG.E.U8 [R8.64], R3 ;  /* 0x0000000308007986 */ /* 0x0001e2000c101124 */
[----:B------:R-:W-:Y:S05]  /*9270*/  BRA `(.L_x_6723) ;  /* 0x00000ff000007947 */ /* 0x000fea0003800000 */
.L_x_6726:
[----:B------:R-:W-:-:S13]  /*9280*/  ISETP.NE.AND P0, PT, R0, 0x2, PT ;  /* 0x000000020000780c */ /* 0x000fda0003f05270 */
[----:B------:R-:W-:Y:S05]  /*9290*/  @!P0 BRA `(.L_x_6729) ;  /* 0x000000c000008947 */ /* 0x000fea0003800000 */
[----:B------:R-:W-:-:S13]  /*92a0*/  ISETP.NE.AND P0, PT, R0, 0x3, PT ;  /* 0x000000030000780c */ /* 0x000fda0003f05270 */
[----:B------:R-:W-:Y:S05]  /*92b0*/  @!P0 BRA `(.L_x_6730) ;  /* 0x0000006000008947 */ /* 0x000fea0003800000 */
[----:B------:R-:W-:-:S13]  /*92c0*/  ISETP.NE.AND P0, PT, R0, 0x4, PT ;  /* 0x000000040000780c */ /* 0x000fda0003f05270 */
[----:B------:R-:W-:Y:S05]  /*92d0*/  @P0 BRA `(.L_x_6728) ;  /* 0x00000dd000000947 */ /* 0x000fea0003800000 */
[----:B------:R-:W0:Y:S01]  /*92e0*/  F2I.S64.F64.TRUNC R4, R4 ;  /* 0x0000000400047311 */ /* 0x000e22000030d900 */
[----:B------:R-:W-:Y:S01]  /*92f0*/  IMAD.MOV.U32 R19, RZ, RZ, R2 ;  /* 0x000000ffff137224 */ /* 0x000fe200078e0002 */
[----:B0-----:R0:W-:Y:S01]  /*9300*/  STG.E.64 [R8.64], R4 ;  /* 0x0000000408007986 */ /* 0x0011e2000c101b24 */
[----:B------:R-:W-:Y:S05]  /*9310*/  BRA `(.L_x_6723) ;  /* 0x00000f5000007947 */ /* 0x000fea0003800000 */
.L_x_6730:
[----:B------:R-:W0:Y:S01]  /*9320*/  F2I.F64.TRUNC R5, R4 ;  /* 0x0000000400057311 */ /* 0x000e22000030d100 */
[----:B------:R-:W-:Y:S01]  /*9330*/  IMAD.MOV.U32 R19, RZ, RZ, R2 ;  /* 0x000000ffff137224 */ /* 0x000fe200078e0002 */
[----:B0-----:R0:W-:Y:S01]  /*9340*/  STG.E [R8.64], R5 ;  /* 0x0000000508007986 */ /* 0x0011e2000c101924 */
[----:B------:R-:W-:Y:S05]  /*9350*/  BRA `(.L_x_6723) ;  /* 0x00000f1000007947 */ /* 0x000fea0003800000 */
.L_x_6729:
[----:B------:R-:W0:Y:S01]  /*9360*/  F2I.F64.TRUNC R5, R4 ;  /* 0x0000000400057311 */ /* 0x000e22000030d100 */
[----:B------:R-:W-:Y:S01]  /*9370*/  IMAD.MOV.U32 R19, RZ, RZ, R2 ;  /* 0x000000ffff137224 */ /* 0x000fe200078e0002 */
[----:B0-----:R0:W-:Y:S01]  /*9380*/  STG.E.U16 [R8.64], R5 ;  /* 0x0000000508007986 */ /* 0x0011e2000c101524 */
[----:B------:R-:W-:Y:S05]  /*9390*/  BRA `(.L_x_6723) ;  /* 0x00000ed000007947 */ /* 0x000fea0003800000 */
.L_x_6725:
[----:B------:R-:W-:-:S13]  /*93a0*/  ISETP.GT.AND P0, PT, R0, 0x6, PT ;  /* 0x000000060000780c */ /* 0x000fda0003f04270 */
[----:B------:R-:W-:Y:S05]  /*93b0*/  @P0 BRA `(.L_x_6731) ;  /* 0x0000011000000947 */ /* 0x000fea0003800000 */
[----:B------:R-:W-:-:S13]  /*93c0*/  ISETP.NE.AND P0, PT, R0, 0x5, PT ;  /* 0x000000050000780c */ /* 0x000fda0003f05270 */
[----:B------:R-:W-:Y:S05]  /*93d0*/  @!P0 BRA `(.L_x_6732) ;  /* 0x0000008000008947 */ /* 0x000fea0003800000 */
[----:B------:R-:W-:-:S13]  /*93e0*/  ISETP.NE.AND P0, PT, R0, 0x6, PT ;  /* 0x000000060000780c */ /* 0x000fda0003f05270 */
[----:B------:R-:W-:Y:S05]  /*93f0*/  @P0 BRA `(.L_x_6728) ;  /* 0x00000cb000000947 */ /* 0x000fea0003800000 */
[----:B------:R-:W0:Y:S01]  /*9400*/  F2F.F32.F64 R3, R4 ;  /* 0x0000000400037310 */ /* 0x000e220000301000 */
[----:B------:R-:W0:Y:S01]  /*9410*/  DSETP.GEU.AND P0, PT, |R4|, c[0x2][0x18], PT ;  /* 0x008006000400762a */ /* 0x000e220003f0e200 */
[----:B------:R-:W-:-:S13]  /*9420*/  IMAD.MOV.U32 R19, RZ, RZ, R2 ;  /* 0x000000ffff137224 */ /* 0x000fda00078e0002 */
[----:B0-----:R-:W-:-:S05]  /*9430*/  @!P0 FMUL R3, R3, 1.175494350822287508e-38 ;  /* 0x0080000003038820 */ /* 0x001fca0000400000 */
[----:B------:R0:W-:Y:S01]  /*9440*/  STG.E [R8.64], R3 ;  /* 0x0000000308007986 */ /* 0x0001e2000c101924 */
[----:B------:R-:W-:Y:S05]  /*9450*/  BRA `(.L_x_6723) ;  /* 0x00000e1000007947 */ /* 0x000fea0003800000 */
.L_x_6732:
[----:B------:R-:W0:Y:S01]  /*9460*/  F2F.F32.F64 R0, R4 ;  /* 0x0000000400007310 */ /* 0x000e220000301000 */
[----:B------:R-:W0:Y:S01]  /*9470*/  DSETP.GEU.AND P0, PT, |R4|, c[0x2][0x18], PT ;  /* 0x008006000400762a */ /* 0x000e220003f0e200 */
[----:B------:R-:W-:-:S13]  /*9480*/  IMAD.MOV.U32 R19, RZ, RZ, R2 ;  /* 0x000000ffff137224 */ /* 0x000fda00078e0002 */
[----:B0-----:R-:W-:-:S05]  /*9490*/  @!P0 FMUL R0, R0, 1.175494350822287508e-38 ;  /* 0x0080000000008820 */ /* 0x001fca0000400000 */
[----:B------:R-:W-:-:S05]  /*94a0*/  F2FP.PACK_AB R0, RZ, R0 ;  /* 0x00000000ff00723e */ /* 0x000fca00000000ff */
[----:B------:R0:W-:Y:S01]  /*94b0*/  STG.E.U16 [R8.64], R0 ;  /* 0x0000000008007986 */ /* 0x0001e2000c101524 */
[----:B------:R-:W-:Y:S05]  /*94c0*/  BRA `(.L_x_6723) ;  /* 0x00000da000007947 */ /* 0x000fea0003800000 */
.L_x_6731:
        /* <DEDUP_REMOVED lines=8> */
[----:B------:R-:W-:Y:S02]  /*9550*/  IMAD.MOV.U32 R7, RZ, RZ, RZ ;  /* 0x000000ffff077224 */ /* 0x000fe400078e00ff */
[----:B------:R-:W-:-:S11]  /*9560*/  IMAD.MOV.U32 R19, RZ, RZ, R2 ;  /* 0x000000ffff137224 */ /* 0x000fd600078e0002 */
[----:B0-----:R-:W-:-:S05]  /*9570*/  @!P0 FMUL R6, R6, 1.175494350822287508e-38 ;  /* 0x0080000006068820 */ /* 0x001fca0000400000 */
[----:B------:R0:W-:Y:S01]  /*9580*/  STG.E.64 [R8.64], R6 ;  /* 0x0000000608007986 */ /* 0x0001e2000c101b24 */
[----:B------:R-:W-:Y:S05]  /*9590*/  BRA `(.L_x_6723) ;  /* 0x00000cd000007947 */ /* 0x000fea0003800000 */
.L_x_6734:
[----:B------:R-:W0:Y:S01]  /*95a0*/  F2F.F32.F64 R0, R4 ;  /* 0x0000000400007310 */ /* 0x000e220000301000 */
[----:B------:R-:W0:Y:S01]  /*95b0*/  DSETP.GEU.AND P0, PT, |R4|, c[0x2][0x18], PT ;  /* 0x008006000400762a */ /* 0x000e220003f0e200 */
[----:B------:R-:W-:-:S13]  /*95c0*/  IMAD.MOV.U32 R19, RZ, RZ, R2 ;  /* 0x000000ffff137224 */ /* 0x000fda00078e0002 */
[----:B0-----:R-:W-:-:S05]  /*95d0*/  @!P0 FMUL R0, R0, 1.175494350822287508e-38 ;  /* 0x0080000000008820 */ /* 0x001fca0000400000 */
[----:B------:R-:W-:-:S04]  /*95e0*/  F2FP.PACK_AB R3, RZ, R0 ;  /* 0x00000000ff03723e */ /* 0x000fc800000000ff */
[----:B------:R-:W-:-:S05]  /*95f0*/  PRMT R3, R3, 0x5410, RZ ;  /* 0x0000541003037816 */ /* 0x000fca00000000ff */
[----:B------:R0:W-:Y:S01]  /*9600*/  STG.E [R8.64], R3 ;  /* 0x0000000308007986 */ /* 0x0001e2000c101924 */
[----:B------:R-:W-:Y:S05]  /*9610*/  BRA `(.L_x_6723) ;  /* 0x00000c5000007947 */ /* 0x000fea0003800000 */
.L_x_6733:
[----:B------:R0:W-:Y:S01]  /*9620*/  STG.E.64 [R8.64], R4 ;  /* 0x0000000408007986 */ /* 0x0001e2000c101b24 */
[----:B------:R-:W-:Y:S01]  /*9630*/  IMAD.MOV.U32 R19, RZ, RZ, R2 ;  /* 0x000000ffff137224 */ /* 0x000fe200078e0002 */
[----:B------:R-:W-:Y:S05]  /*9640*/  BRA `(.L_x_6723) ;  /* 0x00000c2000007947 */ /* 0x000fea0003800000 */
.L_x_6724:
        /* <DEDUP_REMOVED lines=8> */
[----:B------:R-:W0:Y:S01]  /*96d0*/  DSETP.NEU.AND P0, PT, R4, RZ, PT ;  /* 0x000000ff0400722a */ /* 0x000e220003f0d000 */
[----:B------:R-:W-:-:S05]  /*96e0*/  IMAD.MOV.U32 R19, RZ, RZ, R2 ;  /* 0x000000ffff137224 */ /* 0x000fca00078e0002 */
[----:B0-----:R-:W-:-:S05]  /*96f0*/  SEL R3, RZ, 0x1, !P0 ;  /* 0x00000001ff037807 */ /* 0x001fca0004000000 */
[----:B------:R0:W-:Y:S01]  /*9700*/  STG.E.U8 [R8.64], R3 ;  /* 0x0000000308007986 */ /* 0x0001e2000c101124 */
[----:B------:R-:W-:Y:S05]  /*9710*/  BRA `(.L_x_6723) ;  /* 0x00000b5000007947 */ /* 0x000fea0003800000 */
.L_x_6737:
[----:B------:R-:W-:Y:S01]  /*9720*/  CS2R R6, SRZ ;  /* 0x0000000000067805 */ /* 0x000fe2000001ff00 */
[----:B------:R-:W-:-:S04]  /*9730*/  IMAD.MOV.U32 R19, RZ, RZ, R2 ;  /* 0x000000ffff137224 */ /* 0x000fc800078e0002 */
[----:B------:R0:W-:Y:S01]  /*9740*/  STG.E.128 [R8.64], R4 ;  /* 0x0000000408007986 */ /* 0x0001e2000c101d24 */
[----:B------:R-:W-:Y:S05]  /*9750*/  BRA `(.L_x_6723) ;  /* 0x00000b1000007947 */ /* 0x000fea0003800000 */
.L_x_6736:
        /* <DEDUP_REMOVED lines=23> */
.L_x_6741:
[----:B------:R-:W-:Y:S05]  /*98d0*/  BSYNC B0 ;  /* 0x0000000000007941 */ /* 0x000fea0003800000 */
.L_x_6740:
[----:B------:R-:W-:Y:S01]  /*98e0*/  LOP3.LUT R7, R0, R7, RZ, 0xfc, !PT ;  /* 0x0000000700077212 */ /* 0x000fe200078efcff */
[----:B------:R-:W-:-:S04]  /*98f0*/  IMAD.MOV.U32 R19, RZ, RZ, R2 ;  /* 0x000000ffff137224 */ /* 0x000fc800078e0002 */
[----:B------:R0:W-:Y:S01]  /*9900*/  STG.E.U8 [R8.64], R7 ;  /* 0x0000000708007986 */ /* 0x0001e2000c101124 */
[----:B------:R-:W-:Y:S05]  /*9910*/  BRA `(.L_x_6723) ;  /* 0x0000095000007947 */ /* 0x000fea0003800000 */
.L_x_6739:
        /* <DEDUP_REMOVED lines=15> */
.L_x_6743:
[----:B------:R-:W-:Y:S01]  /*9a10*/  IMAD.MOV.U32 R0, RZ, RZ, 0x7f ;  /* 0x0000007fff007424 */ /* 0x000fe200078e00ff */
[----:B------:R-:W-:-:S04]  /*9a20*/  ISETP.GT.U32.AND P0, PT, R3, 0x7f800000, PT ;  /* 0x7f8000000300780c */ /* 0x000fc80003f04070 */
[----:B------:R-:W-:-:S04]  /*9a30*/  SEL R0, R0, 0x7c, P0 ;  /* 0x0000007c00007807 */ /* 0x000fc80000000000 */
.L_x_6744:
[----:B------:R-:W-:Y:S05]  /*9a40*/  BSYNC B0 ;  /* 0x0000000000007941 */ /* 0x000fea0003800000 */
.L_x_6742:
[----:B------:R-:W-:Y:S01]  /*9a50*/  LOP3.LUT R3, R7, 0x80000000, RZ, 0xc0, !PT ;  /* 0x8000000007037812 */ /* 0x000fe200078ec0ff */
[----:B------:R-:W-:-:S03]  /*9a60*/  IMAD.MOV.U32 R19, RZ, RZ, R2 ;  /* 0x000000ffff137224 */ /* 0x000fc600078e0002 */
[----:B------:R-:W-:-:S04]  /*9a70*/  SHF.R.U32.HI R3, RZ, 0x18, R3 ;  /* 0x00000018ff037819 */ /* 0x000fc80000011603 */
[----:B------:R-:W-:-:S05]  /*9a80*/  LOP3.LUT R3, R0, R3, RZ, 0xfc, !PT ;  /* 0x0000000300037212 */ /* 0x000fca00078efcff */
[----:B------:R0:W-:Y:S01]  /*9a90*/  STG.E.U8 [R8.64], R3 ;  /* 0x0000000308007986 */ /* 0x0001e2000c101124 */
[----:B------:R-:W-:Y:S05]  /*9aa0*/  BRA `(.L_x_6723) ;  /* 0x000007c000007947 */ /* 0x000fea0003800000 */
.L_x_6738:
[----:B------:R-:W0:Y:S01]  /*9ab0*/  F2F.F32.F64 R0, R4 ;  /* 0x0000000400007310 */ /* 0x000e220000301000 */
[----:B------:R-:W0:Y:S01]  /*9ac0*/  DSETP.GEU.AND P0, PT, |R4|, c[0x2][0x18], PT ;  /* 0x008006000400762a */ /* 0x000e220003f0e200 */
[----:B------:R-:W-:-:S13]  /*9ad0*/  IMAD.MOV.U32 R19, RZ, RZ, R2 ;  /* 0x000000ffff137224 */ /* 0x000fda00078e0002 */
[----:B0-----:R-:W-:-:S05]  /*9ae0*/  @!P0 FMUL R0, R0, 1.175494350822287508e-38 ;  /* 0x0080000000008820 */ /* 0x001fca0000400000 */
[----:B------:R-:W-:-:S05]  /*9af0*/  F2FP.BF16.PACK_AB R0, RZ, R0 ;  /* 0x00000000ff00723e */ /* 0x000fca00000010ff */
[----:B------:R0:W-:Y:S01]  /*9b00*/  STG.E.U16 [R8.64], R0 ;  /* 0x0000000008007986 */ /* 0x0001e2000c101524 */
[----:B------:R-:W-:Y:S05]  /*9b10*/  BRA `(.L_x_6723) ;  /* 0x0000075000007947 */ /* 0x000fea0003800000 */
.L_x_6735:
        /* <DEDUP_REMOVED lines=8> */
[----:B------:R-:W0:Y:S01]  /*9ba0*/  F2I.U32.F64.TRUNC R5, R4 ;  /* 0x0000000400057311 */ /* 0x000e22000030d000 */
[----:B------:R-:W-:Y:S01]  /*9bb0*/  IMAD.MOV.U32 R19, RZ, RZ, R2 ;  /* 0x000000ffff137224 */ /* 0x000fe200078e0002 */
[----:B0-----:R0:W-:Y:S01]  /*9bc0*/  STG.E.U16 [R8.64], R5 ;  /* 0x0000000508007986 */ /* 0x0011e2000c101524 */
[----:B------:R-:W-:Y:S05]  /*9bd0*/  BRA `(.L_x_6723) ;  /* 0x0000069000007947 */ /* 0x000fea0003800000 */
.L_x_6747:
        /* <DEDUP_REMOVED lines=19> */
.L_x_6750:
[----:B------:R-:W-:-:S04]  /*9d10*/  LOP3.LUT R0, R7, 0x80000000, RZ, 0xc0, !PT ;  /* 0x8000000007007812 */ /* 0x000fc800078ec0ff */
[----:B------:R-:W-:-:S04]  /*9d20*/  SHF.R.U32.HI R0, RZ, 0x18, R0 ;  /* 0x00000018ff007819 */ /* 0x000fc80000011600 */
[----:B------:R-:W-:Y:S02]  /*9d30*/  LOP3.LUT R0, R3, R0, RZ, 0xfc, !PT ;  /* 0x0000000003007212 */ /* 0x000fe400078efcff */
.L_x_6749:
[----:B------:R-:W-:Y:S05]  /*9d40*/  BSYNC B0 ;  /* 0x0000000000007941 */ /* 0x000fea0003800000 */
.L_x_6748:
[----:B------:R0:W-:Y:S01]  /*9d50*/  STG.E.U8 [R8.64], R0 ;  /* 0x0000000008007986 */ /* 0x0001e2000c101124 */
[----:B------:R-:W-:Y:S01]  /*9d60*/  IMAD.MOV.U32 R19, RZ, RZ, R2 ;  /* 0x000000ffff137224 */ /* 0x000fe200078e0002 */
[----:B------:R-:W-:Y:S05]  /*9d70*/  BRA `(.L_x_6723) ;  /* 0x000004f000007947 */ /* 0x000fea0003800000 */
.L_x_6746:
        /* <DEDUP_REMOVED lines=19> */
.L_x_6753:
[----:B------:R-:W-:-:S04]  /*9eb0*/  LOP3.LUT R0, R7, 0x80000000, RZ, 0xc0, !PT ;  /* 0x8000000007007812 */ /* 0x000fc800078ec0ff */
[----:B------:R-:W-:-:S04]  /*9ec0*/  SHF.R.U32.HI R0, RZ, 0x18, R0 ;  /* 0x00000018ff007819 */ /* 0x000fc80000011600 */
[----:B------:R-:W-:Y:S02]  /*9ed0*/  LOP3.LUT R0, R3, R0, RZ, 0xfc, !PT ;  /* 0x0000000003007212 */ /* 0x000fe400078efcff */
.L_x_6752:
[----:B------:R-:W-:Y:S05]  /*9ee0*/  BSYNC B0 ;  /* 0x0000000000007941 */ /* 0x000fea0003800000 */
.L_x_6751:
[----:B------:R0:W-:Y:S01]  /*9ef0*/  STG.E.U8 [R8.64], R0 ;  /* 0x0000000008007986 */ /* 0x0001e2000c101124 */
[----:B------:R-:W-:Y:S01]  /*9f00*/  IMAD.MOV.U32 R19, RZ, RZ, R2 ;  /* 0x000000ffff137224 */ /* 0x000fe200078e0002 */
[----:B------:R-:W-:Y:S05]  /*9f10*/  BRA `(.L_x_6723) ;  /* 0x0000035000007947 */ /* 0x000fea0003800000 */
.L_x_6745:
        /* <DEDUP_REMOVED lines=25> */
.L_x_6728:
        /* <DEDUP_REMOVED lines=18> */
[----:B0123--:R-:W-:Y:S05]  /*a1d0*/  CALL.ABS.NOINC R14 ;  /* 0x000000000e007343 */ /* 0x00ffea0003c00000 */
[----:B------:R-:W-:Y:S01]  /*a1e0*/  IMAD.MOV.U32 R19, RZ, RZ, R2 ;  /* 0x000000ffff137224 */ /* 0x000fe200078e0002 */
[----:B------:R-:W-:Y:S05]  /*a1f0*/  BRA `(.L_x_6723) ;  /* 0x0000007000007947 */ /* 0x000fea0003800000 */
.L_x_6755:
[----:B------:R-:W0:Y:S01]  /*a200*/  F2I.U64.F64.TRUNC R4, R4 ;  /* 0x0000000400047311 */ /* 0x000e22000030d800 */
[----:B------:R-:W-:Y:S01]  /*a210*/  IMAD.MOV.U32 R19, RZ, RZ, R2 ;  /* 0x000000ffff137224 */ /* 0x000fe200078e0002 */
[----:B0-----:R0:W-:Y:S01]  /*a220*/  STG.E.64 [R8.64], R4 ;  /* 0x0000000408007986 */ /* 0x0011e2000c101b24 */
[----:B------:R-:W-:Y:S05]  /*a230*/  BRA `(.L_x_6723) ;  /* 0x0000003000007947 */ /* 0x000fea0003800000 */
.L_x_6754:
[----:B------:R-:W0:Y:S01]  /*a240*/  F2I.U32.F64.TRUNC R5, R4 ;  /* 0x0000000400057311 */ /* 0x000e22000030d000 */
[----:B------:R-:W-:Y:S01]  /*a250*/  IMAD.MOV.U32 R19, RZ, RZ, R2 ;  /* 0x000000ffff137224 */ /* 0x000fe200078e0002 */
[----:B0-----:R0:W-:Y:S06]  /*a260*/  STG.E [R8.64], R5 ;  /* 0x0000000508007986 */ /* 0x0011ec000c101924 */
.L_x_6723:
[----:B----4-:R-:W-:Y:S05]  /*a270*/  BSYNC B6 ;  /* 0x0000000000067941 */ /* 0x010fea0003800000 */
.L_x_6722:
        /* <DEDUP_REMOVED lines=23> */
.L_x_6761:
[----:B-1----:R-:W0:Y:S02]  /*a3f0*/  F2I.S64.F64.TRUNC R28, R28 ;  /* 0x0000001c001c7311 */ /* 0x002e24000030d900 */
[----:B0-----:R-:W-:-:S05]  /*a400*/  IMAD.MOV.U32 R5, RZ, RZ, R28 ;  /* 0x000000ffff057224 */ /* 0x001fca00078e001c */
[----:B------:R0:W-:Y:S01]  /*a410*/  STG.E.U8 [R2.64], R5 ;  /* 0x0000000502007986 */ /* 0x0001e2000c101124 */
[----:B------:R-:W-:Y:S05]  /*a420*/  BRA `(.L_x_6763) ;  /* 0x00000ed000007947 */ /* 0x000fea0003800000 */
.L_x_6760:
        /* <DEDUP_REMOVED lines=9> */
.L_x_6765:
[----:B-1----:R-:W0:Y:S02]  /*a4c0*/  F2I.F64.TRUNC R29, R28 ;  /* 0x0000001c001d7311 */ /* 0x002e24000030d100 */
[----:B0-----:R0:W-:Y:S01]  /*a4d0*/  STG.E [R2.64], R29 ;  /* 0x0000001d02007986 */ /* 0x0011e2000c101924 */
[----:B------:R-:W-:Y:S05]  /*a4e0*/  BRA `(.L_x_6763) ;  /* 0x00000e1000007947 */ /* 0x000fea0003800000 */
.L_x_6764:
[----:B-1----:R-:W0:Y:S02]  /*a4f0*/  F2I.F64.TRUNC R29, R28 ;  /* 0x0000001c001d7311 */ /* 0x002e24000030d100 */
[----:B0-----:R0:W-:Y:S01]  /*a500*/  STG.E.U16 [R2.64], R29 ;  /* 0x0000001d02007986 */ /* 0x0011e2000c101524 */
[----:B------:R-:W-:Y:S05]  /*a510*/  BRA `(.L_x_6763) ;  /* 0x00000de000007947 */ /* 0x000fea0003800000 */
.L_x_6759:
[----:B------:R-:W-:-:S13]  /*a520*/  ISETP.GT.AND P0, PT, R0, 0x6, PT ;  /* 0x000000060000780c */ /* 0x000fda0003f04270 */
[----:B------:R-:W-:Y:S05]  /*a530*/  @P0 BRA `(.L_x_6766) ;  /* 0x000000f000000947 */ /* 0x000fea0003800000 */
[----:B------:R-:W-:-:S13]  /*a540*/  ISETP.NE.AND P0, PT, R0, 0x5, PT ;  /* 0x000000050000780c */ /* 0x000fda0003f05270 */
[----:B------:R-:W-:Y:S05]  /*a550*/  @!P0 BRA `(.L_x_6767) ;  /* 0x0000007000008947 */ /* 0x000fea0003800000 */
[----:B------:R-:W-:-:S13]  /*a560*/  ISETP.NE.AND P0, PT, R0, 0x6, PT ;  /* 0x000000060000780c */ /* 0x000fda0003f05270 */
[----:B------:R-:W-:Y:S05]  /*a570*/  @P0 BRA `(.L_x_6762) ;  /* 0x00000bf000000947 */ /* 0x000fea0003800000 */
[----:B-1----:R-:W0:Y:S01]  /*a580*/  F2F.F32.F64 R5, R28 ;  /* 0x0000001c00057310 */ /* 0x002e220000301000 */
[----:B------:R-:W0:-:S14]  /*a590*/  DSETP.GEU.AND P0, PT, |R28|, c[0x2][0x18], PT ;  /* 0x008006001c00762a */ /* 0x000e1c0003f0e200 */
[----:B0-----:R-:W-:-:S05]  /*a5a0*/  @!P0 FMUL R5, R5, 1.175494350822287508e-38 ;  /* 0x0080000005058820 */ /* 0x001fca0000400000 */
[----:B------:R0:W-:Y:S01]  /*a5b0*/  STG.E [R2.64], R5 ;  /* 0x0000000502007986 */ /* 0x0001e2000c101924 */
[----:B------:R-:W-:Y:S05]  /*a5c0*/  BRA `(.L_x_6763) ;  /* 0x00000d3000007947 */ /* 0x000fea0003800000 */
.L_x_6767:
[----:B-1----:R-:W0:Y:S01]  /*a5d0*/  F2F.F32.F64 R0, R28 ;  /* 0x0000001c00007310 */ /* 0x002e220000301000 */
[----:B------:R-:W0:-:S14]  /*a5e0*/  DSETP.GEU.AND P0, PT, |R28|, c[0x2][0x18], PT ;  /* 0x008006001c00762a */ /* 0x000e1c0003f0e200 */
[----:B0-----:R-:W-:-:S05]  /*a5f0*/  @!P0 FMUL R0, R0, 1.175494350822287508e-38 ;  /* 0x0080000000008820 */ /* 0x001fca0000400000 */
[----:B------:R-:W-:-:S05]  /*a600*/  F2FP.PACK_AB R0, RZ, R0 ;  /* 0x00000000ff00723e */ /* 0x000fca00000000ff */
[----:B------:R0:W-:Y:S01]  /*a610*/  STG.E.U16 [R2.64], R0 ;  /* 0x0000000002007986 */ /* 0x0001e2000c101524 */
[----:B------:R-:W-:Y:S05]  /*a620*/  BRA `(.L_x_6763) ;  /* 0x00000cd000007947 */ /* 0x000fea0003800000 */
.L_x_6766:
        /* <DEDUP_REMOVED lines=8> */
[----:B------:R-:W-:-:S13]  /*a6b0*/  IMAD.MOV.U32 R5, RZ, RZ, RZ ;  /* 0x000000ffff057224 */ /* 0x000fda00078e00ff */
[----:B0-----:R-:W-:-:S05]  /*a6c0*/  @!P0 FMUL R4, R4, 1.175494350822287508e-38 ;  /* 0x0080000004048820 */ /* 0x001fca0000400000 */
[----:B------:R0:W-:Y:S01]  /*a6d0*/  STG.E.64 [R2.64], R4 ;  /* 0x0000000402007986 */ /* 0x0001e2000c101b24 */
[----:B------:R-:W-:Y:S05]  /*a6e0*/  BRA `(.L_x_6763) ;  /* 0x00000c1000007947 */ /* 0x000fea0003800000 */
.L_x_6769:
[----:B-1----:R-:W0:Y:S01]  /*a6f0*/  F2F.F32.F64 R0, R28 ;  /* 0x0000001c00007310 */ /* 0x002e220000301000 */
[----:B------:R-:W0:-:S14]  /*a700*/  DSETP.GEU.AND P0, PT, |R28|, c[0x2][0x18], PT ;  /* 0x008006001c00762a */ /* 0x000e1c0003f0e200 */
[----:B0-----:R-:W-:-:S05]  /*a710*/  @!P0 FMUL R0, R0, 1.175494350822287508e-38 ;  /* 0x0080000000008820 */ /* 0x001fca0000400000 */
[----:B------:R-:W-:-:S04]  /*a720*/  F2FP.PACK_AB R5, RZ, R0 ;  /* 0x00000000ff05723e */ /* 0x000fc800000000ff */
[----:B------:R-:W-:-:S05]  /*a730*/  PRMT R5, R5, 0x5410, RZ ;  /* 0x0000541005057816 */ /* 0x000fca00000000ff */
[----:B------:R0:W-:Y:S01]  /*a740*/  STG.E [R2.64], R5 ;  /* 0x0000000502007986 */ /* 0x0001e2000c101924 */
[----:B------:R-:W-:Y:S05]  /*a750*/  BRA `(.L_x_6763) ;  /* 0x00000ba000007947 */ /* 0x000fea0003800000 */
.L_x_6768:
[----:B-1----:R0:W-:Y:S01]  /*a760*/  STG.E.64 [R2.64], R28 ;  /* 0x0000001c02007986 */ /* 0x0021e2000c101b24 */
[----:B------:R-:W-:Y:S05]  /*a770*/  BRA `(.L_x_6763) ;  /* 0x00000b8000007947 */ /* 0x000fea0003800000 */
.L_x_6758:
        /* <DEDUP_REMOVED lines=9> */
[----:B0-----:R-:W-:-:S05]  /*a810*/  SEL R5, RZ, 0x1, !P0 ;  /* 0x00000001ff057807 */ /* 0x001fca0004000000 */
[----:B------:R0:W-:Y:S01]  /*a820*/  STG.E.U8 [R2.64], R5 ;  /* 0x0000000502007986 */ /* 0x0001e2000c101124 */
[----:B------:R-:W-:Y:S05]  /*a830*/  BRA `(.L_x_6763) ;  /* 0x00000ac000007947 */ /* 0x000fea0003800000 */
.L_x_6772:
[----:B------:R-:W-:-:S05]  /*a840*/  CS2R R30, SRZ ;  /* 0x00000000001e7805 */ /* 0x000fca000001ff00 */
[----:B-1----:R0:W-:Y:S01]  /*a850*/  STG.E.128 [R2.64], R28 ;  /* 0x0000001c02007986 */ /* 0x0021e2000c101d24 */
[----:B------:R-:W-:Y:S05]  /*a860*/  BRA `(.L_x_6763) ;  /* 0x00000a9000007947 */ /* 0x000fea0003800000 */
.L_x_6771:
        /* <DEDUP_REMOVED lines=23> */
.L_x_6776:
[----:B------:R-:W-:Y:S05]  /*a9e0*/  BSYNC B0 ;  /* 0x0000000000007941 */ /* 0x000fea0003800000 */
.L_x_6775:
[----:B------:R-:W-:-:S05]  /*a9f0*/  LOP3.LUT R5, R0, R5, RZ, 0xfc, !PT ;  /* 0x0000000500057212 */ /* 0x000fca00078efcff */
[----:B------:R0:W-:Y:S01]  /*aa00*/  STG.E.U8 [R2.64], R5 ;  /* 0x0000000502007986 */ /* 0x0001e2000c101124 */
[----:B------:R-:W-:Y:S05]  /*aa10*/  BRA `(.L_x_6763) ;  /* 0x000008e000007947 */ /* 0x000fea0003800000 */
.L_x_6774:
[----:B-1----:R-:W0:Y:S01]  /*aa20*/  F2F.F32.F64 R5, R28 ;  /* 0x0000001c00057310 */ /* 0x002e220000301000 */
        /* <DEDUP_REMOVED lines=14> */
.L_x_6778:
[----:B------:R-:W-:Y:S01]  /*ab10*/  IMAD.MOV.U32 R0, RZ, RZ, 0x7f ;  /* 0x0000007fff007424 */ /* 0x000fe200078e00ff */
[----:B------:R-:W-:-:S04]  /*ab20*/  ISETP.GT.U32.AND P0, PT, R4, 0x7f800000, PT ;  /* 0x7f8000000400780c */ /* 0x000fc80003f04070 */
[----:B------:R-:W-:-:S04]  /*ab30*/  SEL R0, R0, 0x7c, P0 ;  /* 0x0000007c00007807 */ /* 0x000fc80000000000 */
.L_x_6779:
[----:B------:R-:W-:Y:S05]  /*ab40*/  BSYNC B0 ;  /* 0x0000000000007941 */ /* 0x000fea0003800000 */
.L_x_6777:
[----:B------:R-:W-:-:S04]  /*ab50*/  LOP3.LUT R4, R5, 0x80000000, RZ, 0xc0, !PT ;  /* 0x8000000005047812 */ /* 0x000fc800078ec0ff */
[----:B------:R-:W-:-:S04]  /*ab60*/  SHF.R.U32.HI R5, RZ, 0x18, R4 ;  /* 0x00000018ff057819 */ /* 0x000fc80000011604 */
[----:B------:R-:W-:-:S05]  /*ab70*/  LOP3.LUT R5, R0, R5, RZ, 0xfc, !PT ;  /* 0x0000000500057212 */ /* 0x000fca00078efcff */
[----:B------:R0:W-:Y:S01]  /*ab80*/  STG.E.U8 [R2.64], R5 ;  /* 0x0000000502007986 */ /* 0x0001e2000c101124 */
[----:B------:R-:W-:Y:S05]  /*ab90*/  BRA `(.L_x_6763) ;  /* 0x0000076000007947 */ /* 0x000fea0003800000 */
.L_x_6773:
[----:B-1----:R-:W0:Y:S01]  /*aba0*/  F2F.F32.F64 R0, R28 ;  /* 0x0000001c00007310 */ /* 0x002e220000301000 */
[----:B------:R-:W0:-:S14]  /*abb0*/  DSETP.GEU.AND P0, PT, |R28|, c[0x2][0x18], PT ;  /* 0x008006001c00762a */ /* 0x000e1c0003f0e200 */
[----:B0-----:R-:W-:-:S05]  /*abc0*/  @!P0 FMUL R0, R0, 1.175494350822287508e-38 ;  /* 0x0080000000008820 */ /* 0x001fca0000400000 */
[----:B------:R-:W-:-:S05]  /*abd0*/  F2FP.BF16.PACK_AB R0, RZ, R0 ;  /* 0x00000000ff00723e */ /* 0x000fca00000010ff */
[----:B------:R0:W-:Y:S01]  /*abe0*/  STG.E.U16 [R2.64], R0 ;  /* 0x0000000002007986 */ /* 0x0001e2000c101524 */
[----:B------:R-:W-:Y:S05]  /*abf0*/  BRA `(.L_x_6763) ;  /* 0x0000070000007947 */ /* 0x000fea0003800000 */
.L_x_6770:
        /* <DEDUP_REMOVED lines=11> */
.L_x_6782:
[----:B-1----:R-:W0:Y:S01]  /*acb0*/  F2F.F32.F64 R7, R28 ;  /* 0x0000001c00077310 */ /* 0x002e220000301000 */
        /* <DEDUP_REMOVED lines=18> */
.L_x_6785:
[----:B------:R-:W-:-:S04]  /*ade0*/  LOP3.LUT R0, R7, 0x80000000, RZ, 0xc0, !PT ;  /* 0x8000000007007812 */ /* 0x000fc800078ec0ff */
[----:B------:R-:W-:-:S04]  /*adf0*/  SHF.R.U32.HI R5, RZ, 0x18, R0 ;  /* 0x00000018ff057819 */ /* 0x000fc80000011600 */
[----:B------:R-:W-:-:S04]  /*ae00*/  LOP3.LUT R4, R4, R5, RZ, 0xfc, !PT ;  /* 0x0000000504047212 */ /* 0x000fc800078efcff */
[----:B------:R-:W-:Y:S02]  /*ae10*/  PRMT R0, R4, 0x7610, R0 ;  /* 0x0000761004007816 */ /* 0x000fe40000000000 */
.L_x_6784:
[----:B------:R-:W-:Y:S05]  /*ae20*/  BSYNC B0 ;  /* 0x0000000000007941 */ /* 0x000fea0003800000 */
.L_x_6783:
[----:B------:R0:W-:Y:S01]  /*ae30*/  STG.E.U8 [R2.64], R0 ;  /* 0x0000000002007986 */ /* 0x0001e2000c101124 */
[----:B------:R-:W-:Y:S05]  /*ae40*/  BRA `(.L_x_6763) ;  /* 0x000004b000007947 */ /* 0x000fea0003800000 */
.L_x_6781:
        /* <DEDUP_REMOVED lines=19> */
.L_x_6788:
[----:B------:R-:W-:-:S04]  /*af80*/  LOP3.LUT R0, R7, 0x80000000, RZ, 0xc0, !PT ;  /* 0x8000000007007812 */ /* 0x000fc800078ec0ff */
[----:B------:R-:W-:-:S04]  /*af90*/  SHF.R.U32.HI R5, RZ, 0x18, R0 ;  /* 0x00000018ff057819 */ /* 0x000fc80000011600 */
[----:B------:R-:W-:-:S04]  /*afa0*/  LOP3.LUT R4, R4, R5, RZ, 0xfc, !PT ;  /* 0x0000000504047212 */ /* 0x000fc800078efcff */
[----:B------:R-:W-:Y:S02]  /*afb0*/  PRMT R0, R4, 0x7610, R0 ;  /* 0x0000761004007816 */ /* 0x000fe40000000000 */
.L_x_6787:
[----:B------:R-:W-:Y:S05]  /*afc0*/  BSYNC B0 ;  /* 0x0000000000007941 */ /* 0x000fea0003800000 */
.L_x_6786:
[----:B------:R0:W-:Y:S01]  /*afd0*/  STG.E.U8 [R2.64], R0 ;  /* 0x0000000002007986 */ /* 0x0001e2000c101124 */
[----:B------:R-:W-:Y:S05]  /*afe0*/  BRA `(.L_x_6763) ;  /* 0x0000031000007947 */ /* 0x000fea0003800000 */
.L_x_6780:
        /* <DEDUP_REMOVED lines=24> */
.L_x_6762:
        /* <DEDUP_REMOVED lines=19> */
[----:B------:R-:W-:Y:S05]  /*b2a0*/  BRA `(.L_x_6763) ;  /* 0x0000005000007947 */ /* 0x000fea0003800000 */
.L_x_6790:
[----:B-1----:R-:W0:Y:S02]  /*b2b0*/  F2I.U64.F64.TRUNC R28, R28 ;  /* 0x0000001c001c7311 */ /* 0x002e24000030d800 */
[----:B0-----:R0:W-:Y:S01]  /*b2c0*/  STG.E.64 [R2.64], R28 ;  /* 0x0000001c02007986 */ /* 0x0011e2000c101b24 */
[----:B------:R-:W-:Y:S05]  /*b2d0*/  BRA `(.L_x_6763) ;  /* 0x0000002000007947 */ /* 0x000fea0003800000 */
.L_x_6789:
[----:B-1----:R-:W0:Y:S02]  /*b2e0*/  F2I.U32.F64.TRUNC R29, R28 ;  /* 0x0000001c001d7311 */ /* 0x002e24000030d000 */
[----:B0-----:R0:W-:Y:S02]  /*b2f0*/  STG.E [R2.64], R29 ;  /* 0x0000001d02007986 */ /* 0x0011e4000c101924 */
.L_x_6763:
        /* <DEDUP_REMOVED lines=23> */
.L_x_6794:
[----:B------:R-:W0:Y:S02]  /*b470*/  F2I.S64.F64.TRUNC R24, R24 ;  /* 0x0000001800187311 */ /* 0x000e24000030d900 */
[----:B0-----:R-:W-:-:S05]  /*b480*/  IMAD.MOV.U32 R5, RZ, RZ, R24 ;  /* 0x000000ffff057224 */ /* 0x001fca00078e0018 */
[----:B------:R0:W-:Y:S01]  /*b490*/  STG.E.U8 [R2.64], R5 ;  /* 0x0000000502007986 */ /* 0x0001e2000c101124 */
[----:B------:R-:W-:Y:S05]  /*b4a0*/  BRA `(.L_x_6796) ;  /* 0x00000ed000007947 */ /* 0x000fea0003800000 */
.L_x_6793:
        /* <DEDUP_REMOVED lines=9> */
.L_x_6798:
[----:B------:R-:W0:Y:S02]  /*b540*/  F2I.F64.TRUNC R25, R24 ;  /* 0x0000001800197311 */ /* 0x000e24000030d100 */
[----:B0-----:R0:W-:Y:S01]  /*b550*/  STG.E [R2.64], R25 ;  /* 0x0000001902007986 */ /* 0x0011e2000c101924 */
[----:B------:R-:W-:Y:S05]  /*b560*/  BRA `(.L_x_6796) ;  /* 0x00000e1000007947 */ /* 0x000fea0003800000 */
.L_x_6797:
[----:B------:R-:W0:Y:S02]  /*b570*/  F2I.F64.TRUNC R25, R24 ;  /* 0x0000001800197311 */ /* 0x000e24000030d100 */
[----:B0-----:R0:W-:Y:S01]  /*b580*/  STG.E.U16 [R2.64], R25 ;  /* 0x0000001902007986 */ /* 0x0011e2000c101524 */
[----:B------:R-:W-:Y:S05]  /*b590*/  BRA `(.L_x_6796) ;  /* 0x00000de000007947 */ /* 0x000fea0003800000 */
.L_x_6792:
        /* <DEDUP_REMOVED lines=11> */
.L_x_6800:
[----:B------:R-:W0:Y:S01]  /*b650*/  F2F.F32.F64 R0, R24 ;  /* 0x0000001800007310 */ /* 0x000e220000301000 */
[----:B------:R-:W0:-:S14]  /*b660*/  DSETP.GEU.AND P0, PT, |R24|, c[0x2][0x18], PT ;  /* 0x008006001800762a */ /* 0x000e1c0003f0e200 */
[----:B0-----:R-:W-:-:S05]  /*b670*/  @!P0 FMUL R0, R0, 1.175494350822287508e-38 ;  /* 0x0080000000008820 */ /* 0x001fca0000400000 */
[----:B------:R-:W-:-:S05]  /*b680*/  F2FP.PACK_AB R0, RZ, R0 ;  /* 0x00000000ff00723e */ /* 0x000fca00000000ff */
[----:B------:R0:W-:Y:S01]  /*b690*/  STG.E.U16 [R2.64], R0 ;  /* 0x0000000002007986 */ /* 0x0001e2000c101524 */
[----:B------:R-:W-:Y:S05]  /*b6a0*/  BRA `(.L_x_6796) ;  /* 0x00000cd000007947 */ /* 0x000fea0003800000 */
.L_x_6799:
        /* <DEDUP_REMOVED lines=12> */
.L_x_6802:
[----:B------:R-:W0:Y:S01]  /*b770*/  F2F.F32.F64 R0, R24 ;  /* 0x0000001800007310 */ /* 0x000e220000301000 */
[----:B------:R-:W0:-:S14]  /*b780*/  DSETP.GEU.AND P0, PT, |R24|, c[0x2][0x18], PT ;  /* 0x008006001800762a */ /* 0x000e1c0003f0e200 */
[----:B0-----:R-:W-:-:S05]  /*b790*/  @!P0 FMUL R0, R0, 1.175494350822287508e-38 ;  /* 0x0080000000008820 */ /* 0x001fca0000400000 */
[----:B------:R-:W-:-:S04]  /*b7a0*/  F2FP.PACK_AB R5, RZ, R0 ;  /* 0x00000000ff05723e */ /* 0x000fc800000000ff */
[----:B------:R-:W-:-:S05]  /*b7b0*/  PRMT R5, R5, 0x5410, RZ ;  /* 0x0000541005057816 */ /* 0x000fca00000000ff */
[----:B------:R0:W-:Y:S01]  /*b7c0*/  STG.E [R2.64], R5 ;  /* 0x0000000502007986 */ /* 0x0001e2000c101924 */
[----:B------:R-:W-:Y:S05]  /*b7d0*/  BRA `(.L_x_6796) ;  /* 0x00000ba000007947 */ /* 0x000fea0003800000 */
.L_x_6801:
[----:B------:R0:W-:Y:S01]  /*b7e0*/  STG.E.64 [R2.64], R24 ;  /* 0x0000001802007986 */ /* 0x0001e2000c101b24 */
[----:B------:R-:W-:Y:S05]  /*b7f0*/  BRA `(.L_x_6796) ;  /* 0x00000b8000007947 */ /* 0x000fea0003800000 */
.L_x_6791:
        /* <DEDUP_REMOVED lines=12> */
.L_x_6805:
[----:B---3--:R-:W-:-:S05]  /*b8c0*/  CS2R R26, SRZ ;  /* 0x00000000001a7805 */ /* 0x008fca000001ff00 */
[----:B------:R0:W-:Y:S01]  /*b8d0*/  STG.E.128 [R2.64], R24 ;  /* 0x0000001802007986 */ /* 0x0001e2000c101d24 */
[----:B------:R-:W-:Y:S05]  /*b8e0*/  BRA `(.L_x_6796) ;  /* 0x00000a9000007947 */ /* 0x000fea0003800000 */
.L_x_6804:
        /* <DEDUP_REMOVED lines=23> */
.L_x_6809:
[----:B------:R-:W-:Y:S05]  /*ba60*/  BSYNC B0 ;  /* 0x0000000000007941 */ /* 0x000fea0003800000 */
.L_x_6808:
[----:B------:R-:W-:-:S05]  /*ba70*/  LOP3.LUT R5, R0, R5, RZ, 0xfc, !PT ;  /* 0x0000000500057212 */ /* 0x000fca00078efcff */
[----:B------:R0:W-:Y:S01]  /*ba80*/  STG.E.U8 [R2.64], R5 ;  /* 0x0000000502007986 */ /* 0x0001e2000c101124 */
[----:B------:R-:W-:Y:S05]  /*ba90*/  BRA `(.L_x_6796) ;  /* 0x000008e000007947 */ /* 0x000fea0003800000 */
.L_x_6807:
        /* <DEDUP_REMOVED lines=15> */
.L_x_6811:
[----:B------:R-:W-:Y:S01]  /*bb90*/  IMAD.MOV.U32 R0, RZ, RZ, 0x7f ;  /* 0x0000007fff007424 */ /* 0x000fe200078e00ff */
[----:B------:R-:W-:-:S04]  /*bba0*/  ISETP.GT.U32.AND P0, PT, R4, 0x7f800000, PT ;  /* 0x7f8000000400780c */ /* 0x000fc80003f04070 */
[----:B------:R-:W-:-:S04]  /*bbb0*/  SEL R0, R0, 0x7c, P0 ;  /* 0x0000007c00007807 */ /* 0x000fc80000000000 */
.L_x_6812:
[----:B------:R-:W-:Y:S05]  /*bbc0*/  BSYNC B0 ;  /* 0x0000000000007941 */ /* 0x000fea0003800000 */
.L_x_6810:
[----:B------:R-:W-:-:S04]  /*bbd0*/  LOP3.LUT R4, R5, 0x80000000, RZ, 0xc0, !PT ;  /* 0x8000000005047812 */ /* 0x000fc800078ec0ff */
[----:B------:R-:W-:-:S04]  /*bbe0*/  SHF.R.U32.HI R5, RZ, 0x18, R4 ;  /* 0x00000018ff057819 */ /* 0x000fc80000011604 */
[----:B------:R-:W-:-:S05]  /*bbf0*/  LOP3.LUT R5, R0, R5, RZ, 0xfc, !PT ;  /* 0x0000000500057212 */ /* 0x000fca00078efcff */
[----:B------:R0:W-:Y:S01]  /*bc00*/  STG.E.U8 [R2.64], R5 ;  /* 0x0000000502007986 */ /* 0x0001e2000c101124 */
[----:B------:R-:W-:Y:S05]  /*bc10*/  BRA `(.L_x_6796) ;  /* 0x0000076000007947 */ /* 0x000fea0003800000 */
.L_x_6806:
[----:B------:R-:W0:Y:S01]  /*bc20*/  F2F.F32.F64 R0, R24 ;  /* 0x0000001800007310 */ /* 0x000e220000301000 */
[----:B------:R-:W0:-:S14]  /*bc30*/  DSETP.GEU.AND P0, PT, |R24|, c[0x2][0x18], PT ;  /* 0x008006001800762a */ /* 0x000e1c0003f0e200 */
[----:B0-----:R-:W-:-:S05]  /*bc40*/  @!P0 FMUL R0, R0, 1.175494350822287508e-38 ;  /* 0x0080000000008820 */ /* 0x001fca0000400000 */
[----:B------:R-:W-:-:S05]  /*bc50*/  F2FP.BF16.PACK_AB R0, RZ, R0 ;  /* 0x00000000ff00723e */ /* 0x000fca00000010ff */
[----:B------:R0:W-:Y:S01]  /*bc60*/  STG.E.U16 [R2.64], R0 ;  /* 0x0000000002007986 */ /* 0x0001e2000c101524 */
[----:B------:R-:W-:Y:S05]  /*bc70*/  BRA `(.L_x_6796) ;  /* 0x0000070000007947 */ /* 0x000fea0003800000 */
.L_x_6803:
        /* <DEDUP_REMOVED lines=11> */
.L_x_6815:
        /* <DEDUP_REMOVED lines=19> */
.L_x_6818:
[----:B------:R-:W-:-:S04]  /*be60*/  LOP3.LUT R0, R7, 0x80000000, RZ, 0xc0, !PT ;  /* 0x8000000007007812 */ /* 0x000fc800078ec0ff */
[----:B------:R-:W-:-:S04]  /*be70*/  SHF.R.U32.HI R5, RZ, 0x18, R0 ;  /* 0x00000018ff057819 */ /* 0x000fc80000011600 */
[----:B------:R-:W-:-:S04]  /*be80*/  LOP3.LUT R4, R4, R5, RZ, 0xfc, !PT ;  /* 0x0000000504047212 */ /* 0x000fc800078efcff */
[----:B------:R-:W-:Y:S02]  /*be90*/  PRMT R0, R4, 0x7610, R0 ;  /* 0x0000761004007816 */ /* 0x000fe40000000000 */
.L_x_6817:
[----:B------:R-:W-:Y:S05]  /*bea0*/  BSYNC B0 ;  /* 0x0000000000007941 */ /* 0x000fea0003800000 */
.L_x_6816:
[----:B------:R0:W-:Y:S01]  /*beb0*/  STG.E.U8 [R2.64], R0 ;  /* 0x0000000002007986 */ /* 0x0001e2000c101124 */
[----:B------:R-:W-:Y:S05]  /*bec0*/  BRA `(.L_x_6796) ;  /* 0x000004b000007947 */ /* 0x000fea0003800000 */
.L_x_6814:
        /* <DEDUP_REMOVED lines=19> */
.L_x_6821:
[----:B------:R-:W-:-:S04]  /*c000*/  LOP3.LUT R0, R7, 0x80000000, RZ, 0xc0, !PT ;  /* 0x8000000007007812 */ /* 0x000fc800078ec0ff */
[----:B------:R-:W-:-:S04]  /*c010*/  SHF.R.U32.HI R5, RZ, 0x18, R0 ;  /* 0x00000018ff057819 */ /* 0x000fc80000011600 */
[----:B------:R-:W-:-:S04]  /*c020*/  LOP3.LUT R4, R4, R5, RZ, 0xfc, !PT ;  /* 0x0000000504047212 */ /* 0x000fc800078efcff */
[----:B------:R-:W-:Y:S02]  /*c030*/  PRMT R0, R4, 0x7610, R0 ;  /* 0x0000761004007816 */ /* 0x000fe40000000000 */
.L_x_6820:
[----:B------:R-:W-:Y:S05]  /*c040*/  BSYNC B0 ;  /* 0x0000000000007941 */ /* 0x000fea0003800000 */
.L_x_6819:
[----:B------:R0:W-:Y:S01]  /*c050*/  STG.E.U8 [R2.64], R0 ;  /* 0x0000000002007986 */ /* 0x0001e2000c101124 */
[----:B------:R-:W-:Y:S05]  /*c060*/  BRA `(.L_x_6796) ;  /* 0x0000031000007947 */ /* 0x000fea0003800000 */
.L_x_6813:
        /* <DEDUP_REMOVED lines=24> */
.L_x_6795:
        /* <DEDUP_REMOVED lines=20> */
.L_x_6823:
[----:B------:R-:W0:Y:S02]  /*c330*/  F2I.U64.F64.TRUNC R24, R24 ;  /* 0x0000001800187311 */ /* 0x000e24000030d800 */
[----:B0-----:R0:W-:Y:S01]  /*c340*/  STG.E.64 [R2.64], R24 ;  /* 0x0000001802007986 */ /* 0x0011e2000c101b24 */
[----:B------:R-:W-:Y:S05]  /*c350*/  BRA `(.L_x_6796) ;  /* 0x0000002000007947 */ /* 0x000fea0003800000 */
.L_x_6822:
[----:B------:R-:W0:Y:S02]  /*c360*/  F2I.U32.F64.TRUNC R25, R24 ;  /* 0x0000001800197311 */ /* 0x000e24000030d000 */
[----:B0-----:R0:W-:Y:S02]  /*c370*/  STG.E [R2.64], R25 ;  /* 0x0000001902007986 */ /* 0x0011e4000c101924 */
.L_x_6796:
[----:B------:R-:W-:Y:S02]  /*c380*/  IADD3 R19, R19, 0x80, RZ ;  /* 0x0000008013137810 */ /* 0x000fe40007ffe0ff */
.L_x_6757:
[----:B------:R-:W-:Y:S05]  /*c390*/  BSYNC B6 ;  /* 0x0000000000067941 */ /* 0x000fea0003800000 */
.L_x_6756:
        /* <DEDUP_REMOVED lines=21> */
.L_x_6827:
[----:B------:R-:W0:Y:S02]  /*c4f0*/  F2I.S64.F64.TRUNC R16, R16 ;  /* 0x0000001000107311 */ /* 0x000e24000030d900 */
[----:B0-----:R-:W-:-:S05]  /*c500*/  IMAD.MOV.U32 R5, RZ, RZ, R16 ;  /* 0x000000ffff057224 */ /* 0x001fca00078e0010 */
[----:B------:R-:W-:Y:S01]  /*c510*/  STG.E.U8 [R2.64], R5 ;  /* 0x0000000502007986 */ /* 0x000fe2000c101124 */
[----:B------:R-:W-:Y:S05]  /*c520*/  EXIT ;  /* 0x000000000000794d */ /* 0x000fea0003800000 */
.L_x_6826:
        /* <DEDUP_REMOVED lines=9> */
.L_x_6830:
[----:B------:R-:W0:Y:S02]  /*c5c0*/  F2I.F64.TRUNC R17, R16 ;  /* 0x0000001000117311 */ /* 0x000e24000030d100 */
[----:B0-----:R-:W-:Y:S01]  /*c5d0*/  STG.E [R2.64], R17 ;  /* 0x0000001102007986 */ /* 0x001fe2000c101924 */
[----:B------:R-:W-:Y:S05]  /*c5e0*/  EXIT ;  /* 0x000000000000794d */ /* 0x000fea0003800000 */
.L_x_6829:
[----:B------:R-:W0:Y:S02]  /*c5f0*/  F2I.F64.TRUNC R17, R16 ;  /* 0x0000001000117311 */ /* 0x000e24000030d100 */
[----:B0-----:R-:W-:Y:S01]  /*c600*/  STG.E.U16 [R2.64], R17 ;  /* 0x0000001102007986 */ /* 0x001fe2000c101524 */
[----:B------:R-:W-:Y:S05]  /*c610*/  EXIT ;  /* 0x000000000000794d */ /* 0x000fea0003800000 */
.L_x_6825:
        /* <DEDUP_REMOVED lines=11> */
.L_x_6832:
[----:B------:R-:W0:Y:S01]  /*c6d0*/  F2F.F32.F64 R0, R16 ;  /* 0x0000001000007310 */ /* 0x000e220000301000 */
[----:B------:R-:W0:-:S14]  /*c6e0*/  DSETP.GEU.AND P0, PT, |R16|, c[0x2][0x18], PT ;  /* 0x008006001000762a */ /* 0x000e1c0003f0e200 */
[----:B0-----:R-:W-:-:S05]  /*c6f0*/  @!P0 FMUL R0, R0, 1.175494350822287508e-38 ;  /* 0x0080000000008820 */ /* 0x001fca0000400000 */
[----:B------:R-:W-:-:S05]  /*c700*/  F2FP.PACK_AB R0, RZ, R0 ;  /* 0x00000000ff00723e */ /* 0x000fca00000000ff */
[----:B------:R-:W-:Y:S01]  /*c710*/  STG.E.U16 [R2.64], R0 ;  /* 0x0000000002007986 */ /* 0x000fe2000c101524 */
[----:B------:R-:W-:Y:S05]  /*c720*/  EXIT ;  /* 0x000000000000794d */ /* 0x000fea0003800000 */
.L_x_6831:
        /* <DEDUP_REMOVED lines=12> */
.L_x_6834:
[----:B------:R-:W0:Y:S01]  /*c7f0*/  F2F.F32.F64 R0, R16 ;  /* 0x0000001000007310 */ /* 0x000e220000301000 */
[----:B------:R-:W0:-:S14]  /*c800*/  DSETP.GEU.AND P0, PT, |R16|, c[0x2][0x18], PT ;  /* 0x008006001000762a */ /* 0x000e1c0003f0e200 */
[----:B0-----:R-:W-:-:S05]  /*c810*/  @!P0 FMUL R0, R0, 1.175494350822287508e-38 ;  /* 0x0080000000008820 */ /* 0x001fca0000400000 */
[----:B------:R-:W-:-:S04]  /*c820*/  F2FP.PACK_AB R5, RZ, R0 ;  /* 0x00000000ff05723e */ /* 0x000fc800000000ff */
[----:B------:R-:W-:-:S05]  /*c830*/  PRMT R5, R5, 0x5410, RZ ;  /* 0x0000541005057816 */ /* 0x000fca00000000ff */
[----:B------:R-:W-:Y:S01]  /*c840*/  STG.E [R2.64], R5 ;  /* 0x0000000502007986 */ /* 0x000fe2000c101924 */
[----:B------:R-:W-:Y:S05]  /*c850*/  EXIT ;  /* 0x000000000000794d */ /* 0x000fea0003800000 */
.L_x_6833:
[----:B------:R-:W-:Y:S01]  /*c860*/  STG.E.64 [R2.64], R16 ;  /* 0x0000001002007986 */ /* 0x000fe2000c101b24 */
[----:B------:R-:W-:Y:S05]  /*c870*/  EXIT ;  /* 0x000000000000794d */ /* 0x000fea0003800000 */
.L_x_6824:
        /* <DEDUP_REMOVED lines=12> */
.L_x_6837:
[----:B------:R-:W-:-:S05]  /*c940*/  CS2R R18, SRZ ;  /* 0x0000000000127805 */ /* 0x000fca000001ff00 */
[----:B------:R-:W-:Y:S01]  /*c950*/  STG.E.128 [R2.64], R16 ;  /* 0x0000001002007986 */ /* 0x000fe2000c101d24 */
[----:B------:R-:W-:Y:S05]  /*c960*/  EXIT ;  /* 0x000000000000794d */ /* 0x000fea0003800000 */
.L_x_6836:
        /* <DEDUP_REMOVED lines=23> */
.L_x_6841:
[----:B------:R-:W-:Y:S05]  /*cae0*/  BSYNC B0 ;  /* 0x0000000000007941 */ /* 0x000fea0003800000 */
.L_x_6840:
[----:B------:R-:W-:-:S05]  /*caf0*/  LOP3.LUT R5, R0, R5, RZ, 0xfc, !PT ;  /* 0x0000000500057212 */ /* 0x000fca00078efcff */
[----:B------:R-:W-:Y:S01]  /*cb00*/  STG.E.U8 [R2.64], R5 ;  /* 0x0000000502007986 */ /* 0x000fe2000c101124 */
[----:B------:R-:W-:Y:S05]  /*cb10*/  EXIT ;  /* 0x000000000000794d */ /* 0x000fea0003800000 */
.L_x_6839:
        /* <DEDUP_REMOVED lines=15> */
.L_x_6843:
[----:B------:R-:W-:Y:S01]  /*cc10*/  IMAD.MOV.U32 R0, RZ, RZ, 0x7f ;  /* 0x0000007fff007424 */ /* 0x000fe200078e00ff */
[----:B------:R-:W-:-:S04]  /*cc20*/  ISETP.GT.U32.AND P0, PT, R4, 0x7f800000, PT ;  /* 0x7f8000000400780c */ /* 0x000fc80003f04070 */
[----:B------:R-:W-:-:S04]  /*cc30*/  SEL R0, R0, 0x7c, P0 ;  /* 0x0000007c00007807 */ /* 0x000fc80000000000 */
.L_x_6844:
[----:B------:R-:W-:Y:S05]  /*cc40*/  BSYNC B0 ;  /* 0x0000000000007941 */ /* 0x000fea0003800000 */
.L_x_6842:
[----:B------:R-:W-:-:S04]  /*cc50*/  LOP3.LUT R4, R5, 0x80000000, RZ, 0xc0, !PT ;  /* 0x8000000005047812 */ /* 0x000fc800078ec0ff */
[----:B------:R-:W-:-:S04]  /*cc60*/  SHF.R.U32.HI R5, RZ, 0x18, R4 ;  /* 0x00000018ff057819 */ /* 0x000fc80000011604 */
[----:B------:R-:W-:-:S05]  /*cc70*/  LOP3.LUT R5, R0, R5, RZ, 0xfc, !PT ;  /* 0x0000000500057212 */ /* 0x000fca00078efcff */
[----:B------:R-:W-:Y:S01]  /*cc80*/  STG.E.U8 [R2.64], R5 ;  /* 0x0000000502007986 */ /* 0x000fe2000c101124 */
[----:B------:R-:W-:Y:S05]  /*cc90*/  EXIT ;  /* 0x000000000000794d */ /* 0x000fea0003800000 */
.L_x_6838:
[----:B------:R-:W0:Y:S01]  /*cca0*/  F2F.F32.F64 R0, R16 ;  /* 0x0000001000007310 */ /* 0x000e220000301000 */
[----:B------:R-:W0:-:S14]  /*ccb0*/  DSETP.GEU.AND P0, PT, |R16|, c[0x2][0x18], PT ;  /* 0x008006001000762a */ /* 0x000e1c0003f0e200 */
[----:B0-----:R-:W-:-:S05]  /*ccc0*/  @!P0 FMUL R0, R0, 1.175494350822287508e-38 ;  /* 0x0080000000008820 */ /* 0x001fca0000400000 */
[----:B------:R-:W-:-:S05]  /*ccd0*/  F2FP.BF16.PACK_AB R0, RZ, R0 ;  /* 0x00000000ff00723e */ /* 0x000fca00000010ff */
[----:B------:R-:W-:Y:S01]  /*cce0*/  STG.E.U16 [R2.64], R0 ;  /* 0x0000000002007986 */ /* 0x000fe2000c101524 */
[----:B------:R-:W-:Y:S05]  /*ccf0*/  EXIT ;  /* 0x000000000000794d */ /* 0x000fea0003800000 */
.L_x_6835:
        /* <DEDUP_REMOVED lines=11> */
.L_x_6847:
        /* <DEDUP_REMOVED lines=19> */
.L_x_6850:
[----:B------:R-:W-:-:S04]  /*cee0*/  LOP3.LUT R0, R7, 0x80000000, RZ, 0xc0, !PT ;  /* 0x8000000007007812 */ /* 0x000fc800078ec0ff */
[----:B------:R-:W-:-:S04]  /*cef0*/  SHF.R.U32.HI R5, RZ, 0x18, R0 ;  /* 0x00000018ff057819 */ /* 0x000fc80000011600 */
[----:B------:R-:W-:-:S04]  /*cf00*/  LOP3.LUT R4, R4, R5, RZ, 0xfc, !PT ;  /* 0x0000000504047212 */ /* 0x000fc800078efcff */
[----:B------:R-:W-:Y:S02]  /*cf10*/  PRMT R0, R4, 0x7610, R0 ;  /* 0x0000761004007816 */ /* 0x000fe40000000000 */
.L_x_6849:
[----:B------:R-:W-:Y:S05]  /*cf20*/  BSYNC B0 ;  /* 0x0000000000007941 */ /* 0x000fea0003800000 */
.L_x_6848:
[----:B------:R-:W-:Y:S01]  /*cf30*/  STG.E.U8 [R2.64], R0 ;  /* 0x0000000002007986 */ /* 0x000fe2000c101124 */
[----:B------:R-:W-:Y:S05]  /*cf40*/  EXIT ;  /* 0x000000000000794d */ /* 0x000fea0003800000 */
.L_x_6846:
        /* <DEDUP_REMOVED lines=19> */
.L_x_6853:
[----:B------:R-:W-:-:S04]  /*d080*/  LOP3.LUT R0, R7, 0x80000000, RZ, 0xc0, !PT ;  /* 0x8000000007007812 */ /* 0x000fc800078ec0ff */
[----:B------:R-:W-:-:S04]  /*d090*/  SHF.R.U32.HI R5, RZ, 0x18, R0 ;  /* 0x00000018ff057819 */ /* 0x000fc80000011600 */
[----:B------:R-:W-:-:S04]  /*d0a0*/  LOP3.LUT R4, R4, R5, RZ, 0xfc, !PT ;  /* 0x0000000504047212 */ /* 0x000fc800078efcff */
[----:B------:R-:W-:Y:S02]  /*d0b0*/  PRMT R0, R4, 0x7610, R0 ;  /* 0x0000761004007816 */ /* 0x000fe40000000000 */
.L_x_6852:
[----:B------:R-:W-:Y:S05]  /*d0c0*/  BSYNC B0 ;  /* 0x0000000000007941 */ /* 0x000fea0003800000 */
.L_x_6851:
[----:B------:R-:W-:Y:S01]  /*d0d0*/  STG.E.U8 [R2.64], R0 ;  /* 0x0000000002007986 */ /* 0x000fe2000c101124 */
[----:B------:R-:W-:Y:S05]  /*d0e0*/  EXIT ;  /* 0x000000000000794d */ /* 0x000fea0003800000 */
.L_x_6845:
        /* <DEDUP_REMOVED lines=24> */
.L_x_6828:
[----:B------:R-:W-:Y:S01]  /*d270*/  MOV R0, 0x0 ;  /* 0x0000000000007802 */ /* 0x000fe20000000f00 */
[----:B------:R-:W-:Y:S02]  /*d280*/  IMAD.MOV.U32 R4, RZ, RZ, c[0x4][0x128] ;  /* 0x01004a00ff047624 */ /* 0x000fe400078e00ff */
[----:B------:R-:W-:Y:S01]  /*d290*/  IMAD.MOV.U32 R5, RZ, RZ, c[0x4][0x12c] ;  /* 0x01004b00ff057624 */ /* 0x000fe200078e00ff */
[----:B------:R0:W4:Y:S01]  /*d2a0*/  LDC.64 R2, c[0x4][R0] ;  /* 0x0100000000027b82 */ /* 0x0001220000000a00 */
        /* <DEDUP_REMOVED lines=14> */
[----:B-1234-:R-:W-:Y:S05]  /*d390*/  CALL.ABS.NOINC R2 ;  /* 0x0000000002007343 */ /* 0x01efea0003c00000 */
[----:B------:R-:W-:Y:S05]  /*d3a0*/  EXIT ;  /* 0x000000000000794d */ /* 0x000fea0003800000 */
.L_x_6855:
[----:B------:R-:W0:Y:S02]  /*d3b0*/  F2I.U64.F64.TRUNC R16, R16 ;  /* 0x0000001000107311 */ /* 0x000e24000030d800 */
[----:B0-----:R-:W-:Y:S01]  /*d3c0*/  STG.E.64 [R2.64], R16 ;  /* 0x0000001002007986 */ /* 0x001fe2000c101b24 */
[----:B------:R-:W-:Y:S05]  /*d3d0*/  EXIT ;  /* 0x000000000000794d */ /* 0x000fea0003800000 */
.L_x_6854:
[----:B------:R-:W0:Y:S02]  /*d3e0*/  F2I.U32.F64.TRUNC R17, R16 ;  /* 0x0000001000117311 */ /* 0x000e24000030d000 */
[----:B0-----:R-:W-:Y:S01]  /*d3f0*/  STG.E [R2.64], R17 ;  /* 0x0000001102007986 */ /* 0x001fe2000c101924 */
[----:B------:R-:W-:Y:S05]  /*d400*/  EXIT ;  /* 0x000000000000794d */ /* 0x000fea0003800000 */
.L_x_6856:
        /* <DEDUP_REMOVED lines=15> */
.L_x_12024:


//--------------------- .text._ZN2at6native18elementwise_kernelILi128ELi2EZNS0_22gpu_kernel_impl_nocastIZZZNS0_26GeluBackwardCUDAKernelImplERNS_18TensorIteratorBaseENS0_8GeluTypeEENKUlvE_clEvENKUlvE_clEvEUlddE_EEvS4_RKT_EUliE_EEviT1_ --------------------------
	.section	.text._ZN2at6native18elementwise_kernelILi128ELi2EZNS0_22gpu_kernel_impl_nocastIZZZNS0_26GeluBackwardCUDAKernelImplERNS_18TensorIteratorBaseENS0_8GeluTypeEENKUlvE_clEvENKUlvE_clEvEUlddE_EEvS4_RKT_EUliE_EEviT1_,"ax",@progbits
	.sectioninfo	@"SHI_REGISTERS=24"
	.align	128
        .global         _ZN2at6native18elementwise_kernelILi128ELi2EZNS0_22gpu_kernel_impl_nocastIZZZNS0_26GeluBackwardCUDAKernelImplERNS_18TensorIteratorBaseENS0_8GeluTypeEENKUlvE_clEvENKUlvE_clEvEUlddE_EEvS4_RKT_EUliE_EEviT1_
        .type           _ZN2at6native18elementwise_kernelILi128ELi2EZNS0_22gpu_kernel_impl_nocastIZZZNS0_26GeluBackwardCUDAKernelImplERNS_18TensorIteratorBaseENS0_8GeluTypeEENKUlvE_clEvENKUlvE_clEvEUlddE_EEvS4_RKT_EUliE_EEviT1_,@function
        .size           _ZN2at6native18elementwise_kernelILi128ELi2EZNS0_22gpu_kernel_impl_nocastIZZZNS0_26GeluBackwardCUDAKernelImplERNS_18TensorIteratorBaseENS0_8GeluTypeEENKUlvE_clEvENKUlvE_clEvEUlddE_EEvS4_RKT_EUliE_EEviT1_,(.L_x_12025 - _ZN2at6native18elementwise_kernelILi128ELi2EZNS0_22gpu_kernel_impl_nocastIZZZNS0_26GeluBackwardCUDAKernelImplERNS_18TensorIteratorBaseENS0_8GeluTypeEENKUlvE_clEvENKUlvE_clEvEUlddE_EEvS4_RKT_EUliE_EEviT1_)
        .other          _ZN2at6native18elementwise_kernelILi128ELi2EZNS0_22gpu_kernel_impl_nocastIZZZNS0_26GeluBackwardCUDAKernelImplERNS_18TensorIteratorBaseENS0_8GeluTypeEENKUlvE_clEvENKUlvE_clEvEUlddE_EEvS4_RKT_EUliE_EEviT1_,@"STO_CUDA_ENTRY STV_DEFAULT"
_ZN2at6native18elementwise_kernelILi128ELi2EZNS0_22gpu_kernel_impl_nocastIZZZNS0_26GeluBackwardCUDAKernelImplERNS_18TensorIteratorBaseENS0_8GeluTypeEENKUlvE_clEvENKUlvE_clEvEUlddE_EEvS4_RKT_EUliE_EEviT1_:
.text._ZN2at6native18elementwise_kernelILi128ELi2EZNS0_22gpu_kernel_impl_nocastIZZZNS0_26GeluBackwardCUDAKernelImplERNS_18TensorIteratorBaseENS0_8GeluTypeEENKUlvE_clEvENKUlvE_clEvEUlddE_EEvS4_RKT_EUliE_EEviT1_:
        /* <DEDUP_REMOVED lines=261> */
.L_x_6859:
[----:B------:R-:W-:-:S04]  /*1050*/  IADD3 R4, P0, R4, c[0x0][0x3d8], RZ ;  /* 0x0000f60004047a10 */ /* 0x000fc80007f1e0ff */
[----:B------:R-:W-:-:S06]  /*1060*/  IADD3.X R5, RZ, c[0x0][0x3dc], RZ, P0, !PT ;  /* 0x0000f700ff057a10 */ /* 0x000fcc00007fe4ff */
[----:B------:R-:W2:Y:S01]  /*1070*/  LDG.E.64 R4, [R4.64] ;  /* 0x0000000404047981 */ /* 0x000ea2000c1e1b00 */
[----:B------:R-:W-:-:S04]  /*1080*/  IADD3 R6, P0, R2, c[0x0][0x3d0], RZ ;  /* 0x0000f40002067a10 */ /* 0x000fc80007f1e0ff */
[----:B------:R-:W-:-:S06]  /*1090*/  IADD3.X R7, RZ, c[0x0][0x3d4], RZ, P0, !PT ;  /* 0x0000f500ff077a10 */ /* 0x000fcc00007fe4ff */
[----:B------:R-:W5:Y:S01]  /*10a0*/  LDG.E.64 R6, [R6.64] ;  /* 0x0000000406067981 */ /* 0x000f62000c1e1b00 */
[----:B------:R-:W-:Y:S01]  /*10b0*/  BSSY B1, `(.L_x_6860) ;  /* 0x0000041000017945 */ /* 0x000fe20003800000 */
[----:B--2---:R-:W0:-:S06]  /*10c0*/  DMUL R8, R4, R4 ;  /* 0x0000000404087228 */ /* 0x004e0c0000000000 */
[----:B0-----:R-:W0:-:S06]  /*10d0*/  DMUL R10, R4, R8 ;  /* 0x00000008040a7228 */ /* 0x001e0c0000000000 */
[----:B0-----:R-:W0:-:S06]  /*10e0*/  DFMA R10, R10, c[0x2][0x0], R4 ;  /* 0x008000000a0a7a2b */ /* 0x001e0c0000000004 */
[----:B0-----:R-:W0:-:S10]  /*10f0*/  DMUL R10, R10, c[0x2][0x8] ;  /* 0x008002000a0a7a28 */ /* 0x001e140000000000 */
[----:B0-----:R-:W-:Y:S02]  /*1100*/  LOP3.LUT R13, R11, 0x7fffffff, RZ, 0xc0, !PT ;  /* 0x7fffffff0b0d7812 */ /* 0x001fe400078ec0ff */
[----:B------:R-:W-:-:S06]  /*1110*/  MOV R12, R10 ;  /* 0x0000000a000c7202 */ /* 0x000fcc0000000f00 */
[----:B------:R-:W0:-:S14]  /*1120*/  DSETP.GE.AND P0, PT, R12, c[0x2][0x10], PT ;  /* 0x008004000c00762a */ /* 0x000e1c0003f06000 */
[----:B0-----:R-:W-:Y:S05]  /*1130*/  @!P0 BRA `(.L_x_6861) ;  /* 0x0000029000008947 */ /* 0x001fea0003800000 */
[----:B------:R-:W0:Y:S01]  /*1140*/  DADD R16, R12, R12 ;  /* 0x000000000c107229 */ /* 0x000e22000000000c */
[----:B------:R-:W-:Y:S02]  /*1150*/  MOV R18, 0xa4741b81 ;  /* 0xa4741b8100127802 */ /* 0x000fe40000000f00 */
[----:B------:R-:W-:-:S03]  /*1160*/  MOV R19, 0x3e5ae904 ;  /* 0x3e5ae90400137802 */ /* 0x000fc60000000f00 */
        /* <DEDUP_REMOVED lines=8> */
[----:B------:R-:W1:Y:S01]  /*11f0*/  F2F.F64.F32 R14, R10 ;  /* 0x0000000a000e7310 */ /* 0x000e620000201800 */
[----:B0-----:R-:W-:Y:S01]  /*1200*/  FMUL.FTZ R12, R12, 1 ;  /* 0x3f8000000c0c7820 */ /* 0x001fe20000410000 */
[----:B-1----:R0:W1:-:S06]  /*1210*/  DFMA R14, -R14, c[0x2][0x20], R16 ;  /* 0x008008000e0e7a2b */ /* 0x00204c0000000110 */
[----:B0-----:R-:W0:Y:S01]  /*1220*/  F2F.F64.F32 R16, R12 ;  /* 0x0000000c00107310 */ /* 0x001e220000201800 */
[----:B-1----:R-:W1:-:S06]  /*1230*/  DFMA R18, R14, R18, c[0x2][0x28] ;  /* 0x00800a000e12762b */ /* 0x002e4c0000000012 */
[----:B-1----:R-:W1:-:S06]  /*1240*/  DFMA R18, R14, R18, c[0x2][0x30] ;  /* 0x00800c000e12762b */ /* 0x002e4c0000000012 */
[----:B-1----:R-:W1:-:S04]  /*1250*/  DFMA R18, R14, R18, c[0x2][0x38] ;  /* 0x00800e000e12762b */ /* 0x002e480000000012 */
[----:B0-----:R-:W-:-:S04]  /*1260*/  DADD R20, -R16, 1 ;  /* 0x3ff0000010147429 */ /* 0x001fc80000000100 */
[----:B-1----:R-:W0:-:S06]  /*1270*/  DFMA R18, R14, R18, c[0x2][0x40] ;  /* 0x008010000e12762b */ /* 0x002e0c0000000012 */
[----:B0-----:R-:W0:-:S06]  /*1280*/  DFMA R18, R14, R18, c[0x2][0x48] ;  /* 0x008012000e12762b */ /* 0x001e0c0000000012 */
[----:B0-----:R-:W0:-:S06]  /*1290*/  DFMA R18, R14, R18, c[0x2][0x50] ;  /* 0x008014000e12762b */ /* 0x001e0c0000000012 */
[----:B0-----:R-:W0:-:S06]  /*12a0*/  DFMA R18, R14, R18, c[0x2][0x58] ;  /* 0x008016000e12762b */ /* 0x001e0c0000000012 */
[----:B0-----:R-:W0:-:S06]  /*12b0*/  DFMA R18, R14, R18, c[0x2][0x60] ;  /* 0x008018000e12762b */ /* 0x001e0c0000000012 */
[----:B0-----:R-:W0:-:S06]  /*12c0*/  DFMA R18, R14, R18, c[0x2][0x68] ;  /* 0x00801a000e12762b */ /* 0x001e0c0000000012 */
[----:B0-----:R-:W0:-:S06]  /*12d0*/  DMUL R18, R14, R18 ;  /* 0x000000120e127228 */ /* 0x001e0c0000000000 */
[----:B0-----:R0:W1:Y:S02]  /*12e0*/  DFMA R18, R14, R18, R14 ;  /* 0x000000120e12722b */ /* 0x001064000000000e */
[----:B0-----:R-:W-:-:S04]  /*12f0*/  MOV R14, RZ ;  /* 0x000000ff000e7202 */ /* 0x001fc80000000f00 */
[----:B-1----:R0:W1:Y:S02]  /*1300*/  DFMA R18, -R18, R16, R20 ;  /* 0x000000101212722b */ /* 0x0020640000000114 */
[----:B0-----:R-:W-:Y:S02]  /*1310*/  MOV R20, 0x0 ;  /* 0x0000000000147802 */ /* 0x001fe40000000f00 */
[----:B------:R-:W-:Y:S02]  /*1320*/  MOV R21, 0x40000000 ;  /* 0x4000000000157802 */ /* 0x000fe40000000f00 */
[----:B-1----:R-:W0:-:S06]  /*1330*/  DADD R18, -R18, 2 ;  /* 0x4000000012127429 */ /* 0x002e0c0000000100 */
        /* <DEDUP_REMOVED lines=9> */
.L_x_6861:
[----:B------:R-:W0:Y:S01]  /*13d0*/  DMUL R12, R10, R10 ;  /* 0x0000000a0a0c7228 */ /* 0x000e220000000000 */
[----:B------:R-:W-:Y:S02]  /*13e0*/  MOV R14, 0xe2f5e964 ;  /* 0xe2f5e964000e7802 */ /* 0x000fe40000000f00 */
[----:B------:R-:W-:-:S06]  /*13f0*/  MOV R15, 0x3ef0bc46 ;  /* 0x3ef0bc46000f7802 */ /* 0x000fcc0000000f00 */
        /* <DEDUP_REMOVED lines=11> */
[----:B0-----:R0:W1:-:S06]  /*14b0*/  DFMA R10, R10, R14, R10 ;  /* 0x0000000e0a0a722b */ /* 0x00104c000000000a */
.L_x_6862:
[----:B------:R-:W-:Y:S05]  /*14c0*/  BSYNC B1 ;  /* 0x0000000000017941 */ /* 0x000fea0003800000 */
.L_x_6860:
[----:B0-----:R-:W-:Y:S01]  /*14d0*/  MOV R14, 0xd1f60179 ;  /* 0xd1f60179000e7802 */ /* 0x001fe20000000f00 */
[----:B------:R-:W-:Y:S01]  /*14e0*/  HFMA2.MMA R15, -RZ, RZ, 1.9384765625, 0.059844970703125 ;  /* 0x3fc12ba9ff0f7435 */ /* 0x000fe200000001ff */
[----:B------:R-:W-:Y:S01]  /*14f0*/  DMUL R12, R4, 0.5 ;  /* 0x3fe00000040c7828 */ /* 0x000fe20000000000 */
[----:B------:R-:W-:-:S03]  /*1500*/  IADD3 R3, R3, 0x80, RZ ;  /* 0x0000008003037810 */ /* 0x000fc60007ffe0ff */
[----:B-1----:R-:W0:-:S04]  /*1510*/  DFMA R4, -R10, R10, 1 ;  /* 0x3ff000000a04742b */ /* 0x002e08000000010a */
[----:B------:R-:W1:-:S04]  /*1520*/  DFMA R8, R8, R14, 1 ;  /* 0x3ff000000808742b */ /* 0x000e48000000000e */
[----:B0-----:R-:W-:-:S04]  /*1530*/  DMUL R4, R4, R12 ;  /* 0x0000000c04047228 */ /* 0x001fc80000000000 */
[----:B-1----:R-:W0:-:S04]  /*1540*/  DMUL R8, R8, c[0x2][0x8] ;  /* 0x0080020008087a28 */ /* 0x002e080000000000 */
[----:B------:R-:W-:-:S04]  /*1550*/  DADD R10, R10, 1 ;  /* 0x3ff000000a0a7429 */ /* 0x000fc80000000000 */
[----:B0-----:R0:W1:Y:S02]  /*1560*/  DMUL R4, R8, R4 ;  /* 0x0000000408047228 */ /* 0x0010640000000000 */
[----:B0-----:R-:W-:-:S04]  /*1570*/  IADD3 R8, P0, R0, c[0x0][0x3c8], RZ ;  /* 0x0000f20000087a10 */ /* 0x001fc80007f1e0ff */
[----:B-1----:R-:W0:Y:S01]  /*1580*/  DFMA R4, R10, 0.5, R4 ;  /* 0x3fe000000a04782b */ /* 0x002e220000000004 */
[----:B------:R-:W-:-:S05]  /*1590*/  IADD3.X R9, RZ, c[0x0][0x3cc], RZ, P0, !PT ;  /* 0x0000f300ff097a10 */ /* 0x000fca00007fe4ff */
[----:B0----5:R-:W0:-:S07]  /*15a0*/  DMUL R4, R6, R4 ;  /* 0x0000000406047228 */ /* 0x021e0e0000000000 */
[----:B0-----:R0:W-:Y:S04]  /*15b0*/  STG.E.64 [R8.64], R4 ;  /* 0x0000000408007986 */ /* 0x0011e8000c101b04 */
.L_x_6858:
[----:B------:R-:W-:Y:S05]  /*15c0*/  BSYNC B0 ;  /* 0x0000000000007941 */ /* 0x000fea0003800000 */
.L_x_6857:
[----:B------:R-:W-:-:S13]  /*15d0*/  ISETP.GE.AND P0, PT, R3, c[0x0][0x160], PT ;  /* 0x0000580003007a0c */ /* 0x000fda0003f06270 */
[----:B------:R-:W-:Y:S05]  /*15e0*/  @P0 EXIT ;  /* 0x000000000000094d */ /* 0x000fea0003800000 */
[----:B------:R-:W-:Y:S01]  /*15f0*/  ISETP.NE.AND P0, PT, RZ, c[0x0][0x168], PT ;  /* 0x00005a00ff007a0c */ /* 0x000fe20003f05270 */
[----:B------:R-:W-:Y:S01]  /*1600*/  HFMA2.MMA R0, -RZ, RZ, 0, 0 ;  /* 0x00000000ff007435 */ /* 0x000fe200000001ff */
[----:B------:R-:W-:Y:S02]  /*1610*/  MOV R2, RZ ;  /* 0x000000ff00027202 */ /* 0x000fe40000000f00 */
[----:B------:R-:W-:-:S09]  /*1620*/  MOV R10, RZ ;  /* 0x000000ff000a7202 */ /* 0x000fd20000000f00 */
[----:B------:R-:W-:Y:S05]  /*1630*/  @!P0 BRA `(.L_x_6863) ;  /* 0x00000f8000008947 */ /* 0x000fea0003800000 */
[----:B------:R-:W-:Y:S02]  /*1640*/  MOV R2, RZ ;  /* 0x000000ff00027202 */ /* 0x000fe40000000f00 */
[----:B0-----:R-:W-:-:S03]  /*1650*/  MOV R8, c[0x0][0x168] ;  /* 0x00005a0000087a02 */ /* 0x001fc60000000f00 */
        /* <DEDUP_REMOVED lines=246> */
.L_x_6863:
[----:B------:R-:W-:-:S04]  /*25c0*/  IADD3 R2, P0, R2, c[0x0][0x3d8], RZ ;  /* 0x0000f60002027a10 */ /* 0x000fc80007f1e0ff */
[----:B------:R-:W-:-:S06]  /*25d0*/  IADD3.X R3, RZ, c[0x0][0x3dc], RZ, P0, !PT ;  /* 0x0000f700ff037a10 */ /* 0x000fcc00007fe4ff */
[----:B------:R-:W2:Y:S01]  /*25e0*/  LDG.E.64 R2, [R2.64] ;  /* 0x0000000402027981 */ /* 0x000ea2000c1e1b00 */
[----:B0-----:R-:W-:-:S04]  /*25f0*/  IADD3 R4, P0, R0, c[0x0][0x3d0], RZ ;  /* 0x0000f40000047a10 */ /* 0x001fc80007f1e0ff */
[----:B------:R-:W-:-:S06]  /*2600*/  IADD3.X R5, RZ, c[0x0][0x3d4], RZ, P0, !PT ;  /* 0x0000f500ff057a10 */ /* 0x000fcc00007fe4ff */
[----:B------:R-:W5:Y:S01]  /*2610*/  LDG.E.64 R4, [R4.64] ;  /* 0x0000000404047981 */ /* 0x000f62000c1e1b00 */
[----:B------:R-:W-:Y:S01]  /*2620*/  IADD3 R10, P1, R10, c[0x0][0x3c8], RZ ;  /* 0x0000f2000a0a7a10 */ /* 0x000fe20007f3e0ff */
[----:B------:R-:W-:Y:S03]  /*2630*/  BSSY B0, `(.L_x_6864) ;  /* 0x0000042000007945 */ /* 0x000fe60003800000 */
[----:B------:R-:W-:Y:S01]  /*2640*/  IADD3.X R11, RZ, c[0x0][0x3cc], RZ, P1, !PT ;  /* 0x0000f300ff0b7a10 */ /* 0x000fe20000ffe4ff */
        /* <DEDUP_REMOVED lines=49> */
.L_x_6865:
        /* <DEDUP_REMOVED lines=15> */
.L_x_6866:
[----:B------:R-:W-:Y:S05]  /*2a50*/  BSYNC B0 ;  /* 0x0000000000007941 */ /* 0x000fea0003800000 */
.L_x_6864:
[----:B0-----:R-:W-:Y:S01]  /*2a60*/  MOV R14, 0xd1f60179 ;  /* 0xd1f60179000e7802 */ /* 0x001fe20000000f00 */
[----:B------:R-:W-:Y:S01]  /*2a70*/  HFMA2.MMA R15, -RZ, RZ, 1.9384765625, 0.059844970703125 ;  /* 0x3fc12ba9ff0f7435 */ /* 0x000fe200000001ff */
[----:B------:R-:W-:-:S04]  /*2a80*/  DMUL R12, R2, 0.5 ;  /* 0x3fe00000020c7828 */ /* 0x000fc80000000000 */
[----:B-1----:R-:W0:-:S04]  /*2a90*/  DFMA R2, -R8, R8, 1 ;  /* 0x3ff000000802742b */ /* 0x002e080000000108 */
[----:B------:R-:W1:-:S04]  /*2aa0*/  DFMA R6, R6, R14, 1 ;  /* 0x3ff000000606742b */ /* 0x000e48000000000e */
[----:B0-----:R-:W-:-:S04]  /*2ab0*/  DMUL R2, R2, R12 ;  /* 0x0000000c02027228 */ /* 0x001fc80000000000 */
[----:B-1----:R-:W0:-:S04]  /*2ac0*/  DMUL R6, R6, c[0x2][0x8] ;  /* 0x0080020006067a28 */ /* 0x002e080000000000 */
[----:B------:R-:W-:-:S04]  /*2ad0*/  DADD R8, R8, 1 ;  /* 0x3ff0000008087429 */ /* 0x000fc80000000000 */
[----:B0-----:R-:W0:-:S06]  /*2ae0*/  DMUL R2, R6, R2 ;  /* 0x0000000206027228 */ /* 0x001e0c0000000000 */
[----:B0-----:R-:W0:-:S06]  /*2af0*/  DFMA R2, R8, 0.5, R2 ;  /* 0x3fe000000802782b */ /* 0x001e0c0000000002 */
[----:B0----5:R-:W0:-:S07]  /*2b00*/  DMUL R2, R4, R2 ;  /* 0x0000000204027228 */ /* 0x021e0e0000000000 */
[----:B0-----:R-:W-:Y:S01]  /*2b10*/  STG.E.64 [R10.64], R2 ;  /* 0x000000020a007986 */ /* 0x001fe2000c101b04 */
[----:B------:R-:W-:Y:S05]  /*2b20*/  EXIT ;  /* 0x000000000000794d */ /* 0x000fea0003800000 */
.L_x_6867:
        /* <DEDUP_REMOVED lines=13> */
.L_x_12025:


//--------------------- .text._ZN2at6native27unrolled_elementwise_kernelIZZZNS0_26GeluBackwardCUDAKernelImplERNS_18TensorIteratorBaseENS0_8GeluTypeEENKUlvE_clEvENKUlvE_clEvEUlddE_St5arrayIPcLm3EELi4E23TrivialOffsetCalculatorILi2EjESB_ILi1EjENS0_6memory15LoadWithoutCastENSE_16StoreWithoutCastEEEviT_T0_T2_T3_T4_T5_ --------------------------
	.section	.text._ZN2at6native27unrolled_elementwise_kernelIZZZNS0_26GeluBackwardCUDAKernelImplERNS_18TensorIteratorBaseENS0_8GeluTypeEENKUlvE_clEvENKUlvE_clEvEUlddE_St5arrayIPcLm3EELi4E23TrivialOffsetCalculatorILi2EjESB_ILi1EjENS0_6memory15LoadWithoutCastENSE_16StoreWithoutCastEEEviT_T0_T2_T3_T4_T5_,"ax",@progbits
	.sectioninfo	@"SHI_REGISTERS=32"
	.align	128
        .global         _ZN2at6native27unrolled_elementwise_kernelIZZZNS0_26GeluBackwardCUDAKernelImplERNS_18TensorIteratorBaseENS0_8GeluTypeEENKUlvE_clEvENKUlvE_clEvEUlddE_St5arrayIPcLm3EELi4E23TrivialOffsetCalculatorILi2EjESB_ILi1EjENS0_6memory15LoadWithoutCastENSE_16StoreWithoutCastEEEviT_T0_T2_T3_T4_T5_
        .type           _ZN2at6native27unrolled_elementwise_kernelIZZZNS0_26GeluBackwardCUDAKernelImplERNS_18TensorIteratorBaseENS0_8GeluTypeEENKUlvE_clEvENKUlvE_clEvEUlddE_St5arrayIPcLm3EELi4E23TrivialOffsetCalculatorILi2EjESB_ILi1EjENS0_6memory15LoadWithoutCastENSE_16StoreWithoutCastEEEviT_T0_T2_T3_T4_T5_,@function
        .size           _ZN2at6native27unrolled_elementwise_kernelIZZZNS0_26GeluBackwardCUDAKernelImplERNS_18TensorIteratorBaseENS0_8GeluTypeEENKUlvE_clEvENKUlvE_clEvEUlddE_St5arrayIPcLm3EELi4E23TrivialOffsetCalculatorILi2EjESB_ILi1EjENS0_6memory15LoadWithoutCastENSE_16StoreWithoutCastEEEviT_T0_T2_T3_T4_T5_,(.L_x_12026 - _ZN2at6native27unrolled_elementwise_kernelIZZZNS0_26GeluBackwardCUDAKernelImplERNS_18TensorIteratorBaseENS0_8GeluTypeEENKUlvE_clEvENKUlvE_clEvEUlddE_St5arrayIPcLm3EELi4E23TrivialOffsetCalculatorILi2EjESB_ILi1EjENS0_6memory15LoadWithoutCastENSE_16StoreWithoutCastEEEviT_T0_T2_T3_T4_T5_)
        .other          _ZN2at6native27unrolled_elementwise_kernelIZZZNS0_26GeluBackwardCUDAKernelImplERNS_18TensorIteratorBaseENS0_8GeluTypeEENKUlvE_clEvENKUlvE_clEvEUlddE_St5arrayIPcLm3EELi4E23TrivialOffsetCalculatorILi2EjESB_ILi1EjENS0_6memory15LoadWithoutCastENSE_16StoreWithoutCastEEEviT_T0_T2_T3_T4_T5_,@"STO_CUDA_ENTRY STV_DEFAULT"
_ZN2at6native27unrolled_elementwise_kernelIZZZNS0_26GeluBackwardCUDAKernelImplERNS_18TensorIteratorBaseENS0_8GeluTypeEENKUlvE_clEvENKUlvE_clEvEUlddE_St5arrayIPcLm3EELi4E23TrivialOffsetCalculatorILi2EjESB_ILi1EjENS0_6memory15LoadWithoutCastENSE_16StoreWithoutCastEEEviT_T0_T2_T3_T4_T5_:
.text._ZN2at6native27unrolled_elementwise_kernelIZZZNS0_26GeluBackwardCUDAKernelImplERNS_18TensorIteratorBaseENS0_8GeluTypeEENKUlvE_clEvENKUlvE_clEvEUlddE_St5arrayIPcLm3EELi4E23TrivialOffsetCalculatorILi2EjESB_ILi1EjENS0_6memory15LoadWithoutCastENSE_16StoreWithoutCastEEEviT_T0_T2_T3_T4_T5_:
[----:B------:R-:W-:Y:S02]  /*0000*/  IMAD.MOV.U32 R1, RZ, RZ, c[0x0][0x28] ;  /* 0x00000a00ff017624 */ /* 0x000fe400078e00ff */
[----:B------:R-:W0:Y:S01]  /*0010*/  S2R R0, SR_CTAID.X ;  /* 0x0000000000007919 */ /* 0x000e220000002500 */
[----:B------:R-:W-:Y:S01]  /*0020*/  IMAD.MOV.U32 R5, RZ, RZ, -0x200 ;  /* 0xfffffe00ff057424 */ /* 0x000fe200078e00ff */
[----:B------:R-:W-:Y:S01]  /*0030*/  ULDC.64 UR4, c[0x0][0x118] ;  /* 0x0000460000047ab9 */ /* 0x000fe20000000a00 */
[----:B------:R-:W-:Y:S01]  /*0040*/  CS2R R12, SRZ ;  /* 0x00000000000c7805 */ /* 0x000fe2000001ff00 */
[----:B------:R-:W1:Y:S01]  /*0050*/  S2R R3, SR_TID.X ;  /* 0x0000000000037919 */ /* 0x000e620000002100 */
[----:B------:R-:W-:Y:S01]  /*0060*/  CS2R R22, SRZ ;  /* 0x0000000000167805 */ /* 0x000fe2000001ff00 */
[----:B0-----:R-:W-:Y:S01]  /*0070*/  IMAD R2, R0, R5, c[0x0][0x160] ;  /* 0x0000580000027624 */ /* 0x001fe200078e0205 */
[----:B-1----:R-:W-:-:S04]  /*0080*/  MOV R7, R3 ;  /* 0x0000000300077202 */ /* 0x002fc80000000f00 */
[----:B------:R-:W-:-:S13]  /*0090*/  ISETP.GE.AND P0, PT, R3, R2, PT ;  /* 0x000000020300720c */ /* 0x000fda0003f06270 */
[----:B------:R-:W-:Y:S01]  /*00a0*/  @!P0 IMAD R26, R0, 0x200, R7 ;  /* 0x00000200001a8824 */ /* 0x000fe200078e0207 */
[----:B------:R-:W-:Y:S01]  /*00b0*/  @!P0 IADD3 R7, R7, 0x80, RZ ;  /* 0x0000008007078810 */ /* 0x000fe20007ffe0ff */
[----:B------:R-:W-:Y:S01]  /*00c0*/  CS2R R28, SRZ ;  /* 0x00000000001c7805 */ /* 0x000fe2000001ff00 */
[----:B------:R-:W-:Y:S02]  /*00d0*/  @!P0 MOV R27, 0x8 ;  /* 0x00000008001b8802 */ /* 0x000fe40000000f00 */
[----:B------:R-:W-:-:S03]  /*00e0*/  ISETP.GE.AND P1, PT, R7, R2, PT ;  /* 0x000000020700720c */ /* 0x000fc60003f26270 */
[----:B------:R-:W-:-:S10]  /*00f0*/  @!P0 IMAD.WIDE.U32 R8, R26, R27, c[0x0][0x170] ;  /* 0x00005c001a088625 */ /* 0x000fd400078e001b */
[----:B------:R-:W-:Y:S01]  /*0100*/  @!P1 IMAD R16, R0, 0x200, R7 ;  /* 0x0000020000109824 */ /* 0x000fe200078e0207 */
[----:B------:R-:W-:Y:S01]  /*0110*/  @!P1 IADD3 R7, R7, 0x80, RZ ;  /* 0x0000008007079810 */ /* 0x000fe20007ffe0ff */
[----:B------:R-:W-:Y:S01]  /*0120*/  @!P1 IMAD.MOV.U32 R17, RZ, RZ, 0x8 ;  /* 0x00000008ff119424 */ /* 0x000fe200078e00ff */
[----:B------:R0:W5:Y:S02]  /*0130*/  @!P0 LDG.E.64 R22, [R8.64] ;  /* 0x0000000408168981 */ /* 0x000164000c1e1b00 */
[----:B------:R-:W-:Y:S01]  /*0140*/  ISETP.GE.AND P3, PT, R7, R2, PT ;  /* 0x000000020700720c */ /* 0x000fe20003f66270 */
[----:B------:R-:W-:-:S04]  /*0150*/  @!P1 IMAD.WIDE.U32 R14, R16, R17, c[0x0][0x170] ;  /* 0x00005c00100e9625 */ /* 0x000fc800078e0011 */
[----:B------:R-:W-:Y:S01]  /*0160*/  @!P0 IMAD.WIDE.U32 R26, R26, R27, c[0x0][0x178] ;  /* 0x00005e001a1a8625 */ /* 0x000fe200078e001b */
[----:B------:R1:W5:Y:S01]  /*0170*/  @!P1 LDG.E.64 R28, [R14.64] ;  /* 0x000000040e1c9981 */ /* 0x000362000c1e1b00 */
[----:B------:R-:W-:-:S03]  /*0180*/  CS2R R24, SRZ ;  /* 0x0000000000187805 */ /* 0x000fc6000001ff00 */
[----:B------:R2:W5:Y:S03]  /*0190*/  @!P0 LDG.E.64 R12, [R26.64] ;  /* 0x000000041a0c8981 */ /* 0x000566000c1e1b00 */
[----:B------:R-:W-:Y:S01]  /*01a0*/  @!P3 IMAD R10, R0, 0x200, R7 ;  /* 0x00000200000ab824 */ /* 0x000fe200078e0207 */
[----:B------:R-:W-:-:S04]  /*01b0*/  @!P3 IADD3 R7, R7, 0x80, RZ ;  /* 0x000000800707b810 */ /* 0x000fc80007ffe0ff */
[----:B------:R-:W-:Y:S02]  /*01c0*/  ISETP.GE.AND P2, PT, R7, R2, PT ;  /* 0x000000020700720c */ /* 0x000fe40003f46270 */
[----:B------:R-:W-:Y:S01]  /*01d0*/  @!P3 MOV R21, 0x8 ;  /* 0x000000080015b802 */ /* 0x000fe20000000f00 */
[----:B------:R-:W-:Y:S01]  /*01e0*/  CS2R R4, SRZ ;  /* 0x0000000000047805 */ /* 0x000fe2000001ff00 */
[----:B0-----:R-:W-:-:S03]  /*01f0*/  CS2R R8, SRZ ;  /* 0x0000000000087805 */ /* 0x001fc6000001ff00 */
[----:B------:R-:W-:-:S06]  /*0200*/  @!P3 IMAD.WIDE.U32 R18, R10, R21, c[0x0][0x170] ;  /* 0x00005c000a12b625 */ /* 0x000fcc00078e0015 */
[----:B------:R-:W-:Y:S01]  /*0210*/  @!P2 IMAD R11, R0, 0x200, R7 ;  /* 0x00000200000ba824 */ /* 0x000fe200078e0207 */
[----:B------:R0:W5:Y:S01]  /*0220*/  @!P3 LDG.E.64 R4, [R18.64] ;  /* 0x000000041204b981 */ /* 0x000162000c1e1b00 */
[----:B-1----:R-:W-:Y:S01]  /*0230*/  @!P2 IMAD.MOV.U32 R14, RZ, RZ, 0x8 ;  /* 0x00000008ff0ea424 */ /* 0x002fe200078e00ff */
[----:B------:R-:W-:Y:S01]  /*0240*/  CS2R R6, SRZ ;  /* 0x0000000000067805 */ /* 0x000fe2000001ff00 */
[----:B------:R-:W-:-:S04]  /*0250*/  @!P3 IMAD.WIDE.U32 R20, R10, R21, c[0x0][0x178] ;  /* 0x00005e000a14b625 */ /* 0x000fc800078e0015 */
[CC--:B--2---:R-:W-:Y:S01]  /*0260*/  @!P2 IMAD.WIDE.U32 R26, R11.reuse, R14.reuse, c[0x0][0x170] ;  /* 0x00005c000b1aa625 */ /* 0x0c4fe200078e000e */
[----:B------:R0:W5:Y:S03]  /*0270*/  @!P3 LDG.E.64 R6, [R20.64] ;  /* 0x000000041406b981 */ /* 0x000166000c1e1b00 */
[----:B------:R-:W-:Y:S01]  /*0280*/  @!P2 IMAD.WIDE.U32 R14, R11, R14, c[0x0][0x178] ;  /* 0x00005e000b0ea625 */ /* 0x000fe200078e000e */
[----:B------:R0:W5:Y:S01]  /*0290*/  @!P2 LDG.E.64 R8, [R26.64] ;  /* 0x000000041a08a981 */ /* 0x000162000c1e1b00 */
[----:B------:R-:W-:Y:S02]  /*02a0*/  CS2R R10, SRZ ;  /* 0x00000000000a7805 */ /* 0x000fe4000001ff00 */
[----:B------:R-:W-:-:S04]  /*02b0*/  @!P1 IMAD.WIDE.U32 R16, R16, R17, c[0x0][0x178] ;  /* 0x00005e0010109625 */ /* 0x000fc800078e0011 */
[----:B------:R0:W5:Y:S04]  /*02c0*/  @!P2 LDG.E.64 R10, [R14.64] ;  /* 0x000000040e0aa981 */ /* 0x000168000c1e1b00 */
[----:B------:R0:W5:Y:S01]  /*02d0*/  @!P1 LDG.E.64 R24, [R16.64] ;  /* 0x0000000410189981 */ /* 0x000162000c1e1b00 */
[----:B------:R-:W-:Y:S01]  /*02e0*/  BSSY B0, `(.L_x_6868) ;  /* 0x000004f000007945 */ /* 0x000fe20003800000 */
[----:B------:R-:W-:Y:S05]  /*02f0*/  @P0 BRA `(.L_x_6869) ;  /* 0x000004d000000947 */ /* 0x000fea0003800000 */
[-C--:B0----5:R-:W0:Y:S01]  /*0300*/  DMUL R14, R12, R12.reuse ;  /* 0x0000000c0c0e7228 */ /* 0x0a1e220000000000 */
[----:B------:R-:W-:Y:S05]  /*0310*/  BSSY B1, `(.L_x_6870) ;  /* 0x0000040000017945 */ /* 0x000fea0003800000 */
        /* <DEDUP_REMOVED lines=8> */
[----:B------:R-:W-:Y:S01]  /*03a0*/  ISETP.GT.U32.AND P1, PT, R19, 0x40330fc1, PT ;  /* 0x40330fc11300780c */ /* 0x000fe20003f24070 */
[----:B------:R-:W-:Y:S02]  /*03b0*/  IMAD.MOV.U32 R20, RZ, RZ, -0x5b8be47f ;  /* 0xa4741b81ff147424 */ /* 0x000fe400078e00ff */
[----:B------:R-:W-:Y:S02]  /*03c0*/  IMAD.MOV.U32 R21, RZ, RZ, 0x3e5ae904 ;  /* 0x3e5ae904ff157424 */ /* 0x000fe400078e00ff */
[----:B0-----:R-:W0:Y:S01]  /*03d0*/  F2F.F32.F64 R16, R26 ;  /* 0x0000001a00107310 */ /* 0x001e220000301000 */
[----:B------:R-:W0:-:S14]  /*03e0*/  DSETP.GEU.AND P2, PT, |R26|, c[0x2][0x18], PT ;  /* 0x008006001a00762a */ /* 0x000e1c0003f4e200 */
[----:B0-----:R-:W-:-:S04]  /*03f0*/  @!P2 FMUL R16, R16, 1.175494350822287508e-38 ;  /* 0x008000001010a820 */ /* 0x001fc80000400000 */
        /* <DEDUP_REMOVED lines=18> */
[----:B-1----:R-:W-:-:S04]  /*0520*/  DFMA R18, R18, R20, R18 ;  /* 0x000000141212722b */ /* 0x002fc80000000012 */
[----:B0-----:R-:W0:-:S06]  /*0530*/  DADD R20, -R26, 1 ;  /* 0x3ff000001a147429 */ /* 0x001e0c0000000100 */
[----:B0-----:R0:W1:Y:S02]  /*0540*/  DFMA R26, -R18, R26, R20 ;  /* 0x0000001a121a722b */ /* 0x0010640000000114 */
[----:B0-----:R-:W-:-:S04]  /*0550*/  MOV R18, RZ ;  /* 0x000000ff00127202 */ /* 0x001fc80000000f00 */
[----:B-1----:R-:W0:-:S06]  /*0560*/  DADD R26, -R26, 2 ;  /* 0x400000001a1a7429 */ /* 0x002e0c0000000100 */
[----:B0-----:R-:W0:Y:S02]  /*0570*/  MUFU.RCP64H R19, R27 ;  /* 0x0000001b00137308 */ /* 0x001e240000001800 */
[----:B0-----:R-:W0:-:S06]  /*0580*/  DFMA R20, -R26, R18, 1 ;  /* 0x3ff000001a14742b */ /* 0x001e0c0000000112 */
[----:B0-----:R-:W0:-:S06]  /*0590*/  DFMA R20, R20, R20, R20 ;  /* 0x000000141414722b */ /* 0x001e0c0000000014 */
[----:B0-----:R0:W1:Y:S02]  /*05a0*/  DFMA R20, R18, R20, R18 ;  /* 0x000000141214722b */ /* 0x0010640000000012 */
[----:B0-----:R-:W-:Y:S02]  /*05b0*/  IMAD.MOV.U32 R18, RZ, RZ, 0x0 ;  /* 0x00000000ff127424 */ /* 0x001fe400078e00ff */
[----:B------:R-:W-:-:S06]  /*05c0*/  IMAD.MOV.U32 R19, RZ, RZ, 0x40000000 ;  /* 0x40000000ff137424 */ /* 0x000fcc00078e00ff */
[----:B-1----:R-:W0:-:S10]  /*05d0*/  DFMA R18, -R20, R18, 1 ;  /* 0x3ff000001412742b */ /* 0x002e140000000112 */
[----:B0-----:R-:W-:-:S04]  /*05e0*/  FSEL R16, R19, 1.875, !P1 ;  /* 0x3ff0000013107808 */ /* 0x001fc80004800000 */
[----:B------:R-:W-:Y:S02]  /*05f0*/  LOP3.LUT R17, R16, 0x80000000, R17, 0xb8, !PT ;  /* 0x8000000010117812 */ /* 0x000fe400078eb811 */
[----:B------:R-:W-:Y:S01]  /*0600*/  FSEL R16, R18, RZ, !P1 ;  /* 0x000000ff12107208 */ /* 0x000fe20004800000 */
[----:B------:R-:W-:Y:S05]  /*0610*/  BRA `(.L_x_6872) ;  /* 0x000000f000007947 */ /* 0x000fea0003800000 */
.L_x_6871:
[----:B------:R-:W0:Y:S01]  /*0620*/  DMUL R20, R16, R16 ;  /* 0x0000001010147228 */ /* 0x000e220000000000 */
[----:B------:R-:W-:Y:S01]  /*0630*/  MOV R18, 0xe2f5e964 ;  /* 0xe2f5e96400127802 */ /* 0x000fe20000000f00 */
        /* <DEDUP_REMOVED lines=13> */
.L_x_6872:
[----:B------:R-:W-:Y:S05]  /*0710*/  BSYNC B1 ;  /* 0x0000000000017941 */ /* 0x000fea0003800000 */
.L_x_6870:
[----:B0-----:R-:W-:-:S04]  /*0720*/  DMUL R18, R12, 0.5 ;  /* 0x3fe000000c127828 */ /* 0x001fc80000000000 */
[----:B-1----:R-:W0:-:S04]  /*0730*/  DFMA R12, -R16, R16, 1 ;  /* 0x3ff00000100c742b */ /* 0x002e080000000110 */
[----:B------:R-:W-:-:S04]  /*0740*/  DADD R16, R16, 1 ;  /* 0x3ff0000010107429 */ /* 0x000fc80000000000 */
[----:B0-----:R0:W-:Y:S02]  /*0750*/  DMUL R12, R12, R18 ;  /* 0x000000120c0c7228 */ /* 0x0011e40000000000 */
[----:B0-----:R-:W-:Y:S01]  /*0760*/  MOV R18, 0xd1f60179 ;  /* 0xd1f6017900127802 */ /* 0x001fe20000000f00 */
[----:B------:R-:W-:-:S06]  /*0770*/  IMAD.MOV.U32 R19, RZ, RZ, 0x3fc12ba9 ;  /* 0x3fc12ba9ff137424 */ /* 0x000fcc00078e00ff */
[----:B------:R-:W0:-:S06]  /*0780*/  DFMA R14, R14, R18, 1 ;  /* 0x3ff000000e0e742b */ /* 0x000e0c0000000012 */
[----:B0-----:R-:W0:-:S06]  /*0790*/  DMUL R14, R14, c[0x2][0x8] ;  /* 0x008002000e0e7a28 */ /* 0x001e0c0000000000 */
[----:B0-----:R-:W0:-:S06]  /*07a0*/  DMUL R12, R14, R12 ;  /* 0x0000000c0e0c7228 */ /* 0x001e0c0000000000 */
[----:B0-----:R-:W0:-:S06]  /*07b0*/  DFMA R12, R16, 0.5, R12 ;  /* 0x3fe00000100c782b */ /* 0x001e0c000000000c */
[----:B0-----:R0:W1:-:S06]  /*07c0*/  DMUL R12, R12, R22 ;  /* 0x000000160c0c7228 */ /* 0x00104c0000000000 */
.L_x_6869:
[----:B------:R-:W-:Y:S05]  /*07d0*/  BSYNC B0 ;  /* 0x0000000000007941 */ /* 0x000fea0003800000 */
.L_x_6868:
[----:B0-----:R-:W-:Y:S01]  /*07e0*/  IADD3 R27, R3, 0x80, RZ ;  /* 0x00000080031b7810 */ /* 0x001fe20007ffe0ff */
[----:B------:R-:W-:Y:S03]  /*07f0*/  BSSY B0, `(.L_x_6873) ;  /* 0x0000050000007945 */ /* 0x000fe60003800000 */
[----:B------:R-:W-:-:S13]  /*0800*/  ISETP.GE.AND P1, PT, R27, R2, PT ;  /* 0x000000021b00720c */ /* 0x000fda0003f26270 */
[----:B------:R-:W-:Y:S05]  /*0810*/  @P1 BRA `(.L_x_6874) ;  /* 0x000004d000001947 */ /* 0x000fea0003800000 */
[-C--:B-----5:R-:W0:Y:S01]  /*0820*/  DMUL R14, R24, R24.reuse ;  /* 0x00000018180e7228 */ /* 0x0a0e220000000000 */
        /* <DEDUP_REMOVED lines=8> */
[----:B------:R0:W2:Y:S02]  /*08b0*/  DADD R22, R18, R18 ;  /* 0x0000000012167229 */ /* 0x0000a40000000012 */
[----:B0-----:R-:W-:-:S04]  /*08c0*/  IMAD.MOV.U32 R18, RZ, RZ, -0x5b8be47f ;  /* 0xa4741b81ff127424 */ /* 0x001fc800078e00ff */
[----:B--2---:R-:W0:Y:S01]  /*08d0*/  F2F.F32.F64 R16, R22 ;  /* 0x0000001600107310 */ /* 0x004e220000301000 */
[----:B------:R-:W0:-:S14]  /*08e0*/  DSETP.GEU.AND P1, PT, |R22|, c[0x2][0x18], PT ;  /* 0x008006001600762a */ /* 0x000e1c0003f2e200 */
[----:B0-----:R-:W-:Y:S01]  /*08f0*/  @!P1 FMUL R16, R16, 1.175494350822287508e-38 ;  /* 0x0080000010109820 */ /* 0x001fe20000400000 */
[----:B------:R-:W-:Y:S02]  /*0900*/  ISETP.GT.U32.AND P1, PT, R19, 0x40330fc1, PT ;  /* 0x40330fc11300780c */ /* 0x000fe40003f24070 */
[----:B------:R-:W-:Y:S01]  /*0910*/  MOV R19, 0x3e5ae904 ;  /* 0x3e5ae90400137802 */ /* 0x000fe20000000f00 */
        /* <DEDUP_REMOVED lines=27> */
[----:B0-----:R-:W-:Y:S01]  /*0ad0*/  MOV R18, 0x0 ;  /* 0x0000000000127802 */ /* 0x001fe20000000f00 */
[----:B------:R-:W-:-:S06]  /*0ae0*/  IMAD.MOV.U32 R19, RZ, RZ, 0x40000000 ;  /* 0x40000000ff137424 */ /* 0x000fcc00078e00ff */
[----:B--2---:R-:W0:-:S10]  /*0af0*/  DFMA R18, -R20, R18, 1 ;  /* 0x3ff000001412742b */ /* 0x004e140000000112 */
[----:B0-----:R-:W-:Y:S02]  /*0b00*/  FSEL R19, R19, 1.875, !P1 ;  /* 0x3ff0000013137808 */ /* 0x001fe40004800000 */
[----:B------:R-:W-:Y:S02]  /*0b10*/  FSEL R16, R18, RZ, !P1 ;  /* 0x000000ff12107208 */ /* 0x000fe40004800000 */
[----:B------:R-:W-:Y:S01]  /*0b20*/  LOP3.LUT R17, R19, 0x80000000, R17, 0xb8, !PT ;  /* 0x8000000013117812 */ /* 0x000fe200078eb811 */
[----:B------:R-:W-:Y:S05]  /*0b30*/  BRA `(.L_x_6877) ;  /* 0x000000f000007947 */ /* 0x000fea0003800000 */
.L_x_6876:
        /* <DEDUP_REMOVED lines=15> */
.L_x_6877:
[----:B------:R-:W-:Y:S05]  /*0c30*/  BSYNC B1 ;  /* 0x0000000000017941 */ /* 0x000fea0003800000 */
.L_x_6875:
[----:B0-----:R-:W-:Y:S01]  /*0c40*/  MOV R18, 0xd1f60179 ;  /* 0xd1f6017900127802 */ /* 0x001fe20000000f00 */
[----:B------:R-:W-:Y:S01]  /*0c50*/  IMAD.MOV.U32 R19, RZ, RZ, 0x3fc12ba9 ;  /* 0x3fc12ba9ff137424 */ /* 0x000fe200078e00ff */
[----:B------:R-:W-:-:S05]  /*0c60*/  DMUL R24, R24, 0.5 ;  /* 0x3fe0000018187828 */ /* 0x000fca0000000000 */
[----:B------:R-:W0:-:S04]  /*0c70*/  DFMA R18, R14, R18, 1 ;  /* 0x3ff000000e12742b */ /* 0x000e080000000012 */
[----:B--2---:R-:W2:-:S04]  /*0c80*/  DFMA R14, -R16, R16, 1 ;  /* 0x3ff00000100e742b */ /* 0x004e880000000110 */
[----:B0-----:R-:W-:-:S04]  /*0c90*/  DMUL R18, R18, c[0x2][0x8] ;  /* 0x0080020012127a28 */ /* 0x001fc80000000000 */
[----:B--2---:R-:W0:-:S04]  /*0ca0*/  DMUL R24, R14, R24 ;  /* 0x000000180e187228 */ /* 0x004e080000000000 */
[----:B------:R-:W-:-:S04]  /*0cb0*/  DADD R16, R16, 1 ;  /* 0x3ff0000010107429 */ /* 0x000fc80000000000 */
[----:B0-----:R-:W0:-:S06]  /*0cc0*/  DMUL R18, R18, R24 ;  /* 0x0000001812127228 */ /* 0x001e0c0000000000 */
[----:B0-----:R-:W0:-:S06]  /*0cd0*/  DFMA R14, R16, 0.5, R18 ;  /* 0x3fe00000100e782b */ /* 0x001e0c0000000012 */
[----:B0-----:R0:W2:-:S06]  /*0ce0*/  DMUL R14, R14, R28 ;  /* 0x0000001c0e0e7228 */ /* 0x00108c0000000000 */
.L_x_6874:
[----:B------:R-:W-:Y:S05]  /*0cf0*/  BSYNC B0 ;  /* 0x0000000000007941 */ /* 0x000fea0003800000 */
.L_x_6873:
[----:B------:R-:W-:Y:S01]  /*0d00*/  IADD3 R17, R3, 0x100, RZ ;  /* 0x0000010003117810 */ /* 0x000fe20007ffe0ff */
[----:B------:R-:W-:Y:S03]  /*0d10*/  BSSY B0, `(.L_x_6878) ;  /* 0x0000050000007945 */ /* 0x000fe60003800000 */
[----:B------:R-:W-:-:S13]  /*0d20*/  ISETP.GE.AND P1, PT, R17, R2, PT ;  /* 0x000000021100720c */ /* 0x000fda0003f26270 */
[----:B------:R-:W-:Y:S05]  /*0d30*/  @P1 BRA `(.L_x_6879) ;  /* 0x000004d000001947 */ /* 0x000fea0003800000 */
[-C--:B-----5:R-:W3:Y:S01]  /*0d40*/  DMUL R16, R6, R6.reuse ;  /* 0x0000000606107228 */ /* 0x0a0ee20000000000 */
[----:B------:R-:W-:Y:S05]  /*0d50*/  BSSY B1, `(.L_x_6880) ;  /* 0x0000040000017945 */ /* 0x000fea0003800000 */
[----:B---3--:R-:W3:-:S06]  /*0d60*/  DMUL R18, R16, R6 ;  /* 0x0000000610127228 */ /* 0x008ecc0000000000 */
[----:B---3--:R-:W3:-:S06]  /*0d70*/  DFMA R18, R18, c[0x2][0x0], R6 ;  /* 0x0080000012127a2b */ /* 0x008ecc0000000006 */
[----:B---3--:R-:W3:-:S10]  /*0d80*/  DMUL R18, R18, c[0x2][0x8] ;  /* 0x0080020012127a28 */ /* 0x008ed40000000000 */
[----:B---3--:R-:W-:Y:S02]  /*0d90*/  LOP3.LUT R21, R19, 0x7fffffff, RZ, 0xc0, !PT ;  /* 0x7fffffff13157812 */ /* 0x008fe400078ec0ff */
[----:B------:R-:W-:-:S06]  /*0da0*/  MOV R20, R18 ;  /* 0x0000001200147202 */ /* 0x000fcc0000000f00 */
[----:B------:R-:W3:-:S14]  /*0db0*/  DSETP.GE.AND P1, PT, R20, c[0x2][0x10], PT ;  /* 0x008004001400762a */ /* 0x000edc0003f26000 */
[----:B---3--:R-:W-:Y:S05]  /*0dc0*/  @!P1 BRA `(.L_x_6881) ;  /* 0x0000029000009947 */ /* 0x008fea0003800000 */
[----:B0-----:R-:W0:Y:S01]  /*0dd0*/  DADD R28, R20, R20 ;  /* 0x00000000141c7229 */ /* 0x001e220000000014 */
[----:B------:R-:W-:Y:S01]  /*0de0*/  IMAD.MOV.U32 R24, RZ, RZ, -0x5b8be47f ;  /* 0xa4741b81ff187424 */ /* 0x000fe200078e00ff */
[----:B------:R-:W-:-:S04]  /*0df0*/  MOV R25, 0x3e5ae904 ;  /* 0x3e5ae90400197802 */ /* 0x000fc80000000f00 */
        /* <DEDUP_REMOVED lines=8> */
[----:B------:R-:W3:Y:S01]  /*0e80*/  F2F.F64.F32 R22, R20 ;  /* 0x0000001400167310 */ /* 0x000ee20000201800 */
        /* <DEDUP_REMOVED lines=15> */
[----:B0-----:R-:W0:-:S06]  /*0f80*/  DFMA R20, -R24, R22, R20 ;  /* 0x000000161814722b */ /* 0x001e0c0000000114 */
[----:B0-----:R0:W3:Y:S02]  /*0f90*/  DADD R22, -R20, 2 ;  /* 0x4000000014167429 */ /* 0x0010e40000000100 */
[----:B0-----:R-:W-:-:S04]  /*0fa0*/  IMAD.MOV.U32 R20, RZ, RZ, RZ ;  /* 0x000000ffff147224 */ /* 0x001fc800078e00ff */
[----:B---3--:R-:W0:Y:S02]  /*0fb0*/  MUFU.RCP64H R21, R23 ;  /* 0x0000001700157308 */ /* 0x008e240000001800 */
[----:B0-----:R-:W0:-:S06]  /*0fc0*/  DFMA R24, -R22, R20, 1 ;  /* 0x3ff000001618742b */ /* 0x001e0c0000000114 */
[----:B0-----:R-:W0:-:S06]  /*0fd0*/  DFMA R24, R24, R24, R24 ;  /* 0x000000181818722b */ /* 0x001e0c0000000018 */
[----:B0-----:R0:W3:Y:S02]  /*0fe0*/  DFMA R24, R20, R24, R20 ;  /* 0x000000181418722b */ /* 0x0010e40000000014 */
[----:B0-----:R-:W-:Y:S01]  /*0ff0*/  MOV R20, 0x0 ;  /* 0x0000000000147802 */ /* 0x001fe20000000f00 */
[----:B------:R-:W-:-:S06]  /*1000*/  IMAD.MOV.U32 R21, RZ, RZ, 0x40000000 ;  /* 0x40000000ff157424 */ /* 0x000fcc00078e00ff */
[----:B---3--:R-:W0:-:S10]  /*1010*/  DFMA R24, -R24, R20, 1 ;  /* 0x3ff000001818742b */ /* 0x008e140000000114 */
[----:B0-----:R-:W-:Y:S02]  /*1020*/  FSEL R21, R25, 1.875, !P1 ;  /* 0x3ff0000019157808 */ /* 0x001fe40004800000 */
[----:B------:R-:W-:Y:S02]  /*1030*/  FSEL R18, R24, RZ, !P1 ;  /* 0x000000ff18127208 */ /* 0x000fe40004800000 */
[----:B------:R-:W-:Y:S01]  /*1040*/  LOP3.LUT R19, R21, 0x80000000, R19, 0xb8, !PT ;  /* 0x8000000015137812 */ /* 0x000fe200078eb813 */
[----:B------:R-:W-:Y:S05]  /*1050*/  BRA `(.L_x_6882) ;  /* 0x000000f000007947 */ /* 0x000fea0003800000 */
.L_x_6881:
[----:B------:R-:W3:Y:S01]  /*1060*/  DMUL R20, R18, R18 ;  /* 0x0000001212147228 */ /* 0x000ee20000000000 */
[----:B------:R-:W-:Y:S01]  /*1070*/  MOV R22, 0xe2f5e964 ;  /* 0xe2f5e96400167802 */ /* 0x000fe20000000f00 */
[----:B------:R-:W-:-:S06]  /*1080*/  IMAD.MOV.U32 R23, RZ, RZ, 0x3ef0bc46 ;  /* 0x3ef0bc46ff177424 */ /* 0x000fcc00078e00ff */
[----:B---3--:R-:W3:-:S06]  /*1090*/  DFMA R22, R20, -R22, c[0x2][0x70] ;  /* 0x00801c001416762b */ /* 0x008ecc0000000816 */
        /* <DEDUP_REMOVED lines=9> */
[----:B---3--:R-:W3:-:S06]  /*1130*/  DFMA R22, R20, R22, RZ ;  /* 0x000000161416722b */ /* 0x008ecc00000000ff */
[----:B---3--:R3:W4:-:S06]  /*1140*/  DFMA R18, R18, R22, R18 ;  /* 0x000000161212722b */ /* 0x00870c0000000012 */
.L_x_6882:
[----:B------:R-:W-:Y:S05]  /*1150*/  BSYNC B1 ;  /* 0x0000000000017941 */ /* 0x000fea0003800000 */
.L_x_6880:
[----:B------:R-:W-:Y:S01]  /*1160*/  MOV R20, 0xd1f60179 ;  /* 0xd1f6017900147802 */ /* 0x000fe20000000f00 */
[----:B------:R-:W-:Y:S01]  /*1170*/  IMAD.MOV.U32 R21, RZ, RZ, 0x3fc12ba9 ;  /* 0x3fc12ba9ff157424 */ /* 0x000fe200078e00ff */
[----:B---3--:R-:W-:-:S04]  /*1180*/  DMUL R22, R6, 0.5 ;  /* 0x3fe0000006167828 */ /* 0x008fc80000000000 */
[----:B----4-:R-:W3:-:S04]  /*1190*/  DFMA R6, -R18, R18, 1 ;  /* 0x3ff000001206742b */ /* 0x010ec80000000112 */
[----:B------:R-:W4:-:S04]  /*11a0*/  DFMA R20, R16, R20, 1 ;  /* 0x3ff000001014742b */ /* 0x000f080000000014 */
[----:B---3--:R-:W-:-:S04]  /*11b0*/  DMUL R6, R6, R22 ;  /* 0x0000001606067228 */ /* 0x008fc80000000000 */
[----:B----4-:R-:W3:-:S04]  /*11c0*/  DMUL R20, R20, c[0x2][0x8] ;  /* 0x0080020014147a28 */ /* 0x010ec80000000000 */
[----:B------:R-:W-:-:S04]  /*11d0*/  DADD R18, R18, 1 ;  /* 0x3ff0000012127429 */ /* 0x000fc80000000000 */
[----:B---3--:R-:W3:-:S06]  /*11e0*/  DMUL R6, R20, R6 ;  /* 0x0000000614067228 */ /* 0x008ecc0000000000 */
[----:B---3--:R-:W3:-:S06]  /*11f0*/  DFMA R6, R18, 0.5, R6 ;  /* 0x3fe000001206782b */ /* 0x008ecc0000000006 */
[----:B---3--:R3:W4:-:S06]  /*1200*/  DMUL R4, R6, R4 ;  /* 0x0000000406047228 */ /* 0x00870c0000000000 */
.L_x_6879:
[----:B------:R-:W-:Y:S05]  /*1210*/  BSYNC B0 ;  /* 0x0000000000007941 */ /* 0x000fea0003800000 */
.L_x_6878:
[----:B---3-5:R-:W-:Y:S01]  /*1220*/  IADD3 R7, R3, 0x180, RZ ;  /* 0x0000018003077810 */ /* 0x028fe20007ffe0ff */
[----:B------:R-:W-:Y:S03]  /*1230*/  BSSY B0, `(.L_x_6883) ;  /* 0x0000050000007945 */ /* 0x000fe60003800000 */
[----:B------:R-:W-:-:S13]  /*1240*/  ISETP.GE.AND P1, PT, R7, R2, PT ;  /* 0x000000020700720c */ /* 0x000fda0003f26270 */
[----:B------:R-:W-:Y:S05]  /*1250*/  @P1 BRA `(.L_x_6884) ;  /* 0x000004d000001947 */ /* 0x000fea0003800000 */
[-C--:B------:R-:W3:Y:S01]  /*1260*/  DMUL R6, R10, R10.reuse ;  /* 0x0000000a0a067228 */ /* 0x080ee20000000000 */
        /* <DEDUP_REMOVED lines=8> */
[----:B------:R-:W3:Y:S01]  /*12f0*/  DADD R24, R18, R18 ;  /* 0x0000000012187229 */ /* 0x000ee20000000012 */
[----:B------:R-:W-:Y:S01]  /*1300*/  IMAD.MOV.U32 R20, RZ, RZ, -0x5b8be47f ;  /* 0xa4741b81ff147424 */ /* 0x000fe200078e00ff */
[----:B------:R-:W-:-:S04]  /*1310*/  MOV R21, 0x3e5ae904 ;  /* 0x3e5ae90400157802 */ /* 0x000fc80000000f00 */
[----:B---3--:R-:W3:Y:S01]  /*1320*/  F2F.F32.F64 R16, R24 ;  /* 0x0000001800107310 */ /* 0x008ee20000301000 */
[----:B------:R-:W3:-:S14]  /*1330*/  DSETP.GEU.AND P1, PT, |R24|, c[0x2][0x18], PT ;  /* 0x008006001800762a */ /* 0x000edc0003f2e200 */
[----:B---3--:R-:W-:Y:S01]  /*1340*/  @!P1 FMUL R16, R16, 1.175494350822287508e-38 ;  /* 0x0080000010109820 */ /* 0x008fe20000400000 */
[----:B------:R-:W-:-:S03]  /*1350*/  ISETP.GT.U32.AND P1, PT, R19, 0x40330fc1, PT ;  /* 0x40330fc11300780c */ /* 0x000fc60003f24070 */
[----:B------:R-:W-:-:S06]  /*1360*/  FMUL.FTZ R16, R16, 1.4426950216293334961 ;  /* 0x3fb8aa3b10107820 */ /* 0x000fcc0000410000 */
[----:B------:R-:W3:Y:S02]  /*1370*/  FRND R16, R16 ;  /* 0x0000001000107307 */ /* 0x000ee40000201000 */
[----:B---3--:R-:W-:-:S06]  /*1380*/  FMUL.FTZ R18, R16, 1 ;  /* 0x3f80000010127820 */ /* 0x008fcc0000410000 */
[----:B------:R-:W3:Y:S02]  /*1390*/  F2F.F64.F32 R22, R18 ;  /* 0x0000001200167310 */ /* 0x000ee40000201800 */
[----:B---3--:R3:W5:-:S06]  /*13a0*/  DFMA R22, -R22, c[0x2][0x20], R24 ;  /* 0x0080080016167a2b */ /* 0x00874c0000000118 */
[----:B---3--:R-:W3:Y:S01]  /*13b0*/  MUFU.EX2 R24, R16 ;  /* 0x0000001000187308 */ /* 0x008ee20000000800 */
[----:B-----5:R-:W5:-:S06]  /*13c0*/  DFMA R20, R22, R20, c[0x2][0x28] ;  /* 0x00800a001614762b */ /* 0x020f4c0000000014 */
[----:B-----5:R-:W5:-:S06]  /*13d0*/  DFMA R20, R22, R20, c[0x2][0x30] ;  /* 0x00800c001614762b */ /* 0x020f4c0000000014 */
[----:B-----5:R-:W5:Y:S01]  /*13e0*/  DFMA R20, R22, R20, c[0x2][0x38] ;  /* 0x00800e001614762b */ /* 0x020f620000000014 */
[----:B---3--:R-:W-:-:S05]  /*13f0*/  FMUL.FTZ R18, R24, 1 ;  /* 0x3f80000018127820 */ /* 0x008fca0000410000 */
[----:B-----5:R-:W3:-:S06]  /*1400*/  DFMA R20, R22, R20, c[0x2][0x40] ;  /* 0x008010001614762b */ /* 0x020ecc0000000014 */
[----:B---3--:R-:W3:-:S06]  /*1410*/  DFMA R20, R22, R20, c[0x2][0x48] ;  /* 0x008012001614762b */ /* 0x008ecc0000000014 */
[----:B---3--:R-:W3:-:S06]  /*1420*/  DFMA R20, R22, R20, c[0x2][0x50] ;  /* 0x008014001614762b */ /* 0x008ecc0000000014 */
[----:B---3--:R-:W3:-:S06]  /*1430*/  DFMA R20, R22, R20, c[0x2][0x58] ;  /* 0x008016001614762b */ /* 0x008ecc0000000014 */
[----:B---3--:R3:W5:-:S04]  /*1440*/  DFMA R24, R22, R20, c[0x2][0x60] ;  /* 0x008018001618762b */ /* 0x0087480000000014 */
[----:B---3--:R-:W3:Y:S02]  /*1450*/  F2F.F64.F32 R20, R18 ;  /* 0x0000001200147310 */ /* 0x008ee40000201800 */
[----:B-----5:R-:W5:-:S06]  /*1460*/  DFMA R24, R22, R24, c[0x2][0x68] ;  /* 0x00801a001618762b */ /* 0x020f4c0000000018 */
[----:B-----5:R-:W5:-:S06]  /*1470*/  DMUL R24, R22, R24 ;  /* 0x0000001816187228 */ /* 0x020f4c0000000000 */
[----:B-----5:R-:W-:-:S04]  /*1480*/  DFMA R24, R22, R24, R22 ;  /* 0x000000181618722b */ /* 0x020fc80000000016 */
[----:B---3--:R-:W3:-:S06]  /*1490*/  DADD R22, -R20, 1 ;  /* 0x3ff0000014167429 */ /* 0x008ecc0000000100 */
[----:B---3--:R3:W5:Y:S02]  /*14a0*/  DFMA R22, -R24, R20, R22 ;  /* 0x000000141816722b */ /* 0x0087640000000116 */
[----:B---3--:R-:W-:-:S04]  /*14b0*/  IMAD.MOV.U32 R20, RZ, RZ, RZ ;  /* 0x000000ffff147224 */ /* 0x008fc800078e00ff */
[----:B-----5:R-:W3:-:S06]  /*14c0*/  DADD R22, -R22, 2 ;  /* 0x4000000016167429 */ /* 0x020ecc0000000100 */
[----:B---3--:R-:W3:Y:S02]  /*14d0*/  MUFU.RCP64H R21, R23 ;  /* 0x0000001700157308 */ /* 0x008ee40000001800 */
[----:B---3--:R-:W3:-:S06]  /*14e0*/  DFMA R24, -R22, R20, 1 ;  /* 0x3ff000001618742b */ /* 0x008ecc0000000114 */
[----:B---3--:R-:W3:-:S06]  /*14f0*/  DFMA R24, R24, R24, R24 ;  /* 0x000000181818722b */ /* 0x008ecc0000000018 */
[----:B---3--:R3:W5:Y:S02]  /*1500*/  DFMA R24, R20, R24, R20 ;  /* 0x000000181418722b */ /* 0x0087640000000014 */
[----:B---3--:R-:W-:Y:S01]  /*1510*/  MOV R20, 0x0 ;  /* 0x0000000000147802 */ /* 0x008fe20000000f00 */
[----:B------:R-:W-:-:S06]  /*1520*/  IMAD.MOV.U32 R21, RZ, RZ, 0x40000000 ;  /* 0x40000000ff157424 */ /* 0x000fcc00078e00ff */
[----:B-----5:R-:W3:-:S10]  /*1530*/  DFMA R24, -R24, R20, 1 ;  /* 0x3ff000001818742b */ /* 0x020ed40000000114 */
[----:B---3--:R-:W-:Y:S02]  /*1540*/  FSEL R19, R25, 1.875, !P1 ;  /* 0x3ff0000019137808 */ /* 0x008fe40004800000 */
[----:B------:R-:W-:Y:S02]  /*1550*/  FSEL R16, R24, RZ, !P1 ;  /* 0x000000ff18107208 */ /* 0x000fe40004800000 */
[----:B------:R-:W-:Y:S01]  /*1560*/  LOP3.LUT R17, R19, 0x80000000, R17, 0xb8, !PT ;  /* 0x8000000013117812 */ /* 0x000fe200078eb811 */
[----:B------:R-:W-:Y:S05]  /*1570*/  BRA `(.L_x_6887) ;  /* 0x000000f000007947 */ /* 0x000fea0003800000 */
.L_x_6886:
        /* <DEDUP_REMOVED lines=14> */
[----:B---3--:R3:W0:-:S06]  /*1660*/  DFMA R16, R16, R20, R16 ;  /* 0x000000141010722b */ /* 0x00860c0000000010 */
.L_x_6887:
[----:B------:R-:W-:Y:S05]  /*1670*/  BSYNC B1 ;  /* 0x0000000000017941 */ /* 0x000fea0003800000 */
.L_x_6885:
[----:B---3--:R-:W-:Y:S01]  /*1680*/  MOV R20, 0xd1f60179 ;  /* 0xd1f6017900147802 */ /* 0x008fe20000000f00 */
[----:B------:R-:W-:Y:S01]  /*1690*/  IMAD.MOV.U32 R21, RZ, RZ, 0x3fc12ba9 ;  /* 0x3fc12ba9ff157424 */ /* 0x000fe200078e00ff */
[----:B------:R-:W-:-:S04]  /*16a0*/  DMUL R18, R10, 0.5 ;  /* 0x3fe000000a127828 */ /* 0x000fc80000000000 */
[----:B0-----:R-:W0:-:S04]  /*16b0*/  DFMA R10, -R16, R16, 1 ;  /* 0x3ff00000100a742b */ /* 0x001e080000000110 */
[----:B------:R-:W3:-:S04]  /*16c0*/  DFMA R6, R6, R20, 1 ;  /* 0x3ff000000606742b */ /* 0x000ec80000000014 */
[----:B0-----:R-:W-:-:S04]  /*16d0*/  DMUL R10, R10, R18 ;  /* 0x000000120a0a7228 */ /* 0x001fc80000000000 */
[----:B---3--:R-:W0:-:S04]  /*16e0*/  DMUL R6, R6, c[0x2][0x8] ;  /* 0x0080020006067a28 */ /* 0x008e080000000000 */
[----:B------:R-:W-:-:S04]  /*16f0*/  DADD R16, R16, 1 ;  /* 0x3ff0000010107429 */ /* 0x000fc80000000000 */
[----:B0-----:R-:W0:-:S06]  /*1700*/  DMUL R6, R6, R10 ;  /* 0x0000000a06067228 */ /* 0x001e0c0000000000 */
[----:B0-----:R-:W0:-:S06]  /*1710*/  DFMA R6, R16, 0.5, R6 ;  /* 0x3fe000001006782b */ /* 0x001e0c0000000006 */
[----:B0-----:R0:W3:-:S06]  /*1720*/  DMUL R8, R6, R8 ;  /* 0x0000000806087228 */ /* 0x0010cc0000000000 */
.L_x_6884:
[----:B------:R-:W-:Y:S05]  /*1730*/  BSYNC B0 ;  /* 0x0000000000007941 */ /* 0x000fea0003800000 */
.L_x_6883:
[-C--:B0-----:R-:W-:Y:S01]  /*1740*/  @!P0 LEA R6, R0, R3.reuse, 0x9 ;  /* 0x0000000300068211 */ /* 0x081fe200078e48ff */
[----:B------:R-:W-:Y:S01]  /*1750*/  @!P0 IMAD.MOV.U32 R7, RZ, RZ, 0x8 ;  /* 0x00000008ff078424 */ /* 0x000fe200078e00ff */
[----:B------:R-:W-:Y:S01]  /*1760*/  MOV R17, R3 ;  /* 0x0000000300117202 */ /* 0x000fe20000000f00 */
[----:B------:R-:W-:Y:S01]  /*1770*/  @!P0 IMAD.MOV.U32 R17, RZ, RZ, R27 ;  /* 0x000000ffff118224 */ /* 0x000fe200078e001b */
[----:B------:R-:W-:Y:S01]  /*1780*/  BSSY B0, `(.L_x_6888) ;  /* 0x000000f000007945 */ /* 0x000fe20003800000 */
        /* <DEDUP_REMOVED lines=10> */
[----:B------:R-:W-:Y:S02]  /*1830*/  @!P0 LEA R10, R0, R17, 0x9 ;  /* 0x00000011000a8211 */ /* 0x000fe400078e48ff */
[----:B------:R-:W-:-:S03]  /*1840*/  @!P0 IADD3 R17, R17, 0x80, RZ ;  /* 0x0000008011118810 */ /* 0x000fc60007ffe0ff */
[----:B------:R-:W-:-:S05]  /*1850*/  @!P0 IMAD.WIDE.U32 R10, R10, R11, c[0x0][0x168] ;  /* 0x00005a000a0a8625 */ /* 0x000fca00078e000b */
[----:B----4-:R0:W-:Y:S02]  /*1860*/  @!P0 STG.E.64 [R10.64], R4 ;  /* 0x000000040a008986 */ /* 0x0101e4000c101b04 */
.L_x_6889:
[----:B------:R-:W-:Y:S05]  /*1870*/  BSYNC B0 ;  /* 0x0000000000007941 */ /* 0x000fea0003800000 */
.L_x_6888:
[----:B------:R-:W-:-:S13]  /*1880*/  ISETP.GE.AND P0, PT, R17, R2, PT ;  /* 0x000000021100720c */ /* 0x000fda0003f06270 */
[----:B------:R-:W-:Y:S05]  /*1890*/  @P0 EXIT ;  /* 0x000000000000094d */ /* 0x000fea0003800000 */
[----:B------:R-:W-:Y:S01]  /*18a0*/  HFMA2.MMA R3, -RZ, RZ, 0, 4.76837158203125e-07 ;  /* 0x00000008ff037435 */ /* 0x000fe200000001ff */
[----:B------:R-:W-:-:S09]  /*18b0*/  IMAD R2, R0, 0x200, R17 ;  /* 0x0000020000027824 */ /* 0x000fd200078e0211 */
[----:B------:R-:W-:-:S05]  /*18c0*/  IMAD.WIDE.U32 R2, R2, R3, c[0x0][0x168] ;  /* 0x00005a0002027625 */ /* 0x000fca00078e0003 */
[----:B---3--:R-:W-:Y:S01]  /*18d0*/  STG.E.64 [R2.64], R8 ;  /* 0x0000000802007986 */ /* 0x008fe2000c101b04 */
[----:B------:R-:W-:Y:S05]  /*18e0*/  EXIT ;  /* 0x000000000000794d */ /* 0x000fea0003800000 */
.L_x_6890:
        /* <DEDUP_REMOVED lines=9> */
.L_x_12026:


//--------------------- .text._ZN2at6native29vectorized_elementwise_kernelILi2EZZZNS0_26GeluBackwardCUDAKernelImplERNS_18TensorIteratorBaseENS0_8GeluTypeEENKUlvE_clEvENKUlvE_clEvEUlddE_St5arrayIPcLm3EEEEviT0_T1_ --------------------------
	.section	.text._ZN2at6native29vectorized_elementwise_kernelILi2EZZZNS0_26GeluBackwardCUDAKernelImplERNS_18TensorIteratorBaseENS0_8GeluTypeEENKUlvE_clEvENKUlvE_clEvEUlddE_St5arrayIPcLm3EEEEviT0_T1_,"ax",@progbits
	.sectioninfo	@"SHI_REGISTERS=48"
	.align	128
        .global         _ZN2at6native29vectorized_elementwise_kernelILi2EZZZNS0_26GeluBackwardCUDAKernelImplERNS_18TensorIteratorBaseENS0_8GeluTypeEENKUlvE_clEvENKUlvE_clEvEUlddE_St5arrayIPcLm3EEEEviT0_T1_
        .type           _ZN2at6native29vectorized_elementwise_kernelILi2EZZZNS0_26GeluBackwardCUDAKernelImplERNS_18TensorIteratorBaseENS0_8GeluTypeEENKUlvE_clEvENKUlvE_clEvEUlddE_St5arrayIPcLm3EEEEviT0_T1_,@function
        .size           _ZN2at6native29vectorized_elementwise_kernelILi2EZZZNS0_26GeluBackwardCUDAKernelImplERNS_18TensorIteratorBaseENS0_8GeluTypeEENKUlvE_clEvENKUlvE_clEvEUlddE_St5arrayIPcLm3EEEEviT0_T1_,(.L_x_12027 - _ZN2at6native29vectorized_elementwise_kernelILi2EZZZNS0_26GeluBackwardCUDAKernelImplERNS_18TensorIteratorBaseENS0_8GeluTypeEENKUlvE_clEvENKUlvE_clEvEUlddE_St5arrayIPcLm3EEEEviT0_T1_)
        .other          _ZN2at6native29vectorized_elementwise_kernelILi2EZZZNS0_26GeluBackwardCUDAKernelImplERNS_18TensorIteratorBaseENS0_8GeluTypeEENKUlvE_clEvENKUlvE_clEvEUlddE_St5arrayIPcLm3EEEEviT0_T1_,@"STO_CUDA_ENTRY STV_DEFAULT"
_ZN2at6native29vectorized_elementwise_kernelILi2EZZZNS0_26GeluBackwardCUDAKernelImplERNS_18TensorIteratorBaseENS0_8GeluTypeEENKUlvE_clEvENKUlvE_clEvEUlddE_St5arrayIPcLm3EEEEviT0_T1_:
.text._ZN2at6native29vectorized_elementwise_kernelILi2EZZZNS0_26GeluBackwardCUDAKernelImplERNS_18TensorIteratorBaseENS0_8GeluTypeEENKUlvE_clEvENKUlvE_clEvEUlddE_St5arrayIPcLm3EEEEviT0_T1_:
[----:B------:R-:W-:Y:S02]  /*0000*/  IMAD.MOV.U32 R1, RZ, RZ, c[0x0][0x28] ;  /* 0x00000a00ff017624 */ /* 0x000fe400078e00ff */
[----:B------:R-:W0:Y:S01]  /*0010*/  S2UR UR6, SR_CTAID.X ;  /* 0x00000000000679c3 */ /* 0x000e220000002500 */
[----:B------:R-:W-:Y:S02]  /*0020*/  ULDC UR4, c[0x0][0x160] ;  /* 0x0000580000047ab9 */ /* 0x000fe40000000800 */
[----:B------:R-:W-:Y:S02]  /*0030*/  ULDC.64 UR8, c[0x0][0x118] ;  /* 0x0000460000087ab9 */ /* 0x000fe40000000a00 */
[----:B0-----:R-:W-:-:S04]  /*0040*/  USHF.L.U32 UR6, UR6, 0xa, URZ ;  /* 0x0000000a06067899 */ /* 0x001fc8000800063f */
[----:B------:R-:W-:-:S04]  /*0050*/  UIADD3 UR4, -UR6, UR4, URZ ;  /* 0x0000000406047290 */ /* 0x000fc8000fffe13f */
[----:B------:R-:W-:-:S06]  /*0060*/  UISETP.GE.U32.AND UP0, UPT, UR4, 0x400, UPT ;  /* 0x000004000400788c */ /* 0x000fcc000bf06070 */
[----:B------:R-:W-:-:S13]  /*0070*/  PLOP3.LUT P0, PT, PT, PT, UP0, 0x80, 0x0 ;  /* 0x000000000000781c */ /* 0x000fda0003f0f008 */
[----:B------:R-:W-:Y:S05]  /*0080*/  @!P0 BRA `(.L_x_6891) ;  /* 0x0000278000008947 */ /* 0x000fea0003800000 */
[----:B------:R-:W0:Y:S01]  /*0090*/  S2R R0, SR_TID.X ;  /* 0x0000000000007919 */ /* 0x000e220000002100 */
[----:B------:R-:W-:Y:S02]  /*00a0*/  UMOV UR7, 0x8 ;  /* 0x0000000800077882 */ /* 0x000fe40000000000 */
[----:B------:R-:W-:Y:S02]  /*00b0*/  ULDC.64 UR4, c[0x0][0x178] ;  /* 0x00005e0000047ab9 */ /* 0x000fe40000000a00 */
[----:B------:R-:W-:-:S06]  /*00c0*/  UIMAD.WIDE UR4, UR6, UR7, UR4 ;  /* 0x00000007060472a5 */ /* 0x000fcc000f8e0204 */
[----:B------:R-:W-:Y:S01]  /*00d0*/  MOV R43, UR5 ;  /* 0x00000005002b7c02 */ /* 0x000fe20008000f00 */
[----:B------:R-:W-:-:S04]  /*00e0*/  IMAD.U32 R42, RZ, RZ, UR4 ;  /* 0x00000004ff2a7e24 */ /* 0x000fc8000f8e00ff */
[----:B0-----:R-:W-:-:S05]  /*00f0*/  IMAD.WIDE.U32 R42, R0, 0x10, R42 ;  /* 0x00000010002a7825 */ /* 0x001fca00078e002a */
[----:B------:R-:W2:Y:S01]  /*0100*/  LDG.E.128 R32, [R42.64] ;  /* 0x000000082a207981 */ /* 0x000ea2000c1e1d00 */
[----:B------:R-:W-:Y:S02]  /*0110*/  ULDC.64 UR4, c[0x0][0x170] ;  /* 0x00005c0000047ab9 */ /* 0x000fe40000000a00 */
[----:B------:R-:W-:Y:S01]  /*0120*/  UIMAD.WIDE UR4, UR6, UR7, UR4 ;  /* 0x00000007060472a5 */ /* 0x000fe2000f8e0204 */
[----:B------:R0:W5:Y:S04]  /*0130*/  LDG.E.128 R12, [R42.64+0x800] ;  /* 0x000800082a0c7981 */ /* 0x000168000c1e1d00 */
[----:B------:R0:W5:Y:S01]  /*0140*/  LDG.E.128 R8, [R42.64+0x1000] ;  /* 0x001000082a087981 */ /* 0x000162000c1e1d00 */
[----:B------:R-:W-:Y:S02]  /*0150*/  IMAD.U32 R40, RZ, RZ, UR4 ;  /* 0x00000004ff287e24 */ /* 0x000fe4000f8e00ff */
[----:B------:R-:W-:Y:S01]  /*0160*/  IMAD.U32 R41, RZ, RZ, UR5 ;  /* 0x00000005ff297e24 */ /* 0x000fe2000f8e00ff */
[----:B------:R0:W5:Y:S03]  /*0170*/  LDG.E.128 R4, [R42.64+0x1800] ;  /* 0x001800082a047981 */ /* 0x000166000c1e1d00 */
[----:B------:R-:W-:-:S05]  /*0180*/  IMAD.WIDE.U32 R40, R0, 0x10, R40 ;  /* 0x0000001000287825 */ /* 0x000fca00078e0028 */
[----:B------:R0:W5:Y:S04]  /*0190*/  LDG.E.128 R28, [R40.64] ;  /* 0x00000008281c7981 */ /* 0x000168000c1e1d00 */
[----:B------:R0:W5:Y:S04]  /*01a0*/  LDG.E.128 R24, [R40.64+0x800] ;  /* 0x0008000828187981 */ /* 0x000168000c1e1d00 */
[----:B------:R0:W5:Y:S04]  /*01b0*/  LDG.E.128 R20, [R40.64+0x1000] ;  /* 0x0010000828147981 */ /* 0x000168000c1e1d00 */
[----:B------:R0:W5:Y:S01]  /*01c0*/  LDG.E.128 R16, [R40.64+0x1800] ;  /* 0x0018000828107981 */ /* 0x000162000c1e1d00 */
[----:B------:R-:W-:Y:S01]  /*01d0*/  BSSY B0, `(.L_x_6892) ;  /* 0x0000041000007945 */ /* 0x000fe20003800000 */
[----:B--2---:R-:W1:-:S06]  /*01e0*/  DMUL R36, R32, R32 ;  /* 0x0000002020247228 */ /* 0x004e4c0000000000 */
[----:B-1----:R-:W1:-:S06]  /*01f0*/  DMUL R2, R32, R36 ;  /* 0x0000002420027228 */ /* 0x002e4c0000000000 */
[----:B-1----:R-:W1:-:S06]  /*0200*/  DFMA R2, R2, c[0x2][0x0], R32 ;  /* 0x0080000002027a2b */ /* 0x002e4c0000000020 */
[----:B-1----:R-:W1:-:S10]  /*0210*/  DMUL R2, R2, c[0x2][0x8] ;  /* 0x0080020002027a28 */ /* 0x002e540000000000 */
[----:B-1----:R-:W-:Y:S02]  /*0220*/  LOP3.LUT R39, R3, 0x7fffffff, RZ, 0xc0, !PT ;  /* 0x7fffffff03277812 */ /* 0x002fe400078ec0ff */
[----:B------:R-:W-:-:S06]  /*0230*/  MOV R38, R2 ;  /* 0x0000000200267202 */ /* 0x000fcc0000000f00 */
[----:B------:R-:W1:-:S14]  /*0240*/  DSETP.GE.AND P0, PT, R38, c[0x2][0x10], PT ;  /* 0x008004002600762a */ /* 0x000e5c0003f06000 */
[----:B-1----:R-:W-:Y:S05]  /*0250*/  @!P0 BRA `(.L_x_6893) ;  /* 0x0000029000008947 */ /* 0x002fea0003800000 */
[----:B0-----:R-:W0:Y:S01]  /*0260*/  DADD R40, R38, R38 ;  /* 0x0000000026287229 */ /* 0x001e220000000026 */
        /* <DEDUP_REMOVED lines=10> */
[----:B------:R0:W1:Y:S02]  /*0310*/  F2F.F64.F32 R38, R44 ;  /* 0x0000002c00267310 */ /* 0x0000640000201800 */
[----:B0-----:R-:W-:Y:S01]  /*0320*/  FMUL.FTZ R44, R2, 1 ;  /* 0x3f800000022c7820 */ /* 0x001fe20000410000 */
[----:B-1----:R-:W0:-:S06]  /*0330*/  DFMA R38, -R38, c[0x2][0x20], R40 ;  /* 0x0080080026267a2b */ /* 0x002e0c0000000128 */
        /* <DEDUP_REMOVED lines=10> */
[----:B0-----:R0:W-:-:S04]  /*03e0*/  DFMA R38, R38, R40, R38 ;  /* 0x000000282626722b */ /* 0x0011c80000000026 */
[----:B0-----:R-:W0:Y:S02]  /*03f0*/  F2F.F64.F32 R40, R44 ;  /* 0x0000002c00287310 */ /* 0x001e240000201800 */
[----:B0-----:R-:W0:-:S06]  /*0400*/  DADD R42, -R40, 1 ;  /* 0x3ff00000282a7429 */ /* 0x001e0c0000000100 */
[----:B0-----:R-:W0:-:S06]  /*0410*/  DFMA R38, -R38, R40, R42 ;  /* 0x000000282626722b */ /* 0x001e0c000000012a */
[----:B0-----:R0:W1:Y:S02]  /*0420*/  DADD R42, -R38, 2 ;  /* 0x40000000262a7429 */ /* 0x0010640000000100 */
[----:B0-----:R-:W-:-:S04]  /*0430*/  MOV R38, RZ ;  /* 0x000000ff00267202 */ /* 0x001fc80000000f00 */
[----:B-1----:R-:W0:Y:S02]  /*0440*/  MUFU.RCP64H R39, R43 ;  /* 0x0000002b00277308 */ /* 0x002e240000001800 */
[----:B0-----:R-:W0:-:S06]  /*0450*/  DFMA R40, -R42, R38, 1 ;  /* 0x3ff000002a28742b */ /* 0x001e0c0000000126 */
[----:B0-----:R-:W0:-:S06]  /*0460*/  DFMA R40, R40, R40, R40 ;  /* 0x000000282828722b */ /* 0x001e0c0000000028 */
[----:B0-----:R0:W1:Y:S02]  /*0470*/  DFMA R40, R38, R40, R38 ;  /* 0x000000282628722b */ /* 0x0010640000000026 */
[----:B0-----:R-:W-:Y:S02]  /*0480*/  IMAD.MOV.U32 R38, RZ, RZ, 0x0 ;  /* 0x00000000ff267424 */ /* 0x001fe400078e00ff */
[----:B------:R-:W-:-:S06]  /*0490*/  IMAD.MOV.U32 R39, RZ, RZ, 0x40000000 ;  /* 0x40000000ff277424 */ /* 0x000fcc00078e00ff */
[----:B-1----:R-:W0:-:S10]  /*04a0*/  DFMA R40, -R40, R38, 1 ;  /* 0x3ff000002828742b */ /* 0x002e140000000126 */
[----:B0-----:R-:W-:Y:S02]  /*04b0*/  FSEL R2, R41, 1.875, !P0 ;  /* 0x3ff0000029027808 */ /* 0x001fe40004000000 */
[----:B------:R-:W-:Y:S02]  /*04c0*/  FSEL R40, R40, RZ, !P0 ;  /* 0x000000ff28287208 */ /* 0x000fe40004000000 */
[----:B------:R-:W-:Y:S01]  /*04d0*/  LOP3.LUT R41, R2, 0x80000000, R3, 0xb8, !PT ;  /* 0x8000000002297812 */ /* 0x000fe200078eb803 */
[----:B------:R-:W-:Y:S05]  /*04e0*/  BRA `(.L_x_6894) ;  /* 0x000000f000007947 */ /* 0x000fea0003800000 */
.L_x_6893:
[----:B0-----:R-:W0:Y:S01]  /*04f0*/  DMUL R38, R2, R2 ;  /* 0x0000000202267228 */ /* 0x001e220000000000 */
        /* <DEDUP_REMOVED lines=14> */
.L_x_6894:
[----:B------:R-:W-:Y:S05]  /*05e0*/  BSYNC B0 ;  /* 0x0000000000007941 */ /* 0x000fea0003800000 */
.L_x_6892:
[----:B------:R-:W-:Y:S01]  /*05f0*/  DMUL R32, R32, 0.5 ;  /* 0x3fe0000020207828 */ /* 0x000fe20000000000 */
[----:B------:R-:W-:Y:S03]  /*0600*/  BSSY B0, `(.L_x_6895) ;  /* 0x000004a000007945 */ /* 0x000fe60003800000 */
[----:B01----:R-:W0:-:S04]  /*0610*/  DFMA R2, -R40, R40, 1 ;  /* 0x3ff000002802742b */ /* 0x003e080000000128 */
[----:B------:R-:W-:-:S04]  /*0620*/  DADD R40, R40, 1 ;  /* 0x3ff0000028287429 */ /* 0x000fc80000000000 */
[----:B0-----:R0:W-:Y:S02]  /*0630*/  DMUL R32, R2, R32 ;  /* 0x0000002002207228 */ /* 0x0011e40000000000 */
[----:B0-----:R-:W-:Y:S01]  /*0640*/  IMAD.MOV.U32 R2, RZ, RZ, -0x2e09fe87 ;  /* 0xd1f60179ff027424 */ /* 0x001fe200078e00ff */
[----:B------:R-:W-:-:S06]  /*0650*/  MOV R3, 0x3fc12ba9 ;  /* 0x3fc12ba900037802 */ /* 0x000fcc0000000f00 */
[----:B------:R-:W0:-:S06]  /*0660*/  DFMA R36, R36, R2, 1 ;  /* 0x3ff000002424742b */ /* 0x000e0c0000000002 */
[----:B0-----:R-:W0:-:S06]  /*0670*/  DMUL R36, R36, c[0x2][0x8] ;  /* 0x0080020024247a28 */ /* 0x001e0c0000000000 */
[----:B0-----:R-:W0:-:S04]  /*0680*/  DMUL R36, R36, R32 ;  /* 0x0000002024247228 */ /* 0x001e080000000000 */
[----:B------:R-:W1:-:S04]  /*0690*/  DMUL R32, R34, R34 ;  /* 0x0000002222207228 */ /* 0x000e480000000000 */
[----:B0-----:R-:W-:-:S04]  /*06a0*/  DFMA R36, R40, 0.5, R36 ;  /* 0x3fe000002824782b */ /* 0x001fc80000000024 */
[----:B-1----:R-:W0:-:S06]  /*06b0*/  DMUL R38, R34, R32 ;  /* 0x0000002022267228 */ /* 0x002e0c0000000000 */
[----:B0-----:R-:W0:-:S06]  /*06c0*/  DFMA R38, R38, c[0x2][0x0], R34 ;  /* 0x0080000026267a2b */ /* 0x001e0c0000000022 */
[----:B0-----:R-:W0:-:S10]  /*06d0*/  DMUL R38, R38, c[0x2][0x8] ;  /* 0x0080020026267a28 */ /* 0x001e140000000000 */
[----:B0-----:R-:W-:Y:S01]  /*06e0*/  LOP3.LUT R41, R39, 0x7fffffff, RZ, 0xc0, !PT ;  /* 0x7fffffff27297812 */ /* 0x001fe200078ec0ff */
[----:B------:R-:W-:-:S06]  /*06f0*/  IMAD.MOV.U32 R40, RZ, RZ, R38 ;  /* 0x000000ffff287224 */ /* 0x000fcc00078e0026 */
[----:B------:R-:W0:-:S14]  /*0700*/  DSETP.GE.AND P0, PT, R40, c[0x2][0x10], PT ;  /* 0x008004002800762a */ /* 0x000e1c0003f06000 */
[----:B0-----:R-:W-:Y:S05]  /*0710*/  @!P0 BRA `(.L_x_6896) ;  /* 0x0000029000008947 */ /* 0x001fea0003800000 */
[----:B------:R-:W0:Y:S01]  /*0720*/  DADD R44, R40, R40 ;  /* 0x00000000282c7229 */ /* 0x000e220000000028 */
[----:B------:R-:W-:Y:S01]  /*0730*/  ISETP.GT.U32.AND P0, PT, R41, 0x40330fc1, PT ;  /* 0x40330fc12900780c */ /* 0x000fe20003f04070 */
[----:B------:R-:W-:Y:S01]  /*0740*/  IMAD.MOV.U32 R42, RZ, RZ, -0x5b8be47f ;  /* 0xa4741b81ff2a7424 */ /* 0x000fe200078e00ff */
[----:B------:R-:W-:-:S03]  /*0750*/  MOV R43, 0x3e5ae904 ;  /* 0x3e5ae904002b7802 */ /* 0x000fc60000000f00 */
        /* <DEDUP_REMOVED lines=23> */
[----:B0-----:R-:W0:-:S06]  /*08d0*/  DFMA R40, -R40, R44, R42 ;  /* 0x0000002c2828722b */ /* 0x001e0c000000012a */
[----:B0-----:R0:W1:Y:S02]  /*08e0*/  DADD R42, -R40, 2 ;  /* 0x40000000282a7429 */ /* 0x0010640000000100 */
[----:B0-----:R-:W-:-:S04]  /*08f0*/  IMAD.MOV.U32 R40, RZ, RZ, RZ ;  /* 0x000000ffff287224 */ /* 0x001fc800078e00ff */
[----:B-1----:R-:W0:Y:S02]  /*0900*/  MUFU.RCP64H R41, R43 ;  /* 0x0000002b00297308 */ /* 0x002e240000001800 */
[----:B0-----:R-:W0:-:S06]  /*0910*/  DFMA R44, -R42, R40, 1 ;  /* 0x3ff000002a2c742b */ /* 0x001e0c0000000128 */
[----:B0-----:R-:W0:-:S06]  /*0920*/  DFMA R44, R44, R44, R44 ;  /* 0x0000002c2c2c722b */ /* 0x001e0c000000002c */
[----:B0-----:R0:W1:Y:S02]  /*0930*/  DFMA R44, R40, R44, R40 ;  /* 0x0000002c282c722b */ /* 0x0010640000000028 */
[----:B0-----:R-:W-:Y:S01]  /*0940*/  IMAD.MOV.U32 R40, RZ, RZ, 0x0 ;  /* 0x00000000ff287424 */ /* 0x001fe200078e00ff */
[----:B------:R-:W-:-:S06]  /*0950*/  MOV R41, 0x40000000 ;  /* 0x4000000000297802 */ /* 0x000fcc0000000f00 */
[----:B-1----:R-:W0:-:S10]  /*0960*/  DFMA R44, -R44, R40, 1 ;  /* 0x3ff000002c2c742b */ /* 0x002e140000000128 */
[----:B0-----:R-:W-:-:S04]  /*0970*/  FSEL R38, R45, 1.875, !P0 ;  /* 0x3ff000002d267808 */ /* 0x001fc80004000000 */
[----:B------:R-:W-:Y:S02]  /*0980*/  LOP3.LUT R39, R38, 0x80000000, R39, 0xb8, !PT ;  /* 0x8000000026277812 */ /* 0x000fe400078eb827 */
[----:B------:R-:W-:Y:S01]  /*0990*/  FSEL R38, R44, RZ, !P0 ;  /* 0x000000ff2c267208 */ /* 0x000fe20004000000 */
[----:B------:R-:W-:Y:S05]  /*09a0*/  BRA `(.L_x_6897) ;  /* 0x000000f000007947 */ /* 0x000fea0003800000 */
.L_x_6896:
        /* <DEDUP_REMOVED lines=15> */
.L_x_6897:
[----:B------:R-:W-:Y:S05]  /*0aa0*/  BSYNC B0 ;  /* 0x0000000000007941 */ /* 0x000fea0003800000 */
.L_x_6895:
[----:B-----5:R-:W-:Y:S01]  /*0ab0*/  DMUL R28, R28, R36 ;  /* 0x000000241c1c7228 */ /* 0x020fe20000000000 */
[----:B------:R-:W-:Y:S03]  /*0ac0*/  BSSY B0, `(.L_x_6898) ;  /* 0x000004a000007945 */ /* 0x000fe60003800000 */
[----:B------:R-:W-:-:S04]  /*0ad0*/  DMUL R34, R34, 0.5 ;  /* 0x3fe0000022227828 */ /* 0x000fc80000000000 */
[----:B-1----:R-:W1:-:S04]  /*0ae0*/  DFMA R36, -R38, R38, 1 ;  /* 0x3ff000002624742b */ /* 0x002e480000000126 */
[----:B------:R-:W2:-:S04]  /*0af0*/  DFMA R32, R32, R2, 1 ;  /* 0x3ff000002020742b */ /* 0x000e880000000002 */
[----:B-1----:R-:W-:-:S04]  /*0b00*/  DMUL R34, R36, R34 ;  /* 0x0000002224227228 */ /* 0x002fc80000000000 */
[----:B--2---:R-:W1:-:S04]  /*0b10*/  DMUL R40, R32, c[0x2][0x8] ;  /* 0x0080020020287a28 */ /* 0x004e480000000000 */
[----:B------:R-:W2:-:S04]  /*0b20*/  DMUL R32, R12, R12 ;  /* 0x0000000c0c207228 */ /* 0x000e880000000000 */
[----:B-1----:R-:W-:-:S04]  /*0b30*/  DMUL R40, R40, R34 ;  /* 0x0000002228287228 */ /* 0x002fc80000000000 */
[----:B--2---:R-:W1:-:S04]  /*0b40*/  DMUL R34, R12, R32 ;  /* 0x000000200c227228 */ /* 0x004e480000000000 */
[----:B------:R-:W2:-:S04]  /*0b50*/  DADD R38, R38, 1 ;  /* 0x3ff0000026267429 */ /* 0x000e880000000000 */
[----:B-1----:R-:W1:-:S04]  /*0b60*/  DFMA R34, R34, c[0x2][0x0], R12 ;  /* 0x0080000022227a2b */ /* 0x002e48000000000c */
[----:B--2---:R-:W2:-:S04]  /*0b70*/  DFMA R38, R38, 0.5, R40 ;  /* 0x3fe000002626782b */ /* 0x004e880000000028 */
[----:B-1----:R-:W1:-:S04]  /*0b80*/  DMUL R34, R34, c[0x2][0x8] ;  /* 0x0080020022227a28 */ /* 0x002e480000000000 */
[----:B--2---:R-:W-:-:S06]  /*0b90*/  DMUL R30, R30, R38 ;  /* 0x000000261e1e7228 */ /* 0x004fcc0000000000 */
[----:B-1----:R-:W-:Y:S02]  /*0ba0*/  LOP3.LUT R37, R35, 0x7fffffff, RZ, 0xc0, !PT ;  /* 0x7fffffff23257812 */ /* 0x002fe400078ec0ff */
[----:B------:R-:W-:-:S06]  /*0bb0*/  MOV R36, R34 ;  /* 0x0000002200247202 */ /* 0x000fcc0000000f00 */
[----:B------:R-:W1:-:S14]  /*0bc0*/  DSETP.GE.AND P0, PT, R36, c[0x2][0x10], PT ;  /* 0x008004002400762a */ /* 0x000e5c0003f06000 */
[----:B-1----:R-:W-:Y:S05]  /*0bd0*/  @!P0 BRA `(.L_x_6899) ;  /* 0x0000029000008947 */ /* 0x002fea0003800000 */
[----:B------:R-:W1:Y:S01]  /*0be0*/  DADD R40, R36, R36 ;  /* 0x0000000024287229 */ /* 0x000e620000000024 */
[----:B0-----:R-:W-:Y:S02]  /*0bf0*/  IMAD.MOV.U32 R42, RZ, RZ, -0x5b8be47f ;  /* 0xa4741b81ff2a7424 */ /* 0x001fe400078e00ff */
[----:B------:R-:W-:-:S03]  /*0c00*/  IMAD.MOV.U32 R43, RZ, RZ, 0x3e5ae904 ;  /* 0x3e5ae904ff2b7424 */ /* 0x000fc600078e00ff */
[----:B-1----:R-:W0:Y:S01]  /*0c10*/  F2F.F32.F64 R34, R40 ;  /* 0x0000002800227310 */ /* 0x002e220000301000 */
[----:B------:R-:W0:-:S14]  /*0c20*/  DSETP.GEU.AND P0, PT, |R40|, c[0x2][0x18], PT ;  /* 0x008006002800762a */ /* 0x000e1c0003f0e200 */
[----:B0-----:R-:W-:Y:S01]  /*0c30*/  @!P0 FMUL R34, R34, 1.175494350822287508e-38 ;  /* 0x0080000022228820 */ /* 0x001fe20000400000 */
[----:B------:R-:W-:-:S03]  /*0c40*/  ISETP.GT.U32.AND P0, PT, R37, 0x40330fc1, PT ;  /* 0x40330fc12500780c */ /* 0x000fc60003f04070 */
[----:B------:R-:W-:-:S04]  /*0c50*/  FMUL.FTZ R36, R34, 1.4426950216293334961 ;  /* 0x3fb8aa3b22247820 */ /* 0x000fc80000410000 */
[----:B------:R-:W0:Y:S02]  /*0c60*/  FRND R34, R36 ;  /* 0x0000002400227307 */ /* 0x000e240000201000 */
[----:B0-----:R-:W-:-:S06]  /*0c70*/  FMUL.FTZ R44, R34, 1 ;  /* 0x3f800000222c7820 */ /* 0x001fcc0000410000 */
[----:B------:R-:W0:Y:S08]  /*0c80*/  MUFU.EX2 R34, R34 ;  /* 0x0000002200227308 */ /* 0x000e300000000800 */
[----:B------:R-:W1:Y:S01]  /*0c90*/  F2F.F64.F32 R38, R44 ;  /* 0x0000002c00267310 */ /* 0x000e620000201800 */
        /* <DEDUP_REMOVED lines=12> */
[----:B-1----:R-:W1:-:S06]  /*0d60*/  DMUL R42, R38, R42 ;  /* 0x0000002a262a7228 */ /* 0x002e4c0000000000 */
[----:B-1----:R-:W-:-:S04]  /*0d70*/  DFMA R42, R38, R42, R38 ;  /* 0x0000002a262a722b */ /* 0x002fc80000000026 */
        /* <DEDUP_REMOVED lines=15> */
.L_x_6899:
[----:B------:R-:W1:Y:S01]  /*0e70*/  DMUL R36, R34, R34 ;  /* 0x0000002222247228 */ /* 0x000e620000000000 */
[----:B------:R-:W-:Y:S01]  /*0e80*/  MOV R38, 0xe2f5e964 ;  /* 0xe2f5e96400267802 */ /* 0x000fe20000000f00 */
[----:B------:R-:W-:-:S06]  /*0e90*/  IMAD.MOV.U32 R39, RZ, RZ, 0x3ef0bc46 ;  /* 0x3ef0bc46ff277424 */ /* 0x000fcc00078e00ff */
[----:B-1----:R-:W1:-:S06]  /*0ea0*/  DFMA R38, R36, -R38, c[0x2][0x70] ;  /* 0x00801c002426762b */ /* 0x002e4c0000000826 */
        /* <DEDUP_REMOVED lines=9> */
[----:B-1----:R-:W1:-:S06]  /*0f40*/  DFMA R38, R36, R38, RZ ;  /* 0x000000262426722b */ /* 0x002e4c00000000ff */
[----:B-1----:R1:W2:-:S06]  /*0f50*/  DFMA R38, R34, R38, R34 ;  /* 0x000000262226722b */ /* 0x00228c0000000022 */
.L_x_6900:
[----:B------:R-:W-:Y:S05]  /*0f60*/  BSYNC B0 ;  /* 0x0000000000007941 */ /* 0x000fea0003800000 */
.L_x_6898:
[----:B-1----:R-:W-:Y:S01]  /*0f70*/  DMUL R34, R12, 0.5 ;  /* 0x3fe000000c227828 */ /* 0x002fe20000000000 */
[----:B------:R-:W-:Y:S03]  /*0f80*/  BSSY B0, `(.L_x_6901) ;  /* 0x0000048000007945 */ /* 0x000fe60003800000 */
[----:B--2---:R-:W1:-:S04]  /*0f90*/  DFMA R36, -R38, R38, 1 ;  /* 0x3ff000002624742b */ /* 0x004e480000000126 */
[----:B------:R-:W2:-:S04]  /*0fa0*/  DMUL R12, R14, R14 ;  /* 0x0000000e0e0c7228 */ /* 0x000e880000000000 */
[----:B-1----:R-:W-:-:S04]  /*0fb0*/  DMUL R36, R36, R34 ;  /* 0x0000002224247228 */ /* 0x002fc80000000000 */
[----:B--2---:R-:W1:-:S04]  /*0fc0*/  DMUL R34, R14, R12 ;  /* 0x0000000c0e227228 */ /* 0x004e480000000000 */
[----:B------:R-:W2:-:S04]  /*0fd0*/  DFMA R32, R32, R2, 1 ;  /* 0x3ff000002020742b */ /* 0x000e880000000002 */
[----:B-1----:R-:W1:-:S04]  /*0fe0*/  DFMA R34, R34, c[0x2][0x0], R14 ;  /* 0x0080000022227a2b */ /* 0x002e48000000000e */
[----:B--2---:R-:W2:-:S04]  /*0ff0*/  DMUL R32, R32, c[0x2][0x8] ;  /* 0x0080020020207a28 */ /* 0x004e880000000000 */
[----:B-1----:R-:W1:-:S04]  /*1000*/  DMUL R34, R34, c[0x2][0x8] ;  /* 0x0080020022227a28 */ /* 0x002e480000000000 */
[----:B--2---:R1:W-:-:S04]  /*1010*/  DMUL R40, R32, R36 ;  /* 0x0000002420287228 */ /* 0x0043c80000000000 */
[----:B------:R-:W2:Y:S02]  /*1020*/  DADD R32, R38, 1 ;  /* 0x3ff0000026207429 */ /* 0x000ea40000000000 */
[----:B-1----:R-:W-:Y:S01]  /*1030*/  LOP3.LUT R37, R35, 0x7fffffff, RZ, 0xc0, !PT ;  /* 0x7fffffff23257812 */ /* 0x002fe200078ec0ff */
[----:B------:R-:W-:-:S03]  /*1040*/  IMAD.MOV.U32 R36, RZ, RZ, R34 ;  /* 0x000000ffff247224 */ /* 0x000fc600078e0022 */
[----:B--2---:R-:W-:-:S04]  /*1050*/  DFMA R32, R32, 0.5, R40 ;  /* 0x3fe000002020782b */ /* 0x004fc80000000028 */
[----:B------:R-:W1:-:S14]  /*1060*/  DSETP.GE.AND P0, PT, R36, c[0x2][0x10], PT ;  /* 0x008004002400762a */ /* 0x000e5c0003f06000 */
[----:B-1----:R-:W-:Y:S05]  /*1070*/  @!P0 BRA `(.L_x_6902) ;  /* 0x0000029000008947 */ /* 0x002fea0003800000 */
[----:B------:R-:W1:Y:S01]  /*1080*/  DADD R40, R36, R36 ;  /* 0x0000000024287229 */ /* 0x000e620000000024 */
[----:B0-----:R-:W-:Y:S01]  /*1090*/  MOV R42, 0xa4741b81 ;  /* 0xa4741b81002a7802 */ /* 0x001fe20000000f00 */
[----:B------:R-:W-:-:S04]  /*10a0*/  IMAD.MOV.U32 R43, RZ, RZ, 0x3e5ae904 ;  /* 0x3e5ae904ff2b7424 */ /* 0x000fc800078e00ff */
        /* <DEDUP_REMOVED lines=31> */
[----:B0-----:R-:W-:Y:S01]  /*12a0*/  MOV R38, 0x0 ;  /* 0x0000000000267802 */ /* 0x001fe20000000f00 */
[----:B------:R-:W-:-:S06]  /*12b0*/  IMAD.MOV.U32 R39, RZ, RZ, 0x40000000 ;  /* 0x40000000ff277424 */ /* 0x000fcc00078e00ff */
[----:B-1----:R-:W0:-:S10]  /*12c0*/  DFMA R42, -R42, R38, 1 ;  /* 0x3ff000002a2a742b */ /* 0x002e140000000126 */
[----:B0-----:R-:W-:Y:S02]  /*12d0*/  FSEL R37, R43, 1.875, !P0 ;  /* 0x3ff000002b257808 */ /* 0x001fe40004000000 */
[----:B------:R-:W-:Y:S02]  /*12e0*/  FSEL R34, R42, RZ, !P0 ;  /* 0x000000ff2a227208 */ /* 0x000fe40004000000 */
[----:B------:R-:W-:Y:S01]  /*12f0*/  LOP3.LUT R35, R37, 0x80000000, R35, 0xb8, !PT ;  /* 0x8000000025237812 */ /* 0x000fe200078eb823 */
[----:B------:R-:W-:Y:S05]  /*1300*/  BRA `(.L_x_6903) ;  /* 0x000000f000007947 */ /* 0x000fea0003800000 */
.L_x_6902:
[----:B------:R-:W1:Y:S01]  /*1310*/  DMUL R36, R34, R34 ;  /* 0x0000002222247228 */ /* 0x000e620000000000 */
[----:B------:R-:W-:Y:S01]  /*1320*/  IMAD.MOV.U32 R38, RZ, RZ, -0x1d0a169c ;  /* 0xe2f5e964ff267424 */ /* 0x000fe200078e00ff */
[----:B------:R-:W-:-:S06]  /*1330*/  MOV R39, 0x3ef0bc46 ;  /* 0x3ef0bc4600277802 */ /* 0x000fcc0000000f00 */
        /* <DEDUP_REMOVED lines=12> */
.L_x_6903:
[----:B------:R-:W-:Y:S05]  /*1400*/  BSYNC B0 ;  /* 0x0000000000007941 */ /* 0x000fea0003800000 */
.L_x_6901:
[----:B-1----:R-:W-:Y:S01]  /*1410*/  DMUL R38, R14, 0.5 ;  /* 0x3fe000000e267828 */ /* 0x002fe20000000000 */
[----:B------:R-:W-:Y:S03]  /*1420*/  BSSY B0, `(.L_x_6904) ;  /* 0x000004a000007945 */ /* 0x000fe60003800000 */
[----:B--2---:R-:W1:-:S04]  /*1430*/  DFMA R36, -R34, R34, 1 ;  /* 0x3ff000002224742b */ /* 0x004e480000000122 */
[----:B------:R-:W2:-:S04]  /*1440*/  DMUL R14, R8, R8 ;  /* 0x00000008080e7228 */ /* 0x000e880000000000 */
[----:B-1----:R-:W-:-:S04]  /*1450*/  DMUL R36, R36, R38 ;  /* 0x0000002624247228 */ /* 0x002fc80000000000 */
[----:B--2---:R-:W1:-:S04]  /*1460*/  DMUL R38, R8, R14 ;  /* 0x0000000e08267228 */ /* 0x004e480000000000 */
[----:B------:R-:W-:-:S04]  /*1470*/  DMUL R24, R24, R32 ;  /* 0x0000002018187228 */ /* 0x000fc80000000000 */
[----:B-1----:R-:W1:-:S04]  /*1480*/  DFMA R40, R38, c[0x2][0x0], R8 ;  /* 0x0080000026287a2b */ /* 0x002e480000000008 */
[----:B------:R-:W2:-:S04]  /*1490*/  DFMA R38, R12, R2, 1 ;  /* 0x3ff000000c26742b */ /* 0x000e880000000002 */
[----:B-1----:R-:W1:-:S04]  /*14a0*/  DMUL R12, R40, c[0x2][0x8] ;  /* 0x00800200280c7a28 */ /* 0x002e480000000000 */
[----:B--2---:R-:W2:-:S04]  /*14b0*/  DMUL R38, R38, c[0x2][0x8] ;  /* 0x0080020026267a28 */ /* 0x004e880000000000 */
[----:B------:R-:W-:Y:S02]  /*14c0*/  DADD R34, R34, 1 ;  /* 0x3ff0000022227429 */ /* 0x000fe40000000000 */
[----:B-1----:R-:W-:Y:S01]  /*14d0*/  LOP3.LUT R33, R13, 0x7fffffff, RZ, 0xc0, !PT ;  /* 0x7fffffff0d217812 */ /* 0x002fe200078ec0ff */
[----:B------:R-:W-:Y:S01]  /*14e0*/  IMAD.MOV.U32 R32, RZ, RZ, R12 ;  /* 0x000000ffff207224 */ /* 0x000fe200078e000c */
[----:B--2---:R-:W1:-:S05]  /*14f0*/  DMUL R36, R38, R36 ;  /* 0x0000002426247228 */ /* 0x004e4a0000000000 */
[----:B------:R-:W-:-:S04]  /*1500*/  DSETP.GE.AND P0, PT, R32, c[0x2][0x10], PT ;  /* 0x008004002000762a */ /* 0x000fc80003f06000 */
[----:B-1----:R-:W1:-:S06]  /*1510*/  DFMA R34, R34, 0.5, R36 ;  /* 0x3fe000002222782b */ /* 0x002e4c0000000024 */
[----:B-1----:R1:W2:-:S04]  /*1520*/  DMUL R26, R26, R34 ;  /* 0x000000221a1a7228 */ /* 0x0022880000000000 */
[----:B------:R-:W-:Y:S05]  /*1530*/  @!P0 BRA `(.L_x_6905) ;  /* 0x0000029000008947 */ /* 0x000fea0003800000 */
[----:B-12---:R-:W1:Y:S01]  /*1540*/  DADD R36, R32, R32 ;  /* 0x0000000020247229 */ /* 0x006e620000000020 */
[----:B------:R-:W-:Y:S01]  /*1550*/  IMAD.MOV.U32 R38, RZ, RZ, -0x5b8be47f ;  /* 0xa4741b81ff267424 */ /* 0x000fe200078e00ff */
[----:B------:R-:W-:Y:S01]  /*1560*/  MOV R39, 0x3e5ae904 ;  /* 0x3e5ae90400277802 */ /* 0x000fe20000000f00 */
[----:B------:R-:W-:Y:S01]  /*1570*/  IMAD.MOV.U32 R40, RZ, RZ, 0x0 ;  /* 0x00000000ff287424 */ /* 0x000fe200078e00ff */
[----:B------:R-:W-:Y:S02]  /*1580*/  MOV R41, 0x40000000 ;  /* 0x4000000000297802 */ /* 0x000fe40000000f00 */
[----:B-1----:R-:W1:Y:S01]  /*1590*/  F2F.F32.F64 R12, R36 ;  /* 0x00000024000c7310 */ /* 0x002e620000301000 */
[----:B------:R-:W1:-:S14]  /*15a0*/  DSETP.GEU.AND P0, PT, |R36|, c[0x2][0x18], PT ;  /* 0x008006002400762a */ /* 0x000e5c0003f0e200 */
[----:B-1----:R-:W-:Y:S01]  /*15b0*/  @!P0 FMUL R12, R12, 1.175494350822287508e-38 ;  /* 0x008000000c0c8820 */ /* 0x002fe20000400000 */
[----:B------:R-:W-:-:S03]  /*15c0*/  ISETP.GT.U32.AND P0, PT, R33, 0x40330fc1, PT ;  /* 0x40330fc12100780c */ /* 0x000fc60003f04070 */
[----:B------:R-:W-:-:S06]  /*15d0*/  FMUL.FTZ R12, R12, 1.4426950216293334961 ;  /* 0x3fb8aa3b0c0c7820 */ /* 0x000fcc0000410000 */
[----:B------:R-:W1:Y:S02]  /*15e0*/  FRND R12, R12 ;  /* 0x0000000c000c7307 */ /* 0x000e640000201000 */
[----:B-1----:R-:W-:-:S06]  /*15f0*/  FMUL.FTZ R32, R12, 1 ;  /* 0x3f8000000c207820 */ /* 0x002fcc0000410000 */
[----:B------:R-:W1:Y:S02]  /*1600*/  F2F.F64.F32 R34, R32 ;  /* 0x0000002000227310 */ /* 0x000e640000201800 */
[----:B-1----:R1:W2:-:S06]  /*1610*/  DFMA R34, -R34, c[0x2][0x20], R36 ;  /* 0x0080080022227a2b */ /* 0x00228c0000000124 */
[----:B-1----:R-:W1:Y:S01]  /*1620*/  MUFU.EX2 R36, R12 ;  /* 0x0000000c00247308 */ /* 0x002e620000000800 */
[----:B--2---:R-:W2:-:S06]  /*1630*/  DFMA R38, R34, R38, c[0x2][0x28] ;  /* 0x00800a002226762b */ /* 0x004e8c0000000026 */
[----:B--2---:R-:W2:-:S06]  /*1640*/  DFMA R38, R34, R38, c[0x2][0x30] ;  /* 0x00800c002226762b */ /* 0x004e8c0000000026 */
[----:B--2---:R-:W2:Y:S01]  /*1650*/  DFMA R38, R34, R38, c[0x2][0x38] ;  /* 0x00800e002226762b */ /* 0x004ea20000000026 */
[----:B-1----:R-:W-:-:S04]  /*1660*/  FMUL.FTZ R32, R36, 1 ;  /* 0x3f80000024207820 */ /* 0x002fc80000410000 */
[----:B------:R-:W1:Y:S01]  /*1670*/  F2F.F64.F32 R36, R32 ;  /* 0x0000002000247310 */ /* 0x000e620000201800 */
[----:B--2---:R-:W2:-:S06]  /*1680*/  DFMA R38, R34, R38, c[0x2][0x40] ;  /* 0x008010002226762b */ /* 0x004e8c0000000026 */
[----:B--2---:R-:W2:-:S06]  /*1690*/  DFMA R38, R34, R38, c[0x2][0x48] ;  /* 0x008012002226762b */ /* 0x004e8c0000000026 */
[----:B--2---:R-:W2:-:S06]  /*16a0*/  DFMA R38, R34, R38, c[0x2][0x50] ;  /* 0x008014002226762b */ /* 0x004e8c0000000026 */
[----:B--2---:R-:W2:-:S06]  /*16b0*/  DFMA R38, R34, R38, c[0x2][0x58] ;  /* 0x008016002226762b */ /* 0x004e8c0000000026 */
[----:B--2---:R-:W2:-:S06]  /*16c0*/  DFMA R38, R34, R38, c[0x2][0x60] ;  /* 0x008018002226762b */ /* 0x004e8c0000000026 */
[----:B--2---:R-:W2:-:S06]  /*16d0*/  DFMA R38, R34, R38, c[0x2][0x68] ;  /* 0x00801a002226762b */ /* 0x004e8c0000000026 */
[----:B--2---:R-:W2:-:S06]  /*16e0*/  DMUL R38, R34, R38 ;  /* 0x0000002622267228 */ /* 0x004e8c0000000000 */
[----:B--2---:R-:W-:-:S04]  /*16f0*/  DFMA R38, R34, R38, R34 ;  /* 0x000000262226722b */ /* 0x004fc80000000022 */
[----:B-1----:R-:W1:-:S06]  /*1700*/  DADD R34, -R36, 1 ;  /* 0x3ff0000024227429 */ /* 0x002e4c0000000100 */
[----:B-1----:R1:W2:Y:S02]  /*1710*/  DFMA R34, -R38, R36, R34 ;  /* 0x000000242622722b */ /* 0x0022a40000000122 */
[----:B-1----:R-:W-:-:S04]  /*1720*/  IMAD.MOV.U32 R36, RZ, RZ, RZ ;  /* 0x000000ffff247224 */ /* 0x002fc800078e00ff */
[----:B--2---:R-:W1:-:S06]  /*1730*/  DADD R34, -R34, 2 ;  /* 0x4000000022227429 */ /* 0x004e4c0000000100 */
[----:B-1----:R-:W1:Y:S02]  /*1740*/  MUFU.RCP64H R37, R35 ;  /* 0x0000002300257308 */ /* 0x002e640000001800 */
[----:B-1----:R-:W1:-:S06]  /*1750*/  DFMA R38, -R34, R36, 1 ;  /* 0x3ff000002226742b */ /* 0x002e4c0000000124 */
[----:B-1----:R-:W1:-:S06]  /*1760*/  DFMA R38, R38, R38, R38 ;  /* 0x000000262626722b */ /* 0x002e4c0000000026 */
[----:B-1----:R-:W1:-:S06]  /*1770*/  DFMA R38, R36, R38, R36 ;  /* 0x000000262426722b */ /* 0x002e4c0000000024 */
[----:B-1----:R-:W1:-:S10]  /*1780*/  DFMA R38, -R38, R40, 1 ;  /* 0x3ff000002626742b */ /* 0x002e540000000128 */
[----:B-1----:R-:W-:Y:S02]  /*1790*/  FSEL R12, R39, 1.875, !P0 ;  /* 0x3ff00000270c7808 */ /* 0x002fe40004000000 */
[----:B------:R-:W-:Y:S02]  /*17a0*/  FSEL R32, R38, RZ, !P0 ;  /* 0x000000ff26207208 */ /* 0x000fe40004000000 */
[----:B------:R-:W-:Y:S01]  /*17b0*/  LOP3.LUT R33, R12, 0x80000000, R13, 0xb8, !PT ;  /* 0x800000000c217812 */ /* 0x000fe200078eb80d */
[----:B------:R-:W-:Y:S05]  /*17c0*/  BRA `(.L_x_6906) ;  /* 0x000000f000007947 */ /* 0x000fea0003800000 */
.L_x_6905:
[----:B-12---:R-:W1:Y:S01]  /*17d0*/  DMUL R32, R12, R12 ;  /* 0x0000000c0c207228 */ /* 0x006e620000000000 */
[----:B------:R-:W-:Y:S02]  /*17e0*/  IMAD.MOV.U32 R34, RZ, RZ, -0x1d0a169c ;  /* 0xe2f5e964ff227424 */ /* 0x000fe400078e00ff */
        /* <DEDUP_REMOVED lines=13> */
.L_x_6906:
[----:B------:R-:W-:Y:S05]  /*18c0*/  BSYNC B0 ;  /* 0x0000000000007941 */ /* 0x000fea0003800000 */
.L_x_6904:
[----:B-1----:R-:W1:Y:S01]  /*18d0*/  DMUL R12, R10, R10 ;  /* 0x0000000a0a0c7228 */ /* 0x002e620000000000 */
[----:B------:R-:W-:Y:S03]  /*18e0*/  BSSY B0, `(.L_x_6907) ;  /* 0x0000048000007945 */ /* 0x000fe60003800000 */
[----:B------:R-:W-:-:S04]  /*18f0*/  DMUL R36, R8, 0.5 ;  /* 0x3fe0000008247828 */ /* 0x000fc80000000000 */
[----:B-1----:R-:W1:-:S04]  /*1900*/  DMUL R34, R10, R12 ;  /* 0x0000000c0a227228 */ /* 0x002e480000000000 */
[----:B------:R-:W-:-:S04]  /*1910*/  DFMA R14, R14, R2, 1 ;  /* 0x3ff000000e0e742b */ /* 0x000fc80000000002 */
[----:B-1----:R-:W1:-:S04]  /*1920*/  DFMA R38, R34, c[0x2][0x0], R10 ;  /* 0x0080000022267a2b */ /* 0x002e48000000000a */
[----:B--2---:R-:W2:-:S04]  /*1930*/  DFMA R34, -R32, R32, 1 ;  /* 0x3ff000002022742b */ /* 0x004e880000000120 */
[----:B-1----:R-:W1:-:S04]  /*1940*/  DMUL R8, R38, c[0x2][0x8] ;  /* 0x0080020026087a28 */ /* 0x002e480000000000 */
[----:B--2---:R-:W-:-:S04]  /*1950*/  DMUL R36, R34, R36 ;  /* 0x0000002422247228 */ /* 0x004fc80000000000 */
[----:B------:R-:W2:-:S04]  /*1960*/  DMUL R34, R14, c[0x2][0x8] ;  /* 0x008002000e227a28 */ /* 0x000e880000000000 */
[----:B------:R1:W-:Y:S02]  /*1970*/  DADD R14, R32, 1 ;  /* 0x3ff00000200e7429 */ /* 0x0003e40000000000 */
[----:B-1----:R-:W-:Y:S02]  /*1980*/  LOP3.LUT R33, R9, 0x7fffffff, RZ, 0xc0, !PT ;  /* 0x7fffffff09217812 */ /* 0x002fe400078ec0ff */
[----:B------:R-:W-:Y:S01]  /*1990*/  MOV R32, R8 ;  /* 0x0000000800207202 */ /* 0x000fe20000000f00 */
[----:B--2---:R-:W1:-:S05]  /*19a0*/  DMUL R34, R34, R36 ;  /* 0x0000002422227228 */ /* 0x004e4a0000000000 */
[----:B------:R-:W2:-:S04]  /*19b0*/  DSETP.GE.AND P0, PT, R32, c[0x2][0x10], PT ;  /* 0x008004002000762a */ /* 0x000e880003f06000 */
[----:B-1----:R1:W3:-:S10]  /*19c0*/  DFMA R14, R14, 0.5, R34 ;  /* 0x3fe000000e0e782b */ /* 0x0022d40000000022 */
[----:B--2---:R-:W-:Y:S05]  /*19d0*/  @!P0 BRA `(.L_x_6908) ;  /* 0x0000029000008947 */ /* 0x004fea0003800000 */
[----:B-1-3--:R-:W1:Y:S01]  /*19e0*/  DADD R36, R32, R32 ;  /* 0x0000000020247229 */ /* 0x00ae620000000020 */
[----:B------:R-:W-:Y:S02]  /*19f0*/  IMAD.MOV.U32 R38, RZ, RZ, -0x5b8be47f ;  /* 0xa4741b81ff267424 */ /* 0x000fe400078e00ff */
[----:B------:R-:W-:Y:S02]  /*1a00*/  IMAD.MOV.U32 R39, RZ, RZ, 0x3e5ae904 ;  /* 0x3e5ae904ff277424 */ /* 0x000fe400078e00ff */
[----:B------:R-:W-:Y:S01]  /*1a10*/  IMAD.MOV.U32 R40, RZ, RZ, 0x0 ;  /* 0x00000000ff287424 */ /* 0x000fe200078e00ff */
[----:B-1----:R-:W1:Y:S01]  /*1a20*/  F2F.F32.F64 R8, R36 ;  /* 0x0000002400087310 */ /* 0x002e620000301000 */
[----:B------:R-:W1:Y:S01]  /*1a30*/  DSETP.GEU.AND P0, PT, |R36|, c[0x2][0x18], PT ;  /* 0x008006002400762a */ /* 0x000e620003f0e200 */
[----:B------:R-:W-:-:S13]  /*1a40*/  IMAD.MOV.U32 R41, RZ, RZ, 0x40000000 ;  /* 0x40000000ff297424 */ /* 0x000fda00078e00ff */
        /* <DEDUP_REMOVED lines=23> */
[----:B-1----:R-:W-:-:S04]  /*1bc0*/  MOV R36, RZ ;  /* 0x000000ff00247202 */ /* 0x002fc80000000f00 */
        /* <DEDUP_REMOVED lines=10> */
.L_x_6908:
[----:B-1-3--:R-:W1:Y:S01]  /*1c70*/  DMUL R32, R8, R8 ;  /* 0x0000000808207228 */ /* 0x00ae620000000000 */
        /* <DEDUP_REMOVED lines=14> */
.L_x_6909:
[----:B------:R-:W-:Y:S05]  /*1d60*/  BSYNC B0 ;  /* 0x0000000000007941 */ /* 0x000fea0003800000 */
.L_x_6907:
[----:B-1----:R-:W1:Y:S01]  /*1d70*/  DMUL R8, R4, R4 ;  /* 0x0000000404087228 */ /* 0x002e620000000000 */
[----:B------:R-:W-:Y:S03]  /*1d80*/  BSSY B0, `(.L_x_6910) ;  /* 0x000004a000007945 */ /* 0x000fe60003800000 */
[----:B------:R-:W-:-:S04]  /*1d90*/  DMUL R34, R10, 0.5 ;  /* 0x3fe000000a227828 */ /* 0x000fc80000000000 */
[----:B-1----:R-:W1:-:S04]  /*1da0*/  DMUL R36, R4, R8 ;  /* 0x0000000804247228 */ /* 0x002e480000000000 */
[----:B--2---:R-:W2:-:S04]  /*1db0*/  DFMA R10, -R32, R32, 1 ;  /* 0x3ff00000200a742b */ /* 0x004e880000000120 */
[----:B-1----:R-:W1:-:S04]  /*1dc0*/  DFMA R36, R36, c[0x2][0x0], R4 ;  /* 0x0080000024247a2b */ /* 0x002e480000000004 */
[----:B------:R-:W3:-:S04]  /*1dd0*/  DFMA R12, R12, R2, 1 ;  /* 0x3ff000000c0c742b */ /* 0x000ec80000000002 */
[----:B--2---:R-:W-:-:S04]  /*1de0*/  DMUL R34, R10, R34 ;  /* 0x000000220a227228 */ /* 0x004fc80000000000 */
[----:B-1----:R-:W-:-:S04]  /*1df0*/  DMUL R10, R36, c[0x2][0x8] ;  /* 0x00800200240a7a28 */ /* 0x002fc80000000000 */
[----:B---3--:R-:W1:-:S04]  /*1e00*/  DMUL R12, R12, c[0x2][0x8] ;  /* 0x008002000c0c7a28 */ /* 0x008e480000000000 */
[----:B------:R-:W-:-:S04]  /*1e10*/  DADD R32, R32, 1 ;  /* 0x3ff0000020207429 */ /* 0x000fc80000000000 */
[----:B-1----:R1:W2:Y:S02]  /*1e20*/  DMUL R34, R12, R34 ;  /* 0x000000220c227228 */ /* 0x0022a40000000000 */
[----:B-1----:R-:W-:Y:S01]  /*1e30*/  LOP3.LUT R13, R11, 0x7fffffff, RZ, 0xc0, !PT ;  /* 0x7fffffff0b0d7812 */ /* 0x002fe200078ec0ff */
[----:B------:R-:W-:Y:S01]  /*1e40*/  IMAD.MOV.U32 R12, RZ, RZ, R10 ;  /* 0x000000ffff0c7224 */ /* 0x000fe200078e000a */
[----:B------:R-:W-:-:S04]  /*1e50*/  DMUL R20, R20, R14 ;  /* 0x0000000e14147228 */ /* 0x000fc80000000000 */
[----:B--2---:R-:W1:-:S04]  /*1e60*/  DFMA R32, R32, 0.5, R34 ;  /* 0x3fe000002020782b */ /* 0x004e480000000022 */
[----:B------:R-:W2:-:S04]  /*1e70*/  DSETP.GE.AND P0, PT, R12, c[0x2][0x10], PT ;  /* 0x008004000c00762a */ /* 0x000e880003f06000 */
[----:B-1----:R1:W3:-:S10]  /*1e80*/  DMUL R22, R22, R32 ;  /* 0x0000002016167228 */ /* 0x0022d40000000000 */
[----:B--2---:R-:W-:Y:S05]  /*1e90*/  @!P0 BRA `(.L_x_6911) ;  /* 0x0000029000008947 */ /* 0x004fea0003800000 */
[----:B-1-3--:R-:W1:Y:S01]  /*1ea0*/  DADD R32, R12, R12 ;  /* 0x000000000c207229 */ /* 0x00ae62000000000c */
[----:B------:R-:W-:Y:S01]  /*1eb0*/  MOV R34, 0xa4741b81 ;  /* 0xa4741b8100227802 */ /* 0x000fe20000000f00 */
[----:B------:R-:W-:-:S04]  /*1ec0*/  IMAD.MOV.U32 R35, RZ, RZ, 0x3e5ae904 ;  /* 0x3e5ae904ff237424 */ /* 0x000fc800078e00ff */
        /* <DEDUP_REMOVED lines=17> */
[----:B--2---:R-:W2:-:S04]  /*1fe0*/  DFMA R34, R14, R34, c[0x2][0x50] ;  /* 0x008014000e22762b */ /* 0x004e880000000022 */
[----:B-1----:R-:W-:-:S04]  /*1ff0*/  DADD R36, -R32, 1 ;  /* 0x3ff0000020247429 */ /* 0x002fc80000000100 */
[----:B--2---:R-:W1:-:S06]  /*2000*/  DFMA R34, R14, R34, c[0x2][0x58] ;  /* 0x008016000e22762b */ /* 0x004e4c0000000022 */
[----:B-1----:R-:W1:-:S06]  /*2010*/  DFMA R34, R14, R34, c[0x2][0x60] ;  /* 0x008018000e22762b */ /* 0x002e4c0000000022 */
[----:B-1----:R-:W1:-:S06]  /*2020*/  DFMA R34, R14, R34, c[0x2][0x68] ;  /* 0x00801a000e22762b */ /* 0x002e4c0000000022 */
[----:B-1----:R-:W1:-:S06]  /*2030*/  DMUL R34, R14, R34 ;  /* 0x000000220e227228 */ /* 0x002e4c0000000000 */
[----:B-1----:R1:W2:Y:S02]  /*2040*/  DFMA R34, R14, R34, R14 ;  /* 0x000000220e22722b */ /* 0x0022a4000000000e */
[----:B-1----:R-:W-:-:S04]  /*2050*/  IMAD.MOV.U32 R14, RZ, RZ, RZ ;  /* 0x000000ffff0e7224 */ /* 0x002fc800078e00ff */
[----:B--2---:R1:W2:Y:S02]  /*2060*/  DFMA R34, -R34, R32, R36 ;  /* 0x000000202222722b */ /* 0x0042a40000000124 */
[----:B-1----:R-:W-:Y:S01]  /*2070*/  MOV R36, 0x0 ;  /* 0x0000000000247802 */ /* 0x002fe20000000f00 */
[----:B------:R-:W-:-:S03]  /*2080*/  IMAD.MOV.U32 R37, RZ, RZ, 0x40000000 ;  /* 0x40000000ff257424 */ /* 0x000fc600078e00ff */
        /* <DEDUP_REMOVED lines=10> */
.L_x_6911:
[----:B-1-3--:R-:W1:Y:S01]  /*2130*/  DMUL R12, R10, R10 ;  /* 0x0000000a0a0c7228 */ /* 0x00ae620000000000 */
        /* <DEDUP_REMOVED lines=14> */
.L_x_6912:
[----:B------:R-:W-:Y:S05]  /*2220*/  BSYNC B0 ;  /* 0x0000000000007941 */ /* 0x000fea0003800000 */
.L_x_6910:
        /* <DEDUP_REMOVED lines=11> */
[----:B-1----:R-:W-:Y:S01]  /*22e0*/  LOP3.LUT R13, R5, 0x7fffffff, RZ, 0xc0, !PT ;  /* 0x7fffffff050d7812 */ /* 0x002fe200078ec0ff */
[----:B------:R-:W-:Y:S01]  /*22f0*/  IMAD.MOV.U32 R12, RZ, RZ, R4 ;  /* 0x000000ffff0c7224 */ /* 0x000fe200078e0004 */
[----:B--2---:R-:W1:-:S05]  /*2300*/  DMUL R14, R14, R32 ;  /* 0x000000200e0e7228 */ /* 0x004e4a0000000000 */
[----:B------:R-:W2:-:S04]  /*2310*/  DSETP.GE.AND P0, PT, R12, c[0x2][0x10], PT ;  /* 0x008004000c00762a */ /* 0x000e880003f06000 */
[----:B-1----:R1:W3:-:S10]  /*2320*/  DFMA R8, R8, 0.5, R14 ;  /* 0x3fe000000808782b */ /* 0x0022d4000000000e */
[----:B--2---:R-:W-:Y:S05]  /*2330*/  @!P0 BRA `(.L_x_6914) ;  /* 0x0000029000008947 */ /* 0x004fea0003800000 */
[----:B-1-3--:R-:W1:Y:S01]  /*2340*/  DADD R32, R12, R12 ;  /* 0x000000000c207229 */ /* 0x00ae62000000000c */
[----:B------:R-:W-:Y:S01]  /*2350*/  IMAD.MOV.U32 R34, RZ, RZ, -0x5b8be47f ;  /* 0xa4741b81ff227424 */ /* 0x000fe200078e00ff */
[----:B------:R-:W-:-:S04]  /*2360*/  MOV R35, 0x3e5ae904 ;  /* 0x3e5ae90400237802 */ /* 0x000fc80000000f00 */
        /* <DEDUP_REMOVED lines=26> */
[----:B-1----:R-:W-:Y:S01]  /*2510*/  IMAD.MOV.U32 R36, RZ, RZ, 0x0 ;  /* 0x00000000ff247424 */ /* 0x002fe200078e00ff */
[----:B------:R-:W-:-:S03]  /*2520*/  MOV R37, 0x40000000 ;  /* 0x4000000000257802 */ /* 0x000fc60000000f00 */
        /* <DEDUP_REMOVED lines=10> */
.L_x_6914:
[----:B-1-3--:R-:W1:Y:S01]  /*25d0*/  DMUL R12, R4, R4 ;  /* 0x00000004040c7228 */ /* 0x00ae620000000000 */
        /* <DEDUP_REMOVED lines=14> */
.L_x_6915:
[----:B------:R-:W-:Y:S05]  /*26c0*/  BSYNC B0 ;  /* 0x0000000000007941 */ /* 0x000fea0003800000 */
.L_x_6913:
[----:B------:R-:W-:Y:S01]  /*26d0*/  DMUL R12, R6, 0.5 ;  /* 0x3fe00000060c7828 */ /* 0x000fe20000000000 */
[----:B------:R-:W-:Y:S02]  /*26e0*/  ULDC.64 UR4, c[0x0][0x168] ;  /* 0x00005a0000047ab9 */ /* 0x000fe40000000a00 */
[----:B------:R-:W-:Y:S01]  /*26f0*/  UIMAD.WIDE.U32 UR4, UR6, UR7, UR4 ;  /* 0x00000007060472a5 */ /* 0x000fe2000f8e0004 */
[----:B--2---:R-:W2:-:S04]  /*2700*/  DFMA R6, -R4, R4, 1 ;  /* 0x3ff000000406742b */ /* 0x004e880000000104 */
[----:B------:R-:W3:-:S04]  /*2710*/  DFMA R2, R10, R2, 1 ;  /* 0x3ff000000a02742b */ /* 0x000ec80000000002 */
[----:B--2---:R-:W-:-:S04]  /*2720*/  DMUL R6, R6, R12 ;  /* 0x0000000c06067228 */ /* 0x004fc80000000000 */
[----:B---3--:R-:W2:-:S04]  /*2730*/  DMUL R2, R2, c[0x2][0x8] ;  /* 0x0080020002027a28 */ /* 0x008e880000000000 */
[----:B------:R-:W-:-:S04]  /*2740*/  DADD R4, R4, 1 ;  /* 0x3ff0000004047429 */ /* 0x000fc80000000000 */
[----:B--2---:R2:W3:Y:S02]  /*2750*/  DMUL R2, R2, R6 ;  /* 0x0000000602027228 */ /* 0x0044e40000000000 */
[----:B--2---:R-:W-:Y:S01]  /*2760*/  MOV R6, UR4 ;  /* 0x0000000400067c02 */ /* 0x004fe20008000f00 */
[----:B------:R-:W-:Y:S01]  /*2770*/  IMAD.U32 R7, RZ, RZ, UR5 ;  /* 0x00000005ff077e24 */ /* 0x000fe2000f8e00ff */
[----:B------:R-:W-:-:S04]  /*2780*/  DMUL R16, R16, R8 ;  /* 0x0000000810107228 */ /* 0x000fc80000000000 */
[----:B---3--:R2:W3:Y:S02]  /*2790*/  DFMA R2, R4, 0.5, R2 ;  /* 0x3fe000000402782b */ /* 0x0084e40000000002 */
[----:B--2---:R-:W-:-:S04]  /*27a0*/  IMAD.WIDE R4, R0, 0x10, R6 ;  /* 0x0000001000047825 */ /* 0x004fc800078e0206 */
[----:B---3--:R-:W2:Y:S01]  /*27b0*/  DMUL R18, R18, R2 ;  /* 0x0000000212127228 */ /* 0x008ea20000000000 */
[----:B------:R-:W-:Y:S04]  /*27c0*/  STG.E.128 [R4.64], R28 ;  /* 0x0000001c04007986 */ /* 0x000fe8000c101d08 */
[----:B------:R-:W-:Y:S04]  /*27d0*/  STG.E.128 [R4.64+0x800], R24 ;  /* 0x0008001804007986 */ /* 0x000fe8000c101d08 */
[----:B------:R-:W-:Y:S04]  /*27e0*/  STG.E.128 [R4.64+0x1000], R20 ;  /* 0x0010001404007986 */ /* 0x000fe8000c101d08 */
[----:B--2---:R-:W-:Y:S01]  /*27f0*/  STG.E.128 [R4.64+0x1800], R16 ;  /* 0x0018001004007986 */ /* 0x004fe2000c101d08 */
[----:B------:R-:W-:Y:S05]  /*2800*/  EXIT ;  /* 0x000000000000794d */ /* 0x000fea0003800000 */
.L_x_6891:
[----:B------:R-:W0:Y:S01]  /*2810*/  S2R R0, SR_TID.X ;  /* 0x0000000000007919 */ /* 0x000e220000002100 */
[----:B------:R-:W-:Y:S01]  /*2820*/  CS2R R4, SRZ ;  /* 0x0000000000047805 */ /* 0x000fe2000001ff00 */
[----:B------:R-:W-:Y:S01]  /*2830*/  CS2R R6, SRZ ;  /* 0x0000000000067805 */ /* 0x000fe2000001ff00 */
[----:B------:R-:W-:Y:S01]  /*2840*/  CS2R R2, SRZ ;  /* 0x0000000000027805 */ /* 0x000fe2000001ff00 */
[----:B------:R-:W-:Y:S01]  /*2850*/  CS2R R32, SRZ ;  /* 0x0000000000207805 */ /* 0x000fe2000001ff00 */
[----:B0-----:R-:W-:Y:S01]  /*2860*/  ISETP.GE.AND P0, PT, R0, UR4, PT ;  /* 0x0000000400007c0c */ /* 0x001fe2000bf06270 */
[----:B------:R-:W-:-:S12]  /*2870*/  IMAD.MOV.U32 R26, RZ, RZ, R0 ;  /* 0x000000ffff1a7224 */ /* 0x000fd800078e0000 */
[C---:B------:R-:W-:Y:S02]  /*2880*/  @!P0 IADD3 R18, R26.reuse, UR6, RZ ;  /* 0x000000061a128c10 */ /* 0x040fe4000fffe0ff */
[----:B------:R-:W-:Y:S01]  /*2890*/  @!P0 IADD3 R26, R26, 0x80, RZ ;  /* 0x000000801a1a8810 */ /* 0x000fe20007ffe0ff */
[----:B------:R-:W-:Y:S01]  /*28a0*/  CS2R R8, SRZ ;  /* 0x0000000000087805 */ /* 0x000fe2000001ff00 */
[----:B------:R-:W-:Y:S01]  /*28b0*/  CS2R R10, SRZ ;  /* 0x00000000000a7805 */ /* 0x000fe2000001ff00 */
[----:B------:R-:W-:Y:S02]  /*28c0*/  @!P0 MOV R19, 0x8 ;  /* 0x0000000800138802 */ /* 0x000fe40000000f00 */
[----:B------:R-:W-:Y:S01]  /*28d0*/  ISETP.GE.AND P5, PT, R26, UR4, PT ;  /* 0x000000041a007c0c */ /* 0x000fe2000bfa6270 */
[----:B------:R-:W-:Y:S02]  /*28e0*/  CS2R R12, SRZ ;  /* 0x00000000000c7805 */ /* 0x000fe4000001ff00 */
[----:B------:R-:W-:-:S04]  /*28f0*/  @!P0 IMAD.WIDE.U32 R16, R18, R19, c[0x0][0x170] ;  /* 0x00005c0012108625 */ /* 0x000fc800078e0013 */
[----:B------:R-:W-:Y:S01]  /*2900*/  @!P0 IMAD.WIDE.U32 R18, R18, R19, c[0x0][0x178] ;  /* 0x00005e0012128625 */ /* 0x000fe200078e0013 */
[----:B------:R0:W5:Y:S04]  /*2910*/  @!P0 LDG.E.64 R32, [R16.64] ;  /* 0x0000000810208981 */ /* 0x000168000c1e1b00 */
[----:B------:R1:W5:Y:S01]  /*2920*/  @!P0 LDG.E.64 R2, [R18.64] ;  /* 0x0000000812028981 */ /* 0x000362000c1e1b00 */
[C---:B------:R-:W-:Y:S01]  /*2930*/  @!P5 IADD3 R22, R26.reuse, UR6, RZ ;  /* 0x000000061a16dc10 */ /* 0x040fe2000fffe0ff */
[----:B------:R-:W-:Y:S01]  /*2940*/  @!P5 IMAD.MOV.U32 R23, RZ, RZ, 0x8 ;  /* 0x00000008ff17d424 */ /* 0x000fe200078e00ff */
[----:B------:R-:W-:-:S03]  /*2950*/  @!P5 IADD3 R26, R26, 0x80, RZ ;  /* 0x000000801a1ad810 */ /* 0x000fc60007ffe0ff */
[----:B------:R-:W-:Y:S01]  /*2960*/  @!P5 IMAD.WIDE.U32 R20, R22, R23, c[0x0][0x170] ;  /* 0x00005c001614d625 */ /* 0x000fe200078e0017 */
[----:B------:R-:W-:-:S03]  /*2970*/  ISETP.GE.AND P1, PT, R26, UR4, PT ;  /* 0x000000041a007c0c */ /* 0x000fc6000bf26270 */
[----:B------:R-:W-:Y:S01]  /*2980*/  @!P5 IMAD.WIDE.U32 R22, R22, R23, c[0x0][0x178] ;  /* 0x00005e001616d625 */ /* 0x000fe200078e0017 */
[----:B------:R2:W5:Y:S04]  /*2990*/  @!P5 LDG.E.64 R4, [R20.64] ;  /* 0x000000081404d981 */ /* 0x000568000c1e1b00 */
[----:B------:R3:W5:Y:S05]  /*29a0*/  @!P5 LDG.E.64 R6, [R22.64] ;  /* 0x000000081606d981 */ /* 0x00076a000c1e1b00 */
[----:B------:R-:W-:-:S02]  /*29b0*/  @!P1 IADD3 R24, R26, UR6, RZ ;  /* 0x000000061a189c10 */ /* 0x000fc4000fffe0ff */
[----:B------:R-:W-:-:S04]  /*29c0*/  @!P1 IADD3 R26, R26, 0x80, RZ ;  /* 0x000000801a1a9810 */ /* 0x000fc80007ffe0ff */
[----:B------:R-:W-:-:S13]  /*29d0*/  ISETP.GE.AND P2, PT, R26, UR4, PT ;  /* 0x000000041a007c0c */ /* 0x000fda000bf46270 */
[C---:B------:R-:W-:Y:S02]  /*29e0*/  @!P2 IADD3 R38, R26.reuse, UR6, RZ ;  /* 0x000000061a26ac10 */ /* 0x040fe4000fffe0ff */
[----:B------:R-:W-:-:S04]  /*29f0*/  @!P2 IADD3 R26, R26, 0x80, RZ ;  /* 0x000000801a1aa810 */ /* 0x000fc80007ffe0ff */
[----:B------:R-:W-:-:S13]  /*2a00*/  ISETP.GE.AND P3, PT, R26, UR4, PT ;  /* 0x000000041a007c0c */ /* 0x000fda000bf66270 */
[C---:B------:R-:W-:Y:S02]  /*2a10*/  @!P3 IADD3 R27, R26.reuse, UR6, RZ ;  /* 0x000000061a1bbc10 */ /* 0x040fe4000fffe0ff */
[----:B------:R-:W-:-:S04]  /*2a20*/  @!P3 IADD3 R26, R26, 0x80, RZ ;  /* 0x000000801a1ab810 */ /* 0x000fc80007ffe0ff */
[----:B------:R-:W-:Y:S01]  /*2a30*/  ISETP.GE.AND P4, PT, R26, UR4, PT ;  /* 0x000000041a007c0c */ /* 0x000fe2000bf86270 */
[----:B------:R-:W-:-:S12]  /*2a40*/  @!P1 IMAD.MOV.U32 R25, RZ, RZ, 0x8 ;  /* 0x00000008ff199424 */ /* 0x000fd800078e00ff */
[C---:B------:R-:W-:Y:S02]  /*2a50*/  @!P4 IADD3 R28, R26.reuse, UR6, RZ ;  /* 0x000000061a1ccc10 */ /* 0x040fe4000fffe0ff */
[----:B------:R-:W-:-:S04]  /*2a60*/  @!P4 IADD3 R26, R26, 0x80, RZ ;  /* 0x000000801a1ac810 */ /* 0x000fc80007ffe0ff */
[----:B------:R-:W-:Y:S01]  /*2a70*/  ISETP.GE.AND P5, PT, R26, UR4, PT ;  /* 0x000000041a007c0c */ /* 0x000fe2000bfa6270 */
[----:B---3--:R-:W-:Y:S01]  /*2a80*/  @!P1 IMAD.WIDE.U32 R22, R24, R25, c[0x0][0x170] ;  /* 0x00005c0018169625 */ /* 0x008fe200078e0019 */
[----:B------:R-:W-:-:S03]  /*2a90*/  @!P2 MOV R39, 0x8 ;  /* 0x000000080027a802 */ /* 0x000fc60000000f00 */
[----:B------:R-:W-:Y:S01]  /*2aa0*/  @!P1 IMAD.WIDE.U32 R24, R24, R25, c[0x0][0x178] ;  /* 0x00005e0018189625 */ /* 0x000fe200078e0019 */
[----:B------:R3:W5:Y:S04]  /*2ab0*/  @!P1 LDG.E.64 R8, [R22.64] ;  /* 0x0000000816089981 */ /* 0x000768000c1e1b00 */
[----:B------:R4:W5:Y:S03]  /*2ac0*/  @!P1 LDG.E.64 R10, [R24.64] ;  /* 0x00000008180a9981 */ /* 0x000966000c1e1b00 */
[C---:B------:R-:W-:Y:S02]  /*2ad0*/  @!P5 IADD3 R35, R26.reuse, UR6, RZ ;  /* 0x000000061a23dc10 */ /* 0x040fe4000fffe0ff */
[----:B------:R-:W-:Y:S01]  /*2ae0*/  @!P5 IADD3 R26, R26, 0x80, RZ ;  /* 0x000000801a1ad810 */ /* 0x000fe20007ffe0ff */
[----:B------:R-:W-:-:S03]  /*2af0*/  @!P2 IMAD.WIDE.U32 R36, R38, R39, c[0x0][0x170] ;  /* 0x00005c002624a625 */ /* 0x000fc600078e0027 */
[----:B------:R-:W-:Y:S01]  /*2b00*/  ISETP.GE.AND P1, PT, R26, UR4, PT ;  /* 0x000000041a007c0c */ /* 0x000fe2000bf26270 */
[----:B------:R-:W-:Y:S01]  /*2b10*/  @!P3 IMAD.MOV.U32 R30, RZ, RZ, 0x8 ;  /* 0x00000008ff1eb424 */ /* 0x000fe200078e00ff */
[----:B------:R2:W5:Y:S01]  /*2b20*/  @!P2 LDG.E.64 R12, [R36.64] ;  /* 0x00000008240ca981 */ /* 0x000562000c1e1b00 */
[----:B-1----:R-:W-:Y:S01]  /*2b30*/  CS2R R18, SRZ ;  /* 0x0000000000127805 */ /* 0x002fe2000001ff00 */
[----:B------:R-:W-:Y:S01]  /*2b40*/  CS2R R14, SRZ ;  /* 0x00000000000e7805 */ /* 0x000fe2000001ff00 */
[----:B0-----:R-:W-:Y:S01]  /*2b50*/  CS2R R16, SRZ ;  /* 0x0000000000107805 */ /* 0x001fe2000001ff00 */
[----:B------:R-:W-:Y:S01]  /*2b60*/  @!P2 IMAD.WIDE.U32 R38, R38, R39, c[0x0][0x178] ;  /* 0x00005e002626a625 */ /* 0x000fe200078e0027 */
[----:B------:R-:W-:-:S03]  /*2b70*/  @!P5 MOV R34, 0x8 ;  /* 0x000000080022d802 */ /* 0x000fc60000000f00 */
[CC--:B------:R-:W-:Y:S01]  /*2b80*/  @!P3 IMAD.WIDE.U32 R40, R27.reuse, R30.reuse, c[0x0][0x170] ;  /* 0x00005c001b28b625 */ /* 0x0c0fe200078e001e */
[----:B------:R0:W5:Y:S03]  /*2b90*/  @!P2 LDG.E.64 R14, [R38.64] ;  /* 0x00000008260ea981 */ /* 0x000166000c1e1b00 */
[----:B--2---:R-:W-:Y:S01]  /*2ba0*/  @!P3 IMAD.WIDE.U32 R36, R27, R30, c[0x0][0x178] ;  /* 0x00005e001b24b625 */ /* 0x004fe200078e001e */
[----:B------:R1:W5:Y:S03]  /*2bb0*/  @!P3 LDG.E.64 R16, [R40.64] ;  /* 0x000000082810b981 */ /* 0x000366000c1e1b00 */
[----:B------:R-:W-:Y:S01]  /*2bc0*/  @!P4 IMAD.MOV.U32 R29, RZ, RZ, 0x8 ;  /* 0x00000008ff1dc424 */ /* 0x000fe200078e00ff */
[----:B------:R2:W5:Y:S01]  /*2bd0*/  @!P3 LDG.E.64 R18, [R36.64] ;  /* 0x000000082412b981 */ /* 0x000562000c1e1b00 */
[----:B------:R-:W-:Y:S01]  /*2be0*/  @!P5 IMAD.WIDE.U32 R42, R35, R34, c[0x0][0x170] ;  /* 0x00005c00232ad625 */ /* 0x000fe200078e0022 */
[----:B------:R-:W-:Y:S01]  /*2bf0*/  CS2R R20, SRZ ;  /* 0x0000000000147805 */ /* 0x000fe2000001ff00 */
[----:B---3--:R-:W-:Y:S01]  /*2c00*/  CS2R R22, SRZ ;  /* 0x0000000000167805 */ /* 0x008fe2000001ff00 */
[----:B----4-:R-:W-:Y:S01]  /*2c10*/  CS2R R24, SRZ ;  /* 0x0000000000187805 */ /* 0x010fe2000001ff00 */
[----:B0-----:R-:W-:Y:S01]  /*2c20*/  @!P4 IMAD.WIDE.U32 R38, R28, R29, c[0x0][0x170] ;  /* 0x00005c001c26c625 */ /* 0x001fe200078e001d */
[----:B--2---:R-:W-:-:S03]  /*2c30*/  @!P1 IADD3 R36, R26, UR6, RZ ;  /* 0x000000061a249c10 */ /* 0x004fc6000fffe0ff */
[----:B------:R-:W-:Y:S01]  /*2c40*/  @!P1 IMAD.MOV.U32 R37, RZ, RZ, 0x8 ;  /* 0x00000008ff259424 */ /* 0x000fe200078e00ff */
[----:B------:R-:W-:Y:S01]  /*2c50*/  CS2R R26, SRZ ;  /* 0x00000000001a7805 */ /* 0x000fe2000001ff00 */
[----:B-1----:R-:W-:Y:S01]  /*2c60*/  @!P4 IMAD.WIDE.U32 R40, R28, R29, c[0x0][0x178] ;  /* 0x00005e001c28c625 */ /* 0x002fe200078e001d */
[----:B------:R-:W-:Y:S01]  /*2c70*/  CS2R R30, SRZ ;  /* 0x00000000001e7805 */ /* 0x000fe2000001ff00 */
[----:B------:R-:W-:Y:S01]  /*2c80*/  CS2R R28, SRZ ;  /* 0x00000000001c7805 */ /* 0x000fe2000001ff00 */
[----:B------:R0:W5:Y:S01]  /*2c90*/  @!P4 LDG.E.64 R20, [R38.64] ;  /* 0x000000082614c981 */ /* 0x000162000c1e1b00 */
[----:B------:R-:W-:-:S03]  /*2ca0*/  @!P5 IMAD.WIDE.U32 R44, R35, R34, c[0x0][0x178] ;  /* 0x00005e00232cd625 */ /* 0x000fc600078e0022 */
[----:B------:R0:W5:Y:S01]  /*2cb0*/  @!P4 LDG.E.64 R22, [R40.64] ;  /* 0x000000082816c981 */ /* 0x000162000c1e1b00 */
[----:B------:R-:W-:-:S03]  /*2cc0*/  @!P1 IMAD.WIDE.U32 R34, R36, R37, c[0x0][0x170] ;  /* 0x00005c0024229625 */ /* 0x000fc600078e0025 */
[----:B------:R0:W5:Y:S01]  /*2cd0*/  @!P5 LDG.E.64 R24, [R42.64] ;  /* 0x000000082a18d981 */ /* 0x000162000c1e1b00 */
[----:B------:R-:W-:-:S03]  /*2ce0*/  @!P1 IMAD.WIDE.U32 R36, R36, R37, c[0x0][0x178] ;  /* 0x00005e0024249625 */ /* 0x000fc600078e0025 */
[----:B------:R0:W5:Y:S04]  /*2cf0*/  @!P5 LDG.E.64 R26, [R44.64] ;  /* 0x000000082c1ad981 */ /* 0x000168000c1e1b00 */
        /* <DEDUP_REMOVED lines=14> */
[----:B------:R-:W-:Y:S01]  /*2de0*/  MOV R42, 0xa4741b81 ;  /* 0xa4741b81002a7802 */ /* 0x000fe20000000f00 */
[----:B------:R-:W-:-:S04]  /*2df0*/  IMAD.MOV.U32 R43, RZ, RZ, 0x3e5ae904 ;  /* 0x3e5ae904ff2b7424 */ /* 0x000fc800078e00ff */
        /* <DEDUP_REMOVED lines=38> */
.L_x_6919:
[----:B------:R-:W0:Y:S01]  /*3060*/  DMUL R38, R36, R36 ;  /* 0x0000002424267228 */ /* 0x000e220000000000 */
[----:B------:R-:W-:Y:S01]  /*3070*/  IMAD.MOV.U32 R40, RZ, RZ, -0x1d0a169c ;  /* 0xe2f5e964ff287424 */ /* 0x000fe200078e00ff */
        /* <DEDUP_REMOVED lines=13> */
.L_x_6920:
[----:B------:R-:W-:Y:S05]  /*3150*/  BSYNC B1 ;  /* 0x0000000000017941 */ /* 0x000fea0003800000 */
.L_x_6918:
[----:B0-----:R-:W-:Y:S01]  /*3160*/  IMAD.MOV.U32 R40, RZ, RZ, -0x2e09fe87 ;  /* 0xd1f60179ff287424 */ /* 0x001fe200078e00ff */
[----:B------:R-:W-:Y:S01]  /*3170*/  DMUL R38, R2, 0.5 ;  /* 0x3fe0000002267828 */ /* 0x000fe20000000000 */
[----:B------:R-:W-:-:S03]  /*3180*/  IMAD.MOV.U32 R41, RZ, RZ, 0x3fc12ba9 ;  /* 0x3fc12ba9ff297424 */ /* 0x000fc600078e00ff */
[----:B-1----:R-:W0:-:S04]  /*3190*/  DFMA R2, -R36, R36, 1 ;  /* 0x3ff000002402742b */ /* 0x002e080000000124 */
[----:B------:R-:W1:-:S04]  /*31a0*/  DFMA R34, R34, R40, 1 ;  /* 0x3ff000002222742b */ /* 0x000e480000000028 */
[----:B0-----:R-:W-:-:S04]  /*31b0*/  DMUL R2, R2, R38 ;  /* 0x0000002602027228 */ /* 0x001fc80000000000 */
[----:B-1----:R-:W0:-:S04]  /*31c0*/  DMUL R34, R34, c[0x2][0x8] ;  /* 0x0080020022227a28 */ /* 0x002e080000000000 */
[----:B------:R-:W-:-:S04]  /*31d0*/  DADD R36, R36, 1 ;  /* 0x3ff0000024247429 */ /* 0x000fc80000000000 */
[----:B0-----:R-:W0:-:S06]  /*31e0*/  DMUL R2, R34, R2 ;  /* 0x0000000222027228 */ /* 0x001e0c0000000000 */
[----:B0-----:R-:W0:-:S06]  /*31f0*/  DFMA R2, R36, 0.5, R2 ;  /* 0x3fe000002402782b */ /* 0x001e0c0000000002 */
[----:B0-----:R0:W1:-:S06]  /*3200*/  DMUL R32, R2, R32 ;  /* 0x0000002002207228 */ /* 0x00104c0000000000 */
.L_x_6917:
[----:B------:R-:W-:Y:S05]  /*3210*/  BSYNC B0 ;  /* 0x0000000000007941 */ /* 0x000fea0003800000 */
.L_x_6916:
[----:B0----5:R-:W-:Y:S01]  /*3220*/  IADD3 R2, R0, 0x80, RZ ;  /* 0x0000008000027810 */ /* 0x021fe20007ffe0ff */
[----:B------:R-:W-:Y:S03]  /*3230*/  BSSY B0, `(.L_x_6921) ;  /* 0x0000050000007945 */ /* 0x000fe60003800000 */
[----:B------:R-:W-:-:S13]  /*3240*/  ISETP.GE.AND P1, PT, R2, UR4, PT ;  /* 0x0000000402007c0c */ /* 0x000fda000bf26270 */
[----:B------:R-:W-:Y:S05]  /*3250*/  @P1 BRA `(.L_x_6922) ;  /* 0x000004d000001947 */ /* 0x000fea0003800000 */
[-C--:B------:R-:W0:Y:S01]  /*3260*/  DMUL R34, R6, R6.reuse ;  /* 0x0000000606227228 */ /* 0x080e220000000000 */
        /* <DEDUP_REMOVED lines=36> */
[----:B0-----:R0:W2:Y:S02]  /*34b0*/  DADD R40, -R38, 2 ;  /* 0x4000000026287429 */ /* 0x0010a40000000100 */
[----:B0-----:R-:W-:-:S04]  /*34c0*/  MOV R38, RZ ;  /* 0x000000ff00267202 */ /* 0x001fc80000000f00 */
[----:B--2---:R-:W0:Y:S02]  /*34d0*/  MUFU.RCP64H R39, R41 ;  /* 0x0000002900277308 */ /* 0x004e240000001800 */
        /* <DEDUP_REMOVED lines=10> */
.L_x_6924:
        /* <DEDUP_REMOVED lines=15> */
.L_x_6925:
[----:B------:R-:W-:Y:S05]  /*3670*/  BSYNC B1 ;  /* 0x0000000000017941 */ /* 0x000fea0003800000 */
.L_x_6923:
[----:B0-----:R-:W-:Y:S01]  /*3680*/  IMAD.MOV.U32 R40, RZ, RZ, -0x2e09fe87 ;  /* 0xd1f60179ff287424 */ /* 0x001fe200078e00ff */
[----:B------:R-:W-:Y:S01]  /*3690*/  MOV R41, 0x3fc12ba9 ;  /* 0x3fc12ba900297802 */ /* 0x000fe20000000f00 */
[----:B------:R-:W-:-:S04]  /*36a0*/  DMUL R38, R6, 0.5 ;  /* 0x3fe0000006267828 */ /* 0x000fc80000000000 */
[----:B--2---:R-:W0:-:S04]  /*36b0*/  DFMA R6, -R36, R36, 1 ;  /* 0x3ff000002406742b */ /* 0x004e080000000124 */
[----:B------:R-:W2:-:S04]  /*36c0*/  DFMA R34, R34, R40, 1 ;  /* 0x3ff000002222742b */ /* 0x000e880000000028 */
[----:B0-----:R-:W-:-:S04]  /*36d0*/  DMUL R6, R6, R38 ;  /* 0x0000002606067228 */ /* 0x001fc80000000000 */
[----:B--2---:R-:W0:-:S04]  /*36e0*/  DMUL R34, R34, c[0x2][0x8] ;  /* 0x0080020022227a28 */ /* 0x004e080000000000 */
[----:B------:R-:W-:-:S04]  /*36f0*/  DADD R36, R36, 1 ;  /* 0x3ff0000024247429 */ /* 0x000fc80000000000 */
[----:B0-----:R-:W0:-:S06]  /*3700*/  DMUL R6, R34, R6 ;  /* 0x0000000622067228 */ /* 0x001e0c0000000000 */
[----:B0-----:R-:W0:-:S06]  /*3710*/  DFMA R6, R36, 0.5, R6 ;  /* 0x3fe000002406782b */ /* 0x001e0c0000000006 */
[----:B0-----:R0:W2:-:S06]  /*3720*/  DMUL R4, R6, R4 ;  /* 0x0000000406047228 */ /* 0x00108c0000000000 */
.L_x_6922:
[----:B------:R-:W-:Y:S05]  /*3730*/  BSYNC B0 ;  /* 0x0000000000007941 */ /* 0x000fea0003800000 */
.L_x_6921:
[----:B------:R-:W-:Y:S01]  /*3740*/  IADD3 R3, R0, 0x100, RZ ;  /* 0x0000010000037810 */ /* 0x000fe20007ffe0ff */
[----:B------:R-:W-:Y:S03]  /*3750*/  BSSY B0, `(.L_x_6926) ;  /* 0x0000050000007945 */ /* 0x000fe60003800000 */
[----:B------:R-:W-:-:S13]  /*3760*/  ISETP.GE.AND P1, PT, R3, UR4, PT ;  /* 0x0000000403007c0c */ /* 0x000fda000bf26270 */
[----:B------:R-:W-:Y:S05]  /*3770*/  @P1 BRA `(.L_x_6927) ;  /* 0x000004d000001947 */ /* 0x000fea0003800000 */
[-C--:B0-----:R-:W0:Y:S01]  /*3780*/  DMUL R6, R10, R10.reuse ;  /* 0x0000000a0a067228 */ /* 0x081e220000000000 */
        /* <DEDUP_REMOVED lines=29> */
[----:B0-----:R0:W3:-:S04]  /*3960*/  DFMA R42, R38, R40, c[0x2][0x60] ;  /* 0x00801800262a762b */ /* 0x0010c80000000028 */
[----:B0-----:R-:W0:Y:S02]  /*3970*/  F2F.F64.F32 R40, R36 ;  /* 0x0000002400287310 */ /* 0x001e240000201800 */
[----:B---3--:R-:W3:-:S06]  /*3980*/  DFMA R42, R38, R42, c[0x2][0x68] ;  /* 0x00801a00262a762b */ /* 0x008ecc000000002a */
[----:B---3--:R-:W3:-:S06]  /*3990*/  DMUL R42, R38, R42 ;  /* 0x0000002a262a7228 */ /* 0x008ecc0000000000 */
[----:B---3--:R-:W-:-:S04]  /*39a0*/  DFMA R42, R38, R42, R38 ;  /* 0x0000002a262a722b */ /* 0x008fc80000000026 */
        /* <DEDUP_REMOVED lines=8> */
[----:B0-----:R-:W-:Y:S01]  /*3a30*/  IMAD.MOV.U32 R38, RZ, RZ, 0x0 ;  /* 0x00000000ff267424 */ /* 0x001fe200078e00ff */
[----:B------:R-:W-:-:S06]  /*3a40*/  MOV R39, 0x40000000 ;  /* 0x4000000000277802 */ /* 0x000fcc0000000f00 */
[----:B---3--:R-:W0:-:S10]  /*3a50*/  DFMA R42, -R42, R38, 1 ;  /* 0x3ff000002a2a742b */ /* 0x008e140000000126 */
[----:B0-----:R-:W-:Y:S02]  /*3a60*/  FSEL R3, R43, 1.875, !P1 ;  /* 0x3ff000002b037808 */ /* 0x001fe40004800000 */
[----:B------:R-:W-:Y:S02]  /*3a70*/  FSEL R34, R42, RZ, !P1 ;  /* 0x000000ff2a227208 */ /* 0x000fe40004800000 */
[----:B------:R-:W-:Y:S01]  /*3a80*/  LOP3.LUT R35, R3, 0x80000000, R35, 0xb8, !PT ;  /* 0x8000000003237812 */ /* 0x000fe200078eb823 */
[----:B------:R-:W-:Y:S05]  /*3a90*/  BRA `(.L_x_6930) ;  /* 0x000000f000007947 */ /* 0x000fea0003800000 */
.L_x_6929:
        /* <DEDUP_REMOVED lines=15> */
.L_x_6930:
[----:B------:R-:W-:Y:S05]  /*3b90*/  BSYNC B1 ;  /* 0x0000000000017941 */ /* 0x000fea0003800000 */
.L_x_6928:
[----:B0-----:R-:W-:Y:S01]  /*3ba0*/  MOV R38, 0xd1f60179 ;  /* 0xd1f6017900267802 */ /* 0x001fe20000000f00 */
[----:B------:R-:W-:Y:S01]  /*3bb0*/  IMAD.MOV.U32 R39, RZ, RZ, 0x3fc12ba9 ;  /* 0x3fc12ba9ff277424 */ /* 0x000fe200078e00ff */
[----:B------:R-:W-:-:S04]  /*3bc0*/  DMUL R36, R10, 0.5 ;  /* 0x3fe000000a247828 */ /* 0x000fc80000000000 */
[----:B---3--:R-:W0:-:S04]  /*3bd0*/  DFMA R10, -R34, R34, 1 ;  /* 0x3ff00000220a742b */ /* 0x008e080000000122 */
[----:B------:R-:W3:-:S04]  /*3be0*/  DFMA R6, R6, R38, 1 ;  /* 0x3ff000000606742b */ /* 0x000ec80000000026 */
[----:B0-----:R-:W-:-:S04]  /*3bf0*/  DMUL R10, R10, R36 ;  /* 0x000000240a0a7228 */ /* 0x001fc80000000000 */
[----:B---3--:R-:W0:-:S04]  /*3c00*/  DMUL R6, R6, c[0x2][0x8] ;  /* 0x0080020006067a28 */ /* 0x008e080000000000 */
[----:B------:R-:W-:-:S04]  /*3c10*/  DADD R34, R34, 1 ;  /* 0x3ff0000022227429 */ /* 0x000fc80000000000 */
[----:B0-----:R-:W0:-:S06]  /*3c20*/  DMUL R6, R6, R10 ;  /* 0x0000000a06067228 */ /* 0x001e0c0000000000 */
[----:B0-----:R-:W0:-:S06]  /*3c30*/  DFMA R6, R34, 0.5, R6 ;  /* 0x3fe000002206782b */ /* 0x001e0c0000000006 */
[----:B0-----:R0:W3:-:S06]  /*3c40*/  DMUL R8, R6, R8 ;  /* 0x0000000806087228 */ /* 0x0010cc0000000000 */
.L_x_6927:
[----:B------:R-:W-:Y:S05]  /*3c50*/  BSYNC B0 ;  /* 0x0000000000007941 */ /* 0x000fea0003800000 */
.L_x_6926:
        /* <DEDUP_REMOVED lines=15> */
[----:B------:R-:W-:Y:S01]  /*3d50*/  IMAD.MOV.U32 R41, RZ, RZ, 0x3e5ae904 ;  /* 0x3e5ae904ff297424 */ /* 0x000fe200078e00ff */
[----:B------:R-:W-:Y:S01]  /*3d60*/  MOV R42, 0x0 ;  /* 0x00000000002a7802 */ /* 0x000fe20000000f00 */
[----:B------:R-:W-:Y:S02]  /*3d70*/  IMAD.MOV.U32 R43, RZ, RZ, 0x40000000 ;  /* 0x40000000ff2b7424 */ /* 0x000fe400078e00ff */
        /* <DEDUP_REMOVED lines=24> */
[----:B0-----:R-:W0:-:S06]  /*3f00*/  DFMA R36, -R40, R38, R36 ;  /* 0x000000262824722b */ /* 0x001e0c0000000124 */
[----:B0-----:R0:W4:Y:S02]  /*3f10*/  DADD R38, -R36, 2 ;  /* 0x4000000024267429 */ /* 0x0011240000000100 */
[----:B0-----:R-:W-:-:S04]  /*3f20*/  IMAD.MOV.U32 R36, RZ, RZ, RZ ;  /* 0x000000ffff247224 */ /* 0x001fc800078e00ff */
[----:B----4-:R-:W0:Y:S02]  /*3f30*/  MUFU.RCP64H R37, R39 ;  /* 0x0000002700257308 */ /* 0x010e240000001800 */
        /* <DEDUP_REMOVED lines=8> */
.L_x_6934:
        /* <DEDUP_REMOVED lines=15> */
.L_x_6935:
[----:B------:R-:W-:Y:S05]  /*40b0*/  BSYNC B1 ;  /* 0x0000000000017941 */ /* 0x000fea0003800000 */
.L_x_6933:
        /* <DEDUP_REMOVED lines=11> */
.L_x_6932:
[----:B------:R-:W-:Y:S05]  /*4170*/  BSYNC B0 ;  /* 0x0000000000007941 */ /* 0x000fea0003800000 */
.L_x_6931:
        /* <DEDUP_REMOVED lines=24> */
[----:B------:R-:W5:Y:S01]  /*4300*/  F2F.F64.F32 R34, R10 ;  /* 0x0000000a00227310 */ /* 0x000f620000201800 */
[----:B0-----:R-:W-:Y:S01]  /*4310*/  FMUL.FTZ R14, R14, 1 ;  /* 0x3f8000000e0e7820 */ /* 0x001fe20000410000 */
[----:B-----5:R0:W5:-:S06]  /*4320*/  DFMA R34, -R34, c[0x2][0x20], R36 ;  /* 0x0080080022227a2b */ /* 0x02014c0000000124 */
[----:B0-----:R-:W0:Y:S01]  /*4330*/  F2F.F64.F32 R36, R14 ;  /* 0x0000000e00247310 */ /* 0x001e220000201800 */
[----:B-----5:R-:W5:-:S06]  /*4340*/  DFMA R38, R34, R38, c[0x2][0x28] ;  /* 0x00800a002226762b */ /* 0x020f4c0000000026 */
[----:B-----5:R-:W5:-:S06]  /*4350*/  DFMA R38, R34, R38, c[0x2][0x30] ;  /* 0x00800c002226762b */ /* 0x020f4c0000000026 */
[----:B-----5:R-:W5:-:S04]  /*4360*/  DFMA R38, R34, R38, c[0x2][0x38] ;  /* 0x00800e002226762b */ /* 0x020f480000000026 */
[----:B0-----:R-:W-:-:S04]  /*4370*/  DADD R40, -R36, 1 ;  /* 0x3ff0000024287429 */ /* 0x001fc80000000100 */
[----:B-----5:R-:W0:-:S06]  /*4380*/  DFMA R38, R34, R38, c[0x2][0x40] ;  /* 0x008010002226762b */ /* 0x020e0c0000000026 */
[----:B0-----:R-:W0:-:S06]  /*4390*/  DFMA R38, R34, R38, c[0x2][0x48] ;  /* 0x008012002226762b */ /* 0x001e0c0000000026 */
[----:B0-----:R-:W0:-:S06]  /*43a0*/  DFMA R38, R34, R38, c[0x2][0x50] ;  /* 0x008014002226762b */ /* 0x001e0c0000000026 */
[----:B0-----:R-:W0:-:S06]  /*43b0*/  DFMA R38, R34, R38, c[0x2][0x58] ;  /* 0x008016002226762b */ /* 0x001e0c0000000026 */
[----:B0-----:R-:W0:-:S06]  /*43c0*/  DFMA R38, R34, R38, c[0x2][0x60] ;  /* 0x008018002226762b */ /* 0x001e0c0000000026 */
[----:B0-----:R-:W0:-:S06]  /*43d0*/  DFMA R38, R34, R38, c[0x2][0x68] ;  /* 0x00801a002226762b */ /* 0x001e0c0000000026 */
[----:B0-----:R-:W0:-:S06]  /*43e0*/  DMUL R38, R34, R38 ;  /* 0x0000002622267228 */ /* 0x001e0c0000000000 */
[----:B0-----:R0:W5:Y:S02]  /*43f0*/  DFMA R38, R34, R38, R34 ;  /* 0x000000262226722b */ /* 0x0011640000000022 */
[----:B0-----:R-:W-:-:S04]  /*4400*/  MOV R34, RZ ;  /* 0x000000ff00227202 */ /* 0x001fc80000000f00 */
[----:B-----5:R0:W5:Y:S02]  /*4410*/  DFMA R38, -R38, R36, R40 ;  /* 0x000000242626722b */ /* 0x0201640000000128 */
[----:B0-----:R-:W-:Y:S02]  /*4420*/  IMAD.MOV.U32 R40, RZ, RZ, 0x0 ;  /* 0x00000000ff287424 */ /* 0x001fe400078e00ff */
[----:B------:R-:W-:Y:S02]  /*4430*/  IMAD.MOV.U32 R41, RZ, RZ, 0x40000000 ;  /* 0x40000000ff297424 */ /* 0x000fe400078e00ff */
[----:B-----5:R-:W0:-:S06]  /*4440*/  DADD R38, -R38, 2 ;  /* 0x4000000026267429 */ /* 0x020e0c0000000100 */
        /* <DEDUP_REMOVED lines=9> */
.L_x_6939:
        /* <DEDUP_REMOVED lines=15> */
.L_x_6940:
[----:B------:R-:W-:Y:S05]  /*45d0*/  BSYNC B1 ;  /* 0x0000000000017941 */ /* 0x000fea0003800000 */
.L_x_6938:
[----:B0-----:R-:W-:Y:S01]  /*45e0*/  IMAD.MOV.U32 R34, RZ, RZ, -0x2e09fe87 ;  /* 0xd1f60179ff227424 */ /* 0x001fe200078e00ff */
[----:B------:R-:W-:Y:S01]  /*45f0*/  MOV R35, 0x3fc12ba9 ;  /* 0x3fc12ba900237802 */ /* 0x000fe20000000f00 */
[----:B------:R-:W-:-:S04]  /*4600*/  DMUL R18, R18, 0.5 ;  /* 0x3fe0000012127828 */ /* 0x000fc80000000000 */
        /* <DEDUP_REMOVED lines=8> */
.L_x_6937:
[----:B------:R-:W-:Y:S05]  /*4690*/  BSYNC B0 ;  /* 0x0000000000007941 */ /* 0x000fea0003800000 */
.L_x_6936:
        /* <DEDUP_REMOVED lines=40> */
[----:B0-----:R-:W-:-:S04]  /*4920*/  IMAD.MOV.U32 R18, RZ, RZ, RZ ;  /* 0x000000ffff127224 */ /* 0x001fc800078e00ff */
[----:B-----5:R0:W5:Y:S02]  /*4930*/  DFMA R36, -R36, R34, R38 ;  /* 0x000000222424722b */ /* 0x0201640000000126 */
[----:B0-----:R-:W-:Y:S01]  /*4940*/  MOV R38, 0x0 ;  /* 0x0000000000267802 */ /* 0x001fe20000000f00 */
[----:B------:R-:W-:-:S03]  /*4950*/  IMAD.MOV.U32 R39, RZ, RZ, 0x40000000 ;  /* 0x40000000ff277424 */ /* 0x000fc600078e00ff */
        /* <DEDUP_REMOVED lines=10> */
.L_x_6944:
        /* <DEDUP_REMOVED lines=15> */
.L_x_6945:
[----:B------:R-:W-:Y:S05]  /*4af0*/  BSYNC B1 ;  /* 0x0000000000017941 */ /* 0x000fea0003800000 */
.L_x_6943:
[----:B0-----:R-:W-:Y:S01]  /*4b00*/  MOV R18, 0xd1f60179 ;  /* 0xd1f6017900127802 */ /* 0x001fe20000000f00 */
[----:B------:R-:W-:Y:S01]  /*4b10*/  IMAD.MOV.U32 R19, RZ, RZ, 0x3fc12ba9 ;  /* 0x3fc12ba9ff137424 */ /* 0x000fe200078e00ff */
        /* <DEDUP_REMOVED lines=9> */
.L_x_6942:
[----:B------:R-:W-:Y:S05]  /*4bb0*/  BSYNC B0 ;  /* 0x0000000000007941 */ /* 0x000fea0003800000 */
.L_x_6941:
        /* <DEDUP_REMOVED lines=54> */
.L_x_6949:
        /* <DEDUP_REMOVED lines=15> */
.L_x_6950:
[----:B------:R-:W-:Y:S05]  /*5010*/  BSYNC B1 ;  /* 0x0000000000017941 */ /* 0x000fea0003800000 */
.L_x_6948:
        /* <DEDUP_REMOVED lines=11> */
.L_x_6947:
[----:B------:R-:W-:Y:S05]  /*50d0*/  BSYNC B0 ;  /* 0x0000000000007941 */ /* 0x000fea0003800000 */
.L_x_6946:
        /* <DEDUP_REMOVED lines=54> */
.L_x_6954:
        /* <DEDUP_REMOVED lines=15> */
.L_x_6955:
[----:B------:R-:W-:Y:S05]  /*5530*/  BSYNC B1 ;  /* 0x0000000000017941 */ /* 0x000fea0003800000 */
.L_x_6953:
        /* <DEDUP_REMOVED lines=11> */
.L_x_6952:
[----:B------:R-:W-:Y:S05]  /*55f0*/  BSYNC B0 ;  /* 0x0000000000007941 */ /* 0x000fea0003800000 */
.L_x_6951:
[----:B0-----:R-:W-:Y:S01]  /*5600*/  @!P0 IADD3 R6, R0, UR6, RZ ;  /* 0x0000000600068c10 */ /* 0x001fe2000fffe0ff */
[----:B------:R-:W-:Y:S01]  /*5610*/  @!P0 IMAD.MOV.U32 R0, RZ, RZ, R2 ;  /* 0x000000ffff008224 */ /* 0x000fe200078e0002 */
[----:B------:R-:W-:Y:S01]  /*5620*/  @!P0 MOV R7, 0x8 ;  /* 0x0000000800078802 */ /* 0x000fe20000000f00 */
[----:B------:R-:W-:Y:S01]  /*5630*/  BSSY B0, `(.L_x_6956) ;  /* 0x000002f000007945 */ /* 0x000fe20003800000 */
[----:B------:R-:W-:Y:S03]  /*5640*/  BSSY B1, `(.L_x_6957) ;  /* 0x0000027000017945 */ /* 0x000fe60003800000 */
[----:B------:R-:W-:-:S05]  /*5650*/  @!P0 IMAD.WIDE.U32 R6, R6, R7, c[0x0][0x168] ;  /* 0x00005a0006068625 */ /* 0x000fca00078e0007 */
[----:B-1----:R0:W-:Y:S01]  /*5660*/  @!P0 STG.E.64 [R6.64], R32 ;  /* 0x0000002006008986 */ /* 0x0021e2000c101b08 */
[----:B------:R-:W-:-:S13]  /*5670*/  ISETP.GE.AND P0, PT, R0, UR4, PT ;  /* 0x0000000400007c0c */ /* 0x000fda000bf06270 */
[----:B------:R-:W-:Y:S05]  /*5680*/  @P0 BRA `(.L_x_6958) ;  /* 0x000000c000000947 */ /* 0x000fea0003800000 */
[----:B0-----:R-:W-:Y:S01]  /*5690*/  HFMA2.MMA R3, -RZ, RZ, 0, 4.76837158203125e-07 ;  /* 0x00000008ff037435 */ /* 0x001fe200000001ff */
[C---:B------:R-:W-:Y:S02]  /*56a0*/  IADD3 R2, R0.reuse, UR6, RZ ;  /* 0x0000000600027c10 */ /* 0x040fe4000fffe0ff */
[----:B------:R-:W-:-:S04]  /*56b0*/  IADD3 R0, R0, 0x80, RZ ;  /* 0x0000008000007810 */ /* 0x000fc80007ffe0ff */
[----:B------:R-:W-:-:S03]  /*56c0*/  ISETP.GE.AND P0, PT, R0, UR4, PT ;  /* 0x0000000400007c0c */ /* 0x000fc6000bf06270 */
[----:B------:R-:W-:-:S05]  /*56d0*/  IMAD.WIDE.U32 R2, R2, R3, c[0x0][0x168] ;  /* 0x00005a0002027625 */ /* 0x000fca00078e0003 */
[----:B--2---:R0:W-:Y:S05]  /*56e0*/  STG.E.64 [R2.64], R4 ;  /* 0x0000000402007986 */ /* 0x0041ea000c101b08 */
[----:B------:R-:W-:Y:S05]  /*56f0*/  @P0 BRA `(.L_x_6959) ;  /* 0x000000c000000947 */ /* 0x000fea0003800000 */
[C---:B0-----:R-:W-:Y:S01]  /*5700*/  IADD3 R2, R0.reuse, UR6, RZ ;  /* 0x0000000600027c10 */ /* 0x041fe2000fffe0ff */
[----:B------:R-:W-:Y:S01]  /*5710*/  IMAD.MOV.U32 R3, RZ, RZ, 0x8 ;  /* 0x00000008ff037424 */ /* 0x000fe200078e00ff */
[----:B------:R-:W-:-:S03]  /*5720*/  IADD3 R0, R0, 0x80, RZ ;  /* 0x0000008000007810 */ /* 0x000fc60007ffe0ff */
[----:B------:R-:W-:-:S05]  /*5730*/  IMAD.WIDE.U32 R2, R2, R3, c[0x0][0x168] ;  /* 0x00005a0002027625 */ /* 0x000fca00078e0003 */
[----:B---3--:R0:W-:Y:S02]  /*5740*/  STG.E.64 [R2.64], R8 ;  /* 0x0000000802007986 */ /* 0x0081e4000c101b08 */
.L_x_6958:
[----:B0-----:R-:W-:-:S13]  /*5750*/  ISETP.GE.AND P0, PT, R0, UR4, PT ;  /* 0x0000000400007c0c */ /* 0x001fda000bf06270 */
[----:B------:R-:W-:Y:S05]  /*5760*/  @P0 BRA `(.L_x_6960) ;  /* 0x000000c000000947 */ /* 0x000fea0003800000 */
[C---:B------:R-:W-:Y:S02]  /*5770*/  IADD3 R2, R0.reuse, UR6, RZ ;  /* 0x0000000600027c10 */ /* 0x040fe4000fffe0ff */
[----:B------:R-:W-:Y:S02]  /*5780*/  MOV R3, 0x8 ;  /* 0x0000000800037802 */ /* 0x000fe40000000f00 */
[----:B------:R-:W-:-:S03]  /*5790*/  IADD3 R0, R0, 0x80, RZ ;  /* 0x0000008000007810 */ /* 0x000fc60007ffe0ff */
[----:B------:R-:W-:-:S05]  /*57a0*/  IMAD.WIDE.U32 R2, R2, R3, c[0x0][0x168] ;  /* 0x00005a0002027625 */ /* 0x000fca00078e0003 */
[----:B----4-:R0:W-:Y:S02]  /*57b0*/  STG.E.64 [R2.64], R12 ;  /* 0x0000000c02007986 */ /* 0x0101e4000c101b08 */
.L_x_6959:
[----:B------:R-:W-:-:S13]  /*57c0*/  ISETP.GE.AND P0, PT, R0, UR4, PT ;  /* 0x0000000400007c0c */ /* 0x000fda000bf06270 */
[----:B------:R-:W-:Y:S05]  /*57d0*/  @P0 BRA `(.L_x_6961) ;  /* 0x000000d000000947 */ /* 0x000fea0003800000 */
[C---:B0-----:R-:W-:Y:S01]  /*57e0*/  IADD3 R2, R0.reuse, UR6, RZ ;  /* 0x0000000600027c10 */ /* 0x041fe2000fffe0ff */
[----:B------:R-:W-:Y:S01]  /*57f0*/  IMAD.MOV.U32 R3, RZ, RZ, 0x8 ;  /* 0x00000008ff037424 */ /* 0x000fe200078e00ff */
[----:B------:R-:W-:-:S03]  /*5800*/  IADD3 R0, R0, 0x80, RZ ;  /* 0x0000008000007810 */ /* 0x000fc60007ffe0ff */
[----:B------:R-:W-:-:S05]  /*5810*/  IMAD.WIDE.U32 R2, R2, R3, c[0x0][0x168] ;  /* 0x00005a0002027625 */ /* 0x000fca00078e0003 */
[----:B----4-:R0:W-:Y:S02]  /*5820*/  STG.E.64 [R2.64], R16 ;  /* 0x0000001002007986 */ /* 0x0101e4000c101b08 */
.L_x_6960:
[----:B------:R-:W-:-:S13]  /*5830*/  ISETP.GE.AND P0, PT, R0, UR4, PT ;  /* 0x0000000400007c0c */ /* 0x000fda000bf06270 */
[----:B------:R-:W-:Y:S01]  /*5840*/  @P0 BREAK B1 ;  /* 0x0000000000010942 */ /* 0x000fe20003800000 */
[----:B------:R-:W-:Y:S05]  /*5850*/  @P0 BRA `(.L_x_6962) ;  /* 0x000000c000000947 */ /* 0x000fea0003800000 */
[----:B0-----:R-:W-:Y:S01]  /*5860*/  HFMA2.MMA R3, -RZ, RZ, 0, 4.76837158203125e-07 ;  /* 0x00000008ff037435 */ /* 0x001fe200000001ff */
[C---:B------:R-:W-:Y:S02]  /*5870*/  IADD3 R2, R0.reuse, UR6, RZ ;  /* 0x0000000600027c10 */ /* 0x040fe4000fffe0ff */
[----:B------:R-:W-:-:S07]  /*5880*/  IADD3 R0, R0, 0x80, RZ ;  /* 0x0000008000007810 */ /* 0x000fce0007ffe0ff */
[----:B------:R-:W-:-:S05]  /*5890*/  IMAD.WIDE.U32 R2, R2, R3, c[0x0][0x168] ;  /* 0x00005a0002027625 */ /* 0x000fca00078e0003 */
[----:B----4-:R0:W-:Y:S02]  /*58a0*/  STG.E.64 [R2.64], R20 ;  /* 0x0000001402007986 */ /* 0x0101e4000c101b08 */
.L_x_6961:
[----:B------:R-:W-:Y:S05]  /*58b0*/  BSYNC B1 ;  /* 0x0000000000017941 */ /* 0x000fea0003800000 */
.L_x_6957:
[----:B------:R-:W-:-:S13]  /*58c0*/  ISETP.GE.AND P0, PT, R0, UR4, PT ;  /* 0x0000000400007c0c */ /* 0x000fda000bf06270 */
[C---:B0-----:R-:W-:Y:S01]  /*58d0*/  @!P0 IADD3 R2, R0.reuse, UR6, RZ ;  /* 0x0000000600028c10 */ /* 0x041fe2000fffe0ff */
[----:B------:R-:W-:Y:S01]  /*58e0*/  @!P0 IMAD.MOV.U32 R3, RZ, RZ, 0x8 ;  /* 0x00000008ff038424 */ /* 0x000fe200078e00ff */
[----:B------:R-:W-:-:S03]  /*58f0*/  @!P0 IADD3 R0, R0, 0x80, RZ ;  /* 0x0000008000008810 */ /* 0x000fc60007ffe0ff */
[----:B------:R-:W-:-:S05]  /*5900*/  @!P0 IMAD.WIDE.U32 R2, R2, R3, c[0x0][0x168] ;  /* 0x00005a0002028625 */ /* 0x000fca00078e0003 */
[----:B----4-:R0:W-:Y:S02]  /*5910*/  @!P0 STG.E.64 [R2.64], R24 ;  /* 0x0000001802008986 */ /* 0x0101e4000c101b08 */
.L_x_6962:
[----:B------:R-:W-:Y:S05]  /*5920*/  BSYNC B0 ;  /* 0x0000000000007941 */ /* 0x000fea0003800000 */
.L_x_6956:
[----:B------:R-:W-:Y:S01]  /*5930*/  WARPSYNC 0xffffffff ;  /* 0xffffffff00007948 */ /* 0x000fe20003800000 */
[----:B------:R-:W-:-:S13]  /*5940*/  ISETP.GE.AND P0, PT, R0, UR4, PT ;  /* 0x0000000400007c0c */ /* 0x000fda000bf06270 */
[----:B------:R-:W-:Y:S05]  /*5950*/  @P0 EXIT ;  /* 0x000000000000094d */ /* 0x000fea0003800000 */
[----:B0-----:R-:W-:Y:S02]  /*5960*/  IADD3 R2, R0, UR6, RZ ;  /* 0x0000000600027c10 */ /* 0x001fe4000fffe0ff */
[----:B------:R-:W-:-:S05]  /*5970*/  MOV R3, 0x8 ;  /* 0x0000000800037802 */ /* 0x000fca0000000f00 */
[----:B------:R-:W-:-:S05]  /*5980*/  IMAD.WIDE.U32 R2, R2, R3, c[0x0][0x168] ;  /* 0x00005a0002027625 */ /* 0x000fca00078e0003 */
[----:B----4-:R-:W-:Y:S01]  /*5990*/  STG.E.64 [R2.64], R28 ;  /* 0x0000001c02007986 */ /* 0x010fe2000c101b08 */
[----:B------:R-:W-:Y:S05]  /*59a0*/  EXIT ;  /* 0x000000000000794d */ /* 0x000fea0003800000 */
.L_x_6963:
        /* <DEDUP_REMOVED lines=13> */
.L_x_12027:


//--------------------- .text._ZN2at6native29vectorized_elementwise_kernelILi4EZZZNS0_26GeluBackwardCUDAKernelImplERNS_18TensorIteratorBaseENS0_8GeluTypeEENKUlvE_clEvENKUlvE_clEvEUlddE_St5arrayIPcLm3EEEEviT0_T1_ --------------------------
	.section	.text._ZN2at6native29vectorized_elementwise_kernelILi4EZZZNS0_26GeluBackwardCUDAKernelImplERNS_18TensorIteratorBaseENS0_8GeluTypeEENKUlvE_clEvENKUlvE_clEvEUlddE_St5arrayIPcLm3EEEEviT0_T1_,"ax",@progbits
	.sectioninfo	@"SHI_REGISTERS=48"
	.align	128
        .global         _ZN2at6native29vectorized_elementwise_kernelILi4EZZZNS0_26GeluBackwardCUDAKernelImplERNS_18TensorIteratorBaseENS0_8GeluTypeEENKUlvE_clEvENKUlvE_clEvEUlddE_St5arrayIPcLm3EEEEviT0_T1_
        .type           _ZN2at6native29vectorized_elementwise_kernelILi4EZZZNS0_26GeluBackwardCUDAKernelImplERNS_18TensorIteratorBaseENS0_8GeluTypeEENKUlvE_clEvENKUlvE_clEvEUlddE_St5arrayIPcLm3EEEEviT0_T1_,@function
        .size           _ZN2at6native29vectorized_elementwise_kernelILi4EZZZNS0_26GeluBackwardCUDAKernelImplERNS_18TensorIteratorBaseENS0_8GeluTypeEENKUlvE_clEvENKUlvE_clEvEUlddE_St5arrayIPcLm3EEEEviT0_T1_,(.L_x_12028 - _ZN2at6native29vectorized_elementwise_kernelILi4EZZZNS0_26GeluBackwardCUDAKernelImplERNS_18TensorIteratorBaseENS0_8GeluTypeEENKUlvE_clEvENKUlvE_clEvEUlddE_St5arrayIPcLm3EEEEviT0_T1_)
        .other          _ZN2at6native29vectorized_elementwise_kernelILi4EZZZNS0_26GeluBackwardCUDAKernelImplERNS_18TensorIteratorBaseENS0_8GeluTypeEENKUlvE_clEvENKUlvE_clEvEUlddE_St5arrayIPcLm3EEEEviT0_T1_,@"STO_CUDA_ENTRY STV_DEFAULT"
_ZN2at6native29vectorized_elementwise_kernelILi4EZZZNS0_26GeluBackwardCUDAKernelImplERNS_18TensorIteratorBaseENS0_8GeluTypeEENKUlvE_clEvENKUlvE_clEvEUlddE_St5arrayIPcLm3EEEEviT0_T1_:
.text._ZN2at6native29vectorized_elementwise_kernelILi4EZZZNS0_26GeluBackwardCUDAKernelImplERNS_18TensorIteratorBaseENS0_8GeluTypeEENKUlvE_clEvENKUlvE_clEvEUlddE_St5arrayIPcLm3EEEEviT0_T1_:
        /* <DEDUP_REMOVED lines=79> */
.L_x_6966:
        /* <DEDUP_REMOVED lines=15> */
.L_x_6967:
[----:B------:R-:W-:Y:S05]  /*05e0*/  BSYNC B0 ;  /* 0x0000000000007941 */ /* 0x000fea0003800000 */
.L_x_6965:
        /* <DEDUP_REMOVED lines=60> */
.L_x_6969:
        /* <DEDUP_REMOVED lines=15> */
.L_x_6970:
[----:B------:R-:W-:Y:S05]  /*0aa0*/  BSYNC B0 ;  /* 0x0000000000007941 */ /* 0x000fea0003800000 */
.L_x_6968:
        /* <DEDUP_REMOVED lines=60> */
.L_x_6972:
        /* <DEDUP_REMOVED lines=15> */
.L_x_6973:
[----:B------:R-:W-:Y:S05]  /*0f60*/  BSYNC B0 ;  /* 0x0000000000007941 */ /* 0x000fea0003800000 */
.L_x_6971:
        /* <DEDUP_REMOVED lines=58> */
.L_x_6975:
        /* <DEDUP_REMOVED lines=15> */
.L_x_6976:
[----:B------:R-:W-:Y:S05]  /*1400*/  BSYNC B0 ;  /* 0x0000000000007941 */ /* 0x000fea0003800000 */
.L_x_6974:
        /* <DEDUP_REMOVED lines=60> */
.L_x_6978:
        /* <DEDUP_REMOVED lines=15> */
.L_x_6979:
[----:B------:R-:W-:Y:S05]  /*18c0*/  BSYNC B0 ;  /* 0x0000000000007941 */ /* 0x000fea0003800000 */
.L_x_6977:
        /* <DEDUP_REMOVED lines=58> */
.L_x_6981:
        /* <DEDUP_REMOVED lines=15> */
.L_x_6982:
[----:B------:R-:W-:Y:S05]  /*1d60*/  BSYNC B0 ;  /* 0x0000000000007941 */ /* 0x000fea0003800000 */
.L_x_6980:
        /* <DEDUP_REMOVED lines=60> */
.L_x_6984:
        /* <DEDUP_REMOVED lines=15> */
.L_x_6985:
[----:B------:R-:W-:Y:S05]  /*2220*/  BSYNC B0 ;  /* 0x0000000000007941 */ /* 0x000fea0003800000 */
.L_x_6983:
        /* <DEDUP_REMOVED lines=58> */
.L_x_6987:
        /* <DEDUP_REMOVED lines=15> */
.L_x_6988:
[----:B------:R-:W-:Y:S05]  /*26c0*/  BSYNC B0 ;  /* 0x0000000000007941 */ /* 0x000fea0003800000 */
.L_x_6986:
        /* <DEDUP_REMOVED lines=20> */
.L_x_6964:
        /* <DEDUP_REMOVED lines=133> */
.L_x_6992:
        /* <DEDUP_REMOVED lines=15> */
.L_x_6993:
[----:B------:R-:W-:Y:S05]  /*3150*/  BSYNC B1 ;  /* 0x0000000000017941 */ /* 0x000fea0003800000 */
.L_x_6991:
        /* <DEDUP_REMOVED lines=11> */
.L_x_6990:
[----:B------:R-:W-:Y:S05]  /*3210*/  BSYNC B0 ;  /* 0x0000000000007941 */ /* 0x000fea0003800000 */
.L_x_6989:
        /* <DEDUP_REMOVED lines=54> */
.L_x_6997:
        /* <DEDUP_REMOVED lines=15> */
.L_x_6998:
[----:B------:R-:W-:Y:S05]  /*3670*/  BSYNC B1 ;  /* 0x0000000000017941 */ /* 0x000fea0003800000 */
.L_x_6996:
        /* <DEDUP_REMOVED lines=11> */
.L_x_6995:
[----:B------:R-:W-:Y:S05]  /*3730*/  BSYNC B0 ;  /* 0x0000000000007941 */ /* 0x000fea0003800000 */
.L_x_6994:
        /* <DEDUP_REMOVED lines=54> */
.L_x_7002:
        /* <DEDUP_REMOVED lines=15> */
.L_x_7003:
[----:B------:R-:W-:Y:S05]  /*3b90*/  BSYNC B1 ;  /* 0x0000000000017941 */ /* 0x000fea0003800000 */
.L_x_7001:
        /* <DEDUP_REMOVED lines=11> */
.L_x_7000:
[----:B------:R-:W-:Y:S05]  /*3c50*/  BSYNC B0 ;  /* 0x0000000000007941 */ /* 0x000fea0003800000 */
.L_x_6999:
        /* <DEDUP_REMOVED lines=54> */
.L_x_7007:
        /* <DEDUP_REMOVED lines=15> */
.L_x_7008:
[----:B------:R-:W-:Y:S05]  /*40b0*/  BSYNC B1 ;  /* 0x0000000000017941 */ /* 0x000fea0003800000 */
.L_x_7006:
        /* <DEDUP_REMOVED lines=11> */
.L_x_7005:
[----:B------:R-:W-:Y:S05]  /*4170*/  BSYNC B0 ;  /* 0x0000000000007941 */ /* 0x000fea0003800000 */
.L_x_7004:
        /* <DEDUP_REMOVED lines=54> */
.L_x_7012:
        /* <DEDUP_REMOVED lines=15> */
.L_x_7013:
[----:B------:R-:W-:Y:S05]  /*45d0*/  BSYNC B1 ;  /* 0x0000000000017941 */ /* 0x000fea0003800000 */
.L_x_7011:
        /* <DEDUP_REMOVED lines=11> */
.L_x_7010:
[----:B------:R-:W-:Y:S05]  /*4690*/  BSYNC B0 ;  /* 0x0000000000007941 */ /* 0x000fea0003800000 */
.L_x_7009:
        /* <DEDUP_REMOVED lines=54> */
.L_x_7017:
        /* <DEDUP_REMOVED lines=15> */
.L_x_7018:
[----:B------:R-:W-:Y:S05]  /*4af0*/  BSYNC B1 ;  /* 0x0000000000017941 */ /* 0x000fea0003800000 */
.L_x_7016:
        /* <DEDUP_REMOVED lines=11> */
.L_x_7015:
[----:B------:R-:W-:Y:S05]  /*4bb0*/  BSYNC B0 ;  /* 0x0000000000007941 */ /* 0x000fea0003800000 */
.L_x_7014:
        /* <DEDUP_REMOVED lines=54> */
.L_x_7022:
        /* <DEDUP_REMOVED lines=15> */
.L_x_7023:
[----:B------:R-:W-:Y:S05]  /*5010*/  BSYNC B1 ;  /* 0x0000000000017941 */ /* 0x000fea0003800000 */
.L_x_7021:
        /* <DEDUP_REMOVED lines=11> */
.L_x_7020:
[----:B------:R-:W-:Y:S05]  /*50d0*/  BSYNC B0 ;  /* 0x0000000000007941 */ /* 0x000fea0003800000 */
.L_x_7019:
        /* <DEDUP_REMOVED lines=54> */
.L_x_7027:
        /* <DEDUP_REMOVED lines=15> */
.L_x_7028:
[----:B------:R-:W-:Y:S05]  /*5530*/  BSYNC B1 ;  /* 0x0000000000017941 */ /* 0x000fea0003800000 */
.L_x_7026:
        /* <DEDUP_REMOVED lines=11> */
.L_x_7025:
[----:B------:R-:W-:Y:S05]  /*55f0*/  BSYNC B0 ;  /* 0x0000000000007941 */ /* 0x000fea0003800000 */
.L_x_7024:
        /* <DEDUP_REMOVED lines=21> */
.L_x_7031:
[----:B0-----:R-:W-:-:S13]  /*5750*/  ISETP.GE.AND P0, PT, R0, UR4, PT ;  /* 0x0000000400007c0c */ /* 0x001fda000bf06270 */
[----:B------:R-:W-:Y:S05]  /*5760*/  @P0 BRA `(.L_x_7033) ;  /* 0x000000c000000947 */ /* 0x000fea0003800000 */
[C---:B------:R-:W-:Y:S02]  /*5770*/  IADD3 R2, R0.reuse, UR6, RZ ;  /* 0x0000000600027c10 */ /* 0x040fe4000fffe0ff */
[----:B------:R-:W-:Y:S02]  /*5780*/  MOV R3, 0x8 ;  /* 0x0000000800037802 */ /* 0x000fe40000000f00 */
[----:B------:R-:W-:-:S03]  /*5790*/  IADD3 R0, R0, 0x80, RZ ;  /* 0x0000008000007810 */ /* 0x000fc60007ffe0ff */
[----:B------:R-:W-:-:S05]  /*57a0*/  IMAD.WIDE.U32 R2, R2, R3, c[0x0][0x168] ;  /* 0x00005a0002027625 */ /* 0x000fca00078e0003 */
[----:B----4-:R0:W-:Y:S02]  /*57b0*/  STG.E.64 [R2.64], R12 ;  /* 0x0000000c02007986 */ /* 0x0101e4000c101b08 */
.L_x_7032:
[----:B------:R-:W-:-:S13]  /*57c0*/  ISETP.GE.AND P0, PT, R0, UR4, PT ;  /* 0x0000000400007c0c */ /* 0x000fda000bf06270 */
[----:B------:R-:W-:Y:S05]  /*57d0*/  @P0 BRA `(.L_x_7034) ;  /* 0x000000d000000947 */ /* 0x000fea0003800000 */
[C---:B0-----:R-:W-:Y:S01]  /*57e0*/  IADD3 R2, R0.reuse, UR6, RZ ;  /* 0x0000000600027c10 */ /* 0x041fe2000fffe0ff */
[----:B------:R-:W-:Y:S01]  /*57f0*/  IMAD.MOV.U32 R3, RZ, RZ, 0x8 ;  /* 0x00000008ff037424 */ /* 0x000fe200078e00ff */
[----:B------:R-:W-:-:S03]  /*5800*/  IADD3 R0, R0, 0x80, RZ ;  /* 0x0000008000007810 */ /* 0x000fc60007ffe0ff */
[----:B------:R-:W-:-:S05]  /*5810*/  IMAD.WIDE.U32 R2, R2, R3, c[0x0][0x168] ;  /* 0x00005a0002027625 */ /* 0x000fca00078e0003 */
[----:B----4-:R0:W-:Y:S02]  /*5820*/  STG.E.64 [R2.64], R16 ;  /* 0x0000001002007986 */ /* 0x0101e4000c101b08 */
.L_x_7033:
        /* <DEDUP_REMOVED lines=8> */
.L_x_7034:
[----:B------:R-:W-:Y:S05]  /*58b0*/  BSYNC B1 ;  /* 0x0000000000017941 */ /* 0x000fea0003800000 */
.L_x_7030:
[----:B------:R-:W-:-:S13]  /*58c0*/  ISETP.GE.AND P0, PT, R0, UR4, PT ;  /* 0x0000000400007c0c */ /* 0x000fda000bf06270 */
[C---:B0-----:R-:W-:Y:S01]  /*58d0*/  @!P0 IADD3 R2, R0.reuse, UR6, RZ ;  /* 0x0000000600028c10 */ /* 0x041fe2000fffe0ff */
[----:B------:R-:W-:Y:S01]  /*58e0*/  @!P0 IMAD.MOV.U32 R3, RZ, RZ, 0x8 ;  /* 0x00000008ff038424 */ /* 0x000fe200078e00ff */
[----:B------:R-:W-:-:S03]  /*58f0*/  @!P0 IADD3 R0, R0, 0x80, RZ ;  /* 0x0000008000008810 */ /* 0x000fc60007ffe0ff */
[----:B------:R-:W-:-:S05]  /*5900*/  @!P0 IMAD.WIDE.U32 R2, R2, R3, c[0x0][0x168] ;  /* 0x00005a0002028625 */ /* 0x000fca00078e0003 */
[----:B----4-:R0:W-:Y:S02]  /*5910*/  @!P0 STG.E.64 [R2.64], R24 ;  /* 0x0000001802008986 */ /* 0x0101e4000c101b08 */
.L_x_7035:
[----:B------:R-:W-:Y:S05]  /*5920*/  BSYNC B0 ;  /* 0x0000000000007941 */ /* 0x000fea0003800000 */
.L_x_7029:
        /* <DEDUP_REMOVED lines=8> */
.L_x_7036:
        /* <DEDUP_REMOVED lines=13> */
.L_x_12028:


//--------------------- .text._ZN2at6native29vectorized_elementwise_kernelILi8EZZZNS0_26GeluBackwardCUDAKernelImplERNS_18TensorIteratorBaseENS0_8GeluTypeEENKUlvE_clEvENKUlvE_clEvEUlddE_St5arrayIPcLm3EEEEviT0_T1_ --------------------------
	.section	.text._ZN2at6native29vectorized_elementwise_kernelILi8EZZZNS0_26GeluBackwardCUDAKernelImplERNS_18TensorIteratorBaseENS0_8GeluTypeEENKUlvE_clEvENKUlvE_clEvEUlddE_St5arrayIPcLm3EEEEviT0_T1_,"ax",@progbits
	.sectioninfo	@"SHI_REGISTERS=4"
	.align	128
        .global         _ZN2at6native29vectorized_elementwise_kernelILi8EZZZNS0_26GeluBackwardCUDAKernelImplERNS_18TensorIteratorBaseENS0_8GeluTypeEENKUlvE_clEvENKUlvE_clEvEUlddE_St5arrayIPcLm3EEEEviT0_T1_
        .type           _ZN2at6native29vectorized_elementwise_kernelILi8EZZZNS0_26GeluBackwardCUDAKernelImplERNS_18TensorIteratorBaseENS0_8GeluTypeEENKUlvE_clEvENKUlvE_clEvEUlddE_St5arrayIPcLm3EEEEviT0_T1_,@function
        .size           _ZN2at6native29vectorized_elementwise_kernelILi8EZZZNS0_26GeluBackwardCUDAKernelImplERNS_18TensorIteratorBaseENS0_8GeluTypeEENKUlvE_clEvENKUlvE_clEvEUlddE_St5arrayIPcLm3EEEEviT0_T1_,(.L_x_12029 - _ZN2at6native29vectorized_elementwise_kernelILi8EZZZNS0_26GeluBackwardCUDAKernelImplERNS_18TensorIteratorBaseENS0_8GeluTypeEENKUlvE_clEvENKUlvE_clEvEUlddE_St5arrayIPcLm3EEEEviT0_T1_)
        .other          _ZN2at6native29vectorized_elementwise_kernelILi8EZZZNS0_26GeluBackwardCUDAKernelImplERNS_18TensorIteratorBaseENS0_8GeluTypeEENKUlvE_clEvENKUlvE_clEvEUlddE_St5arrayIPcLm3EEEEviT0_T1_,@"STO_CUDA_ENTRY STV_DEFAULT"
_ZN2at6native29vectorized_elementwise_kernelILi8EZZZNS0_26GeluBackwardCUDAKernelImplERNS_18TensorIteratorBaseENS0_8GeluTypeEENKUlvE_clEvENKUlvE_clEvEUlddE_St5arrayIPcLm3EEEEviT0_T1_:
.text._ZN2at6native29vectorized_elementwise_kernelILi8EZZZNS0_26GeluBackwardCUDAKernelImplERNS_18TensorIteratorBaseENS0_8GeluTypeEENKUlvE_clEvENKUlvE_clEvEUlddE_St5arrayIPcLm3EEEEviT0_T1_:
[----:B------:R-:W-:Y:S02]  /*0000*/  MOV R1, c[0x0][0x28] ;  /* 0x00000a0000017a02 */ /* 0x000fe40000000f00 */
[----:B------:R-:W-:Y:S05]  /*0010*/  EXIT ;  /* 0x000000000000794d */ /* 0x000fea0003800000 */
.L_x_7037:
        /* <DEDUP_REMOVED lines=14> */
.L_x_12029:


//--------------------- .text._ZN2at6native18elementwise_kernelILi128ELi4EZNS0_15gpu_kernel_implIZZZNS0_18GeluCUDAKernelImplERNS_18TensorIteratorBaseENS0_8GeluTypeEENKUlvE0_clEvENKUlvE2_clEvEUlN3c108BFloat16EE_EEvS4_RKT_EUliE_EEviT1_ --------------------------
	.section	.text._ZN2at6native18elementwise_kernelILi128ELi4EZNS0_15gpu_kernel_implIZZZNS0_18GeluCUDAKernelImplERNS_18TensorIteratorBaseENS0_8GeluTypeEENKUlvE0_clEvENKUlvE2_clEvEUlN3c108BFloat16EE_EEvS4_RKT_EUliE_EEviT1_,"ax",@progbits
	.sectioninfo	@"SHI_REGISTERS=26"
	.align	128
        .global         _ZN2at6native18elementwise_kernelILi128ELi4EZNS0_15gpu_kernel_implIZZZNS0_18GeluCUDAKernelImplERNS_18TensorIteratorBaseENS0_8GeluTypeEENKUlvE0_clEvENKUlvE2_clEvEUlN3c108BFloat16EE_EEvS4_RKT_EUliE_EEviT1_
        .type           _ZN2at6native18elementwise_kernelILi128ELi4EZNS0_15gpu_kernel_implIZZZNS0_18GeluCUDAKernelImplERNS_18TensorIteratorBaseENS0_8GeluTypeEENKUlvE0_clEvENKUlvE2_clEvEUlN3c108BFloat16EE_EEvS4_RKT_EUliE_EEviT1_,@function
        .size           _ZN2at6native18elementwise_kernelILi128ELi4EZNS0_15gpu_kernel_implIZZZNS0_18GeluCUDAKernelImplERNS_18TensorIteratorBaseENS0_8GeluTypeEENKUlvE0_clEvENKUlvE2_clEvEUlN3c108BFloat16EE_EEvS4_RKT_EUliE_EEviT1_,(.L_x_12030 - _ZN2at6native18elementwise_kernelILi128ELi4EZNS0_15gpu_kernel_implIZZZNS0_18GeluCUDAKernelImplERNS_18TensorIteratorBaseENS0_8GeluTypeEENKUlvE0_clEvENKUlvE2_clEvEUlN3c108BFloat16EE_EEvS4_RKT_EUliE_EEviT1_)
        .other          _ZN2at6native18elementwise_kernelILi128ELi4EZNS0_15gpu_kernel_implIZZZNS0_18GeluCUDAKernelImplERNS_18TensorIteratorBaseENS0_8GeluTypeEENKUlvE0_clEvENKUlvE2_clEvEUlN3c108BFloat16EE_EEvS4_RKT_EUliE_EEviT1_,@"STO_CUDA_ENTRY STV_DEFAULT"
_ZN2at6native18elementwise_kernelILi128ELi4EZNS0_15gpu_kernel_implIZZZNS0_18GeluCUDAKernelImplERNS_18TensorIteratorBaseENS0_8GeluTypeEENKUlvE0_clEvENKUlvE2_clEvEUlN3c108BFloat16EE_EEvS4_RKT_EUliE_EEviT1_:
.text._ZN2at6native18elementwise_kernelILi128ELi4EZNS0_15gpu_kernel_implIZZZNS0_18GeluCUDAKernelImplERNS_18TensorIteratorBaseENS0_8GeluTypeEENKUlvE0_clEvENKUlvE2_clEvEUlN3c108BFloat16EE_EEvS4_RKT_EUliE_EEviT1_:
        /* <DEDUP_REMOVED lines=10> */
[----:B------:R-:W-:-:S10]  /*00a0*/  IMAD.MOV.U32 R16, RZ, RZ, RZ ;  /* 0x000000ffff107224 */ /* 0x000fd400078e00ff */
        /* <DEDUP_REMOVED lines=19> */
[----:B------:R-:W-:Y:S02]  /*01e0*/  IMAD R0, R4, c[0x0][0x2a4], RZ ;  /* 0x0000a90004007a24 */ /* 0x000fe400078e02ff */
        /* <DEDUP_REMOVED lines=192> */
[----:B------:R-:W-:Y:S01]  /*0df0*/  ISETP.NE.AND P0, PT, R6, 0x18, PT ;  /* 0x000000180600780c */ /* 0x000fe20003f05270 */
[----:B------:R-:W-:-:S04]  /*0e00*/  IMAD.MOV.U32 R4, RZ, RZ, RZ ;  /* 0x000000ffff047224 */ /* 0x000fc800078e00ff */
[----:B------:R-:W-:-:S05]  /*0e10*/  IMAD.HI.U32 R2, R5, c[0x0][0x284], R4 ;  /* 0x0000a10005027a27 */ /* 0x000fca00078e0004 */
[----:B------:R-:W-:-:S03]  /*0e20*/  SHF.R.U32.HI R3, RZ, c[0x0][0x288], R2 ;  /* 0x0000a200ff037a19 */ /* 0x000fc60000011602 */
[----:B------:R-:W-:Y:S02]  /*0e30*/  @P0 IMAD.MOV.U32 R2, RZ, RZ, RZ ;  /* 0x000000ffff020224 */ /* 0x000fe400078e00ff */
[--C-:B------:R-:W-:Y:S02]  /*0e40*/  IMAD.MOV R4, RZ, RZ, -R3.reuse ;  /* 0x000000ffff047224 */ /* 0x100fe400078e0a03 */
[----:B------:R-:W-:-:S04]  /*0e50*/  @P0 IMAD.HI.U32 R2, R3, c[0x0][0x290], R2 ;  /* 0x0000a40003020a27 */ /* 0x000fc800078e0002 */
[----:B------:R-:W-:Y:S01]  /*0e60*/  IMAD R5, R4, c[0x0][0x280], R5 ;  /* 0x0000a00004057a24 */ /* 0x000fe200078e0205 */
[----:B------:R-:W-:-:S03]  /*0e70*/  @P0 SHF.R.U32.HI R2, RZ, c[0x0][0x294], R2 ;  /* 0x0000a500ff020a19 */ /* 0x000fc60000011602 */
[C---:B------:R-:W-:Y:S02]  /*0e80*/  IMAD R16, R5.reuse, c[0x0][0x350], R16 ;  /* 0x0000d40005107a24 */ /* 0x040fe400078e0210 */
[----:B------:R-:W-:Y:S02]  /*0e90*/  @P0 IMAD.MOV R2, RZ, RZ, -R2 ;  /* 0x000000ffff020224 */ /* 0x000fe400078e0a02 */
[----:B------:R-:W-:Y:S02]  /*0ea0*/  IMAD R0, R5, c[0x0][0x354], R0 ;  /* 0x0000d50005007a24 */ /* 0x000fe400078e0200 */
[----:B------:R-:W-:-:S04]  /*0eb0*/  @P0 IMAD R3, R2, c[0x0][0x28c], R3 ;  /* 0x0000a30002030a24 */ /* 0x000fc800078e0203 */
[C---:B------:R-:W-:Y:S02]  /*0ec0*/  @P0 IMAD R16, R3.reuse, c[0x0][0x358], R16 ;  /* 0x0000d60003100a24 */ /* 0x040fe400078e0210 */
[----:B------:R-:W-:Y:S02]  /*0ed0*/  @P0 IMAD R0, R3, c[0x0][0x35c], R0 ;  /* 0x0000d70003000a24 */ /* 0x000fe400078e0200 */
.L_x_7040:
        /* <DEDUP_REMOVED lines=20> */
.L_x_7044:
[----:B------:R-:W2:Y:S02]  /*1020*/  LDG.E.U8 R2, [R2.64] ;  /* 0x0000002402027981 */ /* 0x000ea4000c1e1100 */
[----:B--2---:R-:W0:Y:S02]  /*1030*/  I2F.U16 R0, R2 ;  /* 0x0000000200007306 */ /* 0x004e240000101000 */
[----:B0-----:R-:W-:Y:S01]  /*1040*/  F2FP.BF16.PACK_AB R0, RZ, R0 ;  /* 0x00000000ff00723e */ /* 0x001fe200000010ff */
[----:B------:R-:W-:Y:S05]  /*1050*/  BRA `(.L_x_7046) ;  /* 0x00000e3000007947 */ /* 0x000fea0003800000 */
.L_x_7043:
        /* <DEDUP_REMOVED lines=10> */
.L_x_7048:
[----:B------:R-:W2:Y:S02]  /*1100*/  LDG.E R2, [R2.64] ;  /* 0x0000002402027981 */ /* 0x000ea4000c1e1900 */
[----:B--2---:R-:W0:Y:S02]  /*1110*/  I2F R0, R2 ;  /* 0x0000000200007306 */ /* 0x004e240000201400 */
[----:B0-----:R-:W-:Y:S01]  /*1120*/  F2FP.BF16.PACK_AB R0, RZ, R0 ;  /* 0x00000000ff00723e */ /* 0x001fe200000010ff */
[----:B------:R-:W-:Y:S05]  /*1130*/  BRA `(.L_x_7046) ;  /* 0x00000d5000007947 */ /* 0x000fea0003800000 */
.L_x_7047:
[----:B------:R-:W2:Y:S02]  /*1140*/  LDG.E.U16 R2, [R2.64] ;  /* 0x0000002402027981 */ /* 0x000ea4000c1e1500 */
[----:B--2---:R-:W0:Y:S02]  /*1150*/  I2F.S16 R0, R2 ;  /* 0x0000000200007306 */ /* 0x004e240000101400 */
[----:B0-----:R-:W-:Y:S01]  /*1160*/  F2FP.BF16.PACK_AB R0, RZ, R0 ;  /* 0x00000000ff00723e */ /* 0x001fe200000010ff */
[----:B------:R-:W-:Y:S05]  /*1170*/  BRA `(.L_x_7046) ;  /* 0x00000d1000007947 */ /* 0x000fea0003800000 */
.L_x_7042:
        /* <DEDUP_REMOVED lines=9> */
.L_x_7050:
[----:B------:R-:W2:Y:S02]  /*1210*/  LDG.E.U16 R0, [R2.64] ;  /* 0x0000002402007981 */ /* 0x000ea4000c1e1500 */
[----:B--2---:R-:W-:-:S05]  /*1220*/  HADD2.F32 R0, -RZ, R0.H0_H0 ;  /* 0x20000000ff007230 */ /* 0x004fca0000004100 */
[----:B------:R-:W-:Y:S01]  /*1230*/  F2FP.BF16.PACK_AB R0, RZ, R0 ;  /* 0x00000000ff00723e */ /* 0x000fe200000010ff */
[----:B------:R-:W-:Y:S05]  /*1240*/  BRA `(.L_x_7046) ;  /* 0x00000c4000007947 */ /* 0x000fea0003800000 */
.L_x_7049:
        /* <DEDUP_REMOVED lines=9> */
.L_x_7052:
[----:B------:R-:W2:Y:S02]  /*12e0*/  LDG.E.U16 R2, [R2.64] ;  /* 0x0000002402027981 */ /* 0x000ea4000c1e1500 */
[----:B--2---:R-:W-:-:S05]  /*12f0*/  HADD2.F32 R0, -RZ, R2.H0_H0 ;  /* 0x20000002ff007230 */ /* 0x004fca0000004100 */
[----:B------:R-:W-:Y:S01]  /*1300*/  F2FP.BF16.PACK_AB R0, RZ, R0 ;  /* 0x00000000ff00723e */ /* 0x000fe200000010ff */
[----:B------:R-:W-:Y:S05]  /*1310*/  BRA `(.L_x_7046) ;  /* 0x00000b7000007947 */ /* 0x000fea0003800000 */
.L_x_7051:
[----:B------:R-:W2:Y:S02]  /*1320*/  LDG.E.64 R2, [R2.64] ;  /* 0x0000002402027981 */ /* 0x000ea4000c1e1b00 */
[----:B--2---:R-:W0:Y:S01]  /*1330*/  F2F.F32.F64 R0, R2 ;  /* 0x0000000200007310 */ /* 0x004e220000301000 */
[----:B------:R-:W0:-:S14]  /*1340*/  DSETP.GEU.AND P0, PT, |R2|, c[0x2][0x0], PT ;  /* 0x008000000200762a */ /* 0x000e1c0003f0e200 */
[----:B0-----:R-:W-:-:S05]  /*1350*/  @!P0 FMUL R0, R0, 1.175494350822287508e-38 ;  /* 0x0080000000008820 */ /* 0x001fca0000400000 */
[----:B------:R-:W-:Y:S01]  /*1360*/  F2FP.BF16.PACK_AB R0, RZ, R0 ;  /* 0x00000000ff00723e */ /* 0x000fe200000010ff */
[----:B------:R-:W-:Y:S05]  /*1370*/  BRA `(.L_x_7046) ;  /* 0x00000b1000007947 */ /* 0x000fea0003800000 */
.L_x_7041:
        /* <DEDUP_REMOVED lines=13> */
.L_x_7055:
[----:B------:R-:W2:Y:S02]  /*1450*/  LDG.E.64 R2, [R2.64] ;  /* 0x0000002402027981 */ /* 0x000ea4000c1e1b00 */
[----:B--2---:R-:W0:Y:S01]  /*1460*/  F2F.F32.F64 R0, R2 ;  /* 0x0000000200007310 */ /* 0x004e220000301000 */
[----:B------:R-:W0:-:S14]  /*1470*/  DSETP.GEU.AND P0, PT, |R2|, c[0x2][0x0], PT ;  /* 0x008000000200762a */ /* 0x000e1c0003f0e200 */
[----:B0-----:R-:W-:-:S05]  /*1480*/  @!P0 FMUL R0, R0, 1.175494350822287508e-38 ;  /* 0x0080000000008820 */ /* 0x001fca0000400000 */
[----:B------:R-:W-:Y:S01]  /*1490*/  F2FP.BF16.PACK_AB R0, RZ, R0 ;  /* 0x00000000ff00723e */ /* 0x000fe200000010ff */
[----:B------:R-:W-:Y:S05]  /*14a0*/  BRA `(.L_x_7046) ;  /* 0x000009e000007947 */ /* 0x000fea0003800000 */
.L_x_7054:
        /* <DEDUP_REMOVED lines=28> */
.L_x_7057:
        /* <DEDUP_REMOVED lines=15> */
.L_x_7056:
[----:B------:R0:W5:Y:S01]  /*1760*/  LDG.E.U16 R0, [R2.64] ;  /* 0x0000002402007981 */ /* 0x000162000c1e1500 */
[----:B------:R-:W-:Y:S05]  /*1770*/  BRA `(.L_x_7046) ;  /* 0x0000071000007947 */ /* 0x000fea0003800000 */
.L_x_7053:
        /* <DEDUP_REMOVED lines=12> */
.L_x_7060:
        /* <DEDUP_REMOVED lines=21> */
.L_x_7064:
[----:B------:R-:W-:Y:S05]  /*1990*/  BSYNC B1 ;  /* 0x0000000000017941 */ /* 0x000fea0003800000 */
.L_x_7063:
[----:B------:R-:W-:Y:S01]  /*19a0*/  LEA R3, R0, 0x3b800000, 0x17 ;  /* 0x3b80000000037811 */ /* 0x000fe200078eb8ff */
[----:B------:R-:W-:-:S05]  /*19b0*/  IMAD.SHL.U32 R0, R2, 0x100000, RZ ;  /* 0x0010000002007824 */ /* 0x000fca00078e00ff */
[----:B------:R-:W-:Y:S02]  /*19c0*/  LOP3.LUT R0, R3, R0, R4, 0xfe, !PT ;  /* 0x0000000003007212 */ /* 0x000fe400078efe04 */
.L_x_7062:
[----:B------:R-:W-:Y:S05]  /*19d0*/  BSYNC B0 ;  /* 0x0000000000007941 */ /* 0x000fea0003800000 */
.L_x_7061:
[----:B------:R-:W-:Y:S01]  /*19e0*/  F2FP.BF16.PACK_AB R0, RZ, R0 ;  /* 0x00000000ff00723e */ /* 0x000fe200000010ff */
[----:B------:R-:W-:Y:S05]  /*19f0*/  BRA `(.L_x_7046) ;  /* 0x0000049000007947 */ /* 0x000fea0003800000 */
.L_x_7059:
        /* <DEDUP_REMOVED lines=21> */
.L_x_7068:
[----:B------:R-:W-:Y:S05]  /*1b50*/  BSYNC B1 ;  /* 0x0000000000017941 */ /* 0x000fea0003800000 */
.L_x_7067:
[----:B------:R-:W-:Y:S01]  /*1b60*/  LEA R3, R0, 0x37800000, 0x17 ;  /* 0x3780000000037811 */ /* 0x000fe200078eb8ff */
[----:B------:R-:W-:-:S05]  /*1b70*/  IMAD.SHL.U32 R0, R2, 0x200000, RZ ;  /* 0x0020000002007824 */ /* 0x000fca00078e00ff */
[----:B------:R-:W-:Y:S02]  /*1b80*/  LOP3.LUT R0, R3, R0, R4, 0xfe, !PT ;  /* 0x0000000003007212 */ /* 0x000fe400078efe04 */
.L_x_7066:
[----:B------:R-:W-:Y:S05]  /*1b90*/  BSYNC B0 ;  /* 0x0000000000007941 */ /* 0x000fea0003800000 */
.L_x_7065:
[----:B------:R-:W-:Y:S01]  /*1ba0*/  F2FP.BF16.PACK_AB R0, RZ, R0 ;  /* 0x00000000ff00723e */ /* 0x000fe200000010ff */
[----:B------:R-:W-:Y:S05]  /*1bb0*/  BRA `(.L_x_7046) ;  /* 0x000002d000007947 */ /* 0x000fea0003800000 */
.L_x_7058:
        /* <DEDUP_REMOVED lines=14> */
.L_x_7072:
[----:B------:R-:W-:Y:S05]  /*1ca0*/  BSYNC B0 ;  /* 0x0000000000007941 */ /* 0x000fea0003800000 */
.L_x_7071:
[----:B------:R-:W-:Y:S01]  /*1cb0*/  F2FP.BF16.PACK_AB R0, RZ, R0 ;  /* 0x00000000ff00723e */ /* 0x000fe200000010ff */
[----:B------:R-:W-:Y:S05]  /*1cc0*/  BRA `(.L_x_7046) ;  /* 0x000001c000007947 */ /* 0x000fea0003800000 */
.L_x_7045:
        /* <DEDUP_REMOVED lines=19> */
[----:B------:R-:W-:Y:S01]  /*1e00*/  PRMT R0, RZ, 0x7610, R0 ;  /* 0x00007610ff007816 */ /* 0x000fe20000000000 */
[----:B------:R-:W-:Y:S05]  /*1e10*/  BRA `(.L_x_7046) ;  /* 0x0000007000007947 */ /* 0x000fea0003800000 */
.L_x_7070:
[----:B------:R-:W2:Y:S02]  /*1e20*/  LDG.E.64 R2, [R2.64] ;  /* 0x0000002402027981 */ /* 0x000ea4000c1e1b00 */
[----:B--2---:R-:W0:Y:S02]  /*1e30*/  I2F.U64 R0, R2 ;  /* 0x0000000200007312 */ /* 0x004e240000301000 */
[----:B0-----:R-:W-:Y:S01]  /*1e40*/  F2FP.BF16.PACK_AB R0, RZ, R0 ;  /* 0x00000000ff00723e */ /* 0x001fe200000010ff */
[----:B------:R-:W-:Y:S05]  /*1e50*/  BRA `(.L_x_7046) ;  /* 0x0000003000007947 */ /* 0x000fea0003800000 */
.L_x_7069:
[----:B------:R-:W2:Y:S02]  /*1e60*/  LDG.E R2, [R2.64] ;  /* 0x0000002402027981 */ /* 0x000ea4000c1e1900 */
[----:B--2---:R-:W0:Y:S02]  /*1e70*/  I2F.U32 R0, R2 ;  /* 0x0000000200007306 */ /* 0x004e240000201000 */
[----:B0-----:R-:W-:-:S06]  /*1e80*/  F2FP.BF16.PACK_AB R0, RZ, R0 ;  /* 0x00000000ff00723e */ /* 0x001fcc00000010ff */
.L_x_7046:
[----:B-----5:R-:W-:Y:S01]  /*1e90*/  PRMT R0, RZ, 0x5410, R0 ;  /* 0x00005410ff007816 */ /* 0x020fe20000000000 */
[----:B------:R-:W-:-:S02]  /*1ea0*/  IMAD.MOV.U32 R5, RZ, RZ, 0x38eb4c3a ;  /* 0x38eb4c3aff057424 */ /* 0x000fc400078e00ff */
[----:B------:R-:W-:Y:S02]  /*1eb0*/  IMAD.MOV.U32 R6, RZ, RZ, 0x3aae005b ;  /* 0x3aae005bff067424 */ /* 0x000fe400078e00ff */
[----:B0-----:R-:W-:Y:S02]  /*1ec0*/  FMUL.FTZ R2, R0, 0.70710676908493041992 ;  /* 0x3f3504f300027820 */ /* 0x001fe40000410000 */
        /* <DEDUP_REMOVED lines=17> */
[----:B------:R-:W-:-:S03]  /*1fe0*/  FSEL R6, R8, -0.37612664699554443359, P0 ;  /* 0xbec093ac08067808 */ /* 0x000fc60000000000 */
[C---:B------:R-:W-:Y:S02]  /*1ff0*/  FFMA.FTZ R5, R4.reuse, R5, R7 ;  /* 0x0000000504057223 */ /* 0x040fe40000010007 */
[----:B------:R-:W-:Y:S01]  /*2000*/  FADD.FTZ R7, -R3, -RZ ;  /* 0x800000ff03077221 */ /* 0x000fe20000010100 */
[----:B------:R-:W-:Y:S01]  /*2010*/  FSEL R3, R9, 0.12837915122509002686, P0 ;  /* 0x3e0375d309037808 */ /* 0x000fe20000000000 */
[----:B------:R-:W-:-:S03]  /*2020*/  FFMA.FTZ R5, R4, R5, R6 ;  /* 0x0000000504057223 */ /* 0x000fc60000010006 */
[----:B------:R-:W-:Y:S01]  /*2030*/  FSEL R6, R7, R2, P0 ;  /* 0x0000000207067208 */ /* 0x000fe20000000000 */
[----:B------:R-:W-:Y:S01]  /*2040*/  FFMA.FTZ R3, R4, R5, R3 ;  /* 0x0000000504037223 */ /* 0x000fe20000010003 */
[----:B------:R-:W0:Y:S03]  /*2050*/  LDC.U8 R7, c[0x0][0x371] ;  /* 0x0000dc40ff077b82 */ /* 0x000e260000000000 */
[----:B------:R-:W-:-:S04]  /*2060*/  FFMA.FTZ R3, R3, R6, R6 ;  /* 0x0000000603037223 */ /* 0x000fc80000010006 */
[----:B------:R-:W1:Y:S02]  /*2070*/  @P0 MUFU.EX2 R4, R3 ;  /* 0x0000000300040308 */ /* 0x000e640000000800 */
[----:B-1----:R-:W-:Y:S01]  /*2080*/  @P0 FADD.FTZ R5, -R4, 1 ;  /* 0x3f80000004050421 */ /* 0x002fe20000010100 */
[----:B0-----:R-:W-:-:S04]  /*2090*/  PRMT R4, R7, 0x9910, RZ ;  /* 0x0000991007047816 */ /* 0x001fc800000000ff */
[----:B------:R-:W-:Y:S01]  /*20a0*/  @P0 LOP3.LUT R3, R5, 0x80000000, R2, 0xb8, !PT ;  /* 0x8000000005030812 */ /* 0x000fe200078eb802 */
[----:B------:R-:W-:Y:S02]  /*20b0*/  IMAD.MOV.U32 R2, RZ, RZ, R4 ;  /* 0x000000ffff027224 */ /* 0x000fe400078e0004 */
[----:B------:R-:W-:Y:S02]  /*20c0*/  FMUL.FTZ R5, R0, 0.5 ;  /* 0x3f00000000057820 */ /* 0x000fe40000410000 */
[----:B------:R-:W-:Y:S01]  /*20d0*/  FADD.FTZ R0, R3, 1 ;  /* 0x3f80000003007421 */ /* 0x000fe20000010000 */
[----:B------:R-:W-:-:S03]  /*20e0*/  ISETP.GT.AND P0, PT, R2, 0x9, PT ;  /* 0x000000090200780c */ /* 0x000fc60003f04270 */
[----:B------:R-:W-:-:S05]  /*20f0*/  FMUL.FTZ R0, R0, R5 ;  /* 0x0000000500007220 */ /* 0x000fca0000410000 */
[----:B------:R-:W-:-:S05]  /*2100*/  F2FP.BF16.PACK_AB R0, RZ, R0 ;  /* 0x00000000ff00723e */ /* 0x000fca00000010ff */
        /* <DEDUP_REMOVED lines=13> */
.L_x_7076:
[----:B------:R-:W-:-:S06]  /*21e0*/  PRMT R3, RZ, 0x5410, R0 ;  /* 0x00005410ff037816 */ /* 0x000fcc0000000000 */
[----:B------:R-:W0:Y:S02]  /*21f0*/  F2I.S64.TRUNC R2, R3 ;  /* 0x0000000300027311 */ /* 0x000e24000020d900 */
[----:B0-----:R0:W-:Y:S01]  /*2200*/  STG.E.U8 [R16.64], R2 ;  /* 0x0000000210007986 */ /* 0x0011e2000c101124 */
[----:B------:R-:W-:Y:S05]  /*2210*/  BRA `(.L_x_7078) ;  /* 0x00000e4000007947 */ /* 0x000fea0003800000 */
.L_x_7075:
        /* <DEDUP_REMOVED lines=10> */
.L_x_7080:
[----:B------:R-:W-:-:S04]  /*22c0*/  PRMT R0, RZ, 0x5410, R0 ;  /* 0x00005410ff007816 */ /* 0x000fc80000000000 */
[----:B------:R-:W0:Y:S02]  /*22d0*/  F2I.FTZ.TRUNC.NTZ R3, R0 ;  /* 0x0000000000037305 */ /* 0x000e24000021f100 */
[----:B0-----:R0:W-:Y:S01]  /*22e0*/  STG.E [R16.64], R3 ;  /* 0x0000000310007986 */ /* 0x0011e2000c101924 */
[----:B------:R-:W-:Y:S05]  /*22f0*/  BRA `(.L_x_7078) ;  /* 0x00000d6000007947 */ /* 0x000fea0003800000 */
.L_x_7079:
[----:B------:R-:W-:-:S04]  /*2300*/  PRMT R0, RZ, 0x5410, R0 ;  /* 0x00005410ff007816 */ /* 0x000fc80000000000 */
[----:B------:R-:W0:Y:S02]  /*2310*/  F2I.FTZ.TRUNC.NTZ R3, R0 ;  /* 0x0000000000037305 */ /* 0x000e24000021f100 */
[----:B0-----:R0:W-:Y:S01]  /*2320*/  STG.E.U16 [R16.64], R3 ;  /* 0x0000000310007986 */ /* 0x0011e2000c101524 */
[----:B------:R-:W-:Y:S05]  /*2330*/  BRA `(.L_x_7078) ;  /* 0x00000d2000007947 */ /* 0x000fea0003800000 */
.L_x_7074:
        /* <DEDUP_REMOVED lines=9> */
.L_x_7082:
[----:B------:R-:W-:-:S04]  /*23d0*/  PRMT R0, RZ, 0x5410, R0 ;  /* 0x00005410ff007816 */ /* 0x000fc80000000000 */
[----:B------:R-:W-:-:S05]  /*23e0*/  F2FP.PACK_AB R0, RZ, R0 ;  /* 0x00000000ff00723e */ /* 0x000fca00000000ff */
[----:B------:R0:W-:Y:S01]  /*23f0*/  STG.E.U16 [R16.64], R0 ;  /* 0x0000000010007986 */ /* 0x0001e2000c101524 */
[----:B------:R-:W-:Y:S05]  /*2400*/  BRA `(.L_x_7078) ;  /* 0x00000c5000007947 */ /* 0x000fea0003800000 */
.L_x_7081:
        /* <DEDUP_REMOVED lines=10> */
.L_x_7084:
[----:B------:R-:W-:-:S04]  /*24b0*/  PRMT R0, RZ, 0x5410, R0 ;  /* 0x00005410ff007816 */ /* 0x000fc80000000000 */
[----:B------:R-:W-:-:S04]  /*24c0*/  F2FP.PACK_AB R3, RZ, R0 ;  /* 0x00000000ff03723e */ /* 0x000fc800000000ff */
[----:B------:R-:W-:-:S05]  /*24d0*/  PRMT R3, R3, 0x5410, RZ ;  /* 0x0000541003037816 */ /* 0x000fca00000000ff */
[----:B------:R0:W-:Y:S01]  /*24e0*/  STG.E [R16.64], R3 ;  /* 0x0000000310007986 */ /* 0x0001e2000c101924 */
[----:B------:R-:W-:Y:S05]  /*24f0*/  BRA `(.L_x_7078) ;  /* 0x00000b6000007947 */ /* 0x000fea0003800000 */
.L_x_7083:
[----:B------:R-:W-:-:S05]  /*2500*/  PRMT R2, RZ, 0x5410, R0 ;  /* 0x00005410ff027816 */ /* 0x000fca0000000000 */
[----:B------:R-:W-:-:S06]  /*2510*/  FMUL.FTZ R2, R2, 1 ;  /* 0x3f80000002027820 */ /* 0x000fcc0000410000 */
[----:B------:R-:W0:Y:S02]  /*2520*/  F2F.F64.F32 R2, R2 ;  /* 0x0000000200027310 */ /* 0x000e240000201800 */
[----:B0-----:R0:W-:Y:S01]  /*2530*/  STG.E.64 [R16.64], R2 ;  /* 0x0000000210007986 */ /* 0x0011e2000c101b24 */
[----:B------:R-:W-:Y:S05]  /*2540*/  BRA `(.L_x_7078) ;  /* 0x00000b1000007947 */ /* 0x000fea0003800000 */
.L_x_7073:
        /* <DEDUP_REMOVED lines=13> */
.L_x_7087:
[----:B------:R-:W-:Y:S01]  /*2620*/  PRMT R0, RZ, 0x5410, R0 ;  /* 0x00005410ff007816 */ /* 0x000fe20000000000 */
[----:B------:R-:W-:-:S04]  /*2630*/  CS2R R6, SRZ ;  /* 0x0000000000067805 */ /* 0x000fc8000001ff00 */
[----:B------:R-:W-:-:S04]  /*2640*/  FMUL.FTZ R0, R0, 1 ;  /* 0x3f80000000007820 */ /* 0x000fc80000410000 */
[----:B------:R-:W0:Y:S02]  /*2650*/  F2F.F64.F32 R4, R0 ;  /* 0x0000000000047310 */ /* 0x000e240000201800 */
[----:B0-----:R0:W-:Y:S01]  /*2660*/  STG.E.128 [R16.64], R4 ;  /* 0x0000000410007986 */ /* 0x0011e2000c101d24 */
[----:B------:R-:W-:Y:S05]  /*2670*/  BRA `(.L_x_7078) ;  /* 0x000009e000007947 */ /* 0x000fea0003800000 */
.L_x_7086:
        /* <DEDUP_REMOVED lines=21> */
.L_x_7091:
[----:B------:R-:W-:Y:S05]  /*27d0*/  BSYNC B0 ;  /* 0x0000000000007941 */ /* 0x000fea0003800000 */
.L_x_7090:
[----:B------:R-:W-:-:S05]  /*27e0*/  LOP3.LUT R3, R0, R3, RZ, 0xfc, !PT ;  /* 0x0000000300037212 */ /* 0x000fca00078efcff */
[----:B------:R0:W-:Y:S01]  /*27f0*/  STG.E.U8 [R16.64], R3 ;  /* 0x0000000310007986 */ /* 0x0001e2000c101124 */
[----:B------:R-:W-:Y:S05]  /*2800*/  BRA `(.L_x_7078) ;  /* 0x0000085000007947 */ /* 0x000fea0003800000 */
.L_x_7089:
        /* <DEDUP_REMOVED lines=13> */
.L_x_7093:
[----:B------:R-:W-:Y:S01]  /*28e0*/  IMAD.MOV.U32 R0, RZ, RZ, 0x7f ;  /* 0x0000007fff007424 */ /* 0x000fe200078e00ff */
[----:B------:R-:W-:-:S04]  /*28f0*/  ISETP.GT.U32.AND P0, PT, R2, 0x7f800000, PT ;  /* 0x7f8000000200780c */ /* 0x000fc80003f04070 */
[----:B------:R-:W-:-:S04]  /*2900*/  SEL R0, R0, 0x7c, P0 ;  /* 0x0000007c00007807 */ /* 0x000fc80000000000 */
.L_x_7094:
[----:B------:R-:W-:Y:S05]  /*2910*/  BSYNC B0 ;  /* 0x0000000000007941 */ /* 0x000fea0003800000 */
.L_x_7092:
[----:B------:R-:W-:-:S04]  /*2920*/  LOP3.LUT R2, R3, 0x80000000, RZ, 0xc0, !PT ;  /* 0x8000000003027812 */ /* 0x000fc800078ec0ff */
[----:B------:R-:W-:-:S04]  /*2930*/  SHF.R.U32.HI R3, RZ, 0x18, R2 ;  /* 0x00000018ff037819 */ /* 0x000fc80000011602 */
[----:B------:R-:W-:-:S05]  /*2940*/  LOP3.LUT R3, R0, R3, RZ, 0xfc, !PT ;  /* 0x0000000300037212 */ /* 0x000fca00078efcff */
[----:B------:R0:W-:Y:S01]  /*2950*/  STG.E.U8 [R16.64], R3 ;  /* 0x0000000310007986 */ /* 0x0001e2000c101124 */
[----:B------:R-:W-:Y:S05]  /*2960*/  BRA `(.L_x_7078) ;  /* 0x000006f000007947 */ /* 0x000fea0003800000 */
.L_x_7088:
[----:B------:R0:W-:Y:S01]  /*2970*/  STG.E.U16 [R16.64], R0 ;  /* 0x0000000010007986 */ /* 0x0001e2000c101524 */
[----:B------:R-:W-:Y:S05]  /*2980*/  BRA `(.L_x_7078) ;  /* 0x000006d000007947 */ /* 0x000fea0003800000 */
.L_x_7085:
        /* <DEDUP_REMOVED lines=12> */
.L_x_7097:
        /* <DEDUP_REMOVED lines=17> */
.L_x_7100:
[----:B------:R-:W-:-:S04]  /*2b60*/  LOP3.LUT R2, R3, 0x80000000, RZ, 0xc0, !PT ;  /* 0x8000000003027812 */ /* 0x000fc800078ec0ff */
[----:B------:R-:W-:-:S04]  /*2b70*/  SHF.R.U32.HI R3, RZ, 0x18, R2 ;  /* 0x00000018ff037819 */ /* 0x000fc80000011602 */
[----:B------:R-:W-:-:S04]  /*2b80*/  LOP3.LUT R0, R0, R3, RZ, 0xfc, !PT ;  /* 0x0000000300007212 */ /* 0x000fc800078efcff */
[----:B------:R-:W-:Y:S02]  /*2b90*/  PRMT R8, R0, 0x7610, R8 ;  /* 0x0000761000087816 */ /* 0x000fe40000000008 */
.L_x_7099:
[----:B------:R-:W-:Y:S05]  /*2ba0*/  BSYNC B0 ;  /* 0x0000000000007941 */ /* 0x000fea0003800000 */
.L_x_7098:
[----:B------:R0:W-:Y:S01]  /*2bb0*/  STG.E.U8 [R16.64], R8 ;  /* 0x0000000810007986 */ /* 0x0001e2000c101124 */
[----:B------:R-:W-:Y:S05]  /*2bc0*/  BRA `(.L_x_7078) ;  /* 0x0000049000007947 */ /* 0x000fea0003800000 */
.L_x_7096:
        /* <DEDUP_REMOVED lines=17> */
.L_x_7103:
[----:B------:R-:W-:-:S04]  /*2ce0*/  LOP3.LUT R2, R3, 0x80000000, RZ, 0xc0, !PT ;  /* 0x8000000003027812 */ /* 0x000fc800078ec0ff */
[----:B------:R-:W-:-:S04]  /*2cf0*/  SHF.R.U32.HI R3, RZ, 0x18, R2 ;  /* 0x00000018ff037819 */ /* 0x000fc80000011602 */
[----:B------:R-:W-:-:S04]  /*2d00*/  LOP3.LUT R0, R0, R3, RZ, 0xfc, !PT ;  /* 0x0000000300007212 */ /* 0x000fc800078efcff */
[----:B------:R-:W-:Y:S02]  /*2d10*/  PRMT R8, R0, 0x7610, R8 ;  /* 0x0000761000087816 */ /* 0x000fe40000000008 */
.L_x_7102:
[----:B------:R-:W-:Y:S05]  /*2d20*/  BSYNC B0 ;  /* 0x0000000000007941 */ /* 0x000fea0003800000 */
.L_x_7101:
[----:B------:R0:W-:Y:S01]  /*2d30*/  STG.E.U8 [R16.64], R8 ;  /* 0x0000000810007986 */ /* 0x0001e2000c101124 */
[----:B------:R-:W-:Y:S05]  /*2d40*/  BRA `(.L_x_7078) ;  /* 0x0000031000007947 */ /* 0x000fea0003800000 */
.L_x_7095:
        /* <DEDUP_REMOVED lines=22> */
.L_x_7077:
        /* <DEDUP_REMOVED lines=20> */
.L_x_7105:
[----:B------:R-:W-:-:S06]  /*2ff0*/  PRMT R2, RZ, 0x5410, R0 ;  /* 0x00005410ff027816 */ /* 0x000fcc0000000000 */
[----:B------:R-:W0:Y:S02]  /*3000*/  F2I.U64.TRUNC R2, R2 ;  /* 0x0000000200027311 */ /* 0x000e24000020d800 */
[----:B0-----:R0:W-:Y:S01]  /*3010*/  STG.E.64 [R16.64], R2 ;  /* 0x0000000210007986 */ /* 0x0011e2000c101b24 */
[----:B------:R-:W-:Y:S05]  /*3020*/  BRA `(.L_x_7078) ;  /* 0x0000003000007947 */ /* 0x000fea0003800000 */
.L_x_7104:
[----:B------:R-:W-:-:S04]  /*3030*/  PRMT R0, RZ, 0x5410, R0 ;  /* 0x00005410ff007816 */ /* 0x000fc80000000000 */
[----:B------:R-:W0:Y:S02]  /*3040*/  F2I.FTZ.U32.TRUNC.NTZ R3, R0 ;  /* 0x0000000000037305 */ /* 0x000e24000021f000 */
[----:B0-----:R0:W-:Y:S02]  /*3050*/  STG.E [R16.64], R3 ;  /* 0x0000000310007986 */ /* 0x0011e4000c101924 */
.L_x_7078:
[----:B------:R-:W-:-:S05]  /*3060*/  IMAD R18, R18, 0x200, R23 ;  /* 0x0000020012127824 */ /* 0x000fca00078e0217 */
[----:B------:R-:W-:Y:S02]  /*3070*/  IADD3 R19, R18, 0x80, RZ ;  /* 0x0000008012137810 */ /* 0x000fe40007ffe0ff */
.L_x_7039:
[----:B------:R-:W-:Y:S05]  /*3080*/  BSYNC B6 ;  /* 0x0000000000067941 */ /* 0x000fea0003800000 */
.L_x_7038:
[----:B------:R-:W-:Y:S01]  /*3090*/  ISETP.GE.AND P0, PT, R19, c[0x0][0x160], PT ;  /* 0x0000580013007a0c */ /* 0x000fe20003f06270 */
[----:B------:R-:W-:-:S12]  /*30a0*/  BSSY B6, `(.L_x_7106) ;  /* 0x00005fe000067945 */ /* 0x000fd80003800000 */
[----:B------:R-:W-:Y:S05]  /*30b0*/  @P0 BRA `(.L_x_7107) ;  /* 0x00005fc000000947 */ /* 0x000fea0003800000 */
[----:B------:R-:W-:Y:S01]  /*30c0*/  ISETP.NE.AND P0, PT, RZ, c[0x0][0x168], PT ;  /* 0x00005a00ff007a0c */ /* 0x000fe20003f05270 */
[----:B0-----:R-:W-:Y:S02]  /*30d0*/  IMAD.MOV.U32 R0, RZ, RZ, RZ ;  /* 0x000000ffff007224 */ /* 0x001fe400078e00ff */
[----:B------:R-:W-:-:S10]  /*30e0*/  IMAD.MOV.U32 R16, RZ, RZ, RZ ;  /* 0x000000ffff107224 */ /* 0x000fd400078e00ff */
        /* <DEDUP_REMOVED lines=225> */
.L_x_7108:
        /* <DEDUP_REMOVED lines=20> */
.L_x_7112:
[----:B------:R-:W2:Y:S02]  /*4040*/  LDG.E.U8 R2, [R2.64] ;  /* 0x0000002402027981 */ /* 0x000ea4000c1e1100 */
[----:B--2---:R-:W0:Y:S02]  /*4050*/  I2F.U16 R0, R2 ;  /* 0x0000000200007306 */ /* 0x004e240000101000 */
[----:B0-----:R-:W-:Y:S01]  /*4060*/  F2FP.BF16.PACK_AB R0, RZ, R0 ;  /* 0x00000000ff00723e */ /* 0x001fe200000010ff */
[----:B------:R-:W-:Y:S05]  /*4070*/  BRA `(.L_x_7114) ;  /* 0x00000e3000007947 */ /* 0x000fea0003800000 */
.L_x_7111:
        /* <DEDUP_REMOVED lines=10> */
.L_x_7116:
[----:B------:R-:W2:Y:S02]  /*4120*/  LDG.E R2, [R2.64] ;  /* 0x0000002402027981 */ /* 0x000ea4000c1e1900 */
[----:B--2---:R-:W0:Y:S02]  /*4130*/  I2F R0, R2 ;  /* 0x0000000200007306 */ /* 0x004e240000201400 */
[----:B0-----:R-:W-:Y:S01]  /*4140*/  F2FP.BF16.PACK_AB R0, RZ, R0 ;  /* 0x00000000ff00723e */ /* 0x001fe200000010ff */
[----:B------:R-:W-:Y:S05]  /*4150*/  BRA `(.L_x_7114) ;  /* 0x00000d5000007947 */ /* 0x000fea0003800000 */
.L_x_7115:
[----:B------:R-:W2:Y:S02]  /*4160*/  LDG.E.U16 R2, [R2.64] ;  /* 0x0000002402027981 */ /* 0x000ea4000c1e1500 */
[----:B--2---:R-:W0:Y:S02]  /*4170*/  I2F.S16 R0, R2 ;  /* 0x0000000200007306 */ /* 0x004e240000101400 */
[----:B0-----:R-:W-:Y:S01]  /*4180*/  F2FP.BF16.PACK_AB R0, RZ, R0 ;  /* 0x00000000ff00723e */ /* 0x001fe200000010ff */
[----:B------:R-:W-:Y:S05]  /*4190*/  BRA `(.L_x_7114) ;  /* 0x00000d1000007947 */ /* 0x000fea0003800000 */
.L_x_7110:
        /* <DEDUP_REMOVED lines=9> */
.L_x_7118:
[----:B------:R-:W2:Y:S02]  /*4230*/  LDG.E.U16 R0, [R2.64] ;  /* 0x0000002402007981 */ /* 0x000ea4000c1e1500 */
[----:B--2---:R-:W-:-:S05]  /*4240*/  HADD2.F32 R0, -RZ, R0.H0_H0 ;  /* 0x20000000ff007230 */ /* 0x004fca0000004100 */
[----:B------:R-:W-:Y:S01]  /*4250*/  F2FP.BF16.PACK_AB R0, RZ, R0 ;  /* 0x00000000ff00723e */ /* 0x000fe200000010ff */
[----:B------:R-:W-:Y:S05]  /*4260*/  BRA `(.L_x_7114) ;  /* 0x00000c4000007947 */ /* 0x000fea0003800000 */
.L_x_7117:
        /* <DEDUP_REMOVED lines=9> */
.L_x_7120:
[----:B------:R-:W2:Y:S02]  /*4300*/  LDG.E.U16 R2, [R2.64] ;  /* 0x0000002402027981 */ /* 0x000ea4000c1e1500 */
[----:B--2---:R-:W-:-:S05]  /*4310*/  HADD2.F32 R0, -RZ, R2.H0_H0 ;  /* 0x20000002ff007230 */ /* 0x004fca0000004100 */
[----:B------:R-:W-:Y:S01]  /*4320*/  F2FP.BF16.PACK_AB R0, RZ, R0 ;  /* 0x00000000ff00723e */ /* 0x000fe200000010ff */
[----:B------:R-:W-:Y:S05]  /*4330*/  BRA `(.L_x_7114) ;  /* 0x00000b7000007947 */ /* 0x000fea0003800000 */
.L_x_7119:
[----:B------:R-:W2:Y:S02]  /*4340*/  LDG.E.64 R2, [R2.64] ;  /* 0x0000002402027981 */ /* 0x000ea4000c1e1b00 */
[----:B--2---:R-:W0:Y:S01]  /*4350*/  F2F.F32.F64 R0, R2 ;  /* 0x0000000200007310 */ /* 0x004e220000301000 */
[----:B------:R-:W0:-:S14]  /*4360*/  DSETP.GEU.AND P0, PT, |R2|, c[0x2][0x0], PT ;  /* 0x008000000200762a */ /* 0x000e1c0003f0e200 */
[----:B0-----:R-:W-:-:S05]  /*4370*/  @!P0 FMUL R0, R0, 1.175494350822287508e-38 ;  /* 0x0080000000008820 */ /* 0x001fca0000400000 */
[----:B------:R-:W-:Y:S01]  /*4380*/  F2FP.BF16.PACK_AB R0, RZ, R0 ;  /* 0x00000000ff00723e */ /* 0x000fe200000010ff */
[----:B------:R-:W-:Y:S05]  /*4390*/  BRA `(.L_x_7114) ;  /* 0x00000b1000007947 */ /* 0x000fea0003800000 */
.L_x_7109:
        /* <DEDUP_REMOVED lines=13> */
.L_x_7123:
[----:B------:R-:W2:Y:S02]  /*4470*/  LDG.E.64 R2, [R2.64] ;  /* 0x0000002402027981 */ /* 0x000ea4000c1e1b00 */
[----:B--2---:R-:W0:Y:S01]  /*4480*/  F2F.F32.F64 R0, R2 ;  /* 0x0000000200007310 */ /* 0x004e220000301000 */
[----:B------:R-:W0:-:S14]  /*4490*/  DSETP.GEU.AND P0, PT, |R2|, c[0x2][0x0], PT ;  /* 0x008000000200762a */ /* 0x000e1c0003f0e200 */
[----:B0-----:R-:W-:-:S05]  /*44a0*/  @!P0 FMUL R0, R0, 1.175494350822287508e-38 ;  /* 0x0080000000008820 */ /* 0x001fca0000400000 */
[----:B------:R-:W-:Y:S01]  /*44b0*/  F2FP.BF16.PACK_AB R0, RZ, R0 ;  /* 0x00000000ff00723e */ /* 0x000fe200000010ff */
[----:B------:R-:W-:Y:S05]  /*44c0*/  BRA `(.L_x_7114) ;  /* 0x000009e000007947 */ /* 0x000fea0003800000 */
.L_x_7122:
        /* <DEDUP_REMOVED lines=28> */
.L_x_7125:
        /* <DEDUP_REMOVED lines=15> */
.L_x_7124:
[----:B------:R0:W5:Y:S01]  /*4780*/  LDG.E.U16 R0, [R2.64] ;  /* 0x0000002402007981 */ /* 0x000162000c1e1500 */
[----:B------:R-:W-:Y:S05]  /*4790*/  BRA `(.L_x_7114) ;  /* 0x0000071000007947 */ /* 0x000fea0003800000 */
.L_x_7121:
        /* <DEDUP_REMOVED lines=12> */
.L_x_7128:
        /* <DEDUP_REMOVED lines=21> */
.L_x_7132:
[----:B------:R-:W-:Y:S05]  /*49b0*/  BSYNC B1 ;  /* 0x0000000000017941 */ /* 0x000fea0003800000 */
.L_x_7131:
[----:B------:R-:W-:Y:S01]  /*49c0*/  LEA R3, R0, 0x3b800000, 0x17 ;  /* 0x3b80000000037811 */ /* 0x000fe200078eb8ff */
[----:B------:R-:W-:-:S05]  /*49d0*/  IMAD.SHL.U32 R0, R2, 0x100000, RZ ;  /* 0x0010000002007824 */ /* 0x000fca00078e00ff */
[----:B------:R-:W-:Y:S02]  /*49e0*/  LOP3.LUT R0, R3, R0, R4, 0xfe, !PT ;  /* 0x0000000003007212 */ /* 0x000fe400078efe04 */
.L_x_7130:
[----:B------:R-:W-:Y:S05]  /*49f0*/  BSYNC B0 ;  /* 0x0000000000007941 */ /* 0x000fea0003800000 */
.L_x_7129:
[----:B------:R-:W-:Y:S01]  /*4a00*/  F2FP.BF16.PACK_AB R0, RZ, R0 ;  /* 0x00000000ff00723e */ /* 0x000fe200000010ff */
[----:B------:R-:W-:Y:S05]  /*4a10*/  BRA `(.L_x_7114) ;  /* 0x0000049000007947 */ /* 0x000fea0003800000 */
.L_x_7127:
        /* <DEDUP_REMOVED lines=21> */
.L_x_7136:
[----:B------:R-:W-:Y:S05]  /*4b70*/  BSYNC B1 ;  /* 0x0000000000017941 */ /* 0x000fea0003800000 */
.L_x_7135:
[----:B------:R-:W-:Y:S01]  /*4b80*/  LEA R3, R0, 0x37800000, 0x17 ;  /* 0x3780000000037811 */ /* 0x000fe200078eb8ff */
[----:B------:R-:W-:-:S05]  /*4b90*/  IMAD.SHL.U32 R0, R2, 0x200000, RZ ;  /* 0x0020000002007824 */ /* 0x000fca00078e00ff */
[----:B------:R-:W-:Y:S02]  /*4ba0*/  LOP3.LUT R0, R3, R0, R4, 0xfe, !PT ;  /* 0x0000000003007212 */ /* 0x000fe400078efe04 */
.L_x_7134:
[----:B------:R-:W-:Y:S05]  /*4bb0*/  BSYNC B0 ;  /* 0x0000000000007941 */ /* 0x000fea0003800000 */
.L_x_7133:
[----:B------:R-:W-:Y:S01]  /*4bc0*/  F2FP.BF16.PACK_AB R0, RZ, R0 ;  /* 0x00000000ff00723e */ /* 0x000fe200000010ff */
[----:B------:R-:W-:Y:S05]  /*4bd0*/  BRA `(.L_x_7114) ;  /* 0x000002d000007947 */ /* 0x000fea0003800000 */
.L_x_7126:
        /* <DEDUP_REMOVED lines=14> */
.L_x_7140:
[----:B------:R-:W-:Y:S05]  /*4cc0*/  BSYNC B0 ;  /* 0x0000000000007941 */ /* 0x000fea0003800000 */
.L_x_7139:
[----:B------:R-:W-:Y:S01]  /*4cd0*/  F2FP.BF16.PACK_AB R0, RZ, R0 ;  /* 0x00000000ff00723e */ /* 0x000fe200000010ff */
[----:B------:R-:W-:Y:S05]  /*4ce0*/  BRA `(.L_x_7114) ;  /* 0x000001c000007947 */ /* 0x000fea0003800000 */
.L_x_7113:
        /* <DEDUP_REMOVED lines=21> */
.L_x_7138:
[----:B------:R-:W2:Y:S02]  /*4e40*/  LDG.E.64 R2, [R2.64] ;  /* 0x0000002402027981 */ /* 0x000ea4000c1e1b00 */
[----:B--2---:R-:W0:Y:S02]  /*4e50*/  I2F.U64 R0, R2 ;  /* 0x0000000200007312 */ /* 0x004e240000301000 */
[----:B0-----:R-:W-:Y:S01]  /*4e60*/  F2FP.BF16.PACK_AB R0, RZ, R0 ;  /* 0x00000000ff00723e */ /* 0x001fe200000010ff */
[----:B------:R-:W-:Y:S05]  /*4e70*/  BRA `(.L_x_7114) ;  /* 0x0000003000007947 */ /* 0x000fea0003800000 */
.L_x_7137:
[----:B------:R-:W2:Y:S02]  /*4e80*/  LDG.E R2, [R2.64] ;  /* 0x0000002402027981 */ /* 0x000ea4000c1e1900 */
[----:B--2---:R-:W0:Y:S02]  /*4e90*/  I2F.U32 R0, R2 ;  /* 0x0000000200007306 */ /* 0x004e240000201000 */
[----:B0-----:R-:W-:-:S06]  /*4ea0*/  F2FP.BF16.PACK_AB R0, RZ, R0 ;  /* 0x00000000ff00723e */ /* 0x001fcc00000010ff */
.L_x_7114:
        /* <DEDUP_REMOVED lines=53> */
.L_x_7144:
[----:B------:R-:W-:-:S06]  /*5200*/  PRMT R3, RZ, 0x5410, R0 ;  /* 0x00005410ff037816 */ /* 0x000fcc0000000000 */
[----:B------:R-:W0:Y:S02]  /*5210*/  F2I.S64.TRUNC R2, R3 ;  /* 0x0000000300027311 */ /* 0x000e24000020d900 */
[----:B0-----:R0:W-:Y:S01]  /*5220*/  STG.E.U8 [R16.64], R2 ;  /* 0x0000000210007986 */ /* 0x0011e2000c101124 */
[----:B------:R-:W-:Y:S05]  /*5230*/  BRA `(.L_x_7146) ;  /* 0x00000e4000007947 */ /* 0x000fea0003800000 */
.L_x_7143:
        /* <DEDUP_REMOVED lines=10> */
.L_x_7148:
[----:B------:R-:W-:-:S04]  /*52e0*/  PRMT R0, RZ, 0x5410, R0 ;  /* 0x00005410ff007816 */ /* 0x000fc80000000000 */
[----:B------:R-:W0:Y:S02]  /*52f0*/  F2I.FTZ.TRUNC.NTZ R3, R0 ;  /* 0x0000000000037305 */ /* 0x000e24000021f100 */
[----:B0-----:R0:W-:Y:S01]  /*5300*/  STG.E [R16.64], R3 ;  /* 0x0000000310007986 */ /* 0x0011e2000c101924 */
[----:B------:R-:W-:Y:S05]  /*5310*/  BRA `(.L_x_7146) ;  /* 0x00000d6000007947 */ /* 0x000fea0003800000 */
.L_x_7147:
[----:B------:R-:W-:-:S04]  /*5320*/  PRMT R0, RZ, 0x5410, R0 ;  /* 0x00005410ff007816 */ /* 0x000fc80000000000 */
[----:B------:R-:W0:Y:S02]  /*5330*/  F2I.FTZ.TRUNC.NTZ R3, R0 ;  /* 0x0000000000037305 */ /* 0x000e24000021f100 */
[----:B0-----:R0:W-:Y:S01]  /*5340*/  STG.E.U16 [R16.64], R3 ;  /* 0x0000000310007986 */ /* 0x0011e2000c101524 */
[----:B------:R-:W-:Y:S05]  /*5350*/  BRA `(.L_x_7146) ;  /* 0x00000d2000007947 */ /* 0x000fea0003800000 */
.L_x_7142:
        /* <DEDUP_REMOVED lines=9> */
.L_x_7150:
[----:B------:R-:W-:-:S04]  /*53f0*/  PRMT R0, RZ, 0x5410, R0 ;  /* 0x00005410ff007816 */ /* 0x000fc80000000000 */
[----:B------:R-:W-:-:S05]  /*5400*/  F2FP.PACK_AB R0, RZ, R0 ;  /* 0x00000000ff00723e */ /* 0x000fca00000000ff */
[----:B------:R0:W-:Y:S01]  /*5410*/  STG.E.U16 [R16.64], R0 ;  /* 0x0000000010007986 */ /* 0x0001e2000c101524 */
[----:B------:R-:W-:Y:S05]  /*5420*/  BRA `(.L_x_7146) ;  /* 0x00000c5000007947 */ /* 0x000fea0003800000 */
.L_x_7149:
        /* <DEDUP_REMOVED lines=10> */
.L_x_7152:
[----:B------:R-:W-:-:S04]  /*54d0*/  PRMT R0, RZ, 0x5410, R0 ;  /* 0x00005410ff007816 */ /* 0x000fc80000000000 */
[----:B------:R-:W-:-:S04]  /*54e0*/  F2FP.PACK_AB R3, RZ, R0 ;  /* 0x00000000ff03723e */ /* 0x000fc800000000ff */
[----:B------:R-:W-:-:S05]  /*54f0*/  PRMT R3, R3, 0x5410, RZ ;  /* 0x0000541003037816 */ /* 0x000fca00000000ff */
[----:B------:R0:W-:Y:S01]  /*5500*/  STG.E [R16.64], R3 ;  /* 0x0000000310007986 */ /* 0x0001e2000c101924 */
[----:B------:R-:W-:Y:S05]  /*5510*/  BRA `(.L_x_7146) ;  /* 0x00000b6000007947 */ /* 0x000fea0003800000 */
.L_x_7151:
[----:B------:R-:W-:-:S05]  /*5520*/  PRMT R2, RZ, 0x5410, R0 ;  /* 0x00005410ff027816 */ /* 0x000fca0000000000 */
[----:B------:R-:W-:-:S06]  /*5530*/  FMUL.FTZ R2, R2, 1 ;  /* 0x3f80000002027820 */ /* 0x000fcc0000410000 */
[----:B------:R-:W0:Y:S02]  /*5540*/  F2F.F64.F32 R2, R2 ;  /* 0x0000000200027310 */ /* 0x000e240000201800 */
[----:B0-----:R0:W-:Y:S01]  /*5550*/  STG.E.64 [R16.64], R2 ;  /* 0x0000000210007986 */ /* 0x0011e2000c101b24 */
[----:B------:R-:W-:Y:S05]  /*5560*/  BRA `(.L_x_7146) ;  /* 0x00000b1000007947 */ /* 0x000fea0003800000 */
.L_x_7141:
        /* <DEDUP_REMOVED lines=13> */
.L_x_7155:
[----:B------:R-:W-:Y:S01]  /*5640*/  PRMT R0, RZ, 0x5410, R0 ;  /* 0x00005410ff007816 */ /* 0x000fe20000000000 */
[----:B------:R-:W-:-:S04]  /*5650*/  CS2R R6, SRZ ;  /* 0x0000000000067805 */ /* 0x000fc8000001ff00 */
[----:B------:R-:W-:-:S04]  /*5660*/  FMUL.FTZ R0, R0, 1 ;  /* 0x3f80000000007820 */ /* 0x000fc80000410000 */
[----:B------:R-:W0:Y:S02]  /*5670*/  F2F.F64.F32 R4, R0 ;  /* 0x0000000000047310 */ /* 0x000e240000201800 */
[----:B0-----:R0:W-:Y:S01]  /*5680*/  STG.E.128 [R16.64], R4 ;  /* 0x0000000410007986 */ /* 0x0011e2000c101d24 */
[----:B------:R-:W-:Y:S05]  /*5690*/  BRA `(.L_x_7146) ;  /* 0x000009e000007947 */ /* 0x000fea0003800000 */
.L_x_7154:
        /* <DEDUP_REMOVED lines=21> */
.L_x_7159:
[----:B------:R-:W-:Y:S05]  /*57f0*/  BSYNC B0 ;  /* 0x0000000000007941 */ /* 0x000fea0003800000 */
.L_x_7158:
[----:B------:R-:W-:-:S05]  /*5800*/  LOP3.LUT R3, R0, R3, RZ, 0xfc, !PT ;  /* 0x0000000300037212 */ /* 0x000fca00078efcff */
[----:B------:R0:W-:Y:S01]  /*5810*/  STG.E.U8 [R16.64], R3 ;  /* 0x0000000310007986 */ /* 0x0001e2000c101124 */
[----:B------:R-:W-:Y:S05]  /*5820*/  BRA `(.L_x_7146) ;  /* 0x0000085000007947 */ /* 0x000fea0003800000 */
.L_x_7157:
        /* <DEDUP_REMOVED lines=13> */
.L_x_7161:
[----:B------:R-:W-:Y:S01]  /*5900*/  IMAD.MOV.U32 R0, RZ, RZ, 0x7f ;  /* 0x0000007fff007424 */ /* 0x000fe200078e00ff */
[----:B------:R-:W-:-:S04]  /*5910*/  ISETP.GT.U32.AND P0, PT, R2, 0x7f800000, PT ;  /* 0x7f8000000200780c */ /* 0x000fc80003f04070 */
[----:B------:R-:W-:-:S04]  /*5920*/  SEL R0, R0, 0x7c, P0 ;  /* 0x0000007c00007807 */ /* 0x000fc80000000000 */
.L_x_7162:
[----:B------:R-:W-:Y:S05]  /*5930*/  BSYNC B0 ;  /* 0x0000000000007941 */ /* 0x000fea0003800000 */
.L_x_7160:
[----:B------:R-:W-:-:S04]  /*5940*/  LOP3.LUT R2, R3, 0x80000000, RZ, 0xc0, !PT ;  /* 0x8000000003027812 */ /* 0x000fc800078ec0ff */
[----:B------:R-:W-:-:S04]  /*5950*/  SHF.R.U32.HI R3, RZ, 0x18, R2 ;  /* 0x00000018ff037819 */ /* 0x000fc80000011602 */
[----:B------:R-:W-:-:S05]  /*5960*/  LOP3.LUT R3, R0, R3, RZ, 0xfc, !PT ;  /* 0x0000000300037212 */ /* 0x000fca00078efcff */
[----:B------:R0:W-:Y:S01]  /*5970*/  STG.E.U8 [R16.64], R3 ;  /* 0x0000000310007986 */ /* 0x0001e2000c101124 */
[----:B------:R-:W-:Y:S05]  /*5980*/  BRA `(.L_x_7146) ;  /* 0x000006f000007947 */ /* 0x000fea0003800000 */
.L_x_7156:
[----:B------:R0:W-:Y:S01]  /*5990*/  STG.E.U16 [R16.64], R0 ;  /* 0x0000000010007986 */ /* 0x0001e2000c101524 */
[----:B------:R-:W-:Y:S05]  /*59a0*/  BRA `(.L_x_7146) ;  /* 0x000006d000007947 */ /* 0x000fea0003800000 */
.L_x_7153:
        /* <DEDUP_REMOVED lines=12> */
.L_x_7165:
        /* <DEDUP_REMOVED lines=17> */
.L_x_7168:
[----:B------:R-:W-:-:S04]  /*5b80*/  LOP3.LUT R2, R3, 0x80000000, RZ, 0xc0, !PT ;  /* 0x8000000003027812 */ /* 0x000fc800078ec0ff */
[----:B------:R-:W-:-:S04]  /*5b90*/  SHF.R.U32.HI R3, RZ, 0x18, R2 ;  /* 0x00000018ff037819 */ /* 0x000fc80000011602 */
[----:B------:R-:W-:-:S04]  /*5ba0*/  LOP3.LUT R0, R0, R3, RZ, 0xfc, !PT ;  /* 0x0000000300007212 */ /* 0x000fc800078efcff */
[----:B------:R-:W-:Y:S02]  /*5bb0*/  PRMT R8, R0, 0x7610, R8 ;  /* 0x0000761000087816 */ /* 0x000fe40000000008 */
.L_x_7167:
[----:B------:R-:W-:Y:S05]  /*5bc0*/  BSYNC B0 ;  /* 0x0000000000007941 */ /* 0x000fea0003800000 */
.L_x_7166:
[----:B------:R0:W-:Y:S01]  /*5bd0*/  STG.E.U8 [R16.64], R8 ;  /* 0x0000000810007986 */ /* 0x0001e2000c101124 */
[----:B------:R-:W-:Y:S05]  /*5be0*/  BRA `(.L_x_7146) ;  /* 0x0000049000007947 */ /* 0x000fea0003800000 */
.L_x_7164:
        /* <DEDUP_REMOVED lines=17> */
.L_x_7171:
[----:B------:R-:W-:-:S04]  /*5d00*/  LOP3.LUT R2, R3, 0x80000000, RZ, 0xc0, !PT ;  /* 0x8000000003027812 */ /* 0x000fc800078ec0ff */
[----:B------:R-:W-:-:S04]  /*5d10*/  SHF.R.U32.HI R3, RZ, 0x18, R2 ;  /* 0x00000018ff037819 */ /* 0x000fc80000011602 */
[----:B------:R-:W-:-:S04]  /*5d20*/  LOP3.LUT R0, R0, R3, RZ, 0xfc, !PT ;  /* 0x0000000300007212 */ /* 0x000fc800078efcff */
[----:B------:R-:W-:Y:S02]  /*5d30*/  PRMT R8, R0, 0x7610, R8 ;  /* 0x0000761000087816 */ /* 0x000fe40000000008 */
.L_x_7170:
[----:B------:R-:W-:Y:S05]  /*5d40*/  BSYNC B0 ;  /* 0x0000000000007941 */ /* 0x000fea0003800000 */
.L_x_7169:
[----:B------:R0:W-:Y:S01]  /*5d50*/  STG.E.U8 [R16.64], R8 ;  /* 0x0000000810007986 */ /* 0x0001e2000c101124 */
[----:B------:R-:W-:Y:S05]  /*5d60*/  BRA `(.L_x_7146) ;  /* 0x0000031000007947 */ /* 0x000fea0003800000 */
.L_x_7163:
        /* <DEDUP_REMOVED lines=22> */
.L_x_7145:
        /* <DEDUP_REMOVED lines=20> */
.L_x_7173:
[----:B------:R-:W-:-:S06]  /*6010*/  PRMT R2, RZ, 0x5410, R0 ;  /* 0x00005410ff027816 */ /* 0x000fcc0000000000 */
[----:B------:R-:W0:Y:S02]  /*6020*/  F2I.U64.TRUNC R2, R2 ;  /* 0x0000000200027311 */ /* 0x000e24000020d800 */
[----:B0-----:R0:W-:Y:S01]  /*6030*/  STG.E.64 [R16.64], R2 ;  /* 0x0000000210007986 */ /* 0x0011e2000c101b24 */
[----:B------:R-:W-:Y:S05]  /*6040*/  BRA `(.L_x_7146) ;  /* 0x0000003000007947 */ /* 0x000fea0003800000 */
.L_x_7172:
[----:B------:R-:W-:-:S04]  /*6050*/  PRMT R0, RZ, 0x5410, R0 ;  /* 0x00005410ff007816 */ /* 0x000fc80000000000 */
[----:B------:R-:W0:Y:S02]  /*6060*/  F2I.FTZ.U32.TRUNC.NTZ R3, R0 ;  /* 0x0000000000037305 */ /* 0x000e24000021f000 */
[----:B0-----:R0:W-:Y:S02]  /*6070*/  STG.E [R16.64], R3 ;  /* 0x0000000310007986 */ /* 0x0011e4000c101924 */
.L_x_7146:
[----:B------:R-:W-:-:S04]  /*6080*/  IADD3 R19, R19, 0x80, RZ ;  /* 0x0000008013137810 */ /* 0x000fc80007ffe0ff */
[----:B------:R-:W-:-:S13]  /*6090*/  ISETP.GE.AND P0, PT, R19, c[0x0][0x160], PT ;  /* 0x0000580013007a0c */ /* 0x000fda0003f06270 */
        /* <DEDUP_REMOVED lines=229> */
.L_x_7174:
        /* <DEDUP_REMOVED lines=20> */
.L_x_7178:
[----:B------:R-:W2:Y:S02]  /*7030*/  LDG.E.U8 R2, [R2.64] ;  /* 0x0000002402027981 */ /* 0x000ea4000c1e1100 */
[----:B--2---:R-:W0:Y:S02]  /*7040*/  I2F.U16 R0, R2 ;  /* 0x0000000200007306 */ /* 0x004e240000101000 */
[----:B0-----:R-:W-:Y:S01]  /*7050*/  F2FP.BF16.PACK_AB R0, RZ, R0 ;  /* 0x00000000ff00723e */ /* 0x001fe200000010ff */
[----:B------:R-:W-:Y:S05]  /*7060*/  BRA `(.L_x_7180) ;  /* 0x00000e3000007947 */ /* 0x000fea0003800000 */
.L_x_7177:
        /* <DEDUP_REMOVED lines=10> */
.L_x_7182:
[----:B------:R-:W2:Y:S02]  /*7110*/  LDG.E R2, [R2.64] ;  /* 0x0000002402027981 */ /* 0x000ea4000c1e1900 */
[----:B--2---:R-:W0:Y:S02]  /*7120*/  I2F R0, R2 ;  /* 0x0000000200007306 */ /* 0x004e240000201400 */
[----:B0-----:R-:W-:Y:S01]  /*7130*/  F2FP.BF16.PACK_AB R0, RZ, R0 ;  /* 0x00000000ff00723e */ /* 0x001fe200000010ff */
[----:B------:R-:W-:Y:S05]  /*7140*/  BRA `(.L_x_7180) ;  /* 0x00000d5000007947 */ /* 0x000fea0003800000 */
.L_x_7181:
[----:B------:R-:W2:Y:S02]  /*7150*/  LDG.E.U16 R2, [R2.64] ;  /* 0x0000002402027981 */ /* 0x000ea4000c1e1500 */
[----:B--2---:R-:W0:Y:S02]  /*7160*/  I2F.S16 R0, R2 ;  /* 0x0000000200007306 */ /* 0x004e240000101400 */
[----:B0-----:R-:W-:Y:S01]  /*7170*/  F2FP.BF16.PACK_AB R0, RZ, R0 ;  /* 0x00000000ff00723e */ /* 0x001fe200000010ff */
[----:B------:R-:W-:Y:S05]  /*7180*/  BRA `(.L_x_7180) ;  /* 0x00000d1000007947 */ /* 0x000fea0003800000 */
.L_x_7176:
        /* <DEDUP_REMOVED lines=9> */
.L_x_7184:
[----:B------:R-:W2:Y:S02]  /*7220*/  LDG.E.U16 R0, [R2.64] ;  /* 0x0000002402007981 */ /* 0x000ea4000c1e1500 */
[----:B--2---:R-:W-:-:S05]  /*7230*/  HADD2.F32 R0, -RZ, R0.H0_H0 ;  /* 0x20000000ff007230 */ /* 0x004fca0000004100 */
[----:B------:R-:W-:Y:S01]  /*7240*/  F2FP.BF16.PACK_AB R0, RZ, R0 ;  /* 0x00000000ff00723e */ /* 0x000fe200000010ff */
[----:B------:R-:W-:Y:S05]  /*7250*/  BRA `(.L_x_7180) ;  /* 0x00000c4000007947 */ /* 0x000fea0003800000 */
.L_x_7183:
        /* <DEDUP_REMOVED lines=9> */
.L_x_7186:
[----:B------:R-:W2:Y:S02]  /*72f0*/  LDG.E.U16 R2, [R2.64] ;  /* 0x0000002402027981 */ /* 0x000ea4000c1e1500 */
[----:B--2---:R-:W-:-:S05]  /*7300*/  HADD2.F32 R0, -RZ, R2.H0_H0 ;  /* 0x20000002ff007230 */ /* 0x004fca0000004100 */
[----:B------:R-:W-:Y:S01]  /*7310*/  F2FP.BF16.PACK_AB R0, RZ, R0 ;  /* 0x00000000ff00723e */ /* 0x000fe200000010ff */
[----:B------:R-:W-:Y:S05]  /*7320*/  BRA `(.L_x_7180) ;  /* 0x00000b7000007947 */ /* 0x000fea0003800000 */
.L_x_7185:
[----:B------:R-:W2:Y:S02]  /*7330*/  LDG.E.64 R2, [R2.64] ;  /* 0x0000002402027981 */ /* 0x000ea4000c1e1b00 */
[----:B--2---:R-:W0:Y:S01]  /*7340*/  F2F.F32.F64 R0, R2 ;  /* 0x0000000200007310 */ /* 0x004e220000301000 */
[----:B------:R-:W0:-:S14]  /*7350*/  DSETP.GEU.AND P0, PT, |R2|, c[0x2][0x0], PT ;  /* 0x008000000200762a */ /* 0x000e1c0003f0e200 */
[----:B0-----:R-:W-:-:S05]  /*7360*/  @!P0 FMUL R0, R0, 1.175494350822287508e-38 ;  /* 0x0080000000008820 */ /* 0x001fca0000400000 */
[----:B------:R-:W-:Y:S01]  /*7370*/  F2FP.BF16.PACK_AB R0, RZ, R0 ;  /* 0x00000000ff00723e */ /* 0x000fe200000010ff */
[----:B------:R-:W-:Y:S05]  /*7380*/  BRA `(.L_x_7180) ;  /* 0x00000b1000007947 */ /* 0x000fea0003800000 */
.L_x_7175:
        /* <DEDUP_REMOVED lines=13> */
.L_x_7189:
[----:B------:R-:W2:Y:S02]  /*7460*/  LDG.E.64 R2, [R2.64] ;  /* 0x0000002402027981 */ /* 0x000ea4000c1e1b00 */
[----:B--2---:R-:W0:Y:S01]  /*7470*/  F2F.F32.F64 R0, R2 ;  /* 0x0000000200007310 */ /* 0x004e220000301000 */
[----:B------:R-:W0:-:S14]  /*7480*/  DSETP.GEU.AND P0, PT, |R2|, c[0x2][0x0], PT ;  /* 0x008000000200762a */ /* 0x000e1c0003f0e200 */
[----:B0-----:R-:W-:-:S05]  /*7490*/  @!P0 FMUL R0, R0, 1.175494350822287508e-38 ;  /* 0x0080000000008820 */ /* 0x001fca0000400000 */
[----:B------:R-:W-:Y:S01]  /*74a0*/  F2FP.BF16.PACK_AB R0, RZ, R0 ;  /* 0x00000000ff00723e */ /* 0x000fe200000010ff */
[----:B------:R-:W-:Y:S05]  /*74b0*/  BRA `(.L_x_7180) ;  /* 0x000009e000007947 */ /* 0x000fea0003800000 */
.L_x_7188:
        /* <DEDUP_REMOVED lines=28> */
.L_x_7191:
        /* <DEDUP_REMOVED lines=15> */
.L_x_7190:
[----:B------:R0:W5:Y:S01]  /*7770*/  LDG.E.U16 R0, [R2.64] ;  /* 0x0000002402007981 */ /* 0x000162000c1e1500 */
[----:B------:R-:W-:Y:S05]  /*7780*/  BRA `(.L_x_7180) ;  /* 0x0000071000007947 */ /* 0x000fea0003800000 */
.L_x_7187:
        /* <DEDUP_REMOVED lines=12> */
.L_x_7194:
        /* <DEDUP_REMOVED lines=21> */
.L_x_7198:
[----:B------:R-:W-:Y:S05]  /*79a0*/  BSYNC B1 ;  /* 0x0000000000017941 */ /* 0x000fea0003800000 */
.L_x_7197:
[----:B------:R-:W-:Y:S01]  /*79b0*/  LEA R3, R0, 0x3b800000, 0x17 ;  /* 0x3b80000000037811 */ /* 0x000fe200078eb8ff */
[----:B------:R-:W-:-:S05]  /*79c0*/  IMAD.SHL.U32 R0, R2, 0x100000, RZ ;  /* 0x0010000002007824 */ /* 0x000fca00078e00ff */
[----:B------:R-:W-:Y:S02]  /*79d0*/  LOP3.LUT R0, R3, R0, R4, 0xfe, !PT ;  /* 0x0000000003007212 */ /* 0x000fe400078efe04 */
.L_x_7196:
[----:B------:R-:W-:Y:S05]  /*79e0*/  BSYNC B0 ;  /* 0x0000000000007941 */ /* 0x000fea0003800000 */
.L_x_7195:
[----:B------:R-:W-:Y:S01]  /*79f0*/  F2FP.BF16.PACK_AB R0, RZ, R0 ;  /* 0x00000000ff00723e */ /* 0x000fe200000010ff */
[----:B------:R-:W-:Y:S05]  /*7a00*/  BRA `(.L_x_7180) ;  /* 0x0000049000007947 */ /* 0x000fea0003800000 */
.L_x_7193:
        /* <DEDUP_REMOVED lines=21> */
.L_x_7202:
[----:B------:R-:W-:Y:S05]  /*7b60*/  BSYNC B1 ;  /* 0x0000000000017941 */ /* 0x000fea0003800000 */
.L_x_7201:
[----:B------:R-:W-:Y:S01]  /*7b70*/  LEA R3, R0, 0x37800000, 0x17 ;  /* 0x3780000000037811 */ /* 0x000fe200078eb8ff */
[----:B------:R-:W-:-:S05]  /*7b80*/  IMAD.SHL.U32 R0, R2, 0x200000, RZ ;  /* 0x0020000002007824 */ /* 0x000fca00078e00ff */
[----:B------:R-:W-:Y:S02]  /*7b90*/  LOP3.LUT R0, R3, R0, R4, 0xfe, !PT ;  /* 0x0000000003007212 */ /* 0x000fe400078efe04 */
.L_x_7200:
[----:B------:R-:W-:Y:S05]  /*7ba0*/  BSYNC B0 ;  /* 0x0000000000007941 */ /* 0x000fea0003800000 */
.L_x_7199:
[----:B------:R-:W-:Y:S01]  /*7bb0*/  F2FP.BF16.PACK_AB R0, RZ, R0 ;  /* 0x00000000ff00723e */ /* 0x000fe200000010ff */
[----:B------:R-:W-:Y:S05]  /*7bc0*/  BRA `(.L_x_7180) ;  /* 0x000002d000007947 */ /* 0x000fea0003800000 */
.L_x_7192:
        /* <DEDUP_REMOVED lines=14> */
.L_x_7206:
[----:B------:R-:W-:Y:S05]  /*7cb0*/  BSYNC B0 ;  /* 0x0000000000007941 */ /* 0x000fea0003800000 */
.L_x_7205:
[----:B------:R-:W-:Y:S01]  /*7cc0*/  F2FP.BF16.PACK_AB R0, RZ, R0 ;  /* 0x00000000ff00723e */ /* 0x000fe200000010ff */
[----:B------:R-:W-:Y:S05]  /*7cd0*/  BRA `(.L_x_7180) ;  /* 0x000001c000007947 */ /* 0x000fea0003800000 */
.L_x_7179:
        /* <DEDUP_REMOVED lines=21> */
.L_x_7204:
[----:B------:R-:W2:Y:S02]  /*7e30*/  LDG.E.64 R2, [R2.64] ;  /* 0x0000002402027981 */ /* 0x000ea4000c1e1b00 */
[----:B--2---:R-:W0:Y:S02]  /*7e40*/  I2F.U64 R0, R2 ;  /* 0x0000000200007312 */ /* 0x004e240000301000 */
[----:B0-----:R-:W-:Y:S01]  /*7e50*/  F2FP.BF16.PACK_AB R0, RZ, R0 ;  /* 0x00000000ff00723e */ /* 0x001fe200000010ff */
[----:B------:R-:W-:Y:S05]  /*7e60*/  BRA `(.L_x_7180) ;  /* 0x0000003000007947 */ /* 0x000fea0003800000 */
.L_x_7203:
[----:B------:R-:W2:Y:S02]  /*7e70*/  LDG.E R2, [R2.64] ;  /* 0x0000002402027981 */ /* 0x000ea4000c1e1900 */
[----:B--2---:R-:W0:Y:S02]  /*7e80*/  I2F.U32 R0, R2 ;  /* 0x0000000200007306 */ /* 0x004e240000201000 */
[----:B0-----:R-:W-:-:S06]  /*7e90*/  F2FP.BF16.PACK_AB R0, RZ, R0 ;  /* 0x00000000ff00723e */ /* 0x001fcc00000010ff */
.L_x_7180:
        /* <DEDUP_REMOVED lines=53> */
.L_x_7210:
[----:B------:R-:W-:-:S06]  /*81f0*/  PRMT R3, RZ, 0x5410, R0 ;  /* 0x00005410ff037816 */ /* 0x000fcc0000000000 */
[----:B------:R-:W0:Y:S02]  /*8200*/  F2I.S64.TRUNC R2, R3 ;  /* 0x0000000300027311 */ /* 0x000e24000020d900 */
[----:B0-----:R0:W-:Y:S01]  /*8210*/  STG.E.U8 [R16.64], R2 ;  /* 0x0000000210007986 */ /* 0x0011e2000c101124 */
[----:B------:R-:W-:Y:S05]  /*8220*/  BRA `(.L_x_7212) ;  /* 0x00000e4000007947 */ /* 0x000fea0003800000 */
.L_x_7209:
        /* <DEDUP_REMOVED lines=10> */
.L_x_7214:
[----:B------:R-:W-:-:S04]  /*82d0*/  PRMT R0, RZ, 0x5410, R0 ;  /* 0x00005410ff007816 */ /* 0x000fc80000000000 */
[----:B------:R-:W0:Y:S02]  /*82e0*/  F2I.FTZ.TRUNC.NTZ R3, R0 ;  /* 0x0000000000037305 */ /* 0x000e24000021f100 */
[----:B0-----:R0:W-:Y:S01]  /*82f0*/  STG.E [R16.64], R3 ;  /* 0x0000000310007986 */ /* 0x0011e2000c101924 */
[----:B------:R-:W-:Y:S05]  /*8300*/  BRA `(.L_x_7212) ;  /* 0x00000d6000007947 */ /* 0x000fea0003800000 */
.L_x_7213:
[----:B------:R-:W-:-:S04]  /*8310*/  PRMT R0, RZ, 0x5410, R0 ;  /* 0x00005410ff007816 */ /* 0x000fc80000000000 */
[----:B------:R-:W0:Y:S02]  /*8320*/  F2I.FTZ.TRUNC.NTZ R3, R0 ;  /* 0x0000000000037305 */ /* 0x000e24000021f100 */
[----:B0-----:R0:W-:Y:S01]  /*8330*/  STG.E.U16 [R16.64], R3 ;  /* 0x0000000310007986 */ /* 0x0011e2000c101524 */
[----:B------:R-:W-:Y:S05]  /*8340*/  BRA `(.L_x_7212) ;  /* 0x00000d2000007947 */ /* 0x000fea0003800000 */
.L_x_7208:
        /* <DEDUP_REMOVED lines=9> */
.L_x_7216:
[----:B------:R-:W-:-:S04]  /*83e0*/  PRMT R0, RZ, 0x5410, R0 ;  /* 0x00005410ff007816 */ /* 0x000fc80000000000 */
[----:B------:R-:W-:-:S05]  /*83f0*/  F2FP.PACK_AB R0, RZ, R0 ;  /* 0x00000000ff00723e */ /* 0x000fca00000000ff */
[----:B------:R0:W-:Y:S01]  /*8400*/  STG.E.U16 [R16.64], R0 ;  /* 0x0000000010007986 */ /* 0x0001e2000c101524 */
[----:B------:R-:W-:Y:S05]  /*8410*/  BRA `(.L_x_7212) ;  /* 0x00000c5000007947 */ /* 0x000fea0003800000 */
.L_x_7215:
        /* <DEDUP_REMOVED lines=10> */
.L_x_7218:
[----:B------:R-:W-:-:S04]  /*84c0*/  PRMT R0, RZ, 0x5410, R0 ;  /* 0x00005410ff007816 */ /* 0x000fc80000000000 */
[----:B------:R-:W-:-:S04]  /*84d0*/  F2FP.PACK_AB R3, RZ, R0 ;  /* 0x00000000ff03723e */ /* 0x000fc800000000ff */
[----:B------:R-:W-:-:S05]  /*84e0*/  PRMT R3, R3, 0x5410, RZ ;  /* 0x0000541003037816 */ /* 0x000fca00000000ff */
[----:B------:R0:W-:Y:S01]  /*84f0*/  STG.E [R16.64], R3 ;  /* 0x0000000310007986 */ /* 0x0001e2000c101924 */
[----:B------:R-:W-:Y:S05]  /*8500*/  BRA `(.L_x_7212) ;  /* 0x00000b6000007947 */ /* 0x000fea0003800000 */
.L_x_7217:
[----:B------:R-:W-:-:S05]  /*8510*/  PRMT R2, RZ, 0x5410, R0 ;  /* 0x00005410ff027816 */ /* 0x000fca0000000000 */
[----:B------:R-:W-:-:S06]  /*8520*/  FMUL.FTZ R2, R2, 1 ;  /* 0x3f80000002027820 */ /* 0x000fcc0000410000 */
[----:B------:R-:W0:Y:S02]  /*8530*/  F2F.F64.F32 R2, R2 ;  /* 0x0000000200027310 */ /* 0x000e240000201800 */
[----:B0-----:R0:W-:Y:S01]  /*8540*/  STG.E.64 [R16.64], R2 ;  /* 0x0000000210007986 */ /* 0x0011e2000c101b24 */
[----:B------:R-:W-:Y:S05]  /*8550*/  BRA `(.L_x_7212) ;  /* 0x00000b1000007947 */ /* 0x000fea0003800000 */
.L_x_7207:
        /* <DEDUP_REMOVED lines=13> */
.L_x_7221:
[----:B------:R-:W-:Y:S01]  /*8630*/  PRMT R0, RZ, 0x5410, R0 ;  /* 0x00005410ff007816 */ /* 0x000fe20000000000 */
[----:B------:R-:W-:-:S04]  /*8640*/  CS2R R6, SRZ ;  /* 0x0000000000067805 */ /* 0x000fc8000001ff00 */
[----:B------:R-:W-:-:S04]  /*8650*/  FMUL.FTZ R0, R0, 1 ;  /* 0x3f80000000007820 */ /* 0x000fc80000410000 */
[----:B------:R-:W0:Y:S02]  /*8660*/  F2F.F64.F32 R4, R0 ;  /* 0x0000000000047310 */ /* 0x000e240000201800 */
[----:B0-----:R0:W-:Y:S01]  /*8670*/  STG.E.128 [R16.64], R4 ;  /* 0x0000000410007986 */ /* 0x0011e2000c101d24 */
[----:B------:R-:W-:Y:S05]  /*8680*/  BRA `(.L_x_7212) ;  /* 0x000009e000007947 */ /* 0x000fea0003800000 */
.L_x_7220:
        /* <DEDUP_REMOVED lines=21> */
.L_x_7225:
[----:B------:R-:W-:Y:S05]  /*87e0*/  BSYNC B0 ;  /* 0x0000000000007941 */ /* 0x000fea0003800000 */
.L_x_7224:
[----:B------:R-:W-:-:S05]  /*87f0*/  LOP3.LUT R3, R0, R3, RZ, 0xfc, !PT ;  /* 0x0000000300037212 */ /* 0x000fca00078efcff */
[----:B------:R0:W-:Y:S01]  /*8800*/  STG.E.U8 [R16.64], R3 ;  /* 0x0000000310007986 */ /* 0x0001e2000c101124 */
[----:B------:R-:W-:Y:S05]  /*8810*/  BRA `(.L_x_7212) ;  /* 0x0000085000007947 */ /* 0x000fea0003800000 */
.L_x_7223:
        /* <DEDUP_REMOVED lines=13> */
.L_x_7227:
[----:B------:R-:W-:Y:S01]  /*88f0*/  IMAD.MOV.U32 R0, RZ, RZ, 0x7f ;  /* 0x0000007fff007424 */ /* 0x000fe200078e00ff */
[----:B------:R-:W-:-:S04]  /*8900*/  ISETP.GT.U32.AND P0, PT, R2, 0x7f800000, PT ;  /* 0x7f8000000200780c */ /* 0x000fc80003f04070 */
[----:B------:R-:W-:-:S04]  /*8910*/  SEL R0, R0, 0x7c, P0 ;  /* 0x0000007c00007807 */ /* 0x000fc80000000000 */
.L_x_7228:
[----:B------:R-:W-:Y:S05]  /*8920*/  BSYNC B0 ;  /* 0x0000000000007941 */ /* 0x000fea0003800000 */
.L_x_7226:
[----:B------:R-:W-:-:S04]  /*8930*/  LOP3.LUT R2, R3, 0x80000000, RZ, 0xc0, !PT ;  /* 0x8000000003027812 */ /* 0x000fc800078ec0ff */
[----:B------:R-:W-:-:S04]  /*8940*/  SHF.R.U32.HI R3, RZ, 0x18, R2 ;  /* 0x00000018ff037819 */ /* 0x000fc80000011602 */
[----:B------:R-:W-:-:S05]  /*8950*/  LOP3.LUT R3, R0, R3, RZ, 0xfc, !PT ;  /* 0x0000000300037212 */ /* 0x000fca00078efcff */
[----:B------:R0:W-:Y:S01]  /*8960*/  STG.E.U8 [R16.64], R3 ;  /* 0x0000000310007986 */ /* 0x0001e2000c101124 */
[----:B------:R-:W-:Y:S05]  /*8970*/  BRA `(.L_x_7212) ;  /* 0x000006f000007947 */ /* 0x000fea0003800000 */
.L_x_7222:
[----:B------:R0:W-:Y:S01]  /*8980*/  STG.E.U16 [R16.64], R0 ;  /* 0x0000000010007986 */ /* 0x0001e2000c101524 */
[----:B------:R-:W-:Y:S05]  /*8990*/  BRA `(.L_x_7212) ;  /* 0x000006d000007947 */ /* 0x000fea0003800000 */
.L_x_7219:
        /* <DEDUP_REMOVED lines=12> */
.L_x_7231:
        /* <DEDUP_REMOVED lines=17> */
.L_x_7234:
[----:B------:R-:W-:-:S04]  /*8b70*/  LOP3.LUT R2, R3, 0x80000000, RZ, 0xc0, !PT ;  /* 0x8000000003027812 */ /* 0x000fc800078ec0ff */
[----:B------:R-:W-:-:S04]  /*8b80*/  SHF.R.U32.HI R3, RZ, 0x18, R2 ;  /* 0x00000018ff037819 */ /* 0x000fc80000011602 */
[----:B------:R-:W-:-:S04]  /*8b90*/  LOP3.LUT R0, R0, R3, RZ, 0xfc, !PT ;  /* 0x0000000300007212 */ /* 0x000fc800078efcff */
[----:B------:R-:W-:Y:S02]  /*8ba0*/  PRMT R8, R0, 0x7610, R8 ;  /* 0x0000761000087816 */ /* 0x000fe40000000008 */
.L_x_7233:
[----:B------:R-:W-:Y:S05]  /*8bb0*/  BSYNC B0 ;  /* 0x0000000000007941 */ /* 0x000fea0003800000 */
.L_x_7232:
[----:B------:R0:W-:Y:S01]  /*8bc0*/  STG.E.U8 [R16.64], R8 ;  /* 0x0000000810007986 */ /* 0x0001e2000c101124 */
[----:B------:R-:W-:Y:S05]  /*8bd0*/  BRA `(.L_x_7212) ;  /* 0x0000049000007947 */ /* 0x000fea0003800000 */
.L_x_7230:
        /* <DEDUP_REMOVED lines=17> */
.L_x_7237:
[----:B------:R-:W-:-:S04]  /*8cf0*/  LOP3.LUT R2, R3, 0x80000000, RZ, 0xc0, !PT ;  /* 0x8000000003027812 */ /* 0x000fc800078ec0ff */
[----:B------:R-:W-:-:S04]  /*8d00*/  SHF.R.U32.HI R3, RZ, 0x18, R2 ;  /* 0x00000018ff037819 */ /* 0x000fc80000011602 */
[----:B------:R-:W-:-:S04]  /*8d10*/  LOP3.LUT R0, R0, R3, RZ, 0xfc, !PT ;  /* 0x0000000300007212 */ /* 0x000fc800078efcff */
[----:B------:R-:W-:Y:S02]  /*8d20*/  PRMT R8, R0, 0x7610, R8 ;  /* 0x0000761000087816 */ /* 0x000fe40000000008 */
.L_x_7236:
[----:B------:R-:W-:Y:S05]  /*8d30*/  BSYNC B0 ;  /* 0x0000000000007941 */ /* 0x000fea0003800000 */
.L_x_7235:
[----:B------:R0:W-:Y:S01]  /*8d40*/  STG.E.U8 [R16.64], R8 ;  /* 0x0000000810007986 */ /* 0x0001e2000c101124 */
[----:B------:R-:W-:Y:S05]  /*8d50*/  BRA `(.L_x_7212) ;  /* 0x0000031000007947 */ /* 0x000fea0003800000 */
.L_x_7229:
        /* <DEDUP_REMOVED lines=22> */
.L_x_7211:
        /* <DEDUP_REMOVED lines=20> */
.L_x_7239:
[----:B------:R-:W-:-:S06]  /*9000*/  PRMT R2, RZ, 0x5410, R0 ;  /* 0x00005410ff027816 */ /* 0x000fcc0000000000 */
[----:B------:R-:W0:Y:S02]  /*9010*/  F2I.U64.TRUNC R2, R2 ;  /* 0x0000000200027311 */ /* 0x000e24000020d800 */
[----:B0-----:R0:W-:Y:S01]  /*9020*/  STG.E.64 [R16.64], R2 ;  /* 0x0000000210007986 */ /* 0x0011e2000c101b24 */
[----:B------:R-:W-:Y:S05]  /*9030*/  BRA `(.L_x_7212) ;  /* 0x0000003000007947 */ /* 0x000fea0003800000 */
.L_x_7238:
[----:B------:R-:W-:-:S04]  /*9040*/  PRMT R0, RZ, 0x5410, R0 ;  /* 0x00005410ff007816 */ /* 0x000fc80000000000 */
[----:B------:R-:W0:Y:S02]  /*9050*/  F2I.FTZ.U32.TRUNC.NTZ R3, R0 ;  /* 0x0000000000037305 */ /* 0x000e24000021f000 */
[----:B0-----:R0:W-:Y:S02]  /*9060*/  STG.E [R16.64], R3 ;  /* 0x0000000310007986 */ /* 0x0011e4000c101924 */
.L_x_7212:
[----:B------:R-:W-:Y:S02]  /*9070*/  IADD3 R19, R19, 0x80, RZ ;  /* 0x0000008013137810 */ /* 0x000fe40007ffe0ff */
.L_x_7107:
[----:B------:R-:W-:Y:S05]  /*9080*/  BSYNC B6 ;  /* 0x0000000000067941 */ /* 0x000fea0003800000 */
.L_x_7106:
[----:B------:R-:W-:-:S13]  /*9090*/  ISETP.GE.AND P0, PT, R19, c[0x0][0x160], PT ;  /* 0x0000580013007a0c */ /* 0x000fda0003f06270 */
[----:B------:R-:W-:Y:S05]  /*90a0*/  @P0 EXIT ;  /* 0x000000000000094d */ /* 0x000fea0003800000 */
        /* <DEDUP_REMOVED lines=228> */
.L_x_7240:
        /* <DEDUP_REMOVED lines=20> */
.L_x_7244:
[----:B------:R-:W2:Y:S02]  /*a030*/  LDG.E.U8 R2, [R2.64] ;  /* 0x0000002402027981 */ /* 0x000ea4000c1e1100 */
[----:B--2---:R-:W0:Y:S02]  /*a040*/  I2F.U16 R0, R2 ;  /* 0x0000000200007306 */ /* 0x004e240000101000 */
[----:B0-----:R-:W-:Y:S01]  /*a050*/  F2FP.BF16.PACK_AB R0, RZ, R0 ;  /* 0x00000000ff00723e */ /* 0x001fe200000010ff */
[----:B------:R-:W-:Y:S05]  /*a060*/  BRA `(.L_x_7246) ;  /* 0x00000e3000007947 */ /* 0x000fea0003800000 */
.L_x_7243:
        /* <DEDUP_REMOVED lines=10> */
.L_x_7248:
[----:B------:R-:W2:Y:S02]  /*a110*/  LDG.E R2, [R2.64] ;  /* 0x0000002402027981 */ /* 0x000ea4000c1e1900 */
[----:B--2---:R-:W0:Y:S02]  /*a120*/  I2F R0, R2 ;  /* 0x0000000200007306 */ /* 0x004e240000201400 */
[----:B0-----:R-:W-:Y:S01]  /*a130*/  F2FP.BF16.PACK_AB R0, RZ, R0 ;  /* 0x00000000ff00723e */ /* 0x001fe200000010ff */
[----:B------:R-:W-:Y:S05]  /*a140*/  BRA `(.L_x_7246) ;  /* 0x00000d5000007947 */ /* 0x000fea0003800000 */
.L_x_7247:
[----:B------:R-:W2:Y:S02]  /*a150*/  LDG.E.U16 R2, [R2.64] ;  /* 0x0000002402027981 */ /* 0x000ea4000c1e1500 */
[----:B--2---:R-:W0:Y:S02]  /*a160*/  I2F.S16 R0, R2 ;  /* 0x0000000200007306 */ /* 0x004e240000101400 */
[----:B0-----:R-:W-:Y:S01]  /*a170*/  F2FP.BF16.PACK_AB R0, RZ, R0 ;  /* 0x00000000ff00723e */ /* 0x001fe200000010ff */
[----:B------:R-:W-:Y:S05]  /*a180*/  BRA `(.L_x_7246) ;  /* 0x00000d1000007947 */ /* 0x000fea0003800000 */
.L_x_7242:
        /* <DEDUP_REMOVED lines=9> */
.L_x_7250:
[----:B------:R-:W2:Y:S02]  /*a220*/  LDG.E.U16 R0, [R2.64] ;  /* 0x0000002402007981 */ /* 0x000ea4000c1e1500 */
[----:B--2---:R-:W-:-:S05]  /*a230*/  HADD2.F32 R0, -RZ, R0.H0_H0 ;  /* 0x20000000ff007230 */ /* 0x004fca0000004100 */
[----:B------:R-:W-:Y:S01]  /*a240*/  F2FP.BF16.PACK_AB R0, RZ, R0 ;  /* 0x00000000ff00723e */ /* 0x000fe200000010ff */
[----:B------:R-:W-:Y:S05]  /*a250*/  BRA `(.L_x_7246) ;  /* 0x00000c4000007947 */ /* 0x000fea0003800000 */
.L_x_7249:
        /* <DEDUP_REMOVED lines=9> */
.L_x_7252:
[----:B------:R-:W2:Y:S02]  /*a2f0*/  LDG.E.U16 R2, [R2.64] ;  /* 0x0000002402027981 */ /* 0x000ea4000c1e1500 */
[----:B--2---:R-:W-:-:S05]  /*a300*/  HADD2.F32 R0, -RZ, R2.H0_H0 ;  /* 0x20000002ff007230 */ /* 0x004fca0000004100 */
[----:B------:R-:W-:Y:S01]  /*a310*/  F2FP.BF16.PACK_AB R0, RZ, R0 ;  /* 0x00000000ff00723e */ /* 0x000fe200000010ff */
[----:B------:R-:W-:Y:S05]  /*a320*/  BRA `(.L_x_7246) ;  /* 0x00000b7000007947 */ /* 0x000fea0003800000 */
.L_x_7251:
[----:B------:R-:W2:Y:S02]  /*a330*/  LDG.E.64 R2, [R2.64] ;  /* 0x0000002402027981 */ /* 0x000ea4000c1e1b00 */
[----:B--2---:R-:W0:Y:S01]  /*a340*/  F2F.F32.F64 R0, R2 ;  /* 0x0000000200007310 */ /* 0x004e220000301000 */
[----:B------:R-:W0:-:S14]  /*a350*/  DSETP.GEU.AND P0, PT, |R2|, c[0x2][0x0], PT ;  /* 0x008000000200762a */ /* 0x000e1c0003f0e200 */
[----:B0-----:R-:W-:-:S05]  /*a360*/  @!P0 FMUL R0, R0, 1.175494350822287508e-38 ;  /* 0x0080000000008820 */ /* 0x001fca0000400000 */
[----:B------:R-:W-:Y:S01]  /*a370*/  F2FP.BF16.PACK_AB R0, RZ, R0 ;  /* 0x00000000ff00723e */ /* 0x000fe200000010ff */
[----:B------:R-:W-:Y:S05]  /*a380*/  BRA `(.L_x_7246) ;  /* 0x00000b1000007947 */ /* 0x000fea0003800000 */
.L_x_7241:
        /* <DEDUP_REMOVED lines=13> */
.L_x_7255:
[----:B------:R-:W2:Y:S02]  /*a460*/  LDG.E.64 R2, [R2.64] ;  /* 0x0000002402027981 */ /* 0x000ea4000c1e1b00 */
[----:B--2---:R-:W0:Y:S01]  /*a470*/  F2F.F32.F64 R0, R2 ;  /* 0x0000000200007310 */ /* 0x004e220000301000 */
[----:B------:R-:W0:-:S14]  /*a480*/  DSETP.GEU.AND P0, PT, |R2|, c[0x2][0x0], PT ;  /* 0x008000000200762a */ /* 0x000e1c0003f0e200 */
[----:B0-----:R-:W-:-:S05]  /*a490*/  @!P0 FMUL R0, R0, 1.175494350822287508e-38 ;  /* 0x0080000000008820 */ /* 0x001fca0000400000 */
[----:B------:R-:W-:Y:S01]  /*a4a0*/  F2FP.BF16.PACK_AB R0, RZ, R0 ;  /* 0x00000000ff00723e */ /* 0x000fe200000010ff */
[----:B------:R-:W-:Y:S05]  /*a4b0*/  BRA `(.L_x_7246) ;  /* 0x000009e000007947 */ /* 0x000fea0003800000 */
.L_x_7254:
        /* <DEDUP_REMOVED lines=28> */
.L_x_7257:
        /* <DEDUP_REMOVED lines=15> */
.L_x_7256:
[----:B------:R0:W5:Y:S01]  /*a770*/  LDG.E.U16 R0, [R2.64] ;  /* 0x0000002402007981 */ /* 0x000162000c1e1500 */
[----:B------:R-:W-:Y:S05]  /*a780*/  BRA `(.L_x_7246) ;  /* 0x0000071000007947 */ /* 0x000fea0003800000 */
.L_x_7253:
        /* <DEDUP_REMOVED lines=12> */
.L_x_7260:
        /* <DEDUP_REMOVED lines=21> */
.L_x_7264:
[----:B------:R-:W-:Y:S05]  /*a9a0*/  BSYNC B1 ;  /* 0x0000000000017941 */ /* 0x000fea0003800000 */
.L_x_7263:
[----:B------:R-:W-:Y:S01]  /*a9b0*/  LEA R3, R0, 0x3b800000, 0x17 ;  /* 0x3b80000000037811 */ /* 0x000fe200078eb8ff */
[----:B------:R-:W-:-:S05]  /*a9c0*/  IMAD.SHL.U32 R0, R2, 0x100000, RZ ;  /* 0x0010000002007824 */ /* 0x000fca00078e00ff */
[----:B------:R-:W-:Y:S02]  /*a9d0*/  LOP3.LUT R0, R3, R0, R4, 0xfe, !PT ;  /* 0x0000000003007212 */ /* 0x000fe400078efe04 */
.L_x_7262:
[----:B------:R-:W-:Y:S05]  /*a9e0*/  BSYNC B0 ;  /* 0x0000000000007941 */ /* 0x000fea0003800000 */
.L_x_7261:
[----:B------:R-:W-:Y:S01]  /*a9f0*/  F2FP.BF16.PACK_AB R0, RZ, R0 ;  /* 0x00000000ff00723e */ /* 0x000fe200000010ff */
[----:B------:R-:W-:Y:S05]  /*aa00*/  BRA `(.L_x_7246) ;  /* 0x0000049000007947 */ /* 0x000fea0003800000 */
.L_x_7259:
        /* <DEDUP_REMOVED lines=21> */
.L_x_7268:
[----:B------:R-:W-:Y:S05]  /*ab60*/  BSYNC B1 ;  /* 0x0000000000017941 */ /* 0x000fea0003800000 */
.L_x_7267:
[----:B------:R-:W-:Y:S01]  /*ab70*/  LEA R3, R0, 0x37800000, 0x17 ;  /* 0x3780000000037811 */ /* 0x000fe200078eb8ff */
[----:B------:R-:W-:-:S05]  /*ab80*/  IMAD.SHL.U32 R0, R2, 0x200000, RZ ;  /* 0x0020000002007824 */ /* 0x000fca00078e00ff */
[----:B------:R-:W-:Y:S02]  /*ab90*/  LOP3.LUT R0, R3, R0, R4, 0xfe, !PT ;  /* 0x0000000003007212 */ /* 0x000fe400078efe04 */
.L_x_7266:
[----:B------:R-:W-:Y:S05]  /*aba0*/  BSYNC B0 ;  /* 0x0000000000007941 */ /* 0x000fea0003800000 */
.L_x_7265:
[----:B------:R-:W-:Y:S01]  /*abb0*/  F2FP.BF16.PACK_AB R0, RZ, R0 ;  /* 0x00000000ff00723e */ /* 0x000fe200000010ff */
[----:B------:R-:W-:Y:S05]  /*abc0*/  BRA `(.L_x_7246) ;  /* 0x000002d000007947 */ /* 0x000fea0003800000 */
.L_x_7258:
        /* <DEDUP_REMOVED lines=14> */
.L_x_7272:
[----:B------:R-:W-:Y:S05]  /*acb0*/  BSYNC B0 ;  /* 0x0000000000007941 */ /* 0x000fea0003800000 */
.L_x_7271:
[----:B------:R-:W-:Y:S01]  /*acc0*/  F2FP.BF16.PACK_AB R0, RZ, R0 ;  /* 0x00000000ff00723e */ /* 0x000fe200000010ff */
[----:B------:R-:W-:Y:S05]  /*acd0*/  BRA `(.L_x_7246) ;  /* 0x000001c000007947 */ /* 0x000fea0003800000 */
.L_x_7245:
        /* <DEDUP_REMOVED lines=21> */
.L_x_7270:
[----:B------:R-:W2:Y:S02]  /*ae30*/  LDG.E.64 R2, [R2.64] ;  /* 0x0000002402027981 */ /* 0x000ea4000c1e1b00 */
[----:B--2---:R-:W0:Y:S02]  /*ae40*/  I2F.U64 R0, R2 ;  /* 0x0000000200007312 */ /* 0x004e240000301000 */
[----:B0-----:R-:W-:Y:S01]  /*ae50*/  F2FP.BF16.PACK_AB R0, RZ, R0 ;  /* 0x00000000ff00723e */ /* 0x001fe200000010ff */
[----:B------:R-:W-:Y:S05]  /*ae60*/  BRA `(.L_x_7246) ;  /* 0x0000003000007947 */ /* 0x000fea0003800000 */
.L_x_7269:
[----:B------:R-:W2:Y:S02]  /*ae70*/  LDG.E R2, [R2.64] ;  /* 0x0000002402027981 */ /* 0x000ea4000c1e1900 */
[----:B--2---:R-:W0:Y:S02]  /*ae80*/  I2F.U32 R0, R2 ;  /* 0x0000000200007306 */ /* 0x004e240000201000 */
[----:B0-----:R-:W-:-:S06]  /*ae90*/  F2FP.BF16.PACK_AB R0, RZ, R0 ;  /* 0x00000000ff00723e */ /* 0x001fcc00000010ff */
.L_x_7246:
        /* <DEDUP_REMOVED lines=53> */
.L_x_7276:
[----:B------:R-:W-:-:S06]  /*b1f0*/  PRMT R3, RZ, 0x5410, R0 ;  /* 0x00005410ff037816 */ /* 0x000fcc0000000000 */
[----:B------:R-:W0:Y:S02]  /*b200*/  F2I.S64.TRUNC R2, R3 ;  /* 0x0000000300027311 */ /* 0x000e24000020d900 */
[----:B0-----:R-:W-:Y:S01]  /*b210*/  STG.E.U8 [R16.64], R2 ;  /* 0x0000000210007986 */ /* 0x001fe2000c101124 */
[----:B------:R-:W-:Y:S05]  /*b220*/  EXIT ;  /* 0x000000000000794d */ /* 0x000fea0003800000 */
.L_x_7275:
        /* <DEDUP_REMOVED lines=10> */
.L_x_7279:
[----:B------:R-:W-:-:S04]  /*b2d0*/  PRMT R0, RZ, 0x5410, R0 ;  /* 0x00005410ff007816 */ /* 0x000fc80000000000 */
[----:B------:R-:W0:Y:S02]  /*b2e0*/  F2I.FTZ.TRUNC.NTZ R3, R0 ;  /* 0x0000000000037305 */ /* 0x000e24000021f100 */
[----:B0-----:R-:W-:Y:S01]  /*b2f0*/  STG.E [R16.64], R3 ;  /* 0x0000000310007986 */ /* 0x001fe2000c101924 */
[----:B------:R-:W-:Y:S05]  /*b300*/  EXIT ;  /* 0x000000000000794d */ /* 0x000fea0003800000 */
.L_x_7278:
[----:B------:R-:W-:-:S04]  /*b310*/  PRMT R0, RZ, 0x5410, R0 ;  /* 0x00005410ff007816 */ /* 0x000fc80000000000 */
[----:B------:R-:W0:Y:S02]  /*b320*/  F2I.FTZ.TRUNC.NTZ R3, R0 ;  /* 0x0000000000037305 */ /* 0x000e24000021f100 */
[----:B0-----:R-:W-:Y:S01]  /*b330*/  STG.E.U16 [R16.64], R3 ;  /* 0x0000000310007986 */ /* 0x001fe2000c101524 */
[----:B------:R-:W-:Y:S05]  /*b340*/  EXIT ;  /* 0x000000000000794d */ /* 0x000fea0003800000 */
.L_x_7274:
        /* <DEDUP_REMOVED lines=9> */
.L_x_7281:
[----:B------:R-:W-:-:S04]  /*b3e0*/  PRMT R0, RZ, 0x5410, R0 ;  /* 0x00005410ff007816 */ /* 0x000fc80000000000 */
[----:B------:R-:W-:-:S05]  /*b3f0*/  F2FP.PACK_AB R0, RZ, R0 ;  /* 0x00000000ff00723e */ /* 0x000fca00000000ff */
[----:B------:R-:W-:Y:S01]  /*b400*/  STG.E.U16 [R16.64], R0 ;  /* 0x0000000010007986 */ /* 0x000fe2000c101524 */
[----:B------:R-:W-:Y:S05]  /*b410*/  EXIT ;  /* 0x000000000000794d */ /* 0x000fea0003800000 */
.L_x_7280:
        /* <DEDUP_REMOVED lines=10> */
.L_x_7283:
[----:B------:R-:W-:-:S04]  /*b4c0*/  PRMT R0, RZ, 0x5410, R0 ;  /* 0x00005410ff007816 */ /* 0x000fc80000000000 */
[----:B------:R-:W-:-:S04]  /*b4d0*/  F2FP.PACK_AB R3, RZ, R0 ;  /* 0x00000000ff03723e */ /* 0x000fc800000000ff */
[----:B------:R-:W-:-:S05]  /*b4e0*/  PRMT R3, R3, 0x5410, RZ ;  /* 0x0000541003037816 */ /* 0x000fca00000000ff */
[----:B------:R-:W-:Y:S01]  /*b4f0*/  STG.E [R16.64], R3 ;  /* 0x0000000310007986 */ /* 0x000fe2000c101924 */
[----:B------:R-:W-:Y:S05]  /*b500*/  EXIT ;  /* 0x000000000000794d */ /* 0x000fea0003800000 */
.L_x_7282:
[----:B------:R-:W-:-:S05]  /*b510*/  PRMT R2, RZ, 0x5410, R0 ;  /* 0x00005410ff027816 */ /* 0x000fca0000000000 */
[----:B------:R-:W-:-:S06]  /*b520*/  FMUL.FTZ R2, R2, 1 ;  /* 0x3f80000002027820 */ /* 0x000fcc0000410000 */
[----:B------:R-:W0:Y:S02]  /*b530*/  F2F.F64.F32 R2, R2 ;  /* 0x0000000200027310 */ /* 0x000e240000201800 */
[----:B0-----:R-:W-:Y:S01]  /*b540*/  STG.E.64 [R16.64], R2 ;  /* 0x0000000210007986 */ /* 0x001fe2000c101b24 */
[----:B------:R-:W-:Y:S05]  /*b550*/  EXIT ;  /* 0x000000000000794d */ /* 0x000fea0003800000 */
.L_x_7273:
        /* <DEDUP_REMOVED lines=13> */
.L_x_7286:
[----:B------:R-:W-:Y:S01]  /*b630*/  PRMT R0, RZ, 0x5410, R0 ;  /* 0x00005410ff007816 */ /* 0x000fe20000000000 */
[----:B------:R-:W-:-:S04]  /*b640*/  CS2R R6, SRZ ;  /* 0x0000000000067805 */ /* 0x000fc8000001ff00 */
[----:B------:R-:W-:-:S04]  /*b650*/  FMUL.FTZ R0, R0, 1 ;  /* 0x3f80000000007820 */ /* 0x000fc80000410000 */
[----:B------:R-:W0:Y:S02]  /*b660*/  F2F.F64.F32 R4, R0 ;  /* 0x0000000000047310 */ /* 0x000e240000201800 */
[----:B0-----:R-:W-:Y:S01]  /*b670*/  STG.E.128 [R16.64], R4 ;  /* 0x0000000410007986 */ /* 0x001fe2000c101d24 */
[----:B------:R-:W-:Y:S05]  /*b680*/  EXIT ;  /* 0x000000000000794d */ /* 0x000fea0003800000 */
.L_x_7285:
        /* <DEDUP_REMOVED lines=21> */
.L_x_7290:
[----:B------:R-:W-:Y:S05]  /*b7e0*/  BSYNC B0 ;  /* 0x0000000000007941 */ /* 0x000fea0003800000 */
.L_x_7289:
[----:B------:R-:W-:-:S05]  /*b7f0*/  LOP3.LUT R3, R0, R3, RZ, 0xfc, !PT ;  /* 0x0000000300037212 */ /* 0x000fca00078efcff */
[----:B------:R-:W-:Y:S01]  /*b800*/  STG.E.U8 [R16.64], R3 ;  /* 0x0000000310007986 */ /* 0x000fe2000c101124 */
[----:B------:R-:W-:Y:S05]  /*b810*/  EXIT ;  /* 0x000000000000794d */ /* 0x000fea0003800000 */
.L_x_7288:
        /* <DEDUP_REMOVED lines=13> */
.L_x_7292:
[----:B------:R-:W-:Y:S01]  /*b8f0*/  IMAD.MOV.U32 R0, RZ, RZ, 0x7f ;  /* 0x0000007fff007424 */ /* 0x000fe200078e00ff */
[----:B------:R-:W-:-:S04]  /*b900*/  ISETP.GT.U32.AND P0, PT, R2, 0x7f800000, PT ;  /* 0x7f8000000200780c */ /* 0x000fc80003f04070 */
[----:B------:R-:W-:-:S04]  /*b910*/  SEL R0, R0, 0x7c, P0 ;  /* 0x0000007c00007807 */ /* 0x000fc80000000000 */
.L_x_7293:
[----:B------:R-:W-:Y:S05]  /*b920*/  BSYNC B0 ;  /* 0x0000000000007941 */ /* 0x000fea0003800000 */
.L_x_7291:
[----:B------:R-:W-:-:S04]  /*b930*/  LOP3.LUT R2, R3, 0x80000000, RZ, 0xc0, !PT ;  /* 0x8000000003027812 */ /* 0x000fc800078ec0ff */
[----:B------:R-:W-:-:S04]  /*b940*/  SHF.R.U32.HI R3, RZ, 0x18, R2 ;  /* 0x00000018ff037819 */ /* 0x000fc80000011602 */
[----:B------:R-:W-:-:S05]  /*b950*/  LOP3.LUT R3, R0, R3, RZ, 0xfc, !PT ;  /* 0x0000000300037212 */ /* 0x000fca00078efcff */
[----:B------:R-:W-:Y:S01]  /*b960*/  STG.E.U8 [R16.64], R3 ;  /* 0x0000000310007986 */ /* 0x000fe2000c101124 */
[----:B------:R-:W-:Y:S05]  /*b970*/  EXIT ;  /* 0x000000000000794d */ /* 0x000fea0003800000 */
.L_x_7287:
[----:B------:R-:W-:Y:S01]  /*b980*/  STG.E.U16 [R16.64], R0 ;  /* 0x0000000010007986 */ /* 0x000fe2000c101524 */
[----:B------:R-:W-:Y:S05]  /*b990*/  EXIT ;  /* 0x000000000000794d */ /* 0x000fea0003800000 */
.L_x_7284:
        /* <DEDUP_REMOVED lines=12> */
.L_x_7296:
        /* <DEDUP_REMOVED lines=17> */
.L_x_7299:
[----:B------:R-:W-:-:S04]  /*bb70*/  LOP3.LUT R2, R3, 0x80000000, RZ, 0xc0, !PT ;  /* 0x8000000003027812 */ /* 0x000fc800078ec0ff */
[----:B------:R-:W-:-:S04]  /*bb80*/  SHF.R.U32.HI R3, RZ, 0x18, R2 ;  /* 0x00000018ff037819 */ /* 0x000fc80000011602 */
[----:B------:R-:W-:-:S04]  /*bb90*/  LOP3.LUT R0, R0, R3, RZ, 0xfc, !PT ;  /* 0x0000000300007212 */ /* 0x000fc800078efcff */
[----:B------:R-:W-:Y:S02]  /*bba0*/  PRMT R8, R0, 0x7610, R8 ;  /* 0x0000761000087816 */ /* 0x000fe40000000008 */
.L_x_7298:
[----:B------:R-:W-:Y:S05]  /*bbb0*/  BSYNC B0 ;  /* 0x0000000000007941 */ /* 0x000fea0003800000 */
.L_x_7297:
[----:B------:R-:W-:Y:S01]  /*bbc0*/  STG.E.U8 [R16.64], R8 ;  /* 0x0000000810007986 */ /* 0x000fe2000c101124 */
[----:B------:R-:W-:Y:S05]  /*bbd0*/  EXIT ;  /* 0x000000000000794d */ /* 0x000fea0003800000 */
.L_x_7295:
        /* <DEDUP_REMOVED lines=17> */
.L_x_7302:
[----:B------:R-:W-:-:S04]  /*bcf0*/  LOP3.LUT R2, R3, 0x80000000, RZ, 0xc0, !PT ;  /* 0x8000000003027812 */ /* 0x000fc800078ec0ff */
[----:B------:R-:W-:-:S04]  /*bd00*/  SHF.R.U32.HI R3, RZ, 0x18, R2 ;  /* 0x00000018ff037819 */ /* 0x000fc80000011602 */
[----:B------:R-:W-:-:S04]  /*bd10*/  LOP3.LUT R0, R0, R3, RZ, 0xfc, !PT ;  /* 0x0000000300007212 */ /* 0x000fc800078efcff */
[----:B------:R-:W-:Y:S02]  /*bd20*/  PRMT R8, R0, 0x7610, R8 ;  /* 0x0000761000087816 */ /* 0x000fe40000000008 */
.L_x_7301:
[----:B------:R-:W-:Y:S05]  /*bd30*/  BSYNC B0 ;  /* 0x0000000000007941 */ /* 0x000fea0003800000 */
.L_x_7300:
[----:B------:R-:W-:Y:S01]  /*bd40*/  STG.E.U8 [R16.64], R8 ;  /* 0x0000000810007986 */ /* 0x000fe2000c101124 */
[----:B------:R-:W-:Y:S05]  /*bd50*/  EXIT ;  /* 0x000000000000794d */ /* 0x000fea0003800000 */
.L_x_7294:
        /* <DEDUP_REMOVED lines=22> */
.L_x_7277:
        /* <DEDUP_REMOVED lines=20> */
.L_x_7304:
[----:B------:R-:W-:-:S06]  /*c000*/  PRMT R2, RZ, 0x5410, R0 ;  /* 0x00005410ff027816 */ /* 0x000fcc0000000000 */
[----:B------:R-:W0:Y:S02]  /*c010*/  F2I.U64.TRUNC R2, R2 ;  /* 0x0000000200027311 */ /* 0x000e24000020d800 */
[----:B0-----:R-:W-:Y:S01]  /*c020*/  STG.E.64 [R16.64], R2 ;  /* 0x0000000210007986 */ /* 0x001fe2000c101b24 */
[----:B------:R-:W-:Y:S05]  /*c030*/  EXIT ;  /* 0x000000000000794d */ /* 0x000fea0003800000 */
.L_x_7303:
[----:B------:R-:W-:-:S04]  /*c040*/  PRMT R0, RZ, 0x5410, R0 ;  /* 0x00005410ff007816 */ /* 0x000fc80000000000 */
[----:B------:R-:W0:Y:S02]  /*c050*/  F2I.FTZ.U32.TRUNC.NTZ R3, R0 ;  /* 0x0000000000037305 */ /* 0x000e24000021f000 */
[----:B0-----:R-:W-:Y:S01]  /*c060*/  STG.E [R16.64], R3 ;  /* 0x0000000310007986 */ /* 0x001fe2000c101924 */
[----:B------:R-:W-:Y:S05]  /*c070*/  EXIT ;  /* 0x000000000000794d */ /* 0x000fea0003800000 */
.L_x_7305:
        /* <DEDUP_REMOVED lines=16> */
.L_x_12030:


//--------------------- .text._ZN2at6native27unrolled_elementwise_kernelIZZZNS0_18GeluCUDAKernelImplERNS_18TensorIteratorBaseENS0_8GeluTypeEENKUlvE0_clEvENKUlvE2_clEvEUlN3c108BFloat16EE_St5arrayIPcLm2EELi4E23TrivialOffsetCalculatorILi1EjESE_NS0_6memory12LoadWithCastILi1EEENSF_13StoreWithCastILi1EEEEEviT_T0_T2_T3_T4_T5_ --------------------------
	.section	.text._ZN2at6native27unrolled_elementwise_kernelIZZZNS0_18GeluCUDAKernelImplERNS_18TensorIteratorBaseENS0_8GeluTypeEENKUlvE0_clEvENKUlvE2_clEvEUlN3c108BFloat16EE_St5arrayIPcLm2EELi4E23TrivialOffsetCalculatorILi1EjESE_NS0_6memory12LoadWithCastILi1EEENSF_13StoreWithCastILi1EEEEEviT_T0_T2_T3_T4_T5_,"ax",@progbits
	.sectioninfo	@"SHI_REGISTERS=29"
	.align	128
        .global         _ZN2at6native27unrolled_elementwise_kernelIZZZNS0_18GeluCUDAKernelImplERNS_18TensorIteratorBaseENS0_8GeluTypeEENKUlvE0_clEvENKUlvE2_clEvEUlN3c108BFloat16EE_St5arrayIPcLm2EELi4E23TrivialOffsetCalculatorILi1EjESE_NS0_6memory12LoadWithCastILi1EEENSF_13StoreWithCastILi1EEEEEviT_T0_T2_T3_T4_T5_
        .type           _ZN2at6native27unrolled_elementwise_kernelIZZZNS0_18GeluCUDAKernelImplERNS_18TensorIteratorBaseENS0_8GeluTypeEENKUlvE0_clEvENKUlvE2_clEvEUlN3c108BFloat16EE_St5arrayIPcLm2EELi4E23TrivialOffsetCalculatorILi1EjESE_NS0_6memory12LoadWithCastILi1EEENSF_13StoreWithCastILi1EEEEEviT_T0_T2_T3_T4_T5_,@function
        .size           _ZN2at6native27unrolled_elementwise_kernelIZZZNS0_18GeluCUDAKernelImplERNS_18TensorIteratorBaseENS0_8GeluTypeEENKUlvE0_clEvENKUlvE2_clEvEUlN3c108BFloat16EE_St5arrayIPcLm2EELi4E23TrivialOffsetCalculatorILi1EjESE_NS0_6memory12LoadWithCastILi1EEENSF_13StoreWithCastILi1EEEEEviT_T0_T2_T3_T4_T5_,(.L_x_12031 - _ZN2at6native27unrolled_elementwise_kernelIZZZNS0_18GeluCUDAKernelImplERNS_18TensorIteratorBaseENS0_8GeluTypeEENKUlvE0_clEvENKUlvE2_clEvEUlN3c108BFloat16EE_St5arrayIPcLm2EELi4E23TrivialOffsetCalculatorILi1EjESE_NS0_6memory12LoadWithCastILi1EEENSF_13StoreWithCastILi1EEEEEviT_T0_T2_T3_T4_T5_)
        .other          _ZN2at6native27unrolled_elementwise_kernelIZZZNS0_18GeluCUDAKernelImplERNS_18TensorIteratorBaseENS0_8GeluTypeEENKUlvE0_clEvENKUlvE2_clEvEUlN3c108BFloat16EE_St5arrayIPcLm2EELi4E23TrivialOffsetCalculatorILi1EjESE_NS0_6memory12LoadWithCastILi1EEENSF_13StoreWithCastILi1EEEEEviT_T0_T2_T3_T4_T5_,@"STO_CUDA_ENTRY STV_DEFAULT"
_ZN2at6native27unrolled_elementwise_kernelIZZZNS0_18GeluCUDAKernelImplERNS_18TensorIteratorBaseENS0_8GeluTypeEENKUlvE0_clEvENKUlvE2_clEvEUlN3c108BFloat16EE_St5arrayIPcLm2EELi4E23TrivialOffsetCalculatorILi1EjESE_NS0_6memory12LoadWithCastILi1EEENSF_13StoreWithCastILi1EEEEEviT_T0_T2_T3_T4_T5_:
.text._ZN2at6native27unrolled_elementwise_kernelIZZZNS0_18GeluCUDAKernelImplERNS_18TensorIteratorBaseENS0_8GeluTypeEENKUlvE0_clEvENKUlvE2_clEvEUlN3c108BFloat16EE_St5arrayIPcLm2EELi4E23TrivialOffsetCalculatorILi1EjESE_NS0_6memory12LoadWithCastILi1EEENSF_13StoreWithCastILi1EEEEEviT_T0_T2_T3_T4_T5_:
        /* <DEDUP_REMOVED lines=8> */
[----:B------:R-:W-:Y:S01]  /*0080*/  PRMT R25, RZ, 0x7610, R25 ;  /* 0x00007610ff197816 */ /* 0x000fe20000000019 */
[----:B0-----:R-:W-:-:S05]  /*0090*/  IMAD R17, R16, R17, c[0x0][0x160] ;  /* 0x0000580010117624 */ /* 0x001fca00078e0211 */
[----:B--2---:R-:W-:-:S13]  /*00a0*/  ISETP.GE.AND P0, PT, R19, R17, PT ;  /* 0x000000111300720c */ /* 0x004fda0003f06270 */
[----:B------:R-:W-:Y:S05]  /*00b0*/  @P0 BRA `(.L_x_7307) ;  /* 0x000010c000000947 */ /* 0x000fea0003800000 */
[----:B-1----:R-:W-:Y:S01]  /*00c0*/  PRMT R0, R18, 0x9910, RZ ;  /* 0x0000991012007816 */ /* 0x002fe200000000ff */
        /* <DEDUP_REMOVED lines=19> */
.L_x_7311:
[----:B------:R-:W2:Y:S02]  /*0200*/  LDG.E.U8 R2, [R2.64] ;  /* 0x0000002402027981 */ /* 0x000ea4000c1e1100 */
[----:B--2---:R-:W0:Y:S02]  /*0210*/  I2F.U16 R0, R2 ;  /* 0x0000000200007306 */ /* 0x004e240000101000 */
[----:B0-----:R-:W-:-:S04]  /*0220*/  F2FP.BF16.PACK_AB R0, RZ, R0 ;  /* 0x00000000ff00723e */ /* 0x001fc800000010ff */
[----:B------:R-:W-:Y:S01]  /*0230*/  PRMT R25, R0, 0x7610, R25 ;  /* 0x0000761000197816 */ /* 0x000fe20000000019 */
[----:B------:R-:W-:Y:S05]  /*0240*/  BRA `(.L_x_7313) ;  /* 0x00000f1000007947 */ /* 0x000fea0003800000 */
.L_x_7310:
        /* <DEDUP_REMOVED lines=11> */
.L_x_7315:
[----:B------:R-:W2:Y:S02]  /*0300*/  LDG.E R2, [R2.64] ;  /* 0x0000002402027981 */ /* 0x000ea4000c1e1900 */
[----:B--2---:R-:W0:Y:S02]  /*0310*/  I2F R0, R2 ;  /* 0x0000000200007306 */ /* 0x004e240000201400 */
[----:B0-----:R-:W-:-:S04]  /*0320*/  F2FP.BF16.PACK_AB R0, RZ, R0 ;  /* 0x00000000ff00723e */ /* 0x001fc800000010ff */
[----:B------:R-:W-:Y:S01]  /*0330*/  PRMT R25, R0, 0x7610, R25 ;  /* 0x0000761000197816 */ /* 0x000fe20000000019 */
[----:B------:R-:W-:Y:S05]  /*0340*/  BRA `(.L_x_7313) ;  /* 0x00000e1000007947 */ /* 0x000fea0003800000 */
.L_x_7314:
[----:B------:R-:W2:Y:S02]  /*0350*/  LDG.E.U16 R2, [R2.64] ;  /* 0x0000002402027981 */ /* 0x000ea4000c1e1500 */
[----:B--2---:R-:W0:Y:S02]  /*0360*/  I2F.S16 R0, R2 ;  /* 0x0000000200007306 */ /* 0x004e240000101400 */
[----:B0-----:R-:W-:-:S04]  /*0370*/  F2FP.BF16.PACK_AB R0, RZ, R0 ;  /* 0x00000000ff00723e */ /* 0x001fc800000010ff */
[----:B------:R-:W-:Y:S01]  /*0380*/  PRMT R25, R0, 0x7610, R25 ;  /* 0x0000761000197816 */ /* 0x000fe20000000019 */
[----:B------:R-:W-:Y:S05]  /*0390*/  BRA `(.L_x_7313) ;  /* 0x00000dc000007947 */ /* 0x000fea0003800000 */
.L_x_7309:
        /* <DEDUP_REMOVED lines=9> */
.L_x_7317:
[----:B------:R-:W2:Y:S02]  /*0430*/  LDG.E.U16 R0, [R2.64] ;  /* 0x0000002402007981 */ /* 0x000ea4000c1e1500 */
[----:B--2---:R-:W-:-:S05]  /*0440*/  HADD2.F32 R0, -RZ, R0.H0_H0 ;  /* 0x20000000ff007230 */ /* 0x004fca0000004100 */
[----:B------:R-:W-:-:S04]  /*0450*/  F2FP.BF16.PACK_AB R0, RZ, R0 ;  /* 0x00000000ff00723e */ /* 0x000fc800000010ff */
[----:B------:R-:W-:Y:S01]  /*0460*/  PRMT R25, R0, 0x7610, R25 ;  /* 0x0000761000197816 */ /* 0x000fe20000000019 */
[----:B------:R-:W-:Y:S05]  /*0470*/  BRA `(.L_x_7313) ;  /* 0x00000ce000007947 */ /* 0x000fea0003800000 */
.L_x_7316:
        /* <DEDUP_REMOVED lines=9> */
.L_x_7319:
[----:B------:R-:W2:Y:S02]  /*0510*/  LDG.E.U16 R2, [R2.64] ;  /* 0x0000002402027981 */ /* 0x000ea4000c1e1500 */
[----:B--2---:R-:W-:-:S05]  /*0520*/  HADD2.F32 R0, -RZ, R2.H0_H0 ;  /* 0x20000002ff007230 */ /* 0x004fca0000004100 */
[----:B------:R-:W-:-:S04]  /*0530*/  F2FP.BF16.PACK_AB R0, RZ, R0 ;  /* 0x00000000ff00723e */ /* 0x000fc800000010ff */
[----:B------:R-:W-:Y:S01]  /*0540*/  PRMT R25, R0, 0x7610, R25 ;  /* 0x0000761000197816 */ /* 0x000fe20000000019 */
[----:B------:R-:W-:Y:S05]  /*0550*/  BRA `(.L_x_7313) ;  /* 0x00000c0000007947 */ /* 0x000fea0003800000 */
.L_x_7318:
[----:B------:R-:W2:Y:S02]  /*0560*/  LDG.E.64 R2, [R2.64] ;  /* 0x0000002402027981 */ /* 0x000ea4000c1e1b00 */
[----:B--2---:R-:W0:Y:S01]  /*0570*/  F2F.F32.F64 R0, R2 ;  /* 0x0000000200007310 */ /* 0x004e220000301000 */
[----:B------:R-:W0:-:S14]  /*0580*/  DSETP.GEU.AND P0, PT, |R2|, c[0x2][0x0], PT ;  /* 0x008000000200762a */ /* 0x000e1c0003f0e200 */
[----:B0-----:R-:W-:-:S05]  /*0590*/  @!P0 FMUL R0, R0, 1.175494350822287508e-38 ;  /* 0x0080000000008820 */ /* 0x001fca0000400000 */
[----:B------:R-:W-:-:S04]  /*05a0*/  F2FP.BF16.PACK_AB R0, RZ, R0 ;  /* 0x00000000ff00723e */ /* 0x000fc800000010ff */
[----:B------:R-:W-:Y:S01]  /*05b0*/  PRMT R25, R0, 0x7610, R25 ;  /* 0x0000761000197816 */ /* 0x000fe20000000019 */
[----:B------:R-:W-:Y:S05]  /*05c0*/  BRA `(.L_x_7313) ;  /* 0x00000b9000007947 */ /* 0x000fea0003800000 */
.L_x_7308:
        /* <DEDUP_REMOVED lines=14> */
.L_x_7322:
[----:B------:R-:W2:Y:S02]  /*06b0*/  LDG.E.64 R2, [R2.64] ;  /* 0x0000002402027981 */ /* 0x000ea4000c1e1b00 */
[----:B--2---:R-:W0:Y:S01]  /*06c0*/  F2F.F32.F64 R0, R2 ;  /* 0x0000000200007310 */ /* 0x004e220000301000 */
[----:B------:R-:W0:-:S14]  /*06d0*/  DSETP.GEU.AND P0, PT, |R2|, c[0x2][0x0], PT ;  /* 0x008000000200762a */ /* 0x000e1c0003f0e200 */
[----:B0-----:R-:W-:-:S05]  /*06e0*/  @!P0 FMUL R0, R0, 1.175494350822287508e-38 ;  /* 0x0080000000008820 */ /* 0x001fca0000400000 */
[----:B------:R-:W-:-:S04]  /*06f0*/  F2FP.BF16.PACK_AB R0, RZ, R0 ;  /* 0x00000000ff00723e */ /* 0x000fc800000010ff */
[----:B------:R-:W-:Y:S01]  /*0700*/  PRMT R25, R0, 0x7610, R25 ;  /* 0x0000761000197816 */ /* 0x000fe20000000019 */
[----:B------:R-:W-:Y:S05]  /*0710*/  BRA `(.L_x_7313) ;  /* 0x00000a4000007947 */ /* 0x000fea0003800000 */
.L_x_7321:
        /* <DEDUP_REMOVED lines=28> */
.L_x_7324:
        /* <DEDUP_REMOVED lines=16> */
.L_x_7323:
[----:B------:R0:W5:Y:S01]  /*09e0*/  LDG.E.U16 R25, [R2.64] ;  /* 0x0000002402197981 */ /* 0x000162000c1e1500 */
[----:B------:R-:W-:Y:S05]  /*09f0*/  BRA `(.L_x_7313) ;  /* 0x0000076000007947 */ /* 0x000fea0003800000 */
.L_x_7320:
        /* <DEDUP_REMOVED lines=12> */
.L_x_7327:
        /* <DEDUP_REMOVED lines=21> */
.L_x_7331:
[----:B------:R-:W-:Y:S05]  /*0c10*/  BSYNC B1 ;  /* 0x0000000000017941 */ /* 0x000fea0003800000 */
.L_x_7330:
[----:B------:R-:W-:Y:S01]  /*0c20*/  LEA R3, R0, 0x3b800000, 0x17 ;  /* 0x3b80000000037811 */ /* 0x000fe200078eb8ff */
[----:B------:R-:W-:-:S05]  /*0c30*/  IMAD.SHL.U32 R0, R2, 0x100000, RZ ;  /* 0x0010000002007824 */ /* 0x000fca00078e00ff */
[----:B------:R-:W-:Y:S02]  /*0c40*/  LOP3.LUT R0, R3, R0, R4, 0xfe, !PT ;  /* 0x0000000003007212 */ /* 0x000fe400078efe04 */
.L_x_7329:
[----:B------:R-:W-:Y:S05]  /*0c50*/  BSYNC B0 ;  /* 0x0000000000007941 */ /* 0x000fea0003800000 */
.L_x_7328:
[----:B------:R-:W-:-:S04]  /*0c60*/  F2FP.BF16.PACK_AB R0, RZ, R0 ;  /* 0x00000000ff00723e */ /* 0x000fc800000010ff */
[----:B------:R-:W-:Y:S01]  /*0c70*/  PRMT R25, R0, 0x7610, R25 ;  /* 0x0000761000197816 */ /* 0x000fe20000000019 */
[----:B------:R-:W-:Y:S05]  /*0c80*/  BRA `(.L_x_7313) ;  /* 0x000004d000007947 */ /* 0x000fea0003800000 */
.L_x_7326:
        /* <DEDUP_REMOVED lines=21> */
.L_x_7335:
[----:B------:R-:W-:Y:S05]  /*0de0*/  BSYNC B1 ;  /* 0x0000000000017941 */ /* 0x000fea0003800000 */
.L_x_7334:
[----:B------:R-:W-:Y:S01]  /*0df0*/  LEA R3, R0, 0x37800000, 0x17 ;  /* 0x3780000000037811 */ /* 0x000fe200078eb8ff */
[----:B------:R-:W-:-:S05]  /*0e00*/  IMAD.SHL.U32 R0, R2, 0x200000, RZ ;  /* 0x0020000002007824 */ /* 0x000fca00078e00ff */
[----:B------:R-:W-:Y:S02]  /*0e10*/  LOP3.LUT R0, R3, R0, R4, 0xfe, !PT ;  /* 0x0000000003007212 */ /* 0x000fe400078efe04 */
.L_x_7333:
[----:B------:R-:W-:Y:S05]  /*0e20*/  BSYNC B0 ;  /* 0x0000000000007941 */ /* 0x000fea0003800000 */
.L_x_7332:
[----:B------:R-:W-:-:S04]  /*0e30*/  F2FP.BF16.PACK_AB R0, RZ, R0 ;  /* 0x00000000ff00723e */ /* 0x000fc800000010ff */
[----:B------:R-:W-:Y:S01]  /*0e40*/  PRMT R25, R0, 0x7610, R25 ;  /* 0x0000761000197816 */ /* 0x000fe20000000019 */
[----:B------:R-:W-:Y:S05]  /*0e50*/  BRA `(.L_x_7313) ;  /* 0x0000030000007947 */ /* 0x000fea0003800000 */
.L_x_7325:
        /* <DEDUP_REMOVED lines=14> */
.L_x_7339:
[----:B------:R-:W-:Y:S05]  /*0f40*/  BSYNC B0 ;  /* 0x0000000000007941 */ /* 0x000fea0003800000 */
.L_x_7338:
[----:B------:R-:W-:-:S04]  /*0f50*/  F2FP.BF16.PACK_AB R0, RZ, R0 ;  /* 0x00000000ff00723e */ /* 0x000fc800000010ff */
[----:B------:R-:W-:Y:S01]  /*0f60*/  PRMT R25, R0, 0x7610, R25 ;  /* 0x0000761000197816 */ /* 0x000fe20000000019 */
[----:B------:R-:W-:Y:S05]  /*0f70*/  BRA `(.L_x_7313) ;  /* 0x000001e000007947 */ /* 0x000fea0003800000 */
.L_x_7312:
        /* <DEDUP_REMOVED lines=21> */
.L_x_7337:
[----:B------:R-:W2:Y:S02]  /*10d0*/  LDG.E.64 R2, [R2.64] ;  /* 0x0000002402027981 */ /* 0x000ea4000c1e1b00 */
[----:B--2---:R-:W0:Y:S02]  /*10e0*/  I2F.U64 R0, R2 ;  /* 0x0000000200007312 */ /* 0x004e240000301000 */
[----:B0-----:R-:W-:-:S04]  /*10f0*/  F2FP.BF16.PACK_AB R0, RZ, R0 ;  /* 0x00000000ff00723e */ /* 0x001fc800000010ff */
[----:B------:R-:W-:Y:S01]  /*1100*/  PRMT R25, R0, 0x7610, R25 ;  /* 0x0000761000197816 */ /* 0x000fe20000000019 */
[----:B------:R-:W-:Y:S05]  /*1110*/  BRA `(.L_x_7313) ;  /* 0x0000004000007947 */ /* 0x000fea0003800000 */
.L_x_7336:
[----:B------:R-:W2:Y:S02]  /*1120*/  LDG.E R2, [R2.64] ;  /* 0x0000002402027981 */ /* 0x000ea4000c1e1900 */
[----:B--2---:R-:W0:Y:S02]  /*1130*/  I2F.U32 R0, R2 ;  /* 0x0000000200007306 */ /* 0x004e240000201000 */
[----:B0-----:R-:W-:-:S04]  /*1140*/  F2FP.BF16.PACK_AB R0, RZ, R0 ;  /* 0x00000000ff00723e */ /* 0x001fc800000010ff */
[----:B------:R-:W-:Y:S02]  /*1150*/  PRMT R25, R0, 0x7610, R25 ;  /* 0x0000761000197816 */ /* 0x000fe40000000019 */
.L_x_7313:
[----:B------:R-:W1:Y:S02]  /*1160*/  S2R R19, SR_TID.X ;  /* 0x0000000000137919 */ /* 0x000e640000002100 */
[----:B-1----:R-:W-:-:S03]  /*1170*/  IADD3 R19, R19, 0x80, RZ ;  /* 0x0000008013137810 */ /* 0x002fc60007ffe0ff */
.L_x_7307:
[----:B-1----:R-:W-:Y:S05]  /*1180*/  BSYNC B6 ;  /* 0x0000000000067941 */ /* 0x002fea0003800000 */
.L_x_7306:
[----:B------:R-:W-:Y:S01]  /*1190*/  ISETP.GE.AND P0, PT, R19, R17, PT ;  /* 0x000000111300720c */ /* 0x000fe20003f06270 */
[----:B------:R-:W-:-:S12]  /*11a0*/  BSSY B6, `(.L_x_7340) ;  /* 0x000010d000067945 */ /* 0x000fd80003800000 */
        /* <DEDUP_REMOVED lines=22> */
.L_x_7345:
[----:B------:R-:W2:Y:S02]  /*1310*/  LDG.E.U8 R2, [R2.64] ;  /* 0x0000002402027981 */ /* 0x000ea4000c1e1100 */
[----:B--2---:R-:W0:Y:S02]  /*1320*/  I2F.U16 R0, R2 ;  /* 0x0000000200007306 */ /* 0x004e240000101000 */
[----:B0-----:R-:W-:-:S04]  /*1330*/  F2FP.BF16.PACK_AB R0, RZ, R0 ;  /* 0x00000000ff00723e */ /* 0x001fc800000010ff */
[----:B------:R-:W-:Y:S01]  /*1340*/  PRMT R22, R0, 0x7610, R22 ;  /* 0x0000761000167816 */ /* 0x000fe20000000016 */
[----:B------:R-:W-:Y:S05]  /*1350*/  BRA `(.L_x_7347) ;  /* 0x00000f0000007947 */ /* 0x000fea0003800000 */
.L_x_7344:
        /* <DEDUP_REMOVED lines=11> */
.L_x_7349:
[----:B------:R-:W2:Y:S02]  /*1410*/  LDG.E R2, [R2.64] ;  /* 0x0000002402027981 */ /* 0x000ea4000c1e1900 */
[----:B--2---:R-:W0:Y:S02]  /*1420*/  I2F R0, R2 ;  /* 0x0000000200007306 */ /* 0x004e240000201400 */
[----:B0-----:R-:W-:-:S04]  /*1430*/  F2FP.BF16.PACK_AB R0, RZ, R0 ;  /* 0x00000000ff00723e */ /* 0x001fc800000010ff */
[----:B------:R-:W-:Y:S01]  /*1440*/  PRMT R22, R0, 0x7610, R22 ;  /* 0x0000761000167816 */ /* 0x000fe20000000016 */
[----:B------:R-:W-:Y:S05]  /*1450*/  BRA `(.L_x_7347) ;  /* 0x00000e0000007947 */ /* 0x000fea0003800000 */
.L_x_7348:
[----:B------:R-:W2:Y:S02]  /*1460*/  LDG.E.U16 R2, [R2.64] ;  /* 0x0000002402027981 */ /* 0x000ea4000c1e1500 */
[----:B--2---:R-:W0:Y:S02]  /*1470*/  I2F.S16 R0, R2 ;  /* 0x0000000200007306 */ /* 0x004e240000101400 */
[----:B0-----:R-:W-:-:S04]  /*1480*/  F2FP.BF16.PACK_AB R0, RZ, R0 ;  /* 0x00000000ff00723e */ /* 0x001fc800000010ff */
[----:B------:R-:W-:Y:S01]  /*1490*/  PRMT R22, R0, 0x7610, R22 ;  /* 0x0000761000167816 */ /* 0x000fe20000000016 */
[----:B------:R-:W-:Y:S05]  /*14a0*/  BRA `(.L_x_7347) ;  /* 0x00000db000007947 */ /* 0x000fea0003800000 */
.L_x_7343:
        /* <DEDUP_REMOVED lines=9> */
.L_x_7351:
[----:B------:R-:W2:Y:S02]  /*1540*/  LDG.E.U16 R0, [R2.64] ;  /* 0x0000002402007981 */ /* 0x000ea4000c1e1500 */
[----:B--2---:R-:W-:-:S05]  /*1550*/  HADD2.F32 R0, -RZ, R0.H0_H0 ;  /* 0x20000000ff007230 */ /* 0x004fca0000004100 */
[----:B------:R-:W-:-:S04]  /*1560*/  F2FP.BF16.PACK_AB R0, RZ, R0 ;  /* 0x00000000ff00723e */ /* 0x000fc800000010ff */
[----:B------:R-:W-:Y:S01]  /*1570*/  PRMT R22, R0, 0x7610, R22 ;  /* 0x0000761000167816 */ /* 0x000fe20000000016 */
[----:B------:R-:W-:Y:S05]  /*1580*/  BRA `(.L_x_7347) ;  /* 0x00000cd000007947 */ /* 0x000fea0003800000 */
.L_x_7350:
        /* <DEDUP_REMOVED lines=9> */
.L_x_7353:
[----:B------:R-:W2:Y:S02]  /*1620*/  LDG.E.U16 R2, [R2.64] ;  /* 0x0000002402027981 */ /* 0x000ea4000c1e1500 */
[----:B--2---:R-:W-:-:S05]  /*1630*/  HADD2.F32 R0, -RZ, R2.H0_H0 ;  /* 0x20000002ff007230 */ /* 0x004fca0000004100 */
[----:B------:R-:W-:-:S04]  /*1640*/  F2FP.BF16.PACK_AB R0, RZ, R0 ;  /* 0x00000000ff00723e */ /* 0x000fc800000010ff */
[----:B------:R-:W-:Y:S01]  /*1650*/  PRMT R22, R0, 0x7610, R22 ;  /* 0x0000761000167816 */ /* 0x000fe20000000016 */
[----:B------:R-:W-:Y:S05]  /*1660*/  BRA `(.L_x_7347) ;  /* 0x00000bf000007947 */ /* 0x000fea0003800000 */
.L_x_7352:
[----:B------:R-:W2:Y:S02]  /*1670*/  LDG.E.64 R2, [R2.64] ;  /* 0x0000002402027981 */ /* 0x000ea4000c1e1b00 */
[----:B--2---:R-:W0:Y:S01]  /*1680*/  F2F.F32.F64 R0, R2 ;  /* 0x0000000200007310 */ /* 0x004e220000301000 */
[----:B------:R-:W0:-:S14]  /*1690*/  DSETP.GEU.AND P0, PT, |R2|, c[0x2][0x0], PT ;  /* 0x008000000200762a */ /* 0x000e1c0003f0e200 */
[----:B0-----:R-:W-:-:S05]  /*16a0*/  @!P0 FMUL R0, R0, 1.175494350822287508e-38 ;  /* 0x0080000000008820 */ /* 0x001fca0000400000 */
[----:B------:R-:W-:-:S04]  /*16b0*/  F2FP.BF16.PACK_AB R0, RZ, R0 ;  /* 0x00000000ff00723e */ /* 0x000fc800000010ff */
[----:B------:R-:W-:Y:S01]  /*16c0*/  PRMT R22, R0, 0x7610, R22 ;  /* 0x0000761000167816 */ /* 0x000fe20000000016 */
[----:B------:R-:W-:Y:S05]  /*16d0*/  BRA `(.L_x_7347) ;  /* 0x00000b8000007947 */ /* 0x000fea0003800000 */
.L_x_7342:
        /* <DEDUP_REMOVED lines=14> */
.L_x_7356:
[----:B------:R-:W2:Y:S02]  /*17c0*/  LDG.E.64 R2, [R2.64] ;  /* 0x0000002402027981 */ /* 0x000ea4000c1e1b00 */
[----:B--2---:R-:W0:Y:S01]  /*17d0*/  F2F.F32.F64 R0, R2 ;  /* 0x0000000200007310 */ /* 0x004e220000301000 */
[----:B------:R-:W0:-:S14]  /*17e0*/  DSETP.GEU.AND P0, PT, |R2|, c[0x2][0x0], PT ;  /* 0x008000000200762a */ /* 0x000e1c0003f0e200 */
[----:B0-----:R-:W-:-:S05]  /*17f0*/  @!P0 FMUL R0, R0, 1.175494350822287508e-38 ;  /* 0x0080000000008820 */ /* 0x001fca0000400000 */
[----:B------:R-:W-:-:S04]  /*1800*/  F2FP.BF16.PACK_AB R0, RZ, R0 ;  /* 0x00000000ff00723e */ /* 0x000fc800000010ff */
[----:B------:R-:W-:Y:S01]  /*1810*/  PRMT R22, R0, 0x7610, R22 ;  /* 0x0000761000167816 */ /* 0x000fe20000000016 */
[----:B------:R-:W-:Y:S05]  /*1820*/  BRA `(.L_x_7347) ;  /* 0x00000a3000007947 */ /* 0x000fea0003800000 */
.L_x_7355:
        /* <DEDUP_REMOVED lines=28> */
.L_x_7358:
        /* <DEDUP_REMOVED lines=15> */
.L_x_7357:
[----:B------:R0:W5:Y:S01]  /*1ae0*/  LDG.E.U16 R22, [R2.64] ;  /* 0x0000002402167981 */ /* 0x000162000c1e1500 */
[----:B------:R-:W-:Y:S05]  /*1af0*/  BRA `(.L_x_7347) ;  /* 0x0000076000007947 */ /* 0x000fea0003800000 */
.L_x_7354:
        /* <DEDUP_REMOVED lines=12> */
.L_x_7361:
        /* <DEDUP_REMOVED lines=21> */
.L_x_7365:
[----:B------:R-:W-:Y:S05]  /*1d10*/  BSYNC B1 ;  /* 0x0000000000017941 */ /* 0x000fea0003800000 */
.L_x_7364:
[----:B------:R-:W-:Y:S01]  /*1d20*/  LEA R3, R0, 0x3b800000, 0x17 ;  /* 0x3b80000000037811 */ /* 0x000fe200078eb8ff */
[----:B------:R-:W-:-:S05]  /*1d30*/  IMAD.SHL.U32 R0, R2, 0x100000, RZ ;  /* 0x0010000002007824 */ /* 0x000fca00078e00ff */
[----:B------:R-:W-:Y:S02]  /*1d40*/  LOP3.LUT R0, R3, R0, R4, 0xfe, !PT ;  /* 0x0000000003007212 */ /* 0x000fe400078efe04 */
.L_x_7363:
[----:B------:R-:W-:Y:S05]  /*1d50*/  BSYNC B0 ;  /* 0x0000000000007941 */ /* 0x000fea0003800000 */
.L_x_7362:
[----:B------:R-:W-:-:S04]  /*1d60*/  F2FP.BF16.PACK_AB R0, RZ, R0 ;  /* 0x00000000ff00723e */ /* 0x000fc800000010ff */
[----:B------:R-:W-:Y:S01]  /*1d70*/  PRMT R22, R0, 0x7610, R22 ;  /* 0x0000761000167816 */ /* 0x000fe20000000016 */
[----:B------:R-:W-:Y:S05]  /*1d80*/  BRA `(.L_x_7347) ;  /* 0x000004d000007947 */ /* 0x000fea0003800000 */
.L_x_7360:
        /* <DEDUP_REMOVED lines=21> */
.L_x_7369:
[----:B------:R-:W-:Y:S05]  /*1ee0*/  BSYNC B1 ;  /* 0x0000000000017941 */ /* 0x000fea0003800000 */
.L_x_7368:
[----:B------:R-:W-:Y:S01]  /*1ef0*/  LEA R3, R0, 0x37800000, 0x17 ;  /* 0x3780000000037811 */ /* 0x000fe200078eb8ff */
[----:B------:R-:W-:-:S05]  /*1f00*/  IMAD.SHL.U32 R0, R2, 0x200000, RZ ;  /* 0x0020000002007824 */ /* 0x000fca00078e00ff */
[----:B------:R-:W-:Y:S02]  /*1f10*/  LOP3.LUT R0, R3, R0, R4, 0xfe, !PT ;  /* 0x0000000003007212 */ /* 0x000fe400078efe04 */
.L_x_7367:
[----:B------:R-:W-:Y:S05]  /*1f20*/  BSYNC B0 ;  /* 0x0000000000007941 */ /* 0x000fea0003800000 */
.L_x_7366:
[----:B------:R-:W-:-:S04]  /*1f30*/  F2FP.BF16.PACK_AB R0, RZ, R0 ;  /* 0x00000000ff00723e */ /* 0x000fc800000010ff */
[----:B------:R-:W-:Y:S01]  /*1f40*/  PRMT R22, R0, 0x7610, R22 ;  /* 0x0000761000167816 */ /* 0x000fe20000000016 */
[----:B------:R-:W-:Y:S05]  /*1f50*/  BRA `(.L_x_7347) ;  /* 0x0000030000007947 */ /* 0x000fea0003800000 */
.L_x_7359:
        /* <DEDUP_REMOVED lines=14> */
.L_x_7373:
[----:B------:R-:W-:Y:S05]  /*2040*/  BSYNC B0 ;  /* 0x0000000000007941 */ /* 0x000fea0003800000 */
.L_x_7372:
[----:B------:R-:W-:-:S04]  /*2050*/  F2FP.BF16.PACK_AB R0, RZ, R0 ;  /* 0x00000000ff00723e */ /* 0x000fc800000010ff */
[----:B------:R-:W-:Y:S01]  /*2060*/  PRMT R22, R0, 0x7610, R22 ;  /* 0x0000761000167816 */ /* 0x000fe20000000016 */
[----:B------:R-:W-:Y:S05]  /*2070*/  BRA `(.L_x_7347) ;  /* 0x000001e000007947 */ /* 0x000fea0003800000 */
.L_x_7346:
        /* <DEDUP_REMOVED lines=21> */
.L_x_7371:
[----:B------:R-:W2:Y:S02]  /*21d0*/  LDG.E.64 R2, [R2.64] ;  /* 0x0000002402027981 */ /* 0x000ea4000c1e1b00 */
[----:B--2---:R-:W0:Y:S02]  /*21e0*/  I2F.U64 R0, R2 ;  /* 0x0000000200007312 */ /* 0x004e240000301000 */
[----:B0-----:R-:W-:-:S04]  /*21f0*/  F2FP.BF16.PACK_AB R0, RZ, R0 ;  /* 0x00000000ff00723e */ /* 0x001fc800000010ff */
[----:B------:R-:W-:Y:S01]  /*2200*/  PRMT R22, R0, 0x7610, R22 ;  /* 0x0000761000167816 */ /* 0x000fe20000000016 */
[----:B------:R-:W-:Y:S05]  /*2210*/  BRA `(.L_x_7347) ;  /* 0x0000004000007947 */ /* 0x000fea0003800000 */
.L_x_7370:
[----:B------:R-:W2:Y:S02]  /*2220*/  LDG.E R2, [R2.64] ;  /* 0x0000002402027981 */ /* 0x000ea4000c1e1900 */
[----:B--2---:R-:W0:Y:S02]  /*2230*/  I2F.U32 R0, R2 ;  /* 0x0000000200007306 */ /* 0x004e240000201000 */
[----:B0-----:R-:W-:-:S04]  /*2240*/  F2FP.BF16.PACK_AB R0, RZ, R0 ;  /* 0x00000000ff00723e */ /* 0x001fc800000010ff */
[----:B------:R-:W-:Y:S02]  /*2250*/  PRMT R22, R0, 0x7610, R22 ;  /* 0x0000761000167816 */ /* 0x000fe40000000016 */
.L_x_7347:
[----:B------:R-:W-:-:S05]  /*2260*/  IADD3 R19, R19, 0x80, RZ ;  /* 0x0000008013137810 */ /* 0x000fca0007ffe0ff */
.L_x_7341:
[----:B------:R-:W-:Y:S05]  /*2270*/  BSYNC B6 ;  /* 0x0000000000067941 */ /* 0x000fea0003800000 */
.L_x_7340:
[----:B------:R-:W-:Y:S01]  /*2280*/  ISETP.GE.AND P0, PT, R19, R17, PT ;  /* 0x000000111300720c */ /* 0x000fe20003f06270 */
[----:B------:R-:W-:Y:S01]  /*2290*/  BSSY B6, `(.L_x_7374) ;  /* 0x000010f000067945 */ /* 0x000fe20003800000 */
[----:B------:R-:W-:Y:S02]  /*22a0*/  PRMT R23, RZ, 0x7610, R23 ;  /* 0x00007610ff177816 */ /* 0x000fe40000000017 */
[----:B------:R-:W-:-:S09]  /*22b0*/  PRMT R26, RZ, 0x7610, R26 ;  /* 0x00007610ff1a7816 */ /* 0x000fd2000000001a */
        /* <DEDUP_REMOVED lines=22> */
.L_x_7379:
[----:B------:R-:W2:Y:S02]  /*2420*/  LDG.E.U8 R2, [R2.64] ;  /* 0x0000002402027981 */ /* 0x000ea4000c1e1100 */
[----:B--2---:R-:W0:Y:S02]  /*2430*/  I2F.U16 R0, R2 ;  /* 0x0000000200007306 */ /* 0x004e240000101000 */
[----:B0-----:R-:W-:-:S04]  /*2440*/  F2FP.BF16.PACK_AB R0, RZ, R0 ;  /* 0x00000000ff00723e */ /* 0x001fc800000010ff */
[----:B------:R-:W-:Y:S01]  /*2450*/  PRMT R26, R0, 0x7610, R26 ;  /* 0x00007610001a7816 */ /* 0x000fe2000000001a */
[----:B------:R-:W-:Y:S05]  /*2460*/  BRA `(.L_x_7381) ;  /* 0x00000f0000007947 */ /* 0x000fea0003800000 */
.L_x_7378:
        /* <DEDUP_REMOVED lines=11> */
.L_x_7383:
[----:B------:R-:W2:Y:S02]  /*2520*/  LDG.E R2, [R2.64] ;  /* 0x0000002402027981 */ /* 0x000ea4000c1e1900 */
[----:B--2---:R-:W0:Y:S02]  /*2530*/  I2F R0, R2 ;  /* 0x0000000200007306 */ /* 0x004e240000201400 */
[----:B0-----:R-:W-:-:S04]  /*2540*/  F2FP.BF16.PACK_AB R0, RZ, R0 ;  /* 0x00000000ff00723e */ /* 0x001fc800000010ff */
[----:B------:R-:W-:Y:S01]  /*2550*/  PRMT R26, R0, 0x7610, R26 ;  /* 0x00007610001a7816 */ /* 0x000fe2000000001a */
[----:B------:R-:W-:Y:S05]  /*2560*/  BRA `(.L_x_7381) ;  /* 0x00000e0000007947 */ /* 0x000fea0003800000 */
.L_x_7382:
[----:B------:R-:W2:Y:S02]  /*2570*/  LDG.E.U16 R2, [R2.64] ;  /* 0x0000002402027981 */ /* 0x000ea4000c1e1500 */
[----:B--2---:R-:W0:Y:S02]  /*2580*/  I2F.S16 R0, R2 ;  /* 0x0000000200007306 */ /* 0x004e240000101400 */
[----:B0-----:R-:W-:-:S04]  /*2590*/  F2FP.BF16.PACK_AB R0, RZ, R0 ;  /* 0x00000000ff00723e */ /* 0x001fc800000010ff */
[----:B------:R-:W-:Y:S01]  /*25a0*/  PRMT R26, R0, 0x7610, R26 ;  /* 0x00007610001a7816 */ /* 0x000fe2000000001a */
[----:B------:R-:W-:Y:S05]  /*25b0*/  BRA `(.L_x_7381) ;  /* 0x00000db000007947 */ /* 0x000fea0003800000 */
.L_x_7377:
        /* <DEDUP_REMOVED lines=9> */
.L_x_7385:
[----:B------:R-:W2:Y:S02]  /*2650*/  LDG.E.U16 R0, [R2.64] ;  /* 0x0000002402007981 */ /* 0x000ea4000c1e1500 */
[----:B--2---:R-:W-:-:S05]  /*2660*/  HADD2.F32 R0, -RZ, R0.H0_H0 ;  /* 0x20000000ff007230 */ /* 0x004fca0000004100 */
[----:B------:R-:W-:-:S04]  /*2670*/  F2FP.BF16.PACK_AB R0, RZ, R0 ;  /* 0x00000000ff00723e */ /* 0x000fc800000010ff */
[----:B------:R-:W-:Y:S01]  /*2680*/  PRMT R26, R0, 0x7610, R26 ;  /* 0x00007610001a7816 */ /* 0x000fe2000000001a */
[----:B------:R-:W-:Y:S05]  /*2690*/  BRA `(.L_x_7381) ;  /* 0x00000cd000007947 */ /* 0x000fea0003800000 */
.L_x_7384:
        /* <DEDUP_REMOVED lines=9> */
.L_x_7387:
[----:B------:R-:W2:Y:S02]  /*2730*/  LDG.E.U16 R2, [R2.64] ;  /* 0x0000002402027981 */ /* 0x000ea4000c1e1500 */
[----:B--2---:R-:W-:-:S05]  /*2740*/  HADD2.F32 R0, -RZ, R2.H0_H0 ;  /* 0x20000002ff007230 */ /* 0x004fca0000004100 */
[----:B------:R-:W-:-:S04]  /*2750*/  F2FP.BF16.PACK_AB R0, RZ, R0 ;  /* 0x00000000ff00723e */ /* 0x000fc800000010ff */
[----:B------:R-:W-:Y:S01]  /*2760*/  PRMT R26, R0, 0x7610, R26 ;  /* 0x00007610001a7816 */ /* 0x000fe2000000001a */
[----:B------:R-:W-:Y:S05]  /*2770*/  BRA `(.L_x_7381) ;  /* 0x00000bf000007947 */ /* 0x000fea0003800000 */
.L_x_7386:
[----:B------:R-:W2:Y:S02]  /*2780*/  LDG.E.64 R2, [R2.64] ;  /* 0x0000002402027981 */ /* 0x000ea4000c1e1b00 */
[----:B--2---:R-:W0:Y:S01]  /*2790*/  F2F.F32.F64 R0, R2 ;  /* 0x0000000200007310 */ /* 0x004e220000301000 */
[----:B------:R-:W0:-:S14]  /*27a0*/  DSETP.GEU.AND P0, PT, |R2|, c[0x2][0x0], PT ;  /* 0x008000000200762a */ /* 0x000e1c0003f0e200 */
[----:B0-----:R-:W-:-:S05]  /*27b0*/  @!P0 FMUL R0, R0, 1.175494350822287508e-38 ;  /* 0x0080000000008820 */ /* 0x001fca0000400000 */
[----:B------:R-:W-:-:S04]  /*27c0*/  F2FP.BF16.PACK_AB R0, RZ, R0 ;  /* 0x00000000ff00723e */ /* 0x000fc800000010ff */
[----:B------:R-:W-:Y:S01]  /*27d0*/  PRMT R26, R0, 0x7610, R26 ;  /* 0x00007610001a7816 */ /* 0x000fe2000000001a */
[----:B------:R-:W-:Y:S05]  /*27e0*/  BRA `(.L_x_7381) ;  /* 0x00000b8000007947 */ /* 0x000fea0003800000 */
.L_x_7376:
        /* <DEDUP_REMOVED lines=14> */
.L_x_7390:
[----:B------:R-:W2:Y:S02]  /*28d0*/  LDG.E.64 R2, [R2.64] ;  /* 0x0000002402027981 */ /* 0x000ea4000c1e1b00 */
[----:B--2---:R-:W0:Y:S01]  /*28e0*/  F2F.F32.F64 R0, R2 ;  /* 0x0000000200007310 */ /* 0x004e220000301000 */
[----:B------:R-:W0:-:S14]  /*28f0*/  DSETP.GEU.AND P0, PT, |R2|, c[0x2][0x0], PT ;  /* 0x008000000200762a */ /* 0x000e1c0003f0e200 */
[----:B0-----:R-:W-:-:S05]  /*2900*/  @!P0 FMUL R0, R0, 1.175494350822287508e-38 ;  /* 0x0080000000008820 */ /* 0x001fca0000400000 */
[----:B------:R-:W-:-:S04]  /*2910*/  F2FP.BF16.PACK_AB R0, RZ, R0 ;  /* 0x00000000ff00723e */ /* 0x000fc800000010ff */
[----:B------:R-:W-:Y:S01]  /*2920*/  PRMT R26, R0, 0x7610, R26 ;  /* 0x00007610001a7816 */ /* 0x000fe2000000001a */
[----:B------:R-:W-:Y:S05]  /*2930*/  BRA `(.L_x_7381) ;  /* 0x00000a3000007947 */ /* 0x000fea0003800000 */
.L_x_7389:
        /* <DEDUP_REMOVED lines=28> */
.L_x_7392:
        /* <DEDUP_REMOVED lines=15> */
.L_x_7391:
[----:B------:R0:W5:Y:S01]  /*2bf0*/  LDG.E.U16 R26, [R2.64] ;  /* 0x00000024021a7981 */ /* 0x000162000c1e1500 */
[----:B------:R-:W-:Y:S05]  /*2c00*/  BRA `(.L_x_7381) ;  /* 0x0000076000007947 */ /* 0x000fea0003800000 */
.L_x_7388:
        /* <DEDUP_REMOVED lines=12> */
.L_x_7395:
        /* <DEDUP_REMOVED lines=21> */
.L_x_7399:
[----:B------:R-:W-:Y:S05]  /*2e20*/  BSYNC B1 ;  /* 0x0000000000017941 */ /* 0x000fea0003800000 */
.L_x_7398:
[----:B------:R-:W-:Y:S01]  /*2e30*/  LEA R3, R0, 0x3b800000, 0x17 ;  /* 0x3b80000000037811 */ /* 0x000fe200078eb8ff */
[----:B------:R-:W-:-:S05]  /*2e40*/  IMAD.SHL.U32 R0, R2, 0x100000, RZ ;  /* 0x0010000002007824 */ /* 0x000fca00078e00ff */
[----:B------:R-:W-:Y:S02]  /*2e50*/  LOP3.LUT R0, R3, R0, R4, 0xfe, !PT ;  /* 0x0000000003007212 */ /* 0x000fe400078efe04 */
.L_x_7397:
[----:B------:R-:W-:Y:S05]  /*2e60*/  BSYNC B0 ;  /* 0x0000000000007941 */ /* 0x000fea0003800000 */
.L_x_7396:
[----:B------:R-:W-:-:S04]  /*2e70*/  F2FP.BF16.PACK_AB R0, RZ, R0 ;  /* 0x00000000ff00723e */ /* 0x000fc800000010ff */
[----:B------:R-:W-:Y:S01]  /*2e80*/  PRMT R26, R0, 0x7610, R26 ;  /* 0x00007610001a7816 */ /* 0x000fe2000000001a */
[----:B------:R-:W-:Y:S05]  /*2e90*/  BRA `(.L_x_7381) ;  /* 0x000004d000007947 */ /* 0x000fea0003800000 */
.L_x_7394:
        /* <DEDUP_REMOVED lines=21> */
.L_x_7403:
[----:B------:R-:W-:Y:S05]  /*2ff0*/  BSYNC B1 ;  /* 0x0000000000017941 */ /* 0x000fea0003800000 */
.L_x_7402:
[----:B------:R-:W-:Y:S01]  /*3000*/  LEA R3, R0, 0x37800000, 0x17 ;  /* 0x3780000000037811 */ /* 0x000fe200078eb8ff */
[----:B------:R-:W-:-:S05]  /*3010*/  IMAD.SHL.U32 R0, R2, 0x200000, RZ ;  /* 0x0020000002007824 */ /* 0x000fca00078e00ff */
[----:B------:R-:W-:Y:S02]  /*3020*/  LOP3.LUT R0, R3, R0, R4, 0xfe, !PT ;  /* 0x0000000003007212 */ /* 0x000fe400078efe04 */
.L_x_7401:
[----:B------:R-:W-:Y:S05]  /*3030*/  BSYNC B0 ;  /* 0x0000000000007941 */ /* 0x000fea0003800000 */
.L_x_7400:
[----:B------:R-:W-:-:S04]  /*3040*/  F2FP.BF16.PACK_AB R0, RZ, R0 ;  /* 0x00000000ff00723e */ /* 0x000fc800000010ff */
[----:B------:R-:W-:Y:S01]  /*3050*/  PRMT R26, R0, 0x7610, R26 ;  /* 0x00007610001a7816 */ /* 0x000fe2000000001a */
[----:B------:R-:W-:Y:S05]  /*3060*/  BRA `(.L_x_7381) ;  /* 0x0000030000007947 */ /* 0x000fea0003800000 */
.L_x_7393:
        /* <DEDUP_REMOVED lines=14> */
.L_x_7407:
[----:B------:R-:W-:Y:S05]  /*3150*/  BSYNC B0 ;  /* 0x0000000000007941 */ /* 0x000fea0003800000 */
.L_x_7406:
[----:B------:R-:W-:-:S04]  /*3160*/  F2FP.BF16.PACK_AB R0, RZ, R0 ;  /* 0x00000000ff00723e */ /* 0x000fc800000010ff */
[----:B------:R-:W-:Y:S01]  /*3170*/  PRMT R26, R0, 0x7610, R26 ;  /* 0x00007610001a7816 */ /* 0x000fe2000000001a */
[----:B------:R-:W-:Y:S05]  /*3180*/  BRA `(.L_x_7381) ;  /* 0x000001e000007947 */ /* 0x000fea0003800000 */
.L_x_7380:
        /* <DEDUP_REMOVED lines=21> */
.L_x_7405:
[----:B------:R-:W2:Y:S02]  /*32e0*/  LDG.E.64 R2, [R2.64] ;  /* 0x0000002402027981 */ /* 0x000ea4000c1e1b00 */
[----:B--2---:R-:W0:Y:S02]  /*32f0*/  I2F.U64 R0, R2 ;  /* 0x0000000200007312 */ /* 0x004e240000301000 */
[----:B0-----:R-:W-:-:S04]  /*3300*/  F2FP.BF16.PACK_AB R0, RZ, R0 ;  /* 0x00000000ff00723e */ /* 0x001fc800000010ff */
[----:B------:R-:W-:Y:S01]  /*3310*/  PRMT R26, R0, 0x7610, R26 ;  /* 0x00007610001a7816 */ /* 0x000fe2000000001a */
[----:B------:R-:W-:Y:S05]  /*3320*/  BRA `(.L_x_7381) ;  /* 0x0000004000007947 */ /* 0x000fea0003800000 */
.L_x_7404:
[----:B------:R-:W2:Y:S02]  /*3330*/  LDG.E R2, [R2.64] ;  /* 0x0000002402027981 */ /* 0x000ea4000c1e1900 */
[----:B--2---:R-:W0:Y:S02]  /*3340*/  I2F.U32 R0, R2 ;  /* 0x0000000200007306 */ /* 0x004e240000201000 */
[----:B0-----:R-:W-:-:S04]  /*3350*/  F2FP.BF16.PACK_AB R0, RZ, R0 ;  /* 0x00000000ff00723e */ /* 0x001fc800000010ff */
[----:B------:R-:W-:Y:S02]  /*3360*/  PRMT R26, R0, 0x7610, R26 ;  /* 0x00007610001a7816 */ /* 0x000fe4000000001a */
.L_x_7381:
[----:B------:R-:W-:-:S05]  /*3370*/  IADD3 R19, R19, 0x80, RZ ;  /* 0x0000008013137810 */ /* 0x000fca0007ffe0ff */
.L_x_7375:
[----:B------:R-:W-:Y:S05]  /*3380*/  BSYNC B6 ;  /* 0x0000000000067941 */ /* 0x000fea0003800000 */
.L_x_7374:
[----:B------:R-:W-:Y:S01]  /*3390*/  ISETP.GE.AND P0, PT, R19, R17, PT ;  /* 0x000000111300720c */ /* 0x000fe20003f06270 */
[----:B------:R-:W-:-:S12]  /*33a0*/  BSSY B6, `(.L_x_7408) ;  /* 0x000010b000067945 */ /* 0x000fd80003800000 */
[----:B------:R-:W-:Y:S05]  /*33b0*/  @P0 BRA `(.L_x_7409) ;  /* 0x0000109000000947 */ /* 0x000fea0003800000 */
[----:B------:R-:W-:Y:S01]  /*33c0*/  PRMT R0, R18, 0x9910, RZ ;  /* 0x0000991012007816 */ /* 0x000fe200000000ff */
[----:B------:R-:W-:-:S03]  /*33d0*/  IMAD R19, R16, 0x200, R19 ;  /* 0x0000020010137824 */ /* 0x000fc600078e0213 */
[----:B------:R-:W-:Y:S01]  /*33e0*/  ISETP.GT.AND P1, PT, R0, 0x9, PT ;  /* 0x000000090000780c */ /* 0x000fe20003f24270 */
[----:B------:R-:W-:-:S05]  /*33f0*/  IMAD R19, R19, c[0x0][0x180], RZ ;  /* 0x0000600013137a24 */ /* 0x000fca00078e02ff */
[----:B0-----:R-:W-:-:S05]  /*3400*/  IADD3 R2, P0, R19, c[0x0][0x170], RZ ;  /* 0x00005c0013027a10 */ /* 0x001fca0007f1e0ff */
        /* <DEDUP_REMOVED lines=15> */
.L_x_7413:
[----:B------:R-:W2:Y:S02]  /*3500*/  LDG.E.U8 R2, [R2.64] ;  /* 0x0000002402027981 */ /* 0x000ea4000c1e1100 */
[----:B--2---:R-:W0:Y:S02]  /*3510*/  I2F.U16 R0, R2 ;  /* 0x0000000200007306 */ /* 0x004e240000101000 */
[----:B0-----:R-:W-:-:S04]  /*3520*/  F2FP.BF16.PACK_AB R0, RZ, R0 ;  /* 0x00000000ff00723e */ /* 0x001fc800000010ff */
[----:B------:R-:W-:Y:S01]  /*3530*/  PRMT R23, R0, 0x7610, R23 ;  /* 0x0000761000177816 */ /* 0x000fe20000000017 */
[----:B------:R-:W-:Y:S05]  /*3540*/  BRA `(.L_x_7409) ;  /* 0x00000f0000007947 */ /* 0x000fea0003800000 */
.L_x_7412:
        /* <DEDUP_REMOVED lines=11> */
.L_x_7416:
[----:B------:R-:W2:Y:S02]  /*3600*/  LDG.E R2, [R2.64] ;  /* 0x0000002402027981 */ /* 0x000ea4000c1e1900 */
[----:B--2---:R-:W0:Y:S02]  /*3610*/  I2F R0, R2 ;  /* 0x0000000200007306 */ /* 0x004e240000201400 */
[----:B0-----:R-:W-:-:S04]  /*3620*/  F2FP.BF16.PACK_AB R0, RZ, R0 ;  /* 0x00000000ff00723e */ /* 0x001fc800000010ff */
[----:B------:R-:W-:Y:S01]  /*3630*/  PRMT R23, R0, 0x7610, R23 ;  /* 0x0000761000177816 */ /* 0x000fe20000000017 */
[----:B------:R-:W-:Y:S05]  /*3640*/  BRA `(.L_x_7409) ;  /* 0x00000e0000007947 */ /* 0x000fea0003800000 */
.L_x_7415:
[----:B------:R-:W2:Y:S02]  /*3650*/  LDG.E.U16 R2, [R2.64] ;  /* 0x0000002402027981 */ /* 0x000ea4000c1e1500 */
[----:B--2---:R-:W0:Y:S02]  /*3660*/  I2F.S16 R0, R2 ;  /* 0x0000000200007306 */ /* 0x004e240000101400 */
[----:B0-----:R-:W-:-:S04]  /*3670*/  F2FP.BF16.PACK_AB R0, RZ, R0 ;  /* 0x00000000ff00723e */ /* 0x001fc800000010ff */
[----:B------:R-:W-:Y:S01]  /*3680*/  PRMT R23, R0, 0x7610, R23 ;  /* 0x0000761000177816 */ /* 0x000fe20000000017 */
[----:B------:R-:W-:Y:S05]  /*3690*/  BRA `(.L_x_7409) ;  /* 0x00000db000007947 */ /* 0x000fea0003800000 */
.L_x_7411:
        /* <DEDUP_REMOVED lines=9> */
.L_x_7418:
[----:B------:R-:W2:Y:S02]  /*3730*/  LDG.E.U16 R0, [R2.64] ;  /* 0x0000002402007981 */ /* 0x000ea4000c1e1500 */
[----:B--2---:R-:W-:-:S05]  /*3740*/  HADD2.F32 R0, -RZ, R0.H0_H0 ;  /* 0x20000000ff007230 */ /* 0x004fca0000004100 */
[----:B------:R-:W-:-:S04]  /*3750*/  F2FP.BF16.PACK_AB R0, RZ, R0 ;  /* 0x00000000ff00723e */ /* 0x000fc800000010ff */
[----:B------:R-:W-:Y:S01]  /*3760*/  PRMT R23, R0, 0x7610, R23 ;  /* 0x0000761000177816 */ /* 0x000fe20000000017 */
[----:B------:R-:W-:Y:S05]  /*3770*/  BRA `(.L_x_7409) ;  /* 0x00000cd000007947 */ /* 0x000fea0003800000 */
.L_x_7417:
        /* <DEDUP_REMOVED lines=9> */
.L_x_7420:
[----:B------:R-:W2:Y:S02]  /*3810*/  LDG.E.U16 R2, [R2.64] ;  /* 0x0000002402027981 */ /* 0x000ea4000c1e1500 */
[----:B--2---:R-:W-:-:S05]  /*3820*/  HADD2.F32 R0, -RZ, R2.H0_H0 ;  /* 0x20000002ff007230 */ /* 0x004fca0000004100 */
[----:B------:R-:W-:-:S04]  /*3830*/  F2FP.BF16.PACK_AB R0, RZ, R0 ;  /* 0x00000000ff00723e */ /* 0x000fc800000010ff */
[----:B------:R-:W-:Y:S01]  /*3840*/  PRMT R23, R0, 0x7610, R23 ;  /* 0x0000761000177816 */ /* 0x000fe20000000017 */
[----:B------:R-:W-:Y:S05]  /*3850*/  BRA `(.L_x_7409) ;  /* 0x00000bf000007947 */ /* 0x000fea0003800000 */
.L_x_7419:
[----:B------:R-:W2:Y:S02]  /*3860*/  LDG.E.64 R2, [R2.64] ;  /* 0x0000002402027981 */ /* 0x000ea4000c1e1b00 */
[----:B--2---:R-:W0:Y:S01]  /*3870*/  F2F.F32.F64 R0, R2 ;  /* 0x0000000200007310 */ /* 0x004e220000301000 */
[----:B------:R-:W0:-:S14]  /*3880*/  DSETP.GEU.AND P0, PT, |R2|, c[0x2][0x0], PT ;  /* 0x008000000200762a */ /* 0x000e1c0003f0e200 */
[----:B0-----:R-:W-:-:S05]  /*3890*/  @!P0 FMUL R0, R0, 1.175494350822287508e-38 ;  /* 0x0080000000008820 */ /* 0x001fca0000400000 */
[----:B------:R-:W-:-:S04]  /*38a0*/  F2FP.BF16.PACK_AB R0, RZ, R0 ;  /* 0x00000000ff00723e */ /* 0x000fc800000010ff */
[----:B------:R-:W-:Y:S01]  /*38b0*/  PRMT R23, R0, 0x7610, R23 ;  /* 0x0000761000177816 */ /* 0x000fe20000000017 */
[----:B------:R-:W-:Y:S05]  /*38c0*/  BRA `(.L_x_7409) ;  /* 0x00000b8000007947 */ /* 0x000fea0003800000 */
.L_x_7410:
        /* <DEDUP_REMOVED lines=14> */
.L_x_7423:
[----:B------:R-:W2:Y:S02]  /*39b0*/  LDG.E.64 R2, [R2.64] ;  /* 0x0000002402027981 */ /* 0x000ea4000c1e1b00 */
[----:B--2---:R-:W0:Y:S01]  /*39c0*/  F2F.F32.F64 R0, R2 ;  /* 0x0000000200007310 */ /* 0x004e220000301000 */
[----:B------:R-:W0:-:S14]  /*39d0*/  DSETP.GEU.AND P0, PT, |R2|, c[0x2][0x0], PT ;  /* 0x008000000200762a */ /* 0x000e1c0003f0e200 */
[----:B0-----:R-:W-:-:S05]  /*39e0*/  @!P0 FMUL R0, R0, 1.175494350822287508e-38 ;  /* 0x0080000000008820 */ /* 0x001fca0000400000 */
[----:B------:R-:W-:-:S04]  /*39f0*/  F2FP.BF16.PACK_AB R0, RZ, R0 ;  /* 0x00000000ff00723e */ /* 0x000fc800000010ff */
[----:B------:R-:W-:Y:S01]  /*3a00*/  PRMT R23, R0, 0x7610, R23 ;  /* 0x0000761000177816 */ /* 0x000fe20000000017 */
[----:B------:R-:W-:Y:S05]  /*3a10*/  BRA `(.L_x_7409) ;  /* 0x00000a3000007947 */ /* 0x000fea0003800000 */
.L_x_7422:
        /* <DEDUP_REMOVED lines=28> */
.L_x_7425:
        /* <DEDUP_REMOVED lines=15> */
.L_x_7424:
[----:B------:R0:W5:Y:S01]  /*3cd0*/  LDG.E.U16 R23, [R2.64] ;  /* 0x0000002402177981 */ /* 0x000162000c1e1500 */
[----:B------:R-:W-:Y:S05]  /*3ce0*/  BRA `(.L_x_7409) ;  /* 0x0000076000007947 */ /* 0x000fea0003800000 */
.L_x_7421:
        /* <DEDUP_REMOVED lines=12> */
.L_x_7428:
        /* <DEDUP_REMOVED lines=21> */
.L_x_7432:
[----:B------:R-:W-:Y:S05]  /*3f00*/  BSYNC B1 ;  /* 0x0000000000017941 */ /* 0x000fea0003800000 */
.L_x_7431:
[----:B------:R-:W-:Y:S01]  /*3f10*/  LEA R3, R0, 0x3b800000, 0x17 ;  /* 0x3b80000000037811 */ /* 0x000fe200078eb8ff */
[----:B------:R-:W-:-:S05]  /*3f20*/  IMAD.SHL.U32 R0, R2, 0x100000, RZ ;  /* 0x0010000002007824 */ /* 0x000fca00078e00ff */
[----:B------:R-:W-:Y:S02]  /*3f30*/  LOP3.LUT R0, R3, R0, R4, 0xfe, !PT ;  /* 0x0000000003007212 */ /* 0x000fe400078efe04 */
.L_x_7430:
[----:B------:R-:W-:Y:S05]  /*3f40*/  BSYNC B0 ;  /* 0x0000000000007941 */ /* 0x000fea0003800000 */
.L_x_7429:
[----:B------:R-:W-:-:S04]  /*3f50*/  F2FP.BF16.PACK_AB R0, RZ, R0 ;  /* 0x00000000ff00723e */ /* 0x000fc800000010ff */
[----:B------:R-:W-:Y:S01]  /*3f60*/  PRMT R23, R0, 0x7610, R23 ;  /* 0x0000761000177816 */ /* 0x000fe20000000017 */
[----:B------:R-:W-:Y:S05]  /*3f70*/  BRA `(.L_x_7409) ;  /* 0x000004d000007947 */ /* 0x000fea0003800000 */
.L_x_7427:
        /* <DEDUP_REMOVED lines=21> */
.L_x_7436:
[----:B------:R-:W-:Y:S05]  /*40d0*/  BSYNC B1 ;  /* 0x0000000000017941 */ /* 0x000fea0003800000 */
.L_x_7435:
[----:B------:R-:W-:Y:S01]  /*40e0*/  LEA R3, R0, 0x37800000, 0x17 ;  /* 0x3780000000037811 */ /* 0x000fe200078eb8ff */
[----:B------:R-:W-:-:S05]  /*40f0*/  IMAD.SHL.U32 R0, R2, 0x200000, RZ ;  /* 0x0020000002007824 */ /* 0x000fca00078e00ff */
[----:B------:R-:W-:Y:S02]  /*4100*/  LOP3.LUT R0, R3, R0, R4, 0xfe, !PT ;  /* 0x0000000003007212 */ /* 0x000fe400078efe04 */
.L_x_7434:
[----:B------:R-:W-:Y:S05]  /*4110*/  BSYNC B0 ;  /* 0x0000000000007941 */ /* 0x000fea0003800000 */
.L_x_7433:
[----:B------:R-:W-:-:S04]  /*4120*/  F2FP.BF16.PACK_AB R0, RZ, R0 ;  /* 0x00000000ff00723e */ /* 0x000fc800000010ff */
[----:B------:R-:W-:Y:S01]  /*4130*/  PRMT R23, R0, 0x7610, R23 ;  /* 0x0000761000177816 */ /* 0x000fe20000000017 */
[----:B------:R-:W-:Y:S05]  /*4140*/  BRA `(.L_x_7409) ;  /* 0x0000030000007947 */ /* 0x000fea0003800000 */
.L_x_7426:
        /* <DEDUP_REMOVED lines=14> */
.L_x_7440:
[----:B------:R-:W-:Y:S05]  /*4230*/  BSYNC B0 ;  /* 0x0000000000007941 */ /* 0x000fea0003800000 */
.L_x_7439:
[----:B------:R-:W-:-:S04]  /*4240*/  F2FP.BF16.PACK_AB R0, RZ, R0 ;  /* 0x00000000ff00723e */ /* 0x000fc800000010ff */
[----:B------:R-:W-:Y:S01]  /*4250*/  PRMT R23, R0, 0x7610, R23 ;  /* 0x0000761000177816 */ /* 0x000fe20000000017 */
[----:B------:R-:W-:Y:S05]  /*4260*/  BRA `(.L_x_7409) ;  /* 0x000001e000007947 */ /* 0x000fea0003800000 */
.L_x_7414:
        /* <DEDUP_REMOVED lines=21> */
.L_x_7438:
[----:B------:R-:W2:Y:S02]  /*43c0*/  LDG.E.64 R2, [R2.64] ;  /* 0x0000002402027981 */ /* 0x000ea4000c1e1b00 */
[----:B--2---:R-:W0:Y:S02]  /*43d0*/  I2F.U64 R0, R2 ;  /* 0x0000000200007312 */ /* 0x004e240000301000 */
[----:B0-----:R-:W-:-:S04]  /*43e0*/  F2FP.BF16.PACK_AB R0, RZ, R0 ;  /* 0x00000000ff00723e */ /* 0x001fc800000010ff */
[----:B------:R-:W-:Y:S01]  /*43f0*/  PRMT R23, R0, 0x7610, R23 ;  /* 0x0000761000177816 */ /* 0x000fe20000000017 */
[----:B------:R-:W-:Y:S05]  /*4400*/  BRA `(.L_x_7409) ;  /* 0x0000004000007947 */ /* 0x000fea0003800000 */
.L_x_7437:
[----:B------:R-:W2:Y:S02]  /*4410*/  LDG.E R2, [R2.64] ;  /* 0x0000002402027981 */ /* 0x000ea4000c1e1900 */
[----:B--2---:R-:W0:Y:S02]  /*4420*/  I2F.U32 R0, R2 ;  /* 0x0000000200007306 */ /* 0x004e240000201000 */
[----:B0-----:R-:W-:-:S04]  /*4430*/  F2FP.BF16.PACK_AB R0, RZ, R0 ;  /* 0x00000000ff00723e */ /* 0x001fc800000010ff */
[----:B------:R-:W-:Y:S02]  /*4440*/  PRMT R23, R0, 0x7610, R23 ;  /* 0x0000761000177816 */ /* 0x000fe40000000017 */
.L_x_7409:
[----:B------:R-:W-:Y:S05]  /*4450*/  BSYNC B6 ;  /* 0x0000000000067941 */ /* 0x000fea0003800000 */
.L_x_7408:
[----:B------:R-:W1:Y:S01]  /*4460*/  S2R R19, SR_TID.X ;  /* 0x0000000000137919 */ /* 0x000e620000002100 */
[----:B------:R-:W2:Y:S01]  /*4470*/  LDC.U8 R18, c[0x0][0x184] ;  /* 0x00006100ff127b82 */ /* 0x000ea20000000000 */
[----:B------:R-:W-:Y:S01]  /*4480*/  BSSY B0, `(.L_x_7441) ;  /* 0x000002d000007945 */ /* 0x000fe20003800000 */
[CC--:B-1----:R-:W-:Y:S02]  /*4490*/  ISETP.GE.AND P2, PT, R19.reuse, R17.reuse, PT ;  /* 0x000000111300720c */ /* 0x0c2fe40003f46270 */
[C---:B------:R-:W-:Y:S02]  /*44a0*/  IADD3 R0, R19.reuse, 0x100, RZ ;  /* 0x0000010013007810 */ /* 0x040fe40007ffe0ff */
[C---:B0-----:R-:W-:Y:S02]  /*44b0*/  IADD3 R2, R19.reuse, 0x180, RZ ;  /* 0x0000018013027810 */ /* 0x041fe40007ffe0ff */
[----:B------:R-:W-:Y:S02]  /*44c0*/  IADD3 R24, R19, 0x80, RZ ;  /* 0x0000008013187810 */ /* 0x000fe40007ffe0ff */
[----:B------:R-:W-:-:S02]  /*44d0*/  ISETP.GE.AND P0, PT, R0, R17, PT ;  /* 0x000000110000720c */ /* 0x000fc40003f06270 */
[-C--:B------:R-:W-:Y:S02]  /*44e0*/  ISETP.GE.AND P1, PT, R2, R17.reuse, PT ;  /* 0x000000110200720c */ /* 0x080fe40003f26270 */
[----:B------:R-:W-:Y:S01]  /*44f0*/  ISETP.GE.AND P4, PT, R24, R17, PT ;  /* 0x000000111800720c */ /* 0x000fe20003f86270 */
[----:B------:R-:W-:Y:S07]  /*4500*/  @P2 BRA `(.L_x_7442) ;  /* 0x0000024000002947 */ /* 0x000fee0003800000 */
[----:B--2--5:R-:W-:Y:S01]  /*4510*/  PRMT R25, RZ, 0x5410, R25 ;  /* 0x00005410ff197816 */ /* 0x024fe20000000019 */
[----:B------:R-:W-:Y:S02]  /*4520*/  IMAD.MOV.U32 R5, RZ, RZ, 0x38eb4c3a ;  /* 0x38eb4c3aff057424 */ /* 0x000fe400078e00ff */
[----:B------:R-:W-:Y:S02]  /*4530*/  IMAD.MOV.U32 R4, RZ, RZ, 0x3aae005b ;  /* 0x3aae005bff047424 */ /* 0x000fe400078e00ff */
[----:B------:R-:W-:Y:S02]  /*4540*/  FMUL.FTZ R0, R25, 0.70710676908493041992 ;  /* 0x3f3504f319007820 */ /* 0x000fe40000410000 */
        /* <DEDUP_REMOVED lines=8> */
[----:B------:R-:W-:Y:S01]  /*45d0*/  FMUL.FTZ R25, R25, 0.5 ;  /* 0x3f00000019197820 */ /* 0x000fe20000410000 */
        /* <DEDUP_REMOVED lines=15> */
[----:B------:R-:W-:-:S04]  /*46d0*/  FFMA.FTZ R3, R2, R5, R3 ;  /* 0x0000000502037223 */ /* 0x000fc80000010003 */
[----:B------:R-:W-:-:S04]  /*46e0*/  FFMA.FTZ R3, R3, R4, R4 ;  /* 0x0000000403037223 */ /* 0x000fc80000010004 */
[----:B------:R-:W0:Y:S02]  /*46f0*/  @P3 MUFU.EX2 R2, R3 ;  /* 0x0000000300023308 */ /* 0x000e240000000800 */
[----:B0-----:R-:W-:-:S05]  /*4700*/  @P3 FADD.FTZ R5, -R2, 1 ;  /* 0x3f80000002053421 */ /* 0x001fca0000010100 */
[----:B------:R-:W-:-:S05]  /*4710*/  @P3 LOP3.LUT R3, R5, 0x80000000, R0, 0xb8, !PT ;  /* 0x8000000005033812 */ /* 0x000fca00078eb800 */
[----:B------:R-:W-:-:S04]  /*4720*/  FADD.FTZ R0, R3, 1 ;  /* 0x3f80000003007421 */ /* 0x000fc80000010000 */
[----:B------:R-:W-:-:S05]  /*4730*/  FMUL.FTZ R0, R0, R25 ;  /* 0x0000001900007220 */ /* 0x000fca0000410000 */
[----:B------:R-:W-:Y:S02]  /*4740*/  F2FP.BF16.PACK_AB R0, RZ, R0 ;  /* 0x00000000ff00723e */ /* 0x000fe400000010ff */
.L_x_7442:
[----:B--2---:R-:W-:Y:S05]  /*4750*/  BSYNC B0 ;  /* 0x0000000000007941 */ /* 0x004fea0003800000 */
.L_x_7441:
[----:B------:R-:W-:Y:S01]  /*4760*/  BSSY B0, `(.L_x_7443) ;  /* 0x0000026000007945 */ /* 0x000fe20003800000 */
[----:B------:R-:W-:Y:S05]  /*4770*/  @P4 BRA `(.L_x_7444) ;  /* 0x0000024000004947 */ /* 0x000fea0003800000 */
[----:B-----5:R-:W-:Y:S01]  /*4780*/  PRMT R22, RZ, 0x5410, R22 ;  /* 0x00005410ff167816 */ /* 0x020fe20000000016 */
[----:B------:R-:W-:Y:S02]  /*4790*/  IMAD.MOV.U32 R6, RZ, RZ, 0x38eb4c3a ;  /* 0x38eb4c3aff067424 */ /* 0x000fe400078e00ff */
        /* <DEDUP_REMOVED lines=25> */
[----:B------:R-:W-:-:S04]  /*4930*/  FFMA.FTZ R4, R3, R6, R4 ;  /* 0x0000000603047223 */ /* 0x000fc80000010004 */
[----:B------:R-:W-:-:S04]  /*4940*/  FFMA.FTZ R4, R4, R7, R7 ;  /* 0x0000000704047223 */ /* 0x000fc80000010007 */
[----:B------:R-:W0:Y:S02]  /*4950*/  @P3 MUFU.EX2 R3, R4 ;  /* 0x0000000400033308 */ /* 0x000e240000000800 */
[----:B0-----:R-:W-:-:S05]  /*4960*/  @P3 FADD.FTZ R3, -R3, 1 ;  /* 0x3f80000003033421 */ /* 0x001fca0000010100 */
[----:B------:R-:W-:Y:S01]  /*4970*/  @P3 LOP3.LUT R4, R3, 0x80000000, R2, 0xb8, !PT ;  /* 0x8000000003043812 */ /* 0x000fe200078eb802 */
[----:B------:R-:W-:-:S04]  /*4980*/  FMUL.FTZ R3, R22, 0.5 ;  /* 0x3f00000016037820 */ /* 0x000fc80000410000 */
[----:B------:R-:W-:-:S04]  /*4990*/  FADD.FTZ R2, R4, 1 ;  /* 0x3f80000004027421 */ /* 0x000fc80000010000 */
[----:B------:R-:W-:-:S05]  /*49a0*/  FMUL.FTZ R25, R2, R3 ;  /* 0x0000000302197220 */ /* 0x000fca0000410000 */
[----:B------:R-:W-:Y:S02]  /*49b0*/  F2FP.BF16.PACK_AB R25, RZ, R25 ;  /* 0x00000019ff19723e */ /* 0x000fe400000010ff */
.L_x_7444:
[----:B------:R-:W-:Y:S05]  /*49c0*/  BSYNC B0 ;  /* 0x0000000000007941 */ /* 0x000fea0003800000 */
.L_x_7443:
        /* <DEDUP_REMOVED lines=38> */
.L_x_7446:
[----:B------:R-:W-:Y:S05]  /*4c30*/  BSYNC B0 ;  /* 0x0000000000007941 */ /* 0x000fea0003800000 */
.L_x_7445:
        /* <DEDUP_REMOVED lines=38> */
.L_x_7448:
[----:B------:R-:W-:Y:S05]  /*4ea0*/  BSYNC B0 ;  /* 0x0000000000007941 */ /* 0x000fea0003800000 */
.L_x_7447:
        /* <DEDUP_REMOVED lines=22> */
.L_x_7454:
[----:B------:R-:W-:Y:S01]  /*5010*/  PRMT R5, RZ, 0x5410, R0 ;  /* 0x00005410ff057816 */ /* 0x000fe20000000000 */
[----:B------:R-:W-:-:S05]  /*5020*/  IMAD.MOV.U32 R19, RZ, RZ, R24 ;  /* 0x000000ffff137224 */ /* 0x000fca00078e0018 */
[----:B------:R-:W0:Y:S02]  /*5030*/  F2I.S64.TRUNC R4, R5 ;  /* 0x0000000500047311 */ /* 0x000e24000020d900 */
[----:B0-----:R0:W-:Y:S01]  /*5040*/  STG.E.U8 [R2.64], R4 ;  /* 0x0000000402007986 */ /* 0x0011e2000c101124 */
[----:B------:R-:W-:Y:S05]  /*5050*/  BRA `(.L_x_7450) ;  /* 0x00000f8000007947 */ /* 0x000fea0003800000 */
.L_x_7453:
        /* <DEDUP_REMOVED lines=11> */
.L_x_7457:
[----:B------:R-:W-:Y:S01]  /*5110*/  PRMT R0, RZ, 0x5410, R0 ;  /* 0x00005410ff007816 */ /* 0x000fe20000000000 */
[----:B------:R-:W-:-:S03]  /*5120*/  IMAD.MOV.U32 R19, RZ, RZ, R24 ;  /* 0x000000ffff137224 */ /* 0x000fc600078e0018 */
[----:B------:R-:W0:Y:S02]  /*5130*/  F2I.FTZ.TRUNC.NTZ R5, R0 ;  /* 0x0000000000057305 */ /* 0x000e24000021f100 */
[----:B0-----:R0:W-:Y:S01]  /*5140*/  STG.E [R2.64], R5 ;  /* 0x0000000502007986 */ /* 0x0011e2000c101924 */
[----:B------:R-:W-:Y:S05]  /*5150*/  BRA `(.L_x_7450) ;  /* 0x00000e8000007947 */ /* 0x000fea0003800000 */
.L_x_7456:
[----:B------:R-:W-:Y:S01]  /*5160*/  PRMT R0, RZ, 0x5410, R0 ;  /* 0x00005410ff007816 */ /* 0x000fe20000000000 */
[----:B------:R-:W-:-:S03]  /*5170*/  IMAD.MOV.U32 R19, RZ, RZ, R24 ;  /* 0x000000ffff137224 */ /* 0x000fc600078e0018 */
[----:B------:R-:W0:Y:S02]  /*5180*/  F2I.FTZ.TRUNC.NTZ R5, R0 ;  /* 0x0000000000057305 */ /* 0x000e24000021f100 */
[----:B0-----:R0:W-:Y:S01]  /*5190*/  STG.E.U16 [R2.64], R5 ;  /* 0x0000000502007986 */ /* 0x0011e2000c101524 */
[----:B------:R-:W-:Y:S05]  /*51a0*/  BRA `(.L_x_7450) ;  /* 0x00000e3000007947 */ /* 0x000fea0003800000 */
.L_x_7452:
        /* <DEDUP_REMOVED lines=10> */
.L_x_7459:
[----:B------:R-:W-:Y:S01]  /*5250*/  PRMT R0, RZ, 0x5410, R0 ;  /* 0x00005410ff007816 */ /* 0x000fe20000000000 */
[----:B------:R-:W-:-:S03]  /*5260*/  IMAD.MOV.U32 R19, RZ, RZ, R24 ;  /* 0x000000ffff137224 */ /* 0x000fc600078e0018 */
[----:B------:R-:W-:-:S05]  /*5270*/  F2FP.PACK_AB R0, RZ, R0 ;  /* 0x00000000ff00723e */ /* 0x000fca00000000ff */
[----:B------:R0:W-:Y:S01]  /*5280*/  STG.E.U16 [R2.64], R0 ;  /* 0x0000000002007986 */ /* 0x0001e2000c101524 */
[----:B------:R-:W-:Y:S05]  /*5290*/  BRA `(.L_x_7450) ;  /* 0x00000d4000007947 */ /* 0x000fea0003800000 */
.L_x_7458:
        /* <DEDUP_REMOVED lines=11> */
.L_x_7461:
[----:B------:R-:W-:Y:S01]  /*5350*/  PRMT R0, RZ, 0x5410, R0 ;  /* 0x00005410ff007816 */ /* 0x000fe20000000000 */
[----:B------:R-:W-:-:S03]  /*5360*/  IMAD.MOV.U32 R19, RZ, RZ, R24 ;  /* 0x000000ffff137224 */ /* 0x000fc600078e0018 */
[----:B------:R-:W-:-:S04]  /*5370*/  F2FP.PACK_AB R5, RZ, R0 ;  /* 0x00000000ff05723e */ /* 0x000fc800000000ff */
[----:B------:R-:W-:-:S05]  /*5380*/  PRMT R5, R5, 0x5410, RZ ;  /* 0x0000541005057816 */ /* 0x000fca00000000ff */
[----:B------:R0:W-:Y:S01]  /*5390*/  STG.E [R2.64], R5 ;  /* 0x0000000502007986 */ /* 0x0001e2000c101924 */
[----:B------:R-:W-:Y:S05]  /*53a0*/  BRA `(.L_x_7450) ;  /* 0x00000c3000007947 */ /* 0x000fea0003800000 */
.L_x_7460:
[----:B------:R-:W-:Y:S01]  /*53b0*/  PRMT R4, RZ, 0x5410, R0 ;  /* 0x00005410ff047816 */ /* 0x000fe20000000000 */
[----:B------:R-:W-:-:S04]  /*53c0*/  IMAD.MOV.U32 R19, RZ, RZ, R24 ;  /* 0x000000ffff137224 */ /* 0x000fc800078e0018 */
[----:B------:R-:W-:-:S06]  /*53d0*/  FMUL.FTZ R4, R4, 1 ;  /* 0x3f80000004047820 */ /* 0x000fcc0000410000 */
[----:B------:R-:W0:Y:S02]  /*53e0*/  F2F.F64.F32 R4, R4 ;  /* 0x0000000400047310 */ /* 0x000e240000201800 */
[----:B0-----:R0:W-:Y:S01]  /*53f0*/  STG.E.64 [R2.64], R4 ;  /* 0x0000000402007986 */ /* 0x0011e2000c101b24 */
[----:B------:R-:W-:Y:S05]  /*5400*/  BRA `(.L_x_7450) ;  /* 0x00000bd000007947 */ /* 0x000fea0003800000 */
.L_x_7451:
        /* <DEDUP_REMOVED lines=14> */
.L_x_7464:
[----:B------:R-:W-:Y:S01]  /*54f0*/  PRMT R0, RZ, 0x5410, R0 ;  /* 0x00005410ff007816 */ /* 0x000fe20000000000 */
[----:B------:R-:W-:Y:S01]  /*5500*/  CS2R R6, SRZ ;  /* 0x0000000000067805 */ /* 0x000fe2000001ff00 */
[----:B------:R-:W-:-:S03]  /*5510*/  IMAD.MOV.U32 R19, RZ, RZ, R24 ;  /* 0x000000ffff137224 */ /* 0x000fc600078e0018 */
[----:B------:R-:W-:-:S04]  /*5520*/  FMUL.FTZ R0, R0, 1 ;  /* 0x3f80000000007820 */ /* 0x000fc80000410000 */
[----:B------:R-:W0:Y:S02]  /*5530*/  F2F.F64.F32 R4, R0 ;  /* 0x0000000000047310 */ /* 0x000e240000201800 */
[----:B0-----:R0:W-:Y:S01]  /*5540*/  STG.E.128 [R2.64], R4 ;  /* 0x0000000402007986 */ /* 0x0011e2000c101d24 */
[----:B------:R-:W-:Y:S05]  /*5550*/  BRA `(.L_x_7450) ;  /* 0x00000a8000007947 */ /* 0x000fea0003800000 */
.L_x_7463:
        /* <DEDUP_REMOVED lines=21> */
.L_x_7468:
[----:B------:R-:W-:Y:S05]  /*56b0*/  BSYNC B0 ;  /* 0x0000000000007941 */ /* 0x000fea0003800000 */
.L_x_7467:
[----:B------:R-:W-:Y:S01]  /*56c0*/  LOP3.LUT R5, R0, R5, RZ, 0xfc, !PT ;  /* 0x0000000500057212 */ /* 0x000fe200078efcff */
[----:B------:R-:W-:-:S04]  /*56d0*/  IMAD.MOV.U32 R19, RZ, RZ, R24 ;  /* 0x000000ffff137224 */ /* 0x000fc800078e0018 */
[----:B------:R0:W-:Y:S01]  /*56e0*/  STG.E.U8 [R2.64], R5 ;  /* 0x0000000502007986 */ /* 0x0001e2000c101124 */
[----:B------:R-:W-:Y:S05]  /*56f0*/  BRA `(.L_x_7450) ;  /* 0x000008e000007947 */ /* 0x000fea0003800000 */
.L_x_7466:
        /* <DEDUP_REMOVED lines=13> */
.L_x_7470:
[----:B------:R-:W-:Y:S01]  /*57d0*/  IMAD.MOV.U32 R0, RZ, RZ, 0x7f ;  /* 0x0000007fff007424 */ /* 0x000fe200078e00ff */
[----:B------:R-:W-:-:S04]  /*57e0*/  ISETP.GT.U32.AND P0, PT, R4, 0x7f800000, PT ;  /* 0x7f8000000400780c */ /* 0x000fc80003f04070 */
[----:B------:R-:W-:-:S04]  /*57f0*/  SEL R0, R0, 0x7c, P0 ;  /* 0x0000007c00007807 */ /* 0x000fc80000000000 */
.L_x_7471:
[----:B------:R-:W-:Y:S05]  /*5800*/  BSYNC B0 ;  /* 0x0000000000007941 */ /* 0x000fea0003800000 */
.L_x_7469:
[----:B------:R-:W-:Y:S01]  /*5810*/  LOP3.LUT R4, R5, 0x80000000, RZ, 0xc0, !PT ;  /* 0x8000000005047812 */ /* 0x000fe200078ec0ff */
[----:B------:R-:W-:-:S03]  /*5820*/  IMAD.MOV.U32 R19, RZ, RZ, R24 ;  /* 0x000000ffff137224 */ /* 0x000fc600078e0018 */
[----:B------:R-:W-:-:S04]  /*5830*/  SHF.R.U32.HI R5, RZ, 0x18, R4 ;  /* 0x00000018ff057819 */ /* 0x000fc80000011604 */
[----:B------:R-:W-:-:S05]  /*5840*/  LOP3.LUT R5, R0, R5, RZ, 0xfc, !PT ;  /* 0x0000000500057212 */ /* 0x000fca00078efcff */
[----:B------:R0:W-:Y:S01]  /*5850*/  STG.E.U8 [R2.64], R5 ;  /* 0x0000000502007986 */ /* 0x0001e2000c101124 */
[----:B------:R-:W-:Y:S05]  /*5860*/  BRA `(.L_x_7450) ;  /* 0x0000077000007947 */ /* 0x000fea0003800000 */
.L_x_7465:
[----:B------:R0:W-:Y:S01]  /*5870*/  STG.E.U16 [R2.64], R0 ;  /* 0x0000000002007986 */ /* 0x0001e2000c101524 */
[----:B------:R-:W-:Y:S01]  /*5880*/  IMAD.MOV.U32 R19, RZ, RZ, R24 ;  /* 0x000000ffff137224 */ /* 0x000fe200078e0018 */
[----:B------:R-:W-:Y:S05]  /*5890*/  BRA `(.L_x_7450) ;  /* 0x0000074000007947 */ /* 0x000fea0003800000 */
.L_x_7462:
        /* <DEDUP_REMOVED lines=13> */
.L_x_7474:
        /* <DEDUP_REMOVED lines=17> */
.L_x_7477:
[----:B------:R-:W-:-:S04]  /*5a80*/  LOP3.LUT R0, R7, 0x80000000, RZ, 0xc0, !PT ;  /* 0x8000000007007812 */ /* 0x000fc800078ec0ff */
[----:B------:R-:W-:-:S04]  /*5a90*/  SHF.R.U32.HI R5, RZ, 0x18, R0 ;  /* 0x00000018ff057819 */ /* 0x000fc80000011600 */
[----:B------:R-:W-:-:S04]  /*5aa0*/  LOP3.LUT R4, R4, R5, RZ, 0xfc, !PT ;  /* 0x0000000504047212 */ /* 0x000fc800078efcff */
[----:B------:R-:W-:Y:S02]  /*5ab0*/  PRMT R0, R4, 0x7610, R0 ;  /* 0x0000761004007816 */ /* 0x000fe40000000000 */
.L_x_7476:
[----:B------:R-:W-:Y:S05]  /*5ac0*/  BSYNC B0 ;  /* 0x0000000000007941 */ /* 0x000fea0003800000 */
.L_x_7475:
[----:B------:R0:W-:Y:S01]  /*5ad0*/  STG.E.U8 [R2.64], R0 ;  /* 0x0000000002007986 */ /* 0x0001e2000c101124 */
[----:B------:R-:W-:Y:S01]  /*5ae0*/  IMAD.MOV.U32 R19, RZ, RZ, R24 ;  /* 0x000000ffff137224 */ /* 0x000fe200078e0018 */
[----:B------:R-:W-:Y:S05]  /*5af0*/  BRA `(.L_x_7450) ;  /* 0x000004e000007947 */ /* 0x000fea0003800000 */
.L_x_7473:
        /* <DEDUP_REMOVED lines=17> */
.L_x_7480:
[----:B------:R-:W-:-:S04]  /*5c10*/  LOP3.LUT R0, R7, 0x80000000, RZ, 0xc0, !PT ;  /* 0x8000000007007812 */ /* 0x000fc800078ec0ff */
[----:B------:R-:W-:-:S04]  /*5c20*/  SHF.R.U32.HI R5, RZ, 0x18, R0 ;  /* 0x00000018ff057819 */ /* 0x000fc80000011600 */
[----:B------:R-:W-:-:S04]  /*5c30*/  LOP3.LUT R4, R4, R5, RZ, 0xfc, !PT ;  /* 0x0000000504047212 */ /* 0x000fc800078efcff */
[----:B------:R-:W-:Y:S02]  /*5c40*/  PRMT R0, R4, 0x7610, R0 ;  /* 0x0000761004007816 */ /* 0x000fe40000000000 */
.L_x_7479:
[----:B------:R-:W-:Y:S05]  /*5c50*/  BSYNC B0 ;  /* 0x0000000000007941 */ /* 0x000fea0003800000 */
.L_x_7478:
[----:B------:R0:W-:Y:S01]  /*5c60*/  STG.E.U8 [R2.64], R0 ;  /* 0x0000000002007986 */ /* 0x0001e2000c101124 */
[----:B------:R-:W-:Y:S01]  /*5c70*/  IMAD.MOV.U32 R19, RZ, RZ, R24 ;  /* 0x000000ffff137224 */ /* 0x000fe200078e0018 */
[----:B------:R-:W-:Y:S05]  /*5c80*/  BRA `(.L_x_7450) ;  /* 0x0000035000007947 */ /* 0x000fea0003800000 */
.L_x_7472:
        /* <DEDUP_REMOVED lines=23> */
.L_x_7455:
        /* <DEDUP_REMOVED lines=19> */
[----:B------:R-:W-:Y:S01]  /*5f30*/  IMAD.MOV.U32 R19, RZ, RZ, R24 ;  /* 0x000000ffff137224 */ /* 0x000fe200078e0018 */
[----:B------:R-:W-:Y:S05]  /*5f40*/  BRA `(.L_x_7450) ;  /* 0x0000009000007947 */ /* 0x000fea0003800000 */
.L_x_7482:
[----:B------:R-:W-:Y:S01]  /*5f50*/  PRMT R4, RZ, 0x5410, R0 ;  /* 0x00005410ff047816 */ /* 0x000fe20000000000 */
[----:B------:R-:W-:-:S05]  /*5f60*/  IMAD.MOV.U32 R19, RZ, RZ, R24 ;  /* 0x000000ffff137224 */ /* 0x000fca00078e0018 */
[----:B------:R-:W0:Y:S02]  /*5f70*/  F2I.U64.TRUNC R4, R4 ;  /* 0x0000000400047311 */ /* 0x000e24000020d800 */
[----:B0-----:R0:W-:Y:S01]  /*5f80*/  STG.E.64 [R2.64], R4 ;  /* 0x0000000402007986 */ /* 0x0011e2000c101b24 */
[----:B------:R-:W-:Y:S05]  /*5f90*/  BRA `(.L_x_7450) ;  /* 0x0000004000007947 */ /* 0x000fea0003800000 */
.L_x_7481:
[----:B------:R-:W-:Y:S01]  /*5fa0*/  PRMT R0, RZ, 0x5410, R0 ;  /* 0x00005410ff007816 */ /* 0x000fe20000000000 */
[----:B------:R-:W-:-:S03]  /*5fb0*/  IMAD.MOV.U32 R19, RZ, RZ, R24 ;  /* 0x000000ffff137224 */ /* 0x000fc600078e0018 */
[----:B------:R-:W0:Y:S02]  /*5fc0*/  F2I.FTZ.U32.TRUNC.NTZ R5, R0 ;  /* 0x0000000000057305 */ /* 0x000e24000021f000 */
[----:B0-----:R0:W-:Y:S02]  /*5fd0*/  STG.E [R2.64], R5 ;  /* 0x0000000502007986 */ /* 0x0011e4000c101924 */
.L_x_7450:
[----:B------:R-:W-:Y:S05]  /*5fe0*/  BSYNC B6 ;  /* 0x0000000000067941 */ /* 0x000fea0003800000 */
.L_x_7449:
        /* <DEDUP_REMOVED lines=19> */
[----:B-----5:R-:W-:-:S06]  /*6120*/  PRMT R25, RZ, 0x5410, R25 ;  /* 0x00005410ff197816 */ /* 0x020fcc0000000019 */
[----:B------:R-:W0:Y:S02]  /*6130*/  F2I.FTZ.TRUNC.NTZ R25, R25 ;  /* 0x0000001900197305 */ /* 0x000e24000021f100 */
[----:B0-----:R0:W-:Y:S01]  /*6140*/  STG.E.U8 [R2.64], R25 ;  /* 0x0000001902007986 */ /* 0x0011e2000c101124 */
[----:B------:R-:W-:Y:S05]  /*6150*/  BRA `(.L_x_7490) ;  /* 0x00000e8000007947 */ /* 0x000fea0003800000 */
.L_x_7488:
[----:B-----5:R-:W-:-:S06]  /*6160*/  PRMT R5, RZ, 0x5410, R25 ;  /* 0x00005410ff057816 */ /* 0x020fcc0000000019 */
[----:B------:R-:W0:Y:S02]  /*6170*/  F2I.S64.TRUNC R4, R5 ;  /* 0x0000000500047311 */ /* 0x000e24000020d900 */
[----:B0-----:R0:W-:Y:S01]  /*6180*/  STG.E.U8 [R2.64], R4 ;  /* 0x0000000402007986 */ /* 0x0011e2000c101124 */
[----:B------:R-:W-:Y:S05]  /*6190*/  BRA `(.L_x_7490) ;  /* 0x00000e4000007947 */ /* 0x000fea0003800000 */
.L_x_7487:
[----:B------:R-:W-:-:S13]  /*61a0*/  ISETP.NE.AND P0, PT, R0, 0x2, PT ;  /* 0x000000020000780c */ /* 0x000fda0003f05270 */
[----:B------:R-:W-:Y:S05]  /*61b0*/  @!P0 BRA `(.L_x_7491) ;  /* 0x000000c000008947 */ /* 0x000fea0003800000 */
[----:B------:R-:W-:-:S13]  /*61c0*/  ISETP.NE.AND P0, PT, R0, 0x3, PT ;  /* 0x000000030000780c */ /* 0x000fda0003f05270 */
[----:B------:R-:W-:Y:S05]  /*61d0*/  @!P0 BRA `(.L_x_7492) ;  /* 0x0000006000008947 */ /* 0x000fea0003800000 */
[----:B------:R-:W-:-:S13]  /*61e0*/  ISETP.NE.AND P0, PT, R0, 0x4, PT ;  /* 0x000000040000780c */ /* 0x000fda0003f05270 */
[----:B------:R-:W-:Y:S05]  /*61f0*/  @P0 BRA `(.L_x_7489) ;  /* 0x00000c3000000947 */ /* 0x000fea0003800000 */
[----:B-----5:R-:W-:-:S06]  /*6200*/  PRMT R4, RZ, 0x5410, R25 ;  /* 0x00005410ff047816 */ /* 0x020fcc0000000019 */
[----:B------:R-:W0:Y:S02]  /*6210*/  F2I.S64.TRUNC R4, R4 ;  /* 0x0000000400047311 */ /* 0x000e24000020d900 */
[----:B0-----:R0:W-:Y:S01]  /*6220*/  STG.E.64 [R2.64], R4 ;  /* 0x0000000402007986 */ /* 0x0011e2000c101b24 */
[----:B------:R-:W-:Y:S05]  /*6230*/  BRA `(.L_x_7490) ;  /* 0x00000da000007947 */ /* 0x000fea0003800000 */
.L_x_7492:
[----:B-----5:R-:W-:-:S06]  /*6240*/  PRMT R25, RZ, 0x5410, R25 ;  /* 0x00005410ff197816 */ /* 0x020fcc0000000019 */
[----:B------:R-:W0:Y:S02]  /*6250*/  F2I.FTZ.TRUNC.NTZ R25, R25 ;  /* 0x0000001900197305 */ /* 0x000e24000021f100 */
[----:B0-----:R0:W-:Y:S01]  /*6260*/  STG.E [R2.64], R25 ;  /* 0x0000001902007986 */ /* 0x0011e2000c101924 */
[----:B------:R-:W-:Y:S05]  /*6270*/  BRA `(.L_x_7490) ;  /* 0x00000d6000007947 */ /* 0x000fea0003800000 */
.L_x_7491:
[----:B-----5:R-:W-:-:S06]  /*6280*/  PRMT R25, RZ, 0x5410, R25 ;  /* 0x00005410ff197816 */ /* 0x020fcc0000000019 */
[----:B------:R-:W0:Y:S02]  /*6290*/  F2I.FTZ.TRUNC.NTZ R25, R25 ;  /* 0x0000001900197305 */ /* 0x000e24000021f100 */
[----:B0-----:R0:W-:Y:S01]  /*62a0*/  STG.E.U16 [R2.64], R25 ;  /* 0x0000001902007986 */ /* 0x0011e2000c101524 */
[----:B------:R-:W-:Y:S05]  /*62b0*/  BRA `(.L_x_7490) ;  /* 0x00000d2000007947 */ /* 0x000fea0003800000 */
.L_x_7486:
[----:B------:R-:W-:-:S13]  /*62c0*/  ISETP.GT.AND P0, PT, R0, 0x6, PT ;  /* 0x000000060000780c */ /* 0x000fda0003f04270 */
[----:B------:R-:W-:Y:S05]  /*62d0*/  @P0 BRA `(.L_x_7493) ;  /* 0x000000b000000947 */ /* 0x000fea0003800000 */
[----:B------:R-:W-:-:S13]  /*62e0*/  ISETP.NE.AND P0, PT, R0, 0x5, PT ;  /* 0x000000050000780c */ /* 0x000fda0003f05270 */
[----:B------:R-:W-:Y:S05]  /*62f0*/  @!P0 BRA `(.L_x_7494) ;  /* 0x0000005000008947 */ /* 0x000fea0003800000 */
[----:B------:R-:W-:-:S13]  /*6300*/  ISETP.NE.AND P0, PT, R0, 0x6, PT ;  /* 0x000000060000780c */ /* 0x000fda0003f05270 */
[----:B------:R-:W-:Y:S05]  /*6310*/  @P0 BRA `(.L_x_7489) ;  /* 0x00000b1000000947 */ /* 0x000fea0003800000 */
[----:B-----5:R-:W-:-:S05]  /*6320*/  PRMT R25, RZ, 0x5410, R25 ;  /* 0x00005410ff197816 */ /* 0x020fca0000000019 */
[----:B------:R0:W-:Y:S01]  /*6330*/  STG.E [R2.64], R25 ;  /* 0x0000001902007986 */ /* 0x0001e2000c101924 */
[----:B------:R-:W-:Y:S05]  /*6340*/  BRA `(.L_x_7490) ;  /* 0x00000c9000007947 */ /* 0x000fea0003800000 */
.L_x_7494:
[----:B-----5:R-:W-:-:S04]  /*6350*/  PRMT R0, RZ, 0x5410, R25 ;  /* 0x00005410ff007816 */ /* 0x020fc80000000019 */
[----:B------:R-:W-:-:S05]  /*6360*/  F2FP.PACK_AB R0, RZ, R0 ;  /* 0x00000000ff00723e */ /* 0x000fca00000000ff */
[----:B------:R0:W-:Y:S01]  /*6370*/  STG.E.U16 [R2.64], R0 ;  /* 0x0000000002007986 */ /* 0x0001e2000c101524 */
[----:B------:R-:W-:Y:S05]  /*6380*/  BRA `(.L_x_7490) ;  /* 0x00000c5000007947 */ /* 0x000fea0003800000 */
.L_x_7493:
[----:B------:R-:W-:-:S13]  /*6390*/  ISETP.NE.AND P0, PT, R0, 0x7, PT ;  /* 0x000000070000780c */ /* 0x000fda0003f05270 */
[----:B------:R-:W-:Y:S05]  /*63a0*/  @!P0 BRA `(.L_x_7495) ;  /* 0x000000d000008947 */ /* 0x000fea0003800000 */
[----:B------:R-:W-:-:S13]  /*63b0*/  ISETP.NE.AND P0, PT, R0, 0x8, PT ;  /* 0x000000080000780c */ /* 0x000fda0003f05270 */
[----:B------:R-:W-:Y:S05]  /*63c0*/  @!P0 BRA `(.L_x_7496) ;  /* 0x0000006000008947 */ /* 0x000fea0003800000 */
[----:B------:R-:W-:-:S13]  /*63d0*/  ISETP.NE.AND P0, PT, R0, 0x9, PT ;  /* 0x000000090000780c */ /* 0x000fda0003f05270 */
[----:B------:R-:W-:Y:S05]  /*63e0*/  @P0 BRA `(.L_x_7489) ;  /* 0x00000a4000000947 */ /* 0x000fea0003800000 */
[----:B------:R-:W-:Y:S01]  /*63f0*/  IMAD.MOV.U32 R5, RZ, RZ, RZ ;  /* 0x000000ffff057224 */ /* 0x000fe200078e00ff */
[----:B-----5:R-:W-:-:S05]  /*6400*/  PRMT R4, RZ, 0x5410, R25 ;  /* 0x00005410ff047816 */ /* 0x020fca0000000019 */
[----:B------:R0:W-:Y:S01]  /*6410*/  STG.E.64 [R2.64], R4 ;  /* 0x0000000402007986 */ /* 0x0001e2000c101b24 */
[----:B------:R-:W-:Y:S05]  /*6420*/  BRA `(.L_x_7490) ;  /* 0x00000bb000007947 */ /* 0x000fea0003800000 */
.L_x_7496:
[----:B-----5:R-:W-:-:S04]  /*6430*/  PRMT R25, RZ, 0x5410, R25 ;  /* 0x00005410ff197816 */ /* 0x020fc80000000019 */
[----:B------:R-:W-:-:S04]  /*6440*/  F2FP.PACK_AB R5, RZ, R25 ;  /* 0x00000019ff05723e */ /* 0x000fc800000000ff */
[----:B------:R-:W-:-:S05]  /*6450*/  PRMT R5, R5, 0x5410, RZ ;  /* 0x0000541005057816 */ /* 0x000fca00000000ff */
[----:B------:R0:W-:Y:S01]  /*6460*/  STG.E [R2.64], R5 ;  /* 0x0000000502007986 */ /* 0x0001e2000c101924 */
[----:B------:R-:W-:Y:S05]  /*6470*/  BRA `(.L_x_7490) ;  /* 0x00000b6000007947 */ /* 0x000fea0003800000 */
.L_x_7495:
[----:B-----5:R-:W-:-:S05]  /*6480*/  PRMT R4, RZ, 0x5410, R25 ;  /* 0x00005410ff047816 */ /* 0x020fca0000000019 */
[----:B------:R-:W-:-:S06]  /*6490*/  FMUL.FTZ R4, R4, 1 ;  /* 0x3f80000004047820 */ /* 0x000fcc0000410000 */
[----:B------:R-:W0:Y:S02]  /*64a0*/  F2F.F64.F32 R4, R4 ;  /* 0x0000000400047310 */ /* 0x000e240000201800 */
[----:B0-----:R0:W-:Y:S01]  /*64b0*/  STG.E.64 [R2.64], R4 ;  /* 0x0000000402007986 */ /* 0x0011e2000c101b24 */
[----:B------:R-:W-:Y:S05]  /*64c0*/  BRA `(.L_x_7490) ;  /* 0x00000b1000007947 */ /* 0x000fea0003800000 */
.L_x_7485:
        /* <DEDUP_REMOVED lines=8> */
[----:B-----5:R-:W-:-:S04]  /*6550*/  PRMT R25, RZ, 0x5410, R25 ;  /* 0x00005410ff197816 */ /* 0x020fc80000000019 */
[----:B------:R-:W-:-:S04]  /*6560*/  FSETP.NEU.FTZ.AND P0, PT, R25, RZ, PT ;  /* 0x000000ff1900720b */ /* 0x000fc80003f1d000 */
[----:B------:R-:W-:-:S05]  /*6570*/  SEL R5, RZ, 0x1, !P0 ;  /* 0x00000001ff057807 */ /* 0x000fca0004000000 */
[----:B------:R0:W-:Y:S01]  /*6580*/  STG.E.U8 [R2.64], R5 ;  /* 0x0000000502007986 */ /* 0x0001e2000c101124 */
[----:B------:R-:W-:Y:S05]  /*6590*/  BRA `(.L_x_7490) ;  /* 0x00000a4000007947 */ /* 0x000fea0003800000 */
.L_x_7499:
[----:B-----5:R-:W-:Y:S01]  /*65a0*/  PRMT R25, RZ, 0x5410, R25 ;  /* 0x00005410ff197816 */ /* 0x020fe20000000019 */
[----:B------:R-:W-:-:S04]  /*65b0*/  CS2R R6, SRZ ;  /* 0x0000000000067805 */ /* 0x000fc8000001ff00 */
[----:B------:R-:W-:-:S06]  /*65c0*/  FMUL.FTZ R4, R25, 1 ;  /* 0x3f80000019047820 */ /* 0x000fcc0000410000 */
[----:B------:R-:W0:Y:S02]  /*65d0*/  F2F.F64.F32 R4, R4 ;  /* 0x0000000400047310 */ /* 0x000e240000201800 */
[----:B0-----:R0:W-:Y:S01]  /*65e0*/  STG.E.128 [R2.64], R4 ;  /* 0x0000000402007986 */ /* 0x0011e2000c101d24 */
[----:B------:R-:W-:Y:S05]  /*65f0*/  BRA `(.L_x_7490) ;  /* 0x000009e000007947 */ /* 0x000fea0003800000 */
.L_x_7498:
[----:B------:R-:W-:-:S13]  /*6600*/  ISETP.NE.AND P0, PT, R0, 0xf, PT ;  /* 0x0000000f0000780c */ /* 0x000fda0003f05270 */
[----:B------:R-:W-:Y:S05]  /*6610*/  @!P0 BRA `(.L_x_7500) ;  /* 0x000002d000008947 */ /* 0x000fea0003800000 */
[----:B------:R-:W-:-:S13]  /*6620*/  ISETP.NE.AND P0, PT, R0, 0x17, PT ;  /* 0x000000170000780c */ /* 0x000fda0003f05270 */
[----:B------:R-:W-:Y:S05]  /*6630*/  @!P0 BRA `(.L_x_7501) ;  /* 0x0000015000008947 */ /* 0x000fea0003800000 */
[----:B------:R-:W-:-:S13]  /*6640*/  ISETP.NE.AND P0, PT, R0, 0x18, PT ;  /* 0x000000180000780c */ /* 0x000fda0003f05270 */
[----:B------:R-:W-:Y:S05]  /*6650*/  @P0 BRA `(.L_x_7489) ;  /* 0x000007d000000947 */ /* 0x000fea0003800000 */
[----:B-----5:R-:W-:Y:S01]  /*6660*/  PRMT R25, RZ, 0x5410, R25 ;  /* 0x00005410ff197816 */ /* 0x020fe20000000019 */
        /* <DEDUP_REMOVED lines=14> */
.L_x_7503:
[----:B------:R-:W-:Y:S05]  /*6750*/  BSYNC B0 ;  /* 0x0000000000007941 */ /* 0x000fea0003800000 */
.L_x_7502:
[----:B------:R-:W-:-:S05]  /*6760*/  LOP3.LUT R5, R0, R5, RZ, 0xfc, !PT ;  /* 0x0000000500057212 */ /* 0x000fca00078efcff */
[----:B------:R0:W-:Y:S01]  /*6770*/  STG.E.U8 [R2.64], R5 ;  /* 0x0000000502007986 */ /* 0x0001e2000c101124 */
[----:B------:R-:W-:Y:S05]  /*6780*/  BRA `(.L_x_7490) ;  /* 0x0000085000007947 */ /* 0x000fea0003800000 */
.L_x_7501:
[----:B-----5:R-:W-:Y:S01]  /*6790*/  PRMT R25, RZ, 0x5410, R25 ;  /* 0x00005410ff197816 */ /* 0x020fe20000000019 */
        /* <DEDUP_REMOVED lines=12> */
.L_x_7505:
[----:B------:R-:W-:Y:S01]  /*6860*/  IMAD.MOV.U32 R0, RZ, RZ, 0x7f ;  /* 0x0000007fff007424 */ /* 0x000fe200078e00ff */
[----:B------:R-:W-:-:S04]  /*6870*/  ISETP.GT.U32.AND P0, PT, R4, 0x7f800000, PT ;  /* 0x7f8000000400780c */ /* 0x000fc80003f04070 */
[----:B------:R-:W-:-:S04]  /*6880*/  SEL R0, R0, 0x7c, P0 ;  /* 0x0000007c00007807 */ /* 0x000fc80000000000 */
.L_x_7506:
[----:B------:R-:W-:Y:S05]  /*6890*/  BSYNC B0 ;  /* 0x0000000000007941 */ /* 0x000fea0003800000 */
.L_x_7504:
[----:B------:R-:W-:-:S04]  /*68a0*/  LOP3.LUT R4, R25, 0x80000000, RZ, 0xc0, !PT ;  /* 0x8000000019047812 */ /* 0x000fc800078ec0ff */
[----:B------:R-:W-:-:S04]  /*68b0*/  SHF.R.U32.HI R5, RZ, 0x18, R4 ;  /* 0x00000018ff057819 */ /* 0x000fc80000011604 */
[----:B------:R-:W-:-:S05]  /*68c0*/  LOP3.LUT R5, R0, R5, RZ, 0xfc, !PT ;  /* 0x0000000500057212 */ /* 0x000fca00078efcff */
[----:B------:R0:W-:Y:S01]  /*68d0*/  STG.E.U8 [R2.64], R5 ;  /* 0x0000000502007986 */ /* 0x0001e2000c101124 */
[----:B------:R-:W-:Y:S05]  /*68e0*/  BRA `(.L_x_7490) ;  /* 0x000006f000007947 */ /* 0x000fea0003800000 */
.L_x_7500:
[----:B-----5:R0:W-:Y:S01]  /*68f0*/  STG.E.U16 [R2.64], R25 ;  /* 0x0000001902007986 */ /* 0x0201e2000c101524 */
[----:B------:R-:W-:Y:S05]  /*6900*/  BRA `(.L_x_7490) ;  /* 0x000006d000007947 */ /* 0x000fea0003800000 */
.L_x_7497:
        /* <DEDUP_REMOVED lines=8> */
[----:B-----5:R-:W-:-:S06]  /*6990*/  PRMT R5, RZ, 0x5410, R25 ;  /* 0x00005410ff057816 */ /* 0x020fcc0000000019 */
[----:B------:R-:W0:Y:S02]  /*69a0*/  F2I.FTZ.U32.TRUNC.NTZ R5, R5 ;  /* 0x0000000500057305 */ /* 0x000e24000021f000 */
[----:B0-----:R0:W-:Y:S01]  /*69b0*/  STG.E.U16 [R2.64], R5 ;  /* 0x0000000502007986 */ /* 0x0011e2000c101524 */
[----:B------:R-:W-:Y:S05]  /*69c0*/  BRA `(.L_x_7490) ;  /* 0x0000061000007947 */ /* 0x000fea0003800000 */
.L_x_7509:
[----:B-----5:R-:W-:Y:S01]  /*69d0*/  PRMT R25, RZ, 0x5410, R25 ;  /* 0x00005410ff197816 */ /* 0x020fe20000000019 */
        /* <DEDUP_REMOVED lines=16> */
.L_x_7512:
[----:B------:R-:W-:-:S04]  /*6ae0*/  LOP3.LUT R0, R25, 0x80000000, RZ, 0xc0, !PT ;  /* 0x8000000019007812 */ /* 0x000fc800078ec0ff */
[----:B------:R-:W-:-:S04]  /*6af0*/  SHF.R.U32.HI R5, RZ, 0x18, R0 ;  /* 0x00000018ff057819 */ /* 0x000fc80000011600 */
[----:B------:R-:W-:-:S04]  /*6b00*/  LOP3.LUT R4, R4, R5, RZ, 0xfc, !PT ;  /* 0x0000000504047212 */ /* 0x000fc800078efcff */
[----:B------:R-:W-:Y:S02]  /*6b10*/  PRMT R0, R4, 0x7610, R0 ;  /* 0x0000761004007816 */ /* 0x000fe40000000000 */
.L_x_7511:
[----:B------:R-:W-:Y:S05]  /*6b20*/  BSYNC B0 ;  /* 0x0000000000007941 */ /* 0x000fea0003800000 */
.L_x_7510:
[----:B------:R0:W-:Y:S01]  /*6b30*/  STG.E.U8 [R2.64], R0 ;  /* 0x0000000002007986 */ /* 0x0001e2000c101124 */
[----:B------:R-:W-:Y:S05]  /*6b40*/  BRA `(.L_x_7490) ;  /* 0x0000049000007947 */ /* 0x000fea0003800000 */
.L_x_7508:
        /* <DEDUP_REMOVED lines=17> */
.L_x_7515:
[----:B------:R-:W-:-:S04]  /*6c60*/  LOP3.LUT R0, R25, 0x80000000, RZ, 0xc0, !PT ;  /* 0x8000000019007812 */ /* 0x000fc800078ec0ff */
[----:B------:R-:W-:-:S04]  /*6c70*/  SHF.R.U32.HI R5, RZ, 0x18, R0 ;  /* 0x00000018ff057819 */ /* 0x000fc80000011600 */
[----:B------:R-:W-:-:S04]  /*6c80*/  LOP3.LUT R4, R4, R5, RZ, 0xfc, !PT ;  /* 0x0000000504047212 */ /* 0x000fc800078efcff */
[----:B------:R-:W-:Y:S02]  /*6c90*/  PRMT R0, R4, 0x7610, R0 ;  /* 0x0000761004007816 */ /* 0x000fe40000000000 */
.L_x_7514:
[----:B------:R-:W-:Y:S05]  /*6ca0*/  BSYNC B0 ;  /* 0x0000000000007941 */ /* 0x000fea0003800000 */
.L_x_7513:
[----:B------:R0:W-:Y:S01]  /*6cb0*/  STG.E.U8 [R2.64], R0 ;  /* 0x0000000002007986 */ /* 0x0001e2000c101124 */
[----:B------:R-:W-:Y:S05]  /*6cc0*/  BRA `(.L_x_7490) ;  /* 0x0000031000007947 */ /* 0x000fea0003800000 */
.L_x_7507:
[----:B------:R-:W-:-:S13]  /*6cd0*/  ISETP.NE.AND P0, PT, R0, 0x1c, PT ;  /* 0x0000001c0000780c */ /* 0x000fda0003f05270 */
[----:B------:R-:W-:Y:S05]  /*6ce0*/  @!P0 BRA `(.L_x_7516) ;  /* 0x000002c000008947 */ /* 0x000fea0003800000 */
[----:B------:R-:W-:-:S13]  /*6cf0*/  ISETP.NE.AND P0, PT, R0, 0x1d, PT ;  /* 0x0000001d0000780c */ /* 0x000fda0003f05270 */
[----:B------:R-:W-:Y:S05]  /*6d00*/  @!P0 BRA `(.L_x_7517) ;  /* 0x0000026000008947 */ /* 0x000fea0003800000 */
[----:B------:R-:W-:-:S13]  /*6d10*/  ISETP.NE.AND P0, PT, R0, 0x2c, PT ;  /* 0x0000002c0000780c */ /* 0x000fda0003f05270 */
[----:B------:R-:W-:Y:S05]  /*6d20*/  @P0 BRA `(.L_x_7489) ;  /* 0x0000010000000947 */ /* 0x000fea0003800000 */
[----:B-----5:R-:W-:Y:S01]  /*6d30*/  PRMT R25, RZ, 0x5410, R25 ;  /* 0x00005410ff197816 */ /* 0x020fe20000000019 */
        /* <DEDUP_REMOVED lines=15> */
.L_x_7489:
        /* <DEDUP_REMOVED lines=19> */
[----:B------:R-:W-:Y:S05]  /*6f60*/  BRA `(.L_x_7490) ;  /* 0x0000007000007947 */ /* 0x000fea0003800000 */
.L_x_7517:
[----:B-----5:R-:W-:-:S06]  /*6f70*/  PRMT R4, RZ, 0x5410, R25 ;  /* 0x00005410ff047816 */ /* 0x020fcc0000000019 */
[----:B------:R-:W0:Y:S02]  /*6f80*/  F2I.U64.TRUNC R4, R4 ;  /* 0x0000000400047311 */ /* 0x000e24000020d800 */
[----:B0-----:R0:W-:Y:S01]  /*6f90*/  STG.E.64 [R2.64], R4 ;  /* 0x0000000402007986 */ /* 0x0011e2000c101b24 */
[----:B------:R-:W-:Y:S05]  /*6fa0*/  BRA `(.L_x_7490) ;  /* 0x0000003000007947 */ /* 0x000fea0003800000 */
.L_x_7516:
[----:B-----5:R-:W-:-:S06]  /*6fb0*/  PRMT R25, RZ, 0x5410, R25 ;  /* 0x00005410ff197816 */ /* 0x020fcc0000000019 */
[----:B------:R-:W0:Y:S02]  /*6fc0*/  F2I.FTZ.U32.TRUNC.NTZ R25, R25 ;  /* 0x0000001900197305 */ /* 0x000e24000021f000 */
[----:B0-----:R0:W-:Y:S02]  /*6fd0*/  STG.E [R2.64], R25 ;  /* 0x0000001902007986 */ /* 0x0011e4000c101924 */
.L_x_7490:
        /* <DEDUP_REMOVED lines=23> */
.L_x_7521:
[----:B------:R-:W-:-:S06]  /*7150*/  PRMT R5, RZ, 0x5410, R22 ;  /* 0x00005410ff057816 */ /* 0x000fcc0000000016 */
[----:B------:R-:W0:Y:S02]  /*7160*/  F2I.S64.TRUNC R4, R5 ;  /* 0x0000000500047311 */ /* 0x000e24000020d900 */
[----:B0-----:R0:W-:Y:S01]  /*7170*/  STG.E.U8 [R2.64], R4 ;  /* 0x0000000402007986 */ /* 0x0011e2000c101124 */
[----:B------:R-:W-:Y:S05]  /*7180*/  BRA `(.L_x_7523) ;  /* 0x00000e4000007947 */ /* 0x000fea0003800000 */
.L_x_7520:
        /* <DEDUP_REMOVED lines=10> */
.L_x_7525:
[----:B------:R-:W-:-:S04]  /*7230*/  PRMT R22, RZ, 0x5410, R22 ;  /* 0x00005410ff167816 */ /* 0x000fc80000000016 */
[----:B------:R-:W0:Y:S02]  /*7240*/  F2I.FTZ.TRUNC.NTZ R5, R22 ;  /* 0x0000001600057305 */ /* 0x000e24000021f100 */
[----:B0-----:R0:W-:Y:S01]  /*7250*/  STG.E [R2.64], R5 ;  /* 0x0000000502007986 */ /* 0x0011e2000c101924 */
[----:B------:R-:W-:Y:S05]  /*7260*/  BRA `(.L_x_7523) ;  /* 0x00000d6000007947 */ /* 0x000fea0003800000 */
.L_x_7524:
[----:B------:R-:W-:-:S04]  /*7270*/  PRMT R22, RZ, 0x5410, R22 ;  /* 0x00005410ff167816 */ /* 0x000fc80000000016 */
[----:B------:R-:W0:Y:S02]  /*7280*/  F2I.FTZ.TRUNC.NTZ R5, R22 ;  /* 0x0000001600057305 */ /* 0x000e24000021f100 */
[----:B0-----:R0:W-:Y:S01]  /*7290*/  STG.E.U16 [R2.64], R5 ;  /* 0x0000000502007986 */ /* 0x0011e2000c101524 */
[----:B------:R-:W-:Y:S05]  /*72a0*/  BRA `(.L_x_7523) ;  /* 0x00000d2000007947 */ /* 0x000fea0003800000 */
.L_x_7519:
        /* <DEDUP_REMOVED lines=9> */
.L_x_7527:
[----:B------:R-:W-:-:S04]  /*7340*/  PRMT R0, RZ, 0x5410, R22 ;  /* 0x00005410ff007816 */ /* 0x000fc80000000016 */
[----:B------:R-:W-:-:S05]  /*7350*/  F2FP.PACK_AB R0, RZ, R0 ;  /* 0x00000000ff00723e */ /* 0x000fca00000000ff */
[----:B------:R0:W-:Y:S01]  /*7360*/  STG.E.U16 [R2.64], R0 ;  /* 0x0000000002007986 */ /* 0x0001e2000c101524 */
[----:B------:R-:W-:Y:S05]  /*7370*/  BRA `(.L_x_7523) ;  /* 0x00000c5000007947 */ /* 0x000fea0003800000 */
.L_x_7526:
        /* <DEDUP_REMOVED lines=10> */
.L_x_7529:
[----:B------:R-:W-:-:S04]  /*7420*/  PRMT R22, RZ, 0x5410, R22 ;  /* 0x00005410ff167816 */ /* 0x000fc80000000016 */
[----:B------:R-:W-:-:S04]  /*7430*/  F2FP.PACK_AB R5, RZ, R22 ;  /* 0x00000016ff05723e */ /* 0x000fc800000000ff */
[----:B------:R-:W-:-:S05]  /*7440*/  PRMT R5, R5, 0x5410, RZ ;  /* 0x0000541005057816 */ /* 0x000fca00000000ff */
[----:B------:R0:W-:Y:S01]  /*7450*/  STG.E [R2.64], R5 ;  /* 0x0000000502007986 */ /* 0x0001e2000c101924 */
[----:B------:R-:W-:Y:S05]  /*7460*/  BRA `(.L_x_7523) ;  /* 0x00000b6000007947 */ /* 0x000fea0003800000 */
.L_x_7528:
[----:B------:R-:W-:-:S05]  /*7470*/  PRMT R4, RZ, 0x5410, R22 ;  /* 0x00005410ff047816 */ /* 0x000fca0000000016 */
[----:B------:R-:W-:-:S06]  /*7480*/  FMUL.FTZ R4, R4, 1 ;  /* 0x3f80000004047820 */ /* 0x000fcc0000410000 */
[----:B------:R-:W0:Y:S02]  /*7490*/  F2F.F64.F32 R4, R4 ;  /* 0x0000000400047310 */ /* 0x000e240000201800 */
[----:B0-----:R0:W-:Y:S01]  /*74a0*/  STG.E.64 [R2.64], R4 ;  /* 0x0000000402007986 */ /* 0x0011e2000c101b24 */
[----:B------:R-:W-:Y:S05]  /*74b0*/  BRA `(.L_x_7523) ;  /* 0x00000b1000007947 */ /* 0x000fea0003800000 */
.L_x_7518:
        /* <DEDUP_REMOVED lines=13> */
.L_x_7532:
[----:B------:R-:W-:Y:S01]  /*7590*/  PRMT R22, RZ, 0x5410, R22 ;  /* 0x00005410ff167816 */ /* 0x000fe20000000016 */
[----:B------:R-:W-:-:S04]  /*75a0*/  CS2R R6, SRZ ;  /* 0x0000000000067805 */ /* 0x000fc8000001ff00 */
[----:B------:R-:W-:-:S06]  /*75b0*/  FMUL.FTZ R4, R22, 1 ;  /* 0x3f80000016047820 */ /* 0x000fcc0000410000 */
[----:B------:R-:W0:Y:S02]  /*75c0*/  F2F.F64.F32 R4, R4 ;  /* 0x0000000400047310 */ /* 0x000e240000201800 */
[----:B0-----:R0:W-:Y:S01]  /*75d0*/  STG.E.128 [R2.64], R4 ;  /* 0x0000000402007986 */ /* 0x0011e2000c101d24 */
[----:B------:R-:W-:Y:S05]  /*75e0*/  BRA `(.L_x_7523) ;  /* 0x000009e000007947 */ /* 0x000fea0003800000 */
.L_x_7531:
        /* <DEDUP_REMOVED lines=21> */
.L_x_7536:
[----:B------:R-:W-:Y:S05]  /*7740*/  BSYNC B0 ;  /* 0x0000000000007941 */ /* 0x000fea0003800000 */
.L_x_7535:
[----:B------:R-:W-:-:S05]  /*7750*/  LOP3.LUT R5, R0, R5, RZ, 0xfc, !PT ;  /* 0x0000000500057212 */ /* 0x000fca00078efcff */
[----:B------:R0:W-:Y:S01]  /*7760*/  STG.E.U8 [R2.64], R5 ;  /* 0x0000000502007986 */ /* 0x0001e2000c101124 */
[----:B------:R-:W-:Y:S05]  /*7770*/  BRA `(.L_x_7523) ;  /* 0x0000085000007947 */ /* 0x000fea0003800000 */
.L_x_7534:
        /* <DEDUP_REMOVED lines=13> */
.L_x_7538:
[----:B------:R-:W-:Y:S01]  /*7850*/  IMAD.MOV.U32 R0, RZ, RZ, 0x7f ;  /* 0x0000007fff007424 */ /* 0x000fe200078e00ff */
[----:B------:R-:W-:-:S04]  /*7860*/  ISETP.GT.U32.AND P0, PT, R4, 0x7f800000, PT ;  /* 0x7f8000000400780c */ /* 0x000fc80003f04070 */
[----:B------:R-:W-:-:S04]  /*7870*/  SEL R0, R0, 0x7c, P0 ;  /* 0x0000007c00007807 */ /* 0x000fc80000000000 */
.L_x_7539:
[----:B------:R-:W-:Y:S05]  /*7880*/  BSYNC B0 ;  /* 0x0000000000007941 */ /* 0x000fea0003800000 */
.L_x_7537:
[----:B------:R-:W-:-:S04]  /*7890*/  LOP3.LUT R4, R5, 0x80000000, RZ, 0xc0, !PT ;  /* 0x8000000005047812 */ /* 0x000fc800078ec0ff */
[----:B------:R-:W-:-:S04]  /*78a0*/  SHF.R.U32.HI R5, RZ, 0x18, R4 ;  /* 0x00000018ff057819 */ /* 0x000fc80000011604 */
[----:B------:R-:W-:-:S05]  /*78b0*/  LOP3.LUT R5, R0, R5, RZ, 0xfc, !PT ;  /* 0x0000000500057212 */ /* 0x000fca00078efcff */
[----:B------:R0:W-:Y:S01]  /*78c0*/  STG.E.U8 [R2.64], R5 ;  /* 0x0000000502007986 */ /* 0x0001e2000c101124 */
[----:B------:R-:W-:Y:S05]  /*78d0*/  BRA `(.L_x_7523) ;  /* 0x000006f000007947 */ /* 0x000fea0003800000 */
.L_x_7533:
[----:B------:R0:W-:Y:S01]  /*78e0*/  STG.E.U16 [R2.64], R22 ;  /* 0x0000001602007986 */ /* 0x0001e2000c101524 */
[----:B------:R-:W-:Y:S05]  /*78f0*/  BRA `(.L_x_7523) ;  /* 0x000006d000007947 */ /* 0x000fea0003800000 */
.L_x_7530:
        /* <DEDUP_REMOVED lines=12> */
.L_x_7542:
        /* <DEDUP_REMOVED lines=17> */
.L_x_7545:
[----:B------:R-:W-:-:S04]  /*7ad0*/  LOP3.LUT R0, R7, 0x80000000, RZ, 0xc0, !PT ;  /* 0x8000000007007812 */ /* 0x000fc800078ec0ff */
[----:B------:R-:W-:-:S04]  /*7ae0*/  SHF.R.U32.HI R5, RZ, 0x18, R0 ;  /* 0x00000018ff057819 */ /* 0x000fc80000011600 */
[----:B------:R-:W-:-:S04]  /*7af0*/  LOP3.LUT R4, R4, R5, RZ, 0xfc, !PT ;  /* 0x0000000504047212 */ /* 0x000fc800078efcff */
[----:B------:R-:W-:Y:S02]  /*7b00*/  PRMT R0, R4, 0x7610, R0 ;  /* 0x0000761004007816 */ /* 0x000fe40000000000 */
.L_x_7544:
[----:B------:R-:W-:Y:S05]  /*7b10*/  BSYNC B0 ;  /* 0x0000000000007941 */ /* 0x000fea0003800000 */
.L_x_7543:
[----:B------:R0:W-:Y:S01]  /*7b20*/  STG.E.U8 [R2.64], R0 ;  /* 0x0000000002007986 */ /* 0x0001e2000c101124 */
[----:B------:R-:W-:Y:S05]  /*7b30*/  BRA `(.L_x_7523) ;  /* 0x0000049000007947 */ /* 0x000fea0003800000 */
.L_x_7541:
        /* <DEDUP_REMOVED lines=17> */
.L_x_7548:
[----:B------:R-:W-:-:S04]  /*7c50*/  LOP3.LUT R0, R7, 0x80000000, RZ, 0xc0, !PT ;  /* 0x8000000007007812 */ /* 0x000fc800078ec0ff */
[----:B------:R-:W-:-:S04]  /*7c60*/  SHF.R.U32.HI R5, RZ, 0x18, R0 ;  /* 0x00000018ff057819 */ /* 0x000fc80000011600 */
[----:B------:R-:W-:-:S04]  /*7c70*/  LOP3.LUT R4, R4, R5, RZ, 0xfc, !PT ;  /* 0x0000000504047212 */ /* 0x000fc800078efcff */
[----:B------:R-:W-:Y:S02]  /*7c80*/  PRMT R0, R4, 0x7610, R0 ;  /* 0x0000761004007816 */ /* 0x000fe40000000000 */
.L_x_7547:
[----:B------:R-:W-:Y:S05]  /*7c90*/  BSYNC B0 ;  /* 0x0000000000007941 */ /* 0x000fea0003800000 */
.L_x_7546:
[----:B------:R0:W-:Y:S01]  /*7ca0*/  STG.E.U8 [R2.64], R0 ;  /* 0x0000000002007986 */ /* 0x0001e2000c101124 */
[----:B------:R-:W-:Y:S05]  /*7cb0*/  BRA `(.L_x_7523) ;  /* 0x0000031000007947 */ /* 0x000fea0003800000 */
.L_x_7540:
        /* <DEDUP_REMOVED lines=22> */
.L_x_7522:
        /* <DEDUP_REMOVED lines=20> */
.L_x_7550:
[----:B------:R-:W-:-:S06]  /*7f60*/  PRMT R4, RZ, 0x5410, R22 ;  /* 0x00005410ff047816 */ /* 0x000fcc0000000016 */
[----:B------:R-:W0:Y:S02]  /*7f70*/  F2I.U64.TRUNC R4, R4 ;  /* 0x0000000400047311 */ /* 0x000e24000020d800 */
[----:B0-----:R0:W-:Y:S01]  /*7f80*/  STG.E.64 [R2.64], R4 ;  /* 0x0000000402007986 */ /* 0x0011e2000c101b24 */
[----:B------:R-:W-:Y:S05]  /*7f90*/  BRA `(.L_x_7523) ;  /* 0x0000003000007947 */ /* 0x000fea0003800000 */
.L_x_7549:
[----:B------:R-:W-:-:S04]  /*7fa0*/  PRMT R22, RZ, 0x5410, R22 ;  /* 0x00005410ff167816 */ /* 0x000fc80000000016 */
[----:B------:R-:W0:Y:S02]  /*7fb0*/  F2I.FTZ.U32.TRUNC.NTZ R5, R22 ;  /* 0x0000001600057305 */ /* 0x000e24000021f000 */
[----:B0-----:R0:W-:Y:S02]  /*7fc0*/  STG.E [R2.64], R5 ;  /* 0x0000000502007986 */ /* 0x0011e4000c101924 */
.L_x_7523:
[----:B------:R-:W-:Y:S02]  /*7fd0*/  IADD3 R19, R19, 0x80, RZ ;  /* 0x0000008013137810 */ /* 0x000fe40007ffe0ff */
.L_x_7484:
[----:B------:R-:W-:Y:S05]  /*7fe0*/  BSYNC B6 ;  /* 0x0000000000067941 */ /* 0x000fea0003800000 */
.L_x_7483:
        /* <DEDUP_REMOVED lines=19> */
[----:B0-----:R-:W-:Y:S01]  /*8120*/  STG.E.U8 [R2.64], R23 ;  /* 0x0000001702007986 */ /* 0x001fe2000c101124 */
[----:B------:R-:W-:Y:S05]  /*8130*/  EXIT ;  /* 0x000000000000794d */ /* 0x000fea0003800000 */
.L_x_7554:
[----:B-----5:R-:W-:-:S06]  /*8140*/  PRMT R5, RZ, 0x5410, R23 ;  /* 0x00005410ff057816 */ /* 0x020fcc0000000017 */
[----:B------:R-:W0:Y:S02]  /*8150*/  F2I.S64.TRUNC R4, R5 ;  /* 0x0000000500047311 */ /* 0x000e24000020d900 */
[----:B0-----:R-:W-:Y:S01]  /*8160*/  STG.E.U8 [R2.64], R4 ;  /* 0x0000000402007986 */ /* 0x001fe2000c101124 */
[----:B------:R-:W-:Y:S05]  /*8170*/  EXIT ;  /* 0x000000000000794d */ /* 0x000fea0003800000 */
.L_x_7553:
        /* <DEDUP_REMOVED lines=8> */
[----:B0-----:R-:W-:Y:S01]  /*8200*/  STG.E.64 [R2.64], R4 ;  /* 0x0000000402007986 */ /* 0x001fe2000c101b24 */
[----:B------:R-:W-:Y:S05]  /*8210*/  EXIT ;  /* 0x000000000000794d */ /* 0x000fea0003800000 */
.L_x_7557:
[----:B-----5:R-:W-:-:S06]  /*8220*/  PRMT R23, RZ, 0x5410, R23 ;  /* 0x00005410ff177816 */ /* 0x020fcc0000000017 */
[----:B------:R-:W0:Y:S02]  /*8230*/  F2I.FTZ.TRUNC.NTZ R23, R23 ;  /* 0x0000001700177305 */ /* 0x000e24000021f100 */
[----:B0-----:R-:W-:Y:S01]  /*8240*/  STG.E [R2.64], R23 ;  /* 0x0000001702007986 */ /* 0x001fe2000c101924 */
[----:B------:R-:W-:Y:S05]  /*8250*/  EXIT ;  /* 0x000000000000794d */ /* 0x000fea0003800000 */
.L_x_7556:
[----:B-----5:R-:W-:-:S06]  /*8260*/  PRMT R23, RZ, 0x5410, R23 ;  /* 0x00005410ff177816 */ /* 0x020fcc0000000017 */
[----:B------:R-:W0:Y:S02]  /*8270*/  F2I.FTZ.TRUNC.NTZ R23, R23 ;  /* 0x0000001700177305 */ /* 0x000e24000021f100 */
[----:B0-----:R-:W-:Y:S01]  /*8280*/  STG.E.U16 [R2.64], R23 ;  /* 0x0000001702007986 */ /* 0x001fe2000c101524 */
[----:B------:R-:W-:Y:S05]  /*8290*/  EXIT ;  /* 0x000000000000794d */ /* 0x000fea0003800000 */
.L_x_7552:
[----:B------:R-:W-:-:S13]  /*82a0*/  ISETP.GT.AND P0, PT, R0, 0x6, PT ;  /* 0x000000060000780c */ /* 0x000fda0003f04270 */
[----:B------:R-:W-:Y:S05]  /*82b0*/  @P0 BRA `(.L_x_7558) ;  /* 0x000000b000000947 */ /* 0x000fea0003800000 */
[----:B------:R-:W-:-:S13]  /*82c0*/  ISETP.NE.AND P0, PT, R0, 0x5, PT ;  /* 0x000000050000780c */ /* 0x000fda0003f05270 */
[----:B------:R-:W-:Y:S05]  /*82d0*/  @!P0 BRA `(.L_x_7559) ;  /* 0x0000005000008947 */ /* 0x000fea0003800000 */
[----:B------:R-:W-:-:S13]  /*82e0*/  ISETP.NE.AND P0, PT, R0, 0x6, PT ;  /* 0x000000060000780c */ /* 0x000fda0003f05270 */
[----:B------:R-:W-:Y:S05]  /*82f0*/  @P0 BRA `(.L_x_7555) ;  /* 0x00000b1000000947 */ /* 0x000fea0003800000 */
[----:B-----5:R-:W-:-:S05]  /*8300*/  PRMT R23, RZ, 0x5410, R23 ;  /* 0x00005410ff177816 */ /* 0x020fca0000000017 */
[----:B------:R-:W-:Y:S01]  /*8310*/  STG.E [R2.64], R23 ;  /* 0x0000001702007986 */ /* 0x000fe2000c101924 */
[----:B------:R-:W-:Y:S05]  /*8320*/  EXIT ;  /* 0x000000000000794d */ /* 0x000fea0003800000 */
.L_x_7559:
[----:B-----5:R-:W-:-:S04]  /*8330*/  PRMT R0, RZ, 0x5410, R23 ;  /* 0x00005410ff007816 */ /* 0x020fc80000000017 */
[----:B------:R-:W-:-:S05]  /*8340*/  F2FP.PACK_AB R0, RZ, R0 ;  /* 0x00000000ff00723e */ /* 0x000fca00000000ff */
[----:B------:R-:W-:Y:S01]  /*8350*/  STG.E.U16 [R2.64], R0 ;  /* 0x0000000002007986 */ /* 0x000fe2000c101524 */
[----:B------:R-:W-:Y:S05]  /*8360*/  EXIT ;  /* 0x000000000000794d */ /* 0x000fea0003800000 */
.L_x_7558:
        /* <DEDUP_REMOVED lines=8> */
[----:B------:R-:W-:Y:S01]  /*83f0*/  STG.E.64 [R2.64], R4 ;  /* 0x0000000402007986 */ /* 0x000fe2000c101b24 */
[----:B------:R-:W-:Y:S05]  /*8400*/  EXIT ;  /* 0x000000000000794d */ /* 0x000fea0003800000 */
.L_x_7561:
[----:B-----5:R-:W-:-:S04]  /*8410*/  PRMT R23, RZ, 0x5410, R23 ;  /* 0x00005410ff177816 */ /* 0x020fc80000000017 */
[----:B------:R-:W-:-:S04]  /*8420*/  F2FP.PACK_AB R5, RZ, R23 ;  /* 0x00000017ff05723e */ /* 0x000fc800000000ff */
[----:B------:R-:W-:-:S05]  /*8430*/  PRMT R5, R5, 0x5410, RZ ;  /* 0x0000541005057816 */ /* 0x000fca00000000ff */
[----:B------:R-:W-:Y:S01]  /*8440*/  STG.E [R2.64], R5 ;  /* 0x0000000502007986 */ /* 0x000fe2000c101924 */
[----:B------:R-:W-:Y:S05]  /*8450*/  EXIT ;  /* 0x000000000000794d */ /* 0x000fea0003800000 */
.L_x_7560:
[----:B-----5:R-:W-:-:S05]  /*8460*/  PRMT R4, RZ, 0x5410, R23 ;  /* 0x00005410ff047816 */ /* 0x020fca0000000017 */
[----:B------:R-:W-:-:S06]  /*8470*/  FMUL.FTZ R4, R4, 1 ;  /* 0x3f80000004047820 */ /* 0x000fcc0000410000 */
[----:B------:R-:W0:Y:S02]  /*8480*/  F2F.F64.F32 R4, R4 ;  /* 0x0000000400047310 */ /* 0x000e240000201800 */
[----:B0-----:R-:W-:Y:S01]  /*8490*/  STG.E.64 [R2.64], R4 ;  /* 0x0000000402007986 */ /* 0x001fe2000c101b24 */
[----:B------:R-:W-:Y:S05]  /*84a0*/  EXIT ;  /* 0x000000000000794d */ /* 0x000fea0003800000 */
.L_x_7551:
        /* <DEDUP_REMOVED lines=11> */
[----:B------:R-:W-:Y:S01]  /*8560*/  STG.E.U8 [R2.64], R5 ;  /* 0x0000000502007986 */ /* 0x000fe2000c101124 */
[----:B------:R-:W-:Y:S05]  /*8570*/  EXIT ;  /* 0x000000000000794d */ /* 0x000fea0003800000 */
.L_x_7564:
[----:B-----5:R-:W-:Y:S01]  /*8580*/  PRMT R23, RZ, 0x5410, R23 ;  /* 0x00005410ff177816 */ /* 0x020fe20000000017 */
[----:B------:R-:W-:-:S04]  /*8590*/  CS2R R6, SRZ ;  /* 0x0000000000067805 */ /* 0x000fc8000001ff00 */
[----:B------:R-:W-:-:S06]  /*85a0*/  FMUL.FTZ R4, R23, 1 ;  /* 0x3f80000017047820 */ /* 0x000fcc0000410000 */
[----:B------:R-:W0:Y:S02]  /*85b0*/  F2F.F64.F32 R4, R4 ;  /* 0x0000000400047310 */ /* 0x000e240000201800 */
[----:B0-----:R-:W-:Y:S01]  /*85c0*/  STG.E.128 [R2.64], R4 ;  /* 0x0000000402007986 */ /* 0x001fe2000c101d24 */
[----:B------:R-:W-:Y:S05]  /*85d0*/  EXIT ;  /* 0x000000000000794d */ /* 0x000fea0003800000 */
.L_x_7563:
        /* <DEDUP_REMOVED lines=21> */
.L_x_7568:
[----:B------:R-:W-:Y:S05]  /*8730*/  BSYNC B0 ;  /* 0x0000000000007941 */ /* 0x000fea0003800000 */
.L_x_7567:
[----:B------:R-:W-:-:S05]  /*8740*/  LOP3.LUT R5, R0, R5, RZ, 0xfc, !PT ;  /* 0x0000000500057212 */ /* 0x000fca00078efcff */
[----:B------:R-:W-:Y:S01]  /*8750*/  STG.E.U8 [R2.64], R5 ;  /* 0x0000000502007986 */ /* 0x000fe2000c101124 */
[----:B------:R-:W-:Y:S05]  /*8760*/  EXIT ;  /* 0x000000000000794d */ /* 0x000fea0003800000 */
.L_x_7566:
        /* <DEDUP_REMOVED lines=13> */
.L_x_7570:
[----:B------:R-:W-:Y:S01]  /*8840*/  IMAD.MOV.U32 R0, RZ, RZ, 0x7f ;  /* 0x0000007fff007424 */ /* 0x000fe200078e00ff */
[----:B------:R-:W-:-:S04]  /*8850*/  ISETP.GT.U32.AND P0, PT, R4, 0x7f800000, PT ;  /* 0x7f8000000400780c */ /* 0x000fc80003f04070 */
[----:B------:R-:W-:-:S04]  /*8860*/  SEL R0, R0, 0x7c, P0 ;  /* 0x0000007c00007807 */ /* 0x000fc80000000000 */
.L_x_7571:
[----:B------:R-:W-:Y:S05]  /*8870*/  BSYNC B0 ;  /* 0x0000000000007941 */ /* 0x000fea0003800000 */
.L_x_7569:
[----:B------:R-:W-:-:S04]  /*8880*/  LOP3.LUT R4, R23, 0x80000000, RZ, 0xc0, !PT ;  /* 0x8000000017047812 */ /* 0x000fc800078ec0ff */
[----:B------:R-:W-:-:S04]  /*8890*/  SHF.R.U32.HI R5, RZ, 0x18, R4 ;  /* 0x00000018ff057819 */ /* 0x000fc80000011604 */
[----:B------:R-:W-:-:S05]  /*88a0*/  LOP3.LUT R5, R0, R5, RZ, 0xfc, !PT ;  /* 0x0000000500057212 */ /* 0x000fca00078efcff */
[----:B------:R-:W-:Y:S01]  /*88b0*/  STG.E.U8 [R2.64], R5 ;  /* 0x0000000502007986 */ /* 0x000fe2000c101124 */
[----:B------:R-:W-:Y:S05]  /*88c0*/  EXIT ;  /* 0x000000000000794d */ /* 0x000fea0003800000 */
.L_x_7565:
[----:B-----5:R-:W-:Y:S01]  /*88d0*/  STG.E.U16 [R2.64], R23 ;  /* 0x0000001702007986 */ /* 0x020fe2000c101524 */
[----:B------:R-:W-:Y:S05]  /*88e0*/  EXIT ;  /* 0x000000000000794d */ /* 0x000fea0003800000 */
.L_x_7562:
        /* <DEDUP_REMOVED lines=10> */
[----:B0-----:R-:W-:Y:S01]  /*8990*/  STG.E.U16 [R2.64], R5 ;  /* 0x0000000502007986 */ /* 0x001fe2000c101524 */
[----:B------:R-:W-:Y:S05]  /*89a0*/  EXIT ;  /* 0x000000000000794d */ /* 0x000fea0003800000 */
.L_x_7574:
        /* <DEDUP_REMOVED lines=17> */
.L_x_7577:
[----:B------:R-:W-:-:S04]  /*8ac0*/  LOP3.LUT R0, R23, 0x80000000, RZ, 0xc0, !PT ;  /* 0x8000000017007812 */ /* 0x000fc800078ec0ff */
[----:B------:R-:W-:-:S04]  /*8ad0*/  SHF.R.U32.HI R5, RZ, 0x18, R0 ;  /* 0x00000018ff057819 */ /* 0x000fc80000011600 */
[----:B------:R-:W-:-:S04]  /*8ae0*/  LOP3.LUT R4, R4, R5, RZ, 0xfc, !PT ;  /* 0x0000000504047212 */ /* 0x000fc800078efcff */
[----:B------:R-:W-:Y:S02]  /*8af0*/  PRMT R0, R4, 0x7610, R0 ;  /* 0x0000761004007816 */ /* 0x000fe40000000000 */
.L_x_7576:
[----:B------:R-:W-:Y:S05]  /*8b00*/  BSYNC B0 ;  /* 0x0000000000007941 */ /* 0x000fea0003800000 */
.L_x_7575:
[----:B------:R-:W-:Y:S01]  /*8b10*/  STG.E.U8 [R2.64], R0 ;  /* 0x0000000002007986 */ /* 0x000fe2000c101124 */
[----:B------:R-:W-:Y:S05]  /*8b20*/  EXIT ;  /* 0x000000000000794d */ /* 0x000fea0003800000 */
.L_x_7573:
        /* <DEDUP_REMOVED lines=17> */
.L_x_7580:
[----:B------:R-:W-:-:S04]  /*8c40*/  LOP3.LUT R0, R23, 0x80000000, RZ, 0xc0, !PT ;  /* 0x8000000017007812 */ /* 0x000fc800078ec0ff */
[----:B------:R-:W-:-:S04]  /*8c50*/  SHF.R.U32.HI R5, RZ, 0x18, R0 ;  /* 0x00000018ff057819 */ /* 0x000fc80000011600 */
[----:B------:R-:W-:-:S04]  /*8c60*/  LOP3.LUT R4, R4, R5, RZ, 0xfc, !PT ;  /* 0x0000000504047212 */ /* 0x000fc800078efcff */
[----:B------:R-:W-:Y:S02]  /*8c70*/  PRMT R0, R4, 0x7610, R0 ;  /* 0x0000761004007816 */ /* 0x000fe40000000000 */
.L_x_7579:
[----:B------:R-:W-:Y:S05]  /*8c80*/  BSYNC B0 ;  /* 0x0000000000007941 */ /* 0x000fea0003800000 */
.L_x_7578:
[----:B------:R-:W-:Y:S01]  /*8c90*/  STG.E.U8 [R2.64], R0 ;  /* 0x0000000002007986 */ /* 0x000fe2000c101124 */
[----:B------:R-:W-:Y:S05]  /*8ca0*/  EXIT ;  /* 0x000000000000794d */ /* 0x000fea0003800000 */
.L_x_7572:
        /* <DEDUP_REMOVED lines=22> */
.L_x_7555:
        /* <DEDUP_REMOVED lines=19> */
[----:B------:R-:W-:Y:S05]  /*8f40*/  EXIT ;  /* 0x000000000000794d */ /* 0x000fea0003800000 */
.L_x_7582:
[----:B-----5:R-:W-:-:S06]  /*8f50*/  PRMT R4, RZ, 0x5410, R23 ;  /* 0x00005410ff047816 */ /* 0x020fcc0000000017 */
[----:B------:R-:W0:Y:S02]  /*8f60*/  F2I.U64.TRUNC R4, R4 ;  /* 0x0000000400047311 */ /* 0x000e24000020d800 */
[----:B0-----:R-:W-:Y:S01]  /*8f70*/  STG.E.64 [R2.64], R4 ;  /* 0x0000000402007986 */ /* 0x001fe2000c101b24 */
[----:B------:R-:W-:Y:S05]  /*8f80*/  EXIT ;  /* 0x000000000000794d */ /* 0x000fea0003800000 */
.L_x_7581:
[----:B-----5:R-:W-:-:S06]  /*8f90*/  PRMT R23, RZ, 0x5410, R23 ;  /* 0x00005410ff177816 */ /* 0x020fcc0000000017 */
[----:B------:R-:W0:Y:S02]  /*8fa0*/  F2I.FTZ.U32.TRUNC.NTZ R23, R23 ;  /* 0x0000001700177305 */ /* 0x000e24000021f000 */
[----:B0-----:R-:W-:Y:S01]  /*8fb0*/  STG.E [R2.64], R23 ;  /* 0x0000001702007986 */ /* 0x001fe2000c101924 */
[----:B------:R-:W-:Y:S05]  /*8fc0*/  EXIT ;  /* 0x000000000000794d */ /* 0x000fea0003800000 */
.L_x_7583:
        /* <DEDUP_REMOVED lines=11> */
.L_x_12031:


//--------------------- .text._ZN2at6native18elementwise_kernelILi128ELi4EZNS0_22gpu_kernel_impl_nocastIZZZNS0_18GeluCUDAKernelImplERNS_18TensorIteratorBaseENS0_8GeluTypeEENKUlvE0_clEvENKUlvE2_clEvEUlN3c108BFloat16EE_EEvS4_RKT_EUliE_EEviT1_ --------------------------
	.section	.text._ZN2at6native18elementwise_kernelILi128ELi4EZNS0_22gpu_kernel_impl_nocastIZZZNS0_18GeluCUDAKernelImplERNS_18TensorIteratorBaseENS0_8GeluTypeEENKUlvE0_clEvENKUlvE2_clEvEUlN3c108BFloat16EE_EEvS4_RKT_EUliE_EEviT1_,"ax",@progbits
	.sectioninfo	@"SHI_REGISTERS=15"
	.align	128
        .global         _ZN2at6native18elementwise_kernelILi128ELi4EZNS0_22gpu_kernel_impl_nocastIZZZNS0_18GeluCUDAKernelImplERNS_18TensorIteratorBaseENS0_8GeluTypeEENKUlvE0_clEvENKUlvE2_clEvEUlN3c108BFloat16EE_EEvS4_RKT_EUliE_EEviT1_
        .type           _ZN2at6native18elementwise_kernelILi128ELi4EZNS0_22gpu_kernel_impl_nocastIZZZNS0_18GeluCUDAKernelImplERNS_18TensorIteratorBaseENS0_8GeluTypeEENKUlvE0_clEvENKUlvE2_clEvEUlN3c108BFloat16EE_EEvS4_RKT_EUliE_EEviT1_,@function
        .size           _ZN2at6native18elementwise_kernelILi128ELi4EZNS0_22gpu_kernel_impl_nocastIZZZNS0_18GeluCUDAKernelImplERNS_18TensorIteratorBaseENS0_8GeluTypeEENKUlvE0_clEvENKUlvE2_clEvEUlN3c108BFloat16EE_EEvS4_RKT_EUliE_EEviT1_,(.L_x_12032 - _ZN2at6native18elementwise_kernelILi128ELi4EZNS0_22gpu_kernel_impl_nocastIZZZNS0_18GeluCUDAKernelImplERNS_18TensorIteratorBaseENS0_8GeluTypeEENKUlvE0_clEvENKUlvE2_clEvEUlN3c108BFloat16EE_EEvS4_RKT_EUliE_EEviT1_)
        .other          _ZN2at6native18elementwise_kernelILi128ELi4EZNS0_22gpu_kernel_impl_nocastIZZZNS0_18GeluCUDAKernelImplERNS_18TensorIteratorBaseENS0_8GeluTypeEENKUlvE0_clEvENKUlvE2_clEvEUlN3c108BFloat16EE_EEvS4_RKT_EUliE_EEviT1_,@"STO_CUDA_ENTRY STV_DEFAULT"
_ZN2at6native18elementwise_kernelILi128ELi4EZNS0_22gpu_kernel_impl_nocastIZZZNS0_18GeluCUDAKernelImplERNS_18TensorIteratorBaseENS0_8GeluTypeEENKUlvE0_clEvENKUlvE2_clEvEUlN3c108BFloat16EE_EEvS4_RKT_EUliE_EEviT1_:
.text._ZN2at6native18elementwise_kernelILi128ELi4EZNS0_22gpu_kernel_impl_nocastIZZZNS0_18GeluCUDAKernelImplERNS_18TensorIteratorBaseENS0_8GeluTypeEENKUlvE0_clEvENKUlvE2_clEvEUlN3c108BFloat16EE_EEvS4_RKT_EUliE_EEviT1_:
        /* <DEDUP_REMOVED lines=9> */
[----:B------:R-:W-:-:S12]  /*0090*/  CS2R R2, SRZ ;  /* 0x0000000000027805 */ /* 0x000fd8000001ff00 */
[----:B------:R-:W-:Y:S05]  /*00a0*/  @!P0 BRA `(.L_x_7586) ;  /* 0x00000e0000008947 */ /* 0x000fea0003800000 */
[----:B------:R-:W-:Y:S01]  /*00b0*/  HFMA2.MMA R2, -RZ, RZ, 0, 0 ;  /* 0x00000000ff027435 */ /* 0x000fe200000001ff */
[----:B------:R-:W-:Y:S02]  /*00c0*/  MOV R3, R0 ;  /* 0x0000000000037202 */ /* 0x000fe40000000f00 */
[----:B------:R-:W-:-:S04]  /*00d0*/  MOV R8, c[0x0][0x168] ;  /* 0x00005a0000087a02 */ /* 0x000fc80000000f00 */
[----:B------:R-:W-:-:S03]  /*00e0*/  ISETP.NE.AND P0, PT, R8, 0x1, PT ;  /* 0x000000010800780c */ /* 0x000fc60003f05270 */
[----:B------:R-:W-:-:S05]  /*00f0*/  IMAD.HI.U32 R4, R0, c[0x0][0x170], R2 ;  /* 0x00005c0000047a27 */ /* 0x000fca00078e0002 */
[----:B------:R-:W-:-:S04]  /*0100*/  SHF.R.U32.HI R5, RZ, c[0x0][0x174], R4 ;  /* 0x00005d00ff057a19 */ /* 0x000fc80000011604 */
[----:B------:R-:W-:-:S05]  /*0110*/  IADD3 R3, -R5, RZ, RZ ;  /* 0x000000ff05037210 */ /* 0x000fca0007ffe1ff */
[----:B------:R-:W-:-:S04]  /*0120*/  IMAD R3, R3, c[0x0][0x16c], R0 ;  /* 0x00005b0003037a24 */ /* 0x000fc800078e0200 */
        /* <DEDUP_REMOVED lines=207> */
[----:B------:R-:W-:-:S05]  /*0e20*/  @P0 IMAD.HI.U32 R4, R7, c[0x0][0x290], R6 ;  /* 0x0000a40007040a27 */ /* 0x000fca00078e0006 */
[----:B------:R-:W-:Y:S01]  /*0e30*/  @P0 SHF.R.U32.HI R6, RZ, c[0x0][0x294], R4 ;  /* 0x0000a500ff060a19 */ /* 0x000fe20000011604 */
[----:B------:R-:W-:-:S04]  /*0e40*/  IMAD R4, R9, c[0x0][0x280], R5 ;  /* 0x0000a00009047a24 */ /* 0x000fc800078e0205 */
[----:B------:R-:W-:Y:S02]  /*0e50*/  @P0 IMAD.MOV R6, RZ, RZ, -R6 ;  /* 0x000000ffff060224 */ /* 0x000fe400078e0a06 */
[----:B------:R-:W-:Y:S02]  /*0e60*/  IMAD R2, R4, c[0x0][0x350], R2 ;  /* 0x0000d40004027a24 */ /* 0x000fe400078e0202 */
[----:B------:R-:W-:Y:S02]  /*0e70*/  @P0 IMAD R6, R6, c[0x0][0x28c], R7 ;  /* 0x0000a30006060a24 */ /* 0x000fe400078e0207 */
[----:B------:R-:W-:Y:S02]  /*0e80*/  IMAD R3, R4, c[0x0][0x354], R3 ;  /* 0x0000d50004037a24 */ /* 0x000fe400078e0203 */
[C---:B------:R-:W-:Y:S02]  /*0e90*/  @P0 IMAD R2, R6.reuse, c[0x0][0x358], R2 ;  /* 0x0000d60006020a24 */ /* 0x040fe400078e0202 */
[----:B------:R-:W-:-:S05]  /*0ea0*/  @P0 IMAD R3, R6, c[0x0][0x35c], R3 ;  /* 0x0000d70006030a24 */ /* 0x000fca00078e0203 */
.L_x_7586:
[----:B------:R-:W-:-:S04]  /*0eb0*/  IADD3 R4, P0, R3, c[0x0][0x368], RZ ;  /* 0x0000da0003047a10 */ /* 0x000fc80007f1e0ff */
[----:B------:R-:W-:-:S05]  /*0ec0*/  IADD3.X R5, RZ, c[0x0][0x36c], RZ, P0, !PT ;  /* 0x0000db00ff057a10 */ /* 0x000fca00007fe4ff */
[----:B------:R-:W2:Y:S01]  /*0ed0*/  LDG.E.U16 R4, [R4.64] ;  /* 0x0000000404047981 */ /* 0x000ea2000c1e1500 */
[----:B------:R-:W-:Y:S02]  /*0ee0*/  MOV R8, 0x38eb4c3a ;  /* 0x38eb4c3a00087802 */ /* 0x000fe40000000f00 */
[----:B------:R-:W-:Y:S02]  /*0ef0*/  MOV R9, 0x3aae005b ;  /* 0x3aae005b00097802 */ /* 0x000fe40000000f00 */
[----:B------:R-:W-:Y:S02]  /*0f00*/  MOV R10, 0x3c09919f ;  /* 0x3c09919f000a7802 */ /* 0x000fe40000000f00 */
[----:B------:R-:W-:Y:S02]  /*0f10*/  MOV R11, 0x3d24d99a ;  /* 0x3d24d99a000b7802 */ /* 0x000fe40000000f00 */
[----:B------:R-:W-:Y:S02]  /*0f20*/  MOV R12, 0x3f210a14 ;  /* 0x3f210a14000c7802 */ /* 0x000fe40000000f00 */
[----:B------:R-:W-:-:S02]  /*0f30*/  IADD3 R0, R0, 0x80, RZ ;  /* 0x0000008000007810 */ /* 0x000fc40007ffe0ff */
[----:B--2---:R-:W-:-:S05]  /*0f40*/  PRMT R4, RZ, 0x5410, R4 ;  /* 0x00005410ff047816 */ /* 0x004fca0000000004 */
[C---:B------:R-:W-:Y:S02]  /*0f50*/  FMUL.FTZ R3, R4.reuse, 0.70710676908493041992 ;  /* 0x3f3504f304037820 */ /* 0x040fe40000410000 */
[----:B------:R-:W-:Y:S02]  /*0f60*/  FMUL.FTZ R4, R4, 0.5 ;  /* 0x3f00000004047820 */ /* 0x000fe40000410000 */
[C---:B------:R-:W-:Y:S01]  /*0f70*/  FADD.FTZ R6, |R3|.reuse, -RZ ;  /* 0x800000ff03067221 */ /* 0x040fe20000010200 */
[C---:B------:R-:W-:Y:S01]  /*0f80*/  FSETP.GE.FTZ.AND P0, PT, |R3|.reuse, 1.0029599666595458984, PT ;  /* 0x3f8060fe0300780b */ /* 0x040fe20003f16200 */
[----:B------:R-:W-:-:S03]  /*0f90*/  FMUL.FTZ R7, R3, R3 ;  /* 0x0000000303077220 */ /* 0x000fc60000410000 */
        /* <DEDUP_REMOVED lines=8> */
[C---:B------:R-:W-:Y:S01]  /*1020*/  FFMA.FTZ R8, R7.reuse, R8, R9 ;  /* 0x0000000807087223 */ /* 0x040fe20000010009 */
[----:B------:R-:W-:Y:S01]  /*1030*/  FSEL R9, R10, 0.11284004896879196167, P0 ;  /* 0x3de718af0a097808 */ /* 0x000fe20000000000 */
[----:B------:R-:W-:Y:S01]  /*1040*/  FADD.FTZ R10, -R6, -RZ ;  /* 0x800000ff060a7221 */ /* 0x000fe20000010100 */
[----:B------:R-:W-:Y:S01]  /*1050*/  FSEL R6, R12, 0.12837915122509002686, P0 ;  /* 0x3e0375d30c067808 */ /* 0x000fe20000000000 */
[----:B------:R-:W-:Y:S01]  /*1060*/  FFMA.FTZ R8, R7, R8, R5 ;  /* 0x0000000807087223 */ /* 0x000fe20000010005 */
[----:B------:R-:W-:-:S03]  /*1070*/  FSEL R5, R11, -0.37612664699554443359, P0 ;  /* 0xbec093ac0b057808 */ /* 0x000fc60000000000 */
[----:B------:R-:W-:-:S04]  /*1080*/  FFMA.FTZ R8, R7, R8, R9 ;  /* 0x0000000807087223 */ /* 0x000fc80000010009 */
[----:B------:R-:W-:Y:S01]  /*1090*/  FFMA.FTZ R8, R7, R8, R5 ;  /* 0x0000000807087223 */ /* 0x000fe20000010005 */
[----:B------:R-:W-:-:S03]  /*10a0*/  FSEL R5, R10, R3, P0 ;  /* 0x000000030a057208 */ /* 0x000fc60000000000 */
[----:B------:R-:W-:-:S04]  /*10b0*/  FFMA.FTZ R6, R7, R8, R6 ;  /* 0x0000000807067223 */ /* 0x000fc80000010006 */
[----:B------:R-:W-:-:S04]  /*10c0*/  FFMA.FTZ R5, R6, R5, R5 ;  /* 0x0000000506057223 */ /* 0x000fc80000010005 */
[----:B------:R-:W0:Y:S02]  /*10d0*/  @P0 MUFU.EX2 R6, R5 ;  /* 0x0000000500060308 */ /* 0x000e240000000800 */
[----:B0-----:R-:W-:-:S05]  /*10e0*/  @P0 FADD.FTZ R6, -R6, 1 ;  /* 0x3f80000006060421 */ /* 0x001fca0000010100 */
[----:B------:R-:W-:Y:S02]  /*10f0*/  @P0 LOP3.LUT R5, R6, 0x80000000, R3, 0xb8, !PT ;  /* 0x8000000006050812 */ /* 0x000fe400078eb803 */
[----:B------:R-:W-:-:S03]  /*1100*/  IADD3 R2, P0, R2, c[0x0][0x360], RZ ;  /* 0x0000d80002027a10 */ /* 0x000fc60007f1e0ff */
[----:B------:R-:W-:-:S04]  /*1110*/  FADD.FTZ R3, R5, 1 ;  /* 0x3f80000005037421 */ /* 0x000fc80000010000 */
[----:B------:R-:W-:-:S05]  /*1120*/  FMUL.FTZ R3, R3, R4 ;  /* 0x0000000403037220 */ /* 0x000fca0000410000 */
[----:B------:R-:W-:Y:S01]  /*1130*/  F2FP.BF16.PACK_AB R4, RZ, R3 ;  /* 0x00000003ff04723e */ /* 0x000fe200000010ff */
[----:B------:R-:W-:-:S05]  /*1140*/  IMAD.X R3, RZ, RZ, c[0x0][0x364], P0 ;  /* 0x0000d900ff037624 */ /* 0x000fca00000e06ff */
[----:B------:R0:W-:Y:S02]  /*1150*/  STG.E.U16 [R2.64], R4 ;  /* 0x0000000402007986 */ /* 0x0001e4000c101504 */
.L_x_7585:
[----:B------:R-:W-:Y:S05]  /*1160*/  BSYNC B0 ;  /* 0x0000000000007941 */ /* 0x000fea0003800000 */
.L_x_7584:
[----:B------:R-:W-:Y:S01]  /*1170*/  ISETP.GE.AND P0, PT, R0, c[0x0][0x160], PT ;  /* 0x0000580000007a0c */ /* 0x000fe20003f06270 */
[----:B------:R-:W-:-:S12]  /*1180*/  BSSY B0, `(.L_x_7587) ;  /* 0x0000220000007945 */ /* 0x000fd80003800000 */
[----:B------:R-:W-:Y:S05]  /*1190*/  @P0 BRA `(.L_x_7588) ;  /* 0x000021e000000947 */ /* 0x000fea0003800000 */
[----:B------:R-:W-:Y:S01]  /*11a0*/  ISETP.NE.AND P0, PT, RZ, c[0x0][0x168], PT ;  /* 0x00005a00ff007a0c */ /* 0x000fe20003f05270 */
[----:B0-----:R-:W-:-:S12]  /*11b0*/  CS2R R2, SRZ ;  /* 0x0000000000027805 */ /* 0x001fd8000001ff00 */
        /* <DEDUP_REMOVED lines=216> */
[----:B------:R-:W-:-:S05]  /*1f40*/  @P0 IMAD.HI.U32 R4, R7, c[0x0][0x290], R6 ;  /* 0x0000a40007040a27 */ /* 0x000fca00078e0006 */
[----:B------:R-:W-:Y:S01]  /*1f50*/  @P0 SHF.R.U32.HI R6, RZ, c[0x0][0x294], R4 ;  /* 0x0000a500ff060a19 */ /* 0x000fe20000011604 */
[----:B------:R-:W-:-:S03]  /*1f60*/  IMAD R4, R9, c[0x0][0x280], R5 ;  /* 0x0000a00009047a24 */ /* 0x000fc600078e0205 */
[----:B------:R-:W-:Y:S01]  /*1f70*/  @P0 IADD3 R6, -R6, RZ, RZ ;  /* 0x000000ff06060210 */ /* 0x000fe20007ffe1ff */
[C---:B------:R-:W-:Y:S02]  /*1f80*/  IMAD R2, R4.reuse, c[0x0][0x350], R2 ;  /* 0x0000d40004027a24 */ /* 0x040fe400078e0202 */
[----:B------:R-:W-:Y:S02]  /*1f90*/  IMAD R3, R4, c[0x0][0x354], R3 ;  /* 0x0000d50004037a24 */ /* 0x000fe400078e0203 */
[----:B------:R-:W-:-:S04]  /*1fa0*/  @P0 IMAD R6, R6, c[0x0][0x28c], R7 ;  /* 0x0000a30006060a24 */ /* 0x000fc800078e0207 */
[C---:B------:R-:W-:Y:S02]  /*1fb0*/  @P0 IMAD R2, R6.reuse, c[0x0][0x358], R2 ;  /* 0x0000d60006020a24 */ /* 0x040fe400078e0202 */
[----:B------:R-:W-:-:S05]  /*1fc0*/  @P0 IMAD R3, R6, c[0x0][0x35c], R3 ;  /* 0x0000d70006030a24 */ /* 0x000fca00078e0203 */
.L_x_7589:
[----:B------:R-:W-:-:S04]  /*1fd0*/  IADD3 R4, P0, R3, c[0x0][0x368], RZ ;  /* 0x0000da0003047a10 */ /* 0x000fc80007f1e0ff */
[----:B------:R-:W-:-:S05]  /*1fe0*/  IADD3.X R5, RZ, c[0x0][0x36c], RZ, P0, !PT ;  /* 0x0000db00ff057a10 */ /* 0x000fca00007fe4ff */
[----:B------:R-:W2:Y:S01]  /*1ff0*/  LDG.E.U16 R4, [R4.64] ;  /* 0x0000000404047981 */ /* 0x000ea2000c1e1500 */
[----:B------:R-:W-:Y:S01]  /*2000*/  IMAD.MOV.U32 R8, RZ, RZ, 0x38eb4c3a ;  /* 0x38eb4c3aff087424 */ /* 0x000fe200078e00ff */
        /* <DEDUP_REMOVED lines=36> */
[----:B------:R-:W-:Y:S02]  /*2250*/  F2FP.BF16.PACK_AB R4, RZ, R3 ;  /* 0x00000003ff04723e */ /* 0x000fe400000010ff */
[----:B------:R-:W-:Y:S02]  /*2260*/  IADD3.X R3, RZ, c[0x0][0x364], RZ, P0, !PT ;  /* 0x0000d900ff037a10 */ /* 0x000fe400007fe4ff */
[----:B------:R-:W-:-:S03]  /*2270*/  ISETP.GE.AND P0, PT, R0, c[0x0][0x160], PT ;  /* 0x0000580000007a0c */ /* 0x000fc60003f06270 */
[----:B------:R0:W-:Y:S10]  /*2280*/  STG.E.U16 [R2.64], R4 ;  /* 0x0000000402007986 */ /* 0x0001f4000c101504 */
[----:B------:R-:W-:Y:S05]  /*2290*/  @P0 BRA `(.L_x_7588) ;  /* 0x000010e000000947 */ /* 0x000fea0003800000 */
[----:B------:R-:W-:Y:S01]  /*22a0*/  ISETP.NE.AND P0, PT, RZ, c[0x0][0x168], PT ;  /* 0x00005a00ff007a0c */ /* 0x000fe20003f05270 */
[----:B0-----:R-:W-:-:S12]  /*22b0*/  CS2R R2, SRZ ;  /* 0x0000000000027805 */ /* 0x001fd8000001ff00 */
[----:B------:R-:W-:Y:S05]  /*22c0*/  @!P0 BRA `(.L_x_7590) ;  /* 0x00000e0000008947 */ /* 0x000fea0003800000 */
[----:B------:R-:W-:Y:S01]  /*22d0*/  HFMA2.MMA R2, -RZ, RZ, 0, 0 ;  /* 0x00000000ff027435 */ /* 0x000fe200000001ff */
[----:B------:R-:W-:Y:S01]  /*22e0*/  IMAD.MOV.U32 R3, RZ, RZ, R0 ;  /* 0x000000ffff037224 */ /* 0x000fe200078e0000 */
[----:B------:R-:W-:-:S04]  /*22f0*/  MOV R8, c[0x0][0x168] ;  /* 0x00005a0000087a02 */ /* 0x000fc80000000f00 */
[----:B------:R-:W-:-:S04]  /*2300*/  ISETP.NE.AND P0, PT, R8, 0x1, PT ;  /* 0x000000010800780c */ /* 0x000fc80003f05270 */
        /* <DEDUP_REMOVED lines=220> */
.L_x_7590:
[----:B------:R-:W-:-:S04]  /*30d0*/  IADD3 R4, P0, R3, c[0x0][0x368], RZ ;  /* 0x0000da0003047a10 */ /* 0x000fc80007f1e0ff */
[----:B------:R-:W-:-:S05]  /*30e0*/  IADD3.X R5, RZ, c[0x0][0x36c], RZ, P0, !PT ;  /* 0x0000db00ff057a10 */ /* 0x000fca00007fe4ff */
[----:B------:R-:W2:Y:S01]  /*30f0*/  LDG.E.U16 R4, [R4.64] ;  /* 0x0000000404047981 */ /* 0x000ea2000c1e1500 */
[----:B------:R-:W-:Y:S01]  /*3100*/  MOV R8, 0x38eb4c3a ;  /* 0x38eb4c3a00087802 */ /* 0x000fe20000000f00 */
[----:B------:R-:W-:Y:S01]  /*3110*/  IMAD.MOV.U32 R10, RZ, RZ, 0x3c09919f ;  /* 0x3c09919fff0a7424 */ /* 0x000fe200078e00ff */
[----:B------:R-:W-:Y:S02]  /*3120*/  MOV R9, 0x3aae005b ;  /* 0x3aae005b00097802 */ /* 0x000fe40000000f00 */
[----:B------:R-:W-:Y:S02]  /*3130*/  MOV R11, 0x3d24d99a ;  /* 0x3d24d99a000b7802 */ /* 0x000fe40000000f00 */
[----:B------:R-:W-:Y:S02]  /*3140*/  MOV R12, 0x3f210a14 ;  /* 0x3f210a14000c7802 */ /* 0x000fe40000000f00 */
[----:B------:R-:W-:Y:S02]  /*3150*/  IADD3 R0, R0, 0x80, RZ ;  /* 0x0000008000007810 */ /* 0x000fe40007ffe0ff */
        /* <DEDUP_REMOVED lines=32> */
[----:B------:R-:W-:-:S05]  /*3360*/  IADD3.X R3, RZ, c[0x0][0x364], RZ, P0, !PT ;  /* 0x0000d900ff037a10 */ /* 0x000fca00007fe4ff */
[----:B------:R0:W-:Y:S02]  /*3370*/  STG.E.U16 [R2.64], R4 ;  /* 0x0000000402007986 */ /* 0x0001e4000c101504 */
.L_x_7588:
[----:B------:R-:W-:Y:S05]  /*3380*/  BSYNC B0 ;  /* 0x0000000000007941 */ /* 0x000fea0003800000 */
.L_x_7587:
[----:B------:R-:W-:-:S13]  /*3390*/  ISETP.GE.AND P0, PT, R0, c[0x0][0x160], PT ;  /* 0x0000580000007a0c */ /* 0x000fda0003f06270 */
[----:B------:R-:W-:Y:S05]  /*33a0*/  @P0 EXIT ;  /* 0x000000000000094d */ /* 0x000fea0003800000 */
[----:B------:R-:W-:Y:S01]  /*33b0*/  ISETP.NE.AND P0, PT, RZ, c[0x0][0x168], PT ;  /* 0x00005a00ff007a0c */ /* 0x000fe20003f05270 */
[----:B0-----:R-:W-:-:S12]  /*33c0*/  CS2R R2, SRZ ;  /* 0x0000000000027805 */ /* 0x001fd8000001ff00 */
[----:B------:R-:W-:Y:S05]  /*33d0*/  @!P0 BRA `(.L_x_7591) ;  /* 0x00000e0000008947 */ /* 0x000fea0003800000 */
[----:B------:R-:W-:Y:S01]  /*33e0*/  HFMA2.MMA R2, -RZ, RZ, 0, 0 ;  /* 0x00000000ff027435 */ /* 0x000fe200000001ff */
[----:B------:R-:W-:Y:S02]  /*33f0*/  MOV R3, R0 ;  /* 0x0000000000037202 */ /* 0x000fe40000000f00 */
[----:B------:R-:W-:-:S04]  /*3400*/  MOV R8, c[0x0][0x168] ;  /* 0x00005a0000087a02 */ /* 0x000fc80000000f00 */
[----:B------:R-:W-:-:S03]  /*3410*/  ISETP.NE.AND P0, PT, R8, 0x1, PT ;  /* 0x000000010800780c */ /* 0x000fc60003f05270 */
[----:B------:R-:W-:-:S05]  /*3420*/  IMAD.HI.U32 R4, R0, c[0x0][0x170], R2 ;  /* 0x00005c0000047a27 */ /* 0x000fca00078e0002 */
[----:B------:R-:W-:-:S05]  /*3430*/  SHF.R.U32.HI R5, RZ, c[0x0][0x174], R4 ;  /* 0x00005d00ff057a19 */ /* 0x000fca0000011604 */
[----:B------:R-:W-:-:S04]  /*3440*/  IMAD.MOV R3, RZ, RZ, -R5 ;  /* 0x000000ffff037224 */ /* 0x000fc800078e0a05 */
        /* <DEDUP_REMOVED lines=216> */
[----:B------:R-:W-:-:S05]  /*41d0*/  @P0 IMAD R3, R6, c[0x0][0x35c], R3 ;  /* 0x0000d70006030a24 */ /* 0x000fca00078e0203 */
.L_x_7591:
[----:B------:R-:W-:-:S04]  /*41e0*/  IADD3 R4, P0, R3, c[0x0][0x368], RZ ;  /* 0x0000da0003047a10 */ /* 0x000fc80007f1e0ff */
[----:B------:R-:W-:-:S05]  /*41f0*/  IADD3.X R5, RZ, c[0x0][0x36c], RZ, P0, !PT ;  /* 0x0000db00ff057a10 */ /* 0x000fca00007fe4ff */
[----:B------:R-:W2:Y:S01]  /*4200*/  LDG.E.U16 R3, [R4.64] ;  /* 0x0000000404037981 */ /* 0x000ea2000c1e1500 */
[----:B------:R-:W-:Y:S02]  /*4210*/  MOV R8, 0x38eb4c3a ;  /* 0x38eb4c3a00087802 */ /* 0x000fe40000000f00 */
[----:B------:R-:W-:Y:S02]  /*4220*/  MOV R9, 0x3aae005b ;  /* 0x3aae005b00097802 */ /* 0x000fe40000000f00 */
[----:B------:R-:W-:Y:S02]  /*4230*/  MOV R10, 0x3c09919f ;  /* 0x3c09919f000a7802 */ /* 0x000fe40000000f00 */
        /* <DEDUP_REMOVED lines=9> */
[----:B------:R-:W-:Y:S02]  /*42d0*/  MOV R9, 0x3d24d99a ;  /* 0x3d24d99a00097802 */ /* 0x000fe40000000f00 */
[----:B------:R-:W-:Y:S01]  /*42e0*/  FSEL R5, R10, 0.0052134888246655464172, P0 ;  /* 0x3baad5ea0a057808 */ /* 0x000fe20000000000 */
[----:B------:R-:W-:Y:S01]  /*42f0*/  FFMA.FTZ R4, R7, R8, R4 ;  /* 0x0000000807047223 */ /* 0x000fe20000010004 */
[----:B------:R-:W-:-:S02]  /*4300*/  MOV R10, 0x3e235519 ;  /* 0x3e235519000a7802 */ /* 0x000fc40000000f00 */
[----:B------:R-:W-:Y:S01]  /*4310*/  FSEL R8, -R9, -0.026868773624300956726, P0 ;  /* 0xbcdc1be709087808 */ /* 0x000fe20000000100 */
[C---:B------:R-:W-:Y:S01]  /*4320*/  FFMA.FTZ R4, R7.reuse, R4, R5 ;  /* 0x0000000407047223 */ /* 0x040fe20000010005 */
[----:B------:R-:W-:Y:S02]  /*4330*/  MOV R9, 0x3f69b4f9 ;  /* 0x3f69b4f900097802 */ /* 0x000fe40000000f00 */
[----:B------:R-:W-:Y:S01]  /*4340*/  FSEL R5, R10, 0.11284004896879196167, P0 ;  /* 0x3de718af0a057808 */ /* 0x000fe20000000000 */
[----:B------:R-:W-:Y:S01]  /*4350*/  FFMA.FTZ R4, R7, R4, R8 ;  /* 0x0000000407047223 */ /* 0x000fe20000010008 */
[----:B------:R-:W-:Y:S02]  /*4360*/  MOV R10, 0x3f210a14 ;  /* 0x3f210a14000a7802 */ /* 0x000fe40000000f00 */
[----:B------:R-:W-:Y:S01]  /*4370*/  FSEL R8, R9, -0.37612664699554443359, P0 ;  /* 0xbec093ac09087808 */ /* 0x000fe20000000000 */
[----:B------:R-:W-:Y:S01]  /*4380*/  FFMA.FTZ R4, R7, R4, R5 ;  /* 0x0000000407047223 */ /* 0x000fe20000010005 */
[----:B------:R-:W-:Y:S01]  /*4390*/  FSEL R5, R10, 0.12837915122509002686, P0 ;  /* 0x3e0375d30a057808 */ /* 0x000fe20000000000 */
[----:B------:R-:W-:-:S02]  /*43a0*/  FADD.FTZ R9, -R6, -RZ ;  /* 0x800000ff06097221 */ /* 0x000fc40000010100 */
[----:B------:R-:W-:-:S03]  /*43b0*/  FFMA.FTZ R4, R7, R4, R8 ;  /* 0x0000000407047223 */ /* 0x000fc60000010008 */
[----:B------:R-:W-:Y:S01]  /*43c0*/  FSEL R9, R9, R0, P0 ;  /* 0x0000000009097208 */ /* 0x000fe20000000000 */
[----:B------:R-:W-:-:S04]  /*43d0*/  FFMA.FTZ R4, R7, R4, R5 ;  /* 0x0000000407047223 */ /* 0x000fc80000010005 */
[----:B------:R-:W-:-:S04]  /*43e0*/  FFMA.FTZ R4, R4, R9, R9 ;  /* 0x0000000904047223 */ /* 0x000fc80000010009 */
[----:B------:R-:W0:Y:S02]  /*43f0*/  @P0 MUFU.EX2 R5, R4 ;  /* 0x0000000400050308 */ /* 0x000e240000000800 */
[----:B0-----:R-:W-:-:S05]  /*4400*/  @P0 FADD.FTZ R5, -R5, 1 ;  /* 0x3f80000005050421 */ /* 0x001fca0000010100 */
[----:B------:R-:W-:Y:S02]  /*4410*/  @P0 LOP3.LUT R4, R5, 0x80000000, R0, 0xb8, !PT ;  /* 0x8000000005040812 */ /* 0x000fe400078eb800 */
[----:B------:R-:W-:-:S03]  /*4420*/  IADD3 R2, P0, R2, c[0x0][0x360], RZ ;  /* 0x0000d80002027a10 */ /* 0x000fc60007f1e0ff */
[----:B------:R-:W-:-:S04]  /*4430*/  FADD.FTZ R0, R4, 1 ;  /* 0x3f80000004007421 */ /* 0x000fc80000010000 */
[----:B------:R-:W-:Y:S01]  /*4440*/  FMUL.FTZ R0, R0, R3 ;  /* 0x0000000300007220 */ /* 0x000fe20000410000 */
[----:B------:R-:W-:-:S04]  /*4450*/  IADD3.X R3, RZ, c[0x0][0x364], RZ, P0, !PT ;  /* 0x0000d900ff037a10 */ /* 0x000fc800007fe4ff */
[----:B------:R-:W-:-:S05]  /*4460*/  F2FP.BF16.PACK_AB R0, RZ, R0 ;  /* 0x00000000ff00723e */ /* 0x000fca00000010ff */
[----:B------:R-:W-:Y:S01]  /*4470*/  STG.E.U16 [R2.64], R0 ;  /* 0x0000000002007986 */ /* 0x000fe2000c101504 */
[----:B------:R-:W-:Y:S05]  /*4480*/  EXIT ;  /* 0x000000000000794d */ /* 0x000fea0003800000 */
.L_x_7592:
        /* <DEDUP_REMOVED lines=15> */
.L_x_12032:


//--------------------- .text._ZN2at6native27unrolled_elementwise_kernelIZZZNS0_18GeluCUDAKernelImplERNS_18TensorIteratorBaseENS0_8GeluTypeEENKUlvE0_clEvENKUlvE2_clEvEUlN3c108BFloat16EE_St5arrayIPcLm2EELi4E23TrivialOffsetCalculatorILi1EjESE_NS0_6memory15LoadWithoutCastENSF_16StoreWithoutCastEEEviT_T0_T2_T3_T4_T5_ --------------------------
	.section	.text._ZN2at6native27unrolled_elementwise_kernelIZZZNS0_18GeluCUDAKernelImplERNS_18TensorIteratorBaseENS0_8GeluTypeEENKUlvE0_clEvENKUlvE2_clEvEUlN3c108BFloat16EE_St5arrayIPcLm2EELi4E23TrivialOffsetCalculatorILi1EjESE_NS0_6memory15LoadWithoutCastENSF_16StoreWithoutCastEEEviT_T0_T2_T3_T4_T5_,"ax",@progbits
	.sectioninfo	@"SHI_REGISTERS=22"
	.align	128
        .global         _ZN2at6native27unrolled_elementwise_kernelIZZZNS0_18GeluCUDAKernelImplERNS_18TensorIteratorBaseENS0_8GeluTypeEENKUlvE0_clEvENKUlvE2_clEvEUlN3c108BFloat16EE_St5arrayIPcLm2EELi4E23TrivialOffsetCalculatorILi1EjESE_NS0_6memory15LoadWithoutCastENSF_16StoreWithoutCastEEEviT_T0_T2_T3_T4_T5_
        .type           _ZN2at6native27unrolled_elementwise_kernelIZZZNS0_18GeluCUDAKernelImplERNS_18TensorIteratorBaseENS0_8GeluTypeEENKUlvE0_clEvENKUlvE2_clEvEUlN3c108BFloat16EE_St5arrayIPcLm2EELi4E23TrivialOffsetCalculatorILi1EjESE_NS0_6memory15LoadWithoutCastENSF_16StoreWithoutCastEEEviT_T0_T2_T3_T4_T5_,@function
        .size           _ZN2at6native27unrolled_elementwise_kernelIZZZNS0_18GeluCUDAKernelImplERNS_18TensorIteratorBaseENS0_8GeluTypeEENKUlvE0_clEvENKUlvE2_clEvEUlN3c108BFloat16EE_St5arrayIPcLm2EELi4E23TrivialOffsetCalculatorILi1EjESE_NS0_6memory15LoadWithoutCastENSF_16StoreWithoutCastEEEviT_T0_T2_T3_T4_T5_,(.L_x_12033 - _ZN2at6native27unrolled_elementwise_kernelIZZZNS0_18GeluCUDAKernelImplERNS_18TensorIteratorBaseENS0_8GeluTypeEENKUlvE0_clEvENKUlvE2_clEvEUlN3c108BFloat16EE_St5arrayIPcLm2EELi4E23TrivialOffsetCalculatorILi1EjESE_NS0_6memory15LoadWithoutCastENSF_16StoreWithoutCastEEEviT_T0_T2_T3_T4_T5_)
        .other          _ZN2at6native27unrolled_elementwise_kernelIZZZNS0_18GeluCUDAKernelImplERNS_18TensorIteratorBaseENS0_8GeluTypeEENKUlvE0_clEvENKUlvE2_clEvEUlN3c108BFloat16EE_St5arrayIPcLm2EELi4E23TrivialOffsetCalculatorILi1EjESE_NS0_6memory15LoadWithoutCastENSF_16StoreWithoutCastEEEviT_T0_T2_T3_T4_T5_,@"STO_CUDA_ENTRY STV_DEFAULT"
_ZN2at6native27unrolled_elementwise_kernelIZZZNS0_18GeluCUDAKernelImplERNS_18TensorIteratorBaseENS0_8GeluTypeEENKUlvE0_clEvENKUlvE2_clEvEUlN3c108BFloat16EE_St5arrayIPcLm2EELi4E23TrivialOffsetCalculatorILi1EjESE_NS0_6memory15LoadWithoutCastENSF_16StoreWithoutCastEEEviT_T0_T2_T3_T4_T5_:
.text._ZN2at6native27unrolled_elementwise_kernelIZZZNS0_18GeluCUDAKernelImplERNS_18TensorIteratorBaseENS0_8GeluTypeEENKUlvE0_clEvENKUlvE2_clEvEUlN3c108BFloat16EE_St5arrayIPcLm2EELi4E23TrivialOffsetCalculatorILi1EjESE_NS0_6memory15LoadWithoutCastENSF_16StoreWithoutCastEEEviT_T0_T2_T3_T4_T5_:
[----:B------:R-:W-:Y:S02]  /*0000*/  IMAD.MOV.U32 R1, RZ, RZ, c[0x0][0x28] ;  /* 0x00000a00ff017624 */ /* 0x000fe400078e00ff */
[----:B------:R-:W0:Y:S01]  /*0010*/  S2R R0, SR_CTAID.X ;  /* 0x0000000000007919 */ /* 0x000e220000002500 */
[----:B------:R-:W-:-:S03]  /*0020*/  IMAD.MOV.U32 R5, RZ, RZ, -0x200 ;  /* 0xfffffe00ff057424 */ /* 0x000fc600078e00ff */
[----:B------:R-:W1:Y:S01]  /*0030*/  S2R R3, SR_TID.X ;  /* 0x0000000000037919 */ /* 0x000e620000002100 */
[----:B------:R-:W-:Y:S01]  /*0040*/  ULDC.64 UR4, c[0x0][0x118] ;  /* 0x0000460000047ab9 */ /* 0x000fe20000000a00 */
[----:B------:R-:W-:Y:S02]  /*0050*/  PRMT R7, RZ, 0x7610, R7 ;  /* 0x00007610ff077816 */ /* 0x000fe40000000007 */
[----:B------:R-:W-:Y:S02]  /*0060*/  PRMT R6, RZ, 0x7610, R6 ;  /* 0x00007610ff067816 */ /* 0x000fe40000000006 */
[----:B------:R-:W-:Y:S01]  /*0070*/  PRMT R4, RZ, 0x7610, R4 ;  /* 0x00007610ff047816 */ /* 0x000fe20000000004 */
[----:B0-----:R-:W-:Y:S01]  /*0080*/  IMAD R2, R0, R5, c[0x0][0x160] ;  /* 0x0000580000027624 */ /* 0x001fe200078e0205 */
[----:B-1----:R-:W-:-:S04]  /*0090*/  MOV R5, R3 ;  /* 0x0000000300057202 */ /* 0x002fc80000000f00 */
[----:B------:R-:W-:Y:S02]  /*00a0*/  ISETP.GE.AND P0, PT, R3, R2, PT ;  /* 0x000000020300720c */ /* 0x000fe40003f06270 */
[----:B------:R-:W-:-:S11]  /*00b0*/  PRMT R16, RZ, 0x7610, R16 ;  /* 0x00007610ff107816 */ /* 0x000fd60000000010 */
[----:B------:R-:W-:Y:S01]  /*00c0*/  @!P0 IMAD R8, R0, 0x200, R5 ;  /* 0x0000020000088824 */ /* 0x000fe200078e0205 */
[----:B------:R-:W-:Y:S01]  /*00d0*/  @!P0 IADD3 R5, R5, 0x80, RZ ;  /* 0x0000008005058810 */ /* 0x000fe20007ffe0ff */
[----:B------:R-:W-:-:S03]  /*00e0*/  @!P0 IMAD.MOV.U32 R9, RZ, RZ, 0x2 ;  /* 0x00000002ff098424 */ /* 0x000fc600078e00ff */
[----:B------:R-:W-:Y:S01]  /*00f0*/  ISETP.GE.AND P1, PT, R5, R2, PT ;  /* 0x000000020500720c */ /* 0x000fe20003f26270 */
[----:B------:R-:W-:-:S05]  /*0100*/  @!P0 IMAD.WIDE.U32 R8, R8, R9, c[0x0][0x170] ;  /* 0x00005c0008088625 */ /* 0x000fca00078e0009 */
[----:B------:R0:W5:Y:S07]  /*0110*/  @!P0 LDG.E.U16 R16, [R8.64] ;  /* 0x0000000408108981 */ /* 0x00016e000c1e1500 */
[----:B------:R-:W-:Y:S01]  /*0120*/  @!P1 IMAD R12, R0, 0x200, R5 ;  /* 0x00000200000c9824 */ /* 0x000fe200078e0205 */
[----:B------:R-:W-:Y:S01]  /*0130*/  @!P1 IADD3 R5, R5, 0x80, RZ ;  /* 0x0000008005059810 */ /* 0x000fe20007ffe0ff */
[----:B------:R-:W-:-:S03]  /*0140*/  @!P1 IMAD.MOV.U32 R13, RZ, RZ, 0x2 ;  /* 0x00000002ff0d9424 */ /* 0x000fc600078e00ff */
[----:B------:R-:W-:Y:S01]  /*0150*/  ISETP.GE.AND P3, PT, R5, R2, PT ;  /* 0x000000020500720c */ /* 0x000fe20003f66270 */
[----:B------:R-:W-:Y:S01]  /*0160*/  @!P1 IMAD.WIDE.U32 R12, R12, R13, c[0x0][0x170] ;  /* 0x00005c000c0c9625 */ /* 0x000fe200078e000d */
[C---:B------:R-:W-:Y:S01]  /*0170*/  IADD3 R17, R3.reuse, 0x100, RZ ;  /* 0x0000010003117810 */ /* 0x040fe20007ffe0ff */
[----:B------:R-:W-:Y:S01]  /*0180*/  BSSY B0, `(.L_x_7593) ;  /* 0x0000037000007945 */ /* 0x000fe20003800000 */
[----:B------:R-:W-:Y:S02]  /*0190*/  IADD3 R19, R3, 0x180, RZ ;  /* 0x0000018003137810 */ /* 0x000fe40007ffe0ff */
[----:B------:R0:W5:Y:S07]  /*01a0*/  @!P1 LDG.E.U16 R7, [R12.64] ;  /* 0x000000040c079981 */ /* 0x00016e000c1e1500 */
[----:B------:R-:W-:Y:S01]  /*01b0*/  @!P3 LEA R14, R0, R5, 0x9 ;  /* 0x00000005000eb211 */ /* 0x000fe200078e48ff */
[----:B------:R-:W-:Y:S01]  /*01c0*/  @!P3 IMAD.MOV.U32 R15, RZ, RZ, 0x2 ;  /* 0x00000002ff0fb424 */ /* 0x000fe200078e00ff */
[----:B------:R-:W-:-:S03]  /*01d0*/  @!P3 IADD3 R5, R5, 0x80, RZ ;  /* 0x000000800505b810 */ /* 0x000fc60007ffe0ff */
[----:B------:R-:W-:Y:S01]  /*01e0*/  @!P3 IMAD.WIDE.U32 R14, R14, R15, c[0x0][0x170] ;  /* 0x00005c000e0eb625 */ /* 0x000fe200078e000f */
[-C--:B------:R-:W-:Y:S02]  /*01f0*/  ISETP.GE.AND P2, PT, R5, R2.reuse, PT ;  /* 0x000000020500720c */ /* 0x080fe40003f46270 */
[----:B------:R-:W-:Y:S02]  /*0200*/  ISETP.GE.AND P1, PT, R17, R2, PT ;  /* 0x000000021100720c */ /* 0x000fe40003f26270 */
[----:B------:R0:W5:Y:S09]  /*0210*/  @!P3 LDG.E.U16 R6, [R14.64] ;  /* 0x000000040e06b981 */ /* 0x000172000c1e1500 */
[----:B------:R-:W-:Y:S01]  /*0220*/  @!P2 LEA R10, R0, R5, 0x9 ;  /* 0x00000005000aa211 */ /* 0x000fe200078e48ff */
[----:B------:R-:W-:Y:S01]  /*0230*/  @!P2 IMAD.MOV.U32 R11, RZ, RZ, 0x2 ;  /* 0x00000002ff0ba424 */ /* 0x000fe200078e00ff */
[----:B------:R-:W-:-:S03]  /*0240*/  IADD3 R5, R3, 0x80, RZ ;  /* 0x0000008003057810 */ /* 0x000fc60007ffe0ff */
[----:B------:R-:W-:Y:S01]  /*0250*/  @!P2 IMAD.WIDE.U32 R10, R10, R11, c[0x0][0x170] ;  /* 0x00005c000a0aa625 */ /* 0x000fe200078e000b */
[-C--:B------:R-:W-:Y:S02]  /*0260*/  ISETP.GE.AND P3, PT, R5, R2.reuse, PT ;  /* 0x000000020500720c */ /* 0x080fe40003f66270 */
[-C--:B------:R-:W-:Y:S02]  /*0270*/  ISETP.GE.AND P4, PT, R3, R2.reuse, PT ;  /* 0x000000020300720c */ /* 0x080fe40003f86270 */
[----:B------:R0:W5:Y:S01]  /*0280*/  @!P2 LDG.E.U16 R4, [R10.64] ;  /* 0x000000040a04a981 */ /* 0x000162000c1e1500 */
[----:B------:R-:W-:Y:S01]  /*0290*/  ISETP.GE.AND P2, PT, R19, R2, PT ;  /* 0x000000021300720c */ /* 0x000fe20003f46270 */
[----:B------:R-:W-:Y:S07]  /*02a0*/  @P0 BRA `(.L_x_7594) ;  /* 0x0000024000000947 */ /* 0x000fee0003800000 */
[----:B0----5:R-:W-:Y:S01]  /*02b0*/  PRMT R8, RZ, 0x5410, R16 ;  /* 0x00005410ff087816 */ /* 0x021fe20000000010 */
[----:B------:R-:W-:Y:S01]  /*02c0*/  HFMA2.MMA R13, -RZ, RZ, 0.61474609375, 16.90625 ;  /* 0x38eb4c3aff0d7435 */ /* 0x000fe200000001ff */
[----:B------:R-:W-:Y:S01]  /*02d0*/  IMAD.MOV.U32 R12, RZ, RZ, 0x3aae005b ;  /* 0x3aae005bff0c7424 */ /* 0x000fe200078e00ff */
[----:B------:R-:W-:Y:S01]  /*02e0*/  MOV R14, 0x3c09919f ;  /* 0x3c09919f000e7802 */ /* 0x000fe20000000f00 */
[----:B------:R-:W-:Y:S01]  /*02f0*/  HFMA2.MMA R16, -RZ, RZ, 1.5341796875, 81.5625 ;  /* 0x3e235519ff107435 */ /* 0x000fe200000001ff */
[----:B------:R-:W-:-:S02]  /*0300*/  FMUL.FTZ R9, R8, 0.70710676908493041992 ;  /* 0x3f3504f308097820 */ /* 0x000fc40000410000 */
        /* <DEDUP_REMOVED lines=30> */
.L_x_7594:
[----:B------:R-:W-:Y:S05]  /*04f0*/  BSYNC B0 ;  /* 0x0000000000007941 */ /* 0x000fea0003800000 */
.L_x_7593:
[----:B------:R-:W-:Y:S01]  /*0500*/  BSSY B0, `(.L_x_7595) ;  /* 0x0000026000007945 */ /* 0x000fe20003800000 */
[----:B------:R-:W-:Y:S05]  /*0510*/  @P3 BRA `(.L_x_7596) ;  /* 0x0000024000003947 */ /* 0x000fea0003800000 */
[----:B-----5:R-:W-:Y:S01]  /*0520*/  PRMT R7, RZ, 0x5410, R7 ;  /* 0x00005410ff077816 */ /* 0x020fe20000000007 */
[----:B0-----:R-:W-:Y:S01]  /*0530*/  HFMA2.MMA R12, -RZ, RZ, 0.8349609375, 5.424022674560546875e-06 ;  /* 0x3aae005bff0c7435 */ /* 0x001fe200000001ff */
[----:B------:R-:W-:Y:S01]  /*0540*/  IMAD.MOV.U32 R13, RZ, RZ, 0x38eb4c3a ;  /* 0x38eb4c3aff0d7424 */ /* 0x000fe200078e00ff */
[----:B------:R-:W-:Y:S01]  /*0550*/  MOV R15, 0x3d24d99a ;  /* 0x3d24d99a000f7802 */ /* 0x000fe20000000f00 */
[----:B------:R-:W-:Y:S02]  /*0560*/  IMAD.MOV.U32 R14, RZ, RZ, 0x3c09919f ;  /* 0x3c09919fff0e7424 */ /* 0x000fe400078e00ff */
[----:B------:R-:W-:Y:S02]  /*0570*/  FMUL.FTZ R9, R7, 0.70710676908493041992 ;  /* 0x3f3504f307097820 */ /* 0x000fe40000410000 */
        /* <DEDUP_REMOVED lines=30> */
.L_x_7596:
[----:B------:R-:W-:Y:S05]  /*0760*/  BSYNC B0 ;  /* 0x0000000000007941 */ /* 0x000fea0003800000 */
.L_x_7595:
[----:B------:R-:W-:Y:S01]  /*0770*/  BSSY B0, `(.L_x_7597) ;  /* 0x0000026000007945 */ /* 0x000fe20003800000 */
[----:B------:R-:W-:Y:S05]  /*0780*/  @P1 BRA `(.L_x_7598) ;  /* 0x0000024000001947 */ /* 0x000fea0003800000 */
[----:B-----5:R-:W-:Y:S01]  /*0790*/  PRMT R6, RZ, 0x5410, R6 ;  /* 0x00005410ff067816 */ /* 0x020fe20000000006 */
[----:B0-----:R-:W-:Y:S01]  /*07a0*/  HFMA2.MMA R14, -RZ, RZ, 1.0087890625, -0.000686168670654296875 ;  /* 0x3c09919fff0e7435 */ /* 0x001fe200000001ff */
[----:B------:R-:W-:Y:S01]  /*07b0*/  IMAD.MOV.U32 R12, RZ, RZ, 0x3aae005b ;  /* 0x3aae005bff0c7424 */ /* 0x000fe200078e00ff */
[----:B------:R-:W-:Y:S01]  /*07c0*/  MOV R13, 0x38eb4c3a ;  /* 0x38eb4c3a000d7802 */ /* 0x000fe20000000f00 */
[----:B------:R-:W-:Y:S01]  /*07d0*/  IMAD.MOV.U32 R15, RZ, RZ, 0x3d24d99a ;  /* 0x3d24d99aff0f7424 */ /* 0x000fe200078e00ff */
[----:B------:R-:W-:Y:S01]  /*07e0*/  MOV R16, 0x3e235519 ;  /* 0x3e23551900107802 */ /* 0x000fe20000000f00 */
[----:B------:R-:W-:-:S04]  /*07f0*/  FMUL.FTZ R9, R6, 0.70710676908493041992 ;  /* 0x3f3504f306097820 */ /* 0x000fc80000410000 */
        /* <DEDUP_REMOVED lines=29> */
.L_x_7598:
[----:B------:R-:W-:Y:S05]  /*09d0*/  BSYNC B0 ;  /* 0x0000000000007941 */ /* 0x000fea0003800000 */
.L_x_7597:
[----:B------:R-:W-:Y:S01]  /*09e0*/  BSSY B0, `(.L_x_7599) ;  /* 0x0000026000007945 */ /* 0x000fe20003800000 */
[----:B------:R-:W-:Y:S05]  /*09f0*/  @P2 BRA `(.L_x_7600) ;  /* 0x0000024000002947 */ /* 0x000fea0003800000 */
[----:B-----5:R-:W-:Y:S01]  /*0a00*/  PRMT R4, RZ, 0x5410, R4 ;  /* 0x00005410ff047816 */ /* 0x020fe20000000004 */
[----:B0-----:R-:W-:Y:S01]  /*0a10*/  IMAD.MOV.U32 R13, RZ, RZ, 0x38eb4c3a ;  /* 0x38eb4c3aff0d7424 */ /* 0x001fe200078e00ff */
[----:B------:R-:W-:Y:S01]  /*0a20*/  MOV R12, 0x3aae005b ;  /* 0x3aae005b000c7802 */ /* 0x000fe20000000f00 */
[----:B------:R-:W-:Y:S01]  /*0a30*/  HFMA2.MMA R15, -RZ, RZ, 1.28515625, -179.25 ;  /* 0x3d24d99aff0f7435 */ /* 0x000fe200000001ff */
        /* <DEDUP_REMOVED lines=32> */
.L_x_7600:
[----:B------:R-:W-:Y:S05]  /*0c40*/  BSYNC B0 ;  /* 0x0000000000007941 */ /* 0x000fea0003800000 */
.L_x_7599:
[----:B------:R-:W-:Y:S01]  /*0c50*/  BSSY B0, `(.L_x_7601) ;  /* 0x0000018000007945 */ /* 0x000fe20003800000 */
[----:B------:R-:W-:Y:S01]  /*0c60*/  BSSY B1, `(.L_x_7602) ;  /* 0x0000010000017945 */ /* 0x000fe20003800000 */
[----:B------:R-:W-:Y:S05]  /*0c70*/  @P4 BRA `(.L_x_7603) ;  /* 0x000000e000004947 */ /* 0x000fea0003800000 */
[----:B0-----:R-:W-:Y:S01]  /*0c80*/  LEA R9, R0, R3, 0x9 ;  /* 0x0000000300097211 */ /* 0x001fe200078e48ff */
[----:B-----5:R-:W-:Y:S01]  /*0c90*/  IMAD.MOV.U32 R4, RZ, RZ, 0x2 ;  /* 0x00000002ff047424 */ /* 0x020fe200078e00ff */
[----:B------:R-:W-:Y:S02]  /*0ca0*/  PRMT R11, R8, 0x7610, R11 ;  /* 0x00007610080b7816 */ /* 0x000fe4000000000b */
[----:B------:R-:W-:Y:S01]  /*0cb0*/  MOV R3, R5 ;  /* 0x0000000500037202 */ /* 0x000fe20000000f00 */
[----:B------:R-:W-:-:S03]  /*0cc0*/  IMAD.WIDE.U32 R8, R9, R4, c[0x0][0x168] ;  /* 0x00005a0009087625 */ /* 0x000fc600078e0004 */
[----:B------:R-:W-:Y:S02]  /*0cd0*/  ISETP.GE.AND P0, PT, R3, R2, PT ;  /* 0x000000020300720c */ /* 0x000fe40003f06270 */
[----:B------:R0:W-:Y:S11]  /*0ce0*/  STG.E.U16 [R8.64], R11 ;  /* 0x0000000b08007986 */ /* 0x0001f6000c101504 */
[----:B------:R-:W-:Y:S01]  /*0cf0*/  @P0 BREAK B1 ;  /* 0x0000000000010942 */ /* 0x000fe20003800000 */
[----:B------:R-:W-:Y:S05]  /*0d00*/  @P0 BRA `(.L_x_7604) ;  /* 0x000000c000000947 */ /* 0x000fea0003800000 */
[----:B0-----:R-:W-:Y:S01]  /*0d10*/  HFMA2.MMA R5, -RZ, RZ, 0, 1.1920928955078125e-07 ;  /* 0x00000002ff057435 */ /* 0x001fe200000001ff */
[----:B------:R-:W-:Y:S01]  /*0d20*/  IMAD R4, R0, 0x200, R3 ;  /* 0x0000020000047824 */ /* 0x000fe200078e0203 */
[----:B------:R-:W-:-:S08]  /*0d30*/  IADD3 R3, R3, 0x80, RZ ;  /* 0x0000008003037810 */ /* 0x000fd00007ffe0ff */
[----:B------:R-:W-:-:S05]  /*0d40*/  IMAD.WIDE.U32 R4, R4, R5, c[0x0][0x168] ;  /* 0x00005a0004047625 */ /* 0x000fca00078e0005 */
[----:B------:R0:W-:Y:S02]  /*0d50*/  STG.E.U16 [R4.64], R7 ;  /* 0x0000000704007986 */ /* 0x0001e4000c101504 */
.L_x_7603:
[----:B------:R-:W-:Y:S05]  /*0d60*/  BSYNC B1 ;  /* 0x0000000000017941 */ /* 0x000fea0003800000 */
.L_x_7602:
[----:B------:R-:W-:-:S13]  /*0d70*/  ISETP.GE.AND P0, PT, R3, R2, PT ;  /* 0x000000020300720c */ /* 0x000fda0003f06270 */
[----:B0-----:R-:W-:Y:S01]  /*0d80*/  @!P0 MOV R5, 0x2 ;  /* 0x0000000200058802 */ /* 0x001fe20000000f00 */
[----:B-----5:R-:W-:Y:S01]  /*0d90*/  @!P0 IMAD R4, R0, 0x200, R3 ;  /* 0x0000020000048824 */ /* 0x020fe200078e0203 */
[----:B------:R-:W-:-:S03]  /*0da0*/  @!P0 IADD3 R3, R3, 0x80, RZ ;  /* 0x0000008003038810 */ /* 0x000fc60007ffe0ff */
[----:B------:R-:W-:-:S05]  /*0db0*/  @!P0 IMAD.WIDE.U32 R4, R4, R5, c[0x0][0x168] ;  /* 0x00005a0004048625 */ /* 0x000fca00078e0005 */
[----:B------:R0:W-:Y:S02]  /*0dc0*/  @!P0 STG.E.U16 [R4.64], R6 ;  /* 0x0000000604008986 */ /* 0x0001e4000c101504 */
.L_x_7604:
[----:B0-----:R-:W-:Y:S05]  /*0dd0*/  BSYNC B0 ;  /* 0x0000000000007941 */ /* 0x001fea0003800000 */
.L_x_7601:
[----:B------:R-:W-:Y:S01]  /*0de0*/  WARPSYNC 0xffffffff ;  /* 0xffffffff00007948 */ /* 0x000fe20003800000 */
[----:B------:R-:W-:-:S13]  /*0df0*/  ISETP.GE.AND P0, PT, R3, R2, PT ;  /* 0x000000020300720c */ /* 0x000fda0003f06270 */
[----:B------:R-:W-:Y:S05]  /*0e00*/  @P0 EXIT ;  /* 0x000000000000094d */ /* 0x000fea0003800000 */
[----:B------:R-:W-:Y:S01]  /*0e10*/  HFMA2.MMA R2, -RZ, RZ, 0, 1.1920928955078125e-07 ;  /* 0x00000002ff027435 */ /* 0x000fe200000001ff */
[----:B------:R-:W-:-:S09]  /*0e20*/  IMAD R3, R0, 0x200, R3 ;  /* 0x0000020000037824 */ /* 0x000fd200078e0203 */
[----:B------:R-:W-:-:S05]  /*0e30*/  IMAD.WIDE.U32 R2, R3, R2, c[0x0][0x168] ;  /* 0x00005a0003027625 */ /* 0x000fca00078e0002 */
[----:B------:R-:W-:Y:S01]  /*0e40*/  STG.E.U16 [R2.64], R10 ;  /* 0x0000000a02007986 */ /* 0x000fe2000c101504 */
[----:B------:R-:W-:Y:S05]  /*0e50*/  EXIT ;  /* 0x000000000000794d */ /* 0x000fea0003800000 */
.L_x_7605:
        /* <DEDUP_REMOVED lines=10> */
.L_x_12033:


//--------------------- .text._ZN2at6native29vectorized_elementwise_kernelILi2EZZZNS0_18GeluCUDAKernelImplERNS_18TensorIteratorBaseENS0_8GeluTypeEENKUlvE0_clEvENKUlvE2_clEvEUlN3c108BFloat16EE_St5arrayIPcLm2EEEEviT0_T1_ --------------------------
	.section	.text._ZN2at6native29vectorized_elementwise_kernelILi2EZZZNS0_18GeluCUDAKernelImplERNS_18TensorIteratorBaseENS0_8GeluTypeEENKUlvE0_clEvENKUlvE2_clEvEUlN3c108BFloat16EE_St5arrayIPcLm2EEEEviT0_T1_,"ax",@progbits
	.sectioninfo	@"SHI_REGISTERS=32"
	.align	128
        .global         _ZN2at6native29vectorized_elementwise_kernelILi2EZZZNS0_18GeluCUDAKernelImplERNS_18TensorIteratorBaseENS0_8GeluTypeEENKUlvE0_clEvENKUlvE2_clEvEUlN3c108BFloat16EE_St5arrayIPcLm2EEEEviT0_T1_
        .type           _ZN2at6native29vectorized_elementwise_kernelILi2EZZZNS0_18GeluCUDAKernelImplERNS_18TensorIteratorBaseENS0_8GeluTypeEENKUlvE0_clEvENKUlvE2_clEvEUlN3c108BFloat16EE_St5arrayIPcLm2EEEEviT0_T1_,@function
        .size           _ZN2at6native29vectorized_elementwise_kernelILi2EZZZNS0_18GeluCUDAKernelImplERNS_18TensorIteratorBaseENS0_8GeluTypeEENKUlvE0_clEvENKUlvE2_clEvEUlN3c108BFloat16EE_St5arrayIPcLm2EEEEviT0_T1_,(.L_x_12034 - _ZN2at6native29vectorized_elementwise_kernelILi2EZZZNS0_18GeluCUDAKernelImplERNS_18TensorIteratorBaseENS0_8GeluTypeEENKUlvE0_clEvENKUlvE2_clEvEUlN3c108BFloat16EE_St5arrayIPcLm2EEEEviT0_T1_)
        .other          _ZN2at6native29vectorized_elementwise_kernelILi2EZZZNS0_18GeluCUDAKernelImplERNS_18TensorIteratorBaseENS0_8GeluTypeEENKUlvE0_clEvENKUlvE2_clEvEUlN3c108BFloat16EE_St5arrayIPcLm2EEEEviT0_T1_,@"STO_CUDA_ENTRY STV_DEFAULT"
_ZN2at6native29vectorized_elementwise_kernelILi2EZZZNS0_18GeluCUDAKernelImplERNS_18TensorIteratorBaseENS0_8GeluTypeEENKUlvE0_clEvENKUlvE2_clEvEUlN3c108BFloat16EE_St5arrayIPcLm2EEEEviT0_T1_:
.text._ZN2at6native29vectorized_elementwise_kernelILi2EZZZNS0_18GeluCUDAKernelImplERNS_18TensorIteratorBaseENS0_8GeluTypeEENKUlvE0_clEvENKUlvE2_clEvEUlN3c108BFloat16EE_St5arrayIPcLm2EEEEviT0_T1_:
[----:B------:R-:W-:Y:S02]  /*0000*/  MOV R1, c[0x0][0x28] ;  /* 0x00000a0000017a02 */ /* 0x000fe40000000f00 */
[----:B------:R-:W0:Y:S01]  /*0010*/  S2R R11, SR_CTAID.X ;  /* 0x00000000000b7919 */ /* 0x000e220000002500 */
[----:B------:R-:W-:Y:S01]  /*0020*/  ULDC.64 UR4, c[0x0][0x118] ;  /* 0x0000460000047ab9 */ /* 0x000fe20000000a00 */
[----:B0-----:R-:W-:-:S05]  /*0030*/  IMAD.SHL.U32 R11, R11, 0x400, RZ ;  /* 0x000004000b0b7824 */ /* 0x001fca00078e00ff */
        /* <DEDUP_REMOVED lines=8> */
[----:B------:R0:W3:Y:S04]  /*00c0*/  LDG.E R15, [R18.64+0x200] ;  /* 0x00020004120f7981 */ /* 0x0000e8000c1e1900 */
[----:B------:R0:W4:Y:S04]  /*00d0*/  LDG.E R7, [R18.64+0x400] ;  /* 0x0004000412077981 */ /* 0x000128000c1e1900 */
[----:B------:R0:W5:Y:S01]  /*00e0*/  LDG.E R10, [R18.64+0x600] ;  /* 0x00060004120a7981 */ /* 0x000162000c1e1900 */
[----:B------:R-:W-:Y:S01]  /*00f0*/  IMAD.MOV.U32 R17, RZ, RZ, 0x38eb4c3a ;  /* 0x38eb4c3aff117424 */ /* 0x000fe200078e00ff */
[----:B------:R-:W-:Y:S01]  /*0100*/  MOV R8, 0x3aae005b ;  /* 0x3aae005b00087802 */ /* 0x000fe20000000f00 */
[----:B------:R-:W-:Y:S01]  /*0110*/  IMAD.MOV.U32 R14, RZ, RZ, 0x3c09919f ;  /* 0x3c09919fff0e7424 */ /* 0x000fe200078e00ff */
[----:B0-----:R-:W-:-:S02]  /*0120*/  MOV R18, 0x3f69b4f9 ;  /* 0x3f69b4f900127802 */ /* 0x001fc40000000f00 */
[----:B--2---:R-:W-:-:S05]  /*0130*/  PRMT R23, RZ, 0x5410, R22 ;  /* 0x00005410ff177816 */ /* 0x004fca0000000016 */
        /* <DEDUP_REMOVED lines=9> */
[----:B------:R-:W-:-:S04]  /*01d0*/  FFMA.FTZ R9, R2, R9, R4 ;  /* 0x0000000902097223 */ /* 0x000fc80000010004 */
[----:B------:R-:W-:Y:S01]  /*01e0*/  FFMA.FTZ R9, R2, R9, R13 ;  /* 0x0000000902097223 */ /* 0x000fe2000001000d */
[----:B------:R-:W-:Y:S01]  /*01f0*/  FSEL R4, -R3, -0.026868773624300956726, P0 ;  /* 0xbcdc1be703047808 */ /* 0x000fe20000000100 */
[----:B------:R-:W-:Y:S01]  /*0200*/  IMAD.MOV.U32 R13, RZ, RZ, 0x3e235519 ;  /* 0x3e235519ff0d7424 */ /* 0x000fe200078e00ff */
[----:B------:R-:W-:-:S03]  /*0210*/  PRMT R22, RZ, 0x7610, R22 ;  /* 0x00007610ff167816 */ /* 0x000fc60000000016 */
[----:B------:R-:W-:Y:S01]  /*0220*/  FFMA.FTZ R9, R2, R9, R4 ;  /* 0x0000000902097223 */ /* 0x000fe20000010004 */
[----:B------:R-:W-:Y:S01]  /*0230*/  FSEL R16, R13, 0.11284004896879196167, P0 ;  /* 0x3de718af0d107808 */ /* 0x000fe20000000000 */
[----:B------:R-:W-:Y:S01]  /*0240*/  FMUL.FTZ R4, R22, 0.70710676908493041992 ;  /* 0x3f3504f316047820 */ /* 0x000fe20000410000 */
[----:B------:R-:W-:-:S03]  /*0250*/  FSEL R20, R18, -0.37612664699554443359, P0 ;  /* 0xbec093ac12147808 */ /* 0x000fc60000000000 */
[----:B------:R-:W-:Y:S02]  /*0260*/  FFMA.FTZ R19, R2, R9, R16 ;  /* 0x0000000902137223 */ /* 0x000fe40000010010 */
[----:B------:R-:W-:Y:S01]  /*0270*/  IMAD.MOV.U32 R9, RZ, RZ, 0x3f210a14 ;  /* 0x3f210a14ff097424 */ /* 0x000fe200078e00ff */
[C---:B------:R-:W-:Y:S01]  /*0280*/  FSETP.GE.FTZ.AND P1, PT, |R4|.reuse, 1.0029599666595458984, PT ;  /* 0x3f8060fe0400780b */ /* 0x040fe20003f36200 */
[C---:B------:R-:W-:Y:S02]  /*0290*/  FADD.FTZ R16, |R4|.reuse, -RZ ;  /* 0x800000ff04107221 */ /* 0x040fe40000010200 */
[----:B------:R-:W-:Y:S02]  /*02a0*/  FMUL.FTZ R25, R4, R4 ;  /* 0x0000000404197220 */ /* 0x000fe40000410000 */
[----:B------:R-:W-:Y:S01]  /*02b0*/  FFMA.FTZ R21, R2, R19, R20 ;  /* 0x0000001302157223 */ /* 0x000fe20000010014 */
[----:B------:R-:W-:Y:S01]  /*02c0*/  FSEL R20, R9, 0.12837915122509002686, P0 ;  /* 0x3e0375d309147808 */ /* 0x000fe20000000000 */
[----:B------:R-:W-:Y:S01]  /*02d0*/  FADD.FTZ R0, -R0, -RZ ;  /* 0x800000ff00007221 */ /* 0x000fe20000010100 */
[----:B------:R-:W-:-:S02]  /*02e0*/  FSEL R19, R16, R25, P1 ;  /* 0x0000001910137208 */ /* 0x000fc40000800000 */
[----:B------:R-:W-:Y:S02]  /*02f0*/  FSEL R24, R17, 8.4834944573231041431e-05, P1 ;  /* 0x38b1e96a11187808 */ /* 0x000fe40000800000 */
[----:B------:R-:W-:Y:S01]  /*0300*/  FSEL R25, -R8, -0.00082130916416645050049, P1 ;  /* 0xba574d2008197808 */ /* 0x000fe20000800100 */
[----:B------:R-:W-:Y:S01]  /*0310*/  FFMA.FTZ R20, R2, R21, R20 ;  /* 0x0000001502147223 */ /* 0x000fe20000010014 */
[----:B------:R-:W-:Y:S02]  /*0320*/  FSEL R2, R14, 0.0052134888246655464172, P1 ;  /* 0x3baad5ea0e027808 */ /* 0x000fe40000800000 */
[----:B------:R-:W-:Y:S01]  /*0330*/  FSEL R21, R0, R5, P0 ;  /* 0x0000000500157208 */ /* 0x000fe20000000000 */
[----:B------:R-:W-:Y:S01]  /*0340*/  FFMA.FTZ R24, R19, R24, R25 ;  /* 0x0000001813187223 */ /* 0x000fe20000010019 */
[----:B------:R-:W-:-:S03]  /*0350*/  FSEL R0, -R3, -0.026868773624300956726, P1 ;  /* 0xbcdc1be703007808 */ /* 0x000fc60000800100 */
[C---:B------:R-:W-:Y:S02]  /*0360*/  FFMA.FTZ R2, R19.reuse, R24, R2 ;  /* 0x0000001813027223 */ /* 0x040fe40000010002 */
[----:B------:R-:W-:Y:S02]  /*0370*/  FFMA.FTZ R24, R20, R21, R21 ;  /* 0x0000001514187223 */ /* 0x000fe40000010015 */
[----:B------:R-:W-:Y:S01]  /*0380*/  FFMA.FTZ R0, R19, R2, R0 ;  /* 0x0000000213007223 */ /* 0x000fe20000010000 */
[----:B------:R-:W-:Y:S01]  /*0390*/  FSEL R2, R13, 0.11284004896879196167, P1 ;  /* 0x3de718af0d027808 */ /* 0x000fe20000800000 */
[----:B------:R-:W0:Y:S01]  /*03a0*/  @P0 MUFU.EX2 R21, R24 ;  /* 0x0000001800150308 */ /* 0x000e220000000800 */
[----:B------:R-:W-:-:S03]  /*03b0*/  FSEL R20, R18, -0.37612664699554443359, P1 ;  /* 0xbec093ac12147808 */ /* 0x000fc60000800000 */
[----:B------:R-:W-:-:S04]  /*03c0*/  FFMA.FTZ R0, R19, R0, R2 ;  /* 0x0000000013007223 */ /* 0x000fc80000010002 */
[----:B------:R-:W-:Y:S01]  /*03d0*/  FFMA.FTZ R2, R19, R0, R20 ;  /* 0x0000000013027223 */ /* 0x000fe20000010014 */
[----:B---3--:R-:W-:Y:S02]  /*03e0*/  PRMT R20, RZ, 0x5410, R15 ;  /* 0x00005410ff147816 */ /* 0x008fe4000000000f */
[----:B------:R-:W-:-:S03]  /*03f0*/  FSEL R25, R9, 0.12837915122509002686, P1 ;  /* 0x3e0375d309197808 */ /* 0x000fc60000800000 */
[----:B------:R-:W-:Y:S02]  /*0400*/  FMUL.FTZ R0, R20, 0.70710676908493041992 ;  /* 0x3f3504f314007820 */ /* 0x000fe40000410000 */
[----:B0-----:R-:W-:Y:S02]  /*0410*/  @P0 FADD.FTZ R26, -R21, 1 ;  /* 0x3f800000151a0421 */ /* 0x001fe40000010100 */
[----:B------:R-:W-:Y:S02]  /*0420*/  FADD.FTZ R21, -R16, -RZ ;  /* 0x800000ff10157221 */ /* 0x000fe40000010100 */
[----:B------:R-:W-:Y:S01]  /*0430*/  FFMA.FTZ R19, R19, R2, R25 ;  /* 0x0000000213137223 */ /* 0x000fe20000010019 */
[C---:B------:R-:W-:Y:S01]  /*0440*/  FSETP.GE.FTZ.AND P2, PT, |R0|.reuse, 1.0029599666595458984, PT ;  /* 0x3f8060fe0000780b */ /* 0x040fe20003f56200 */
[----:B------:R-:W-:Y:S01]  /*0450*/  FADD.FTZ R2, |R0|, -RZ ;  /* 0x800000ff00027221 */ /* 0x000fe20000010200 */
[----:B------:R-:W-:Y:S01]  /*0460*/  @P0 LOP3.LUT R24, R26, 0x80000000, R5, 0xb8, !PT ;  /* 0x800000001a180812 */ /* 0x000fe200078eb805 */
[----:B------:R-:W-:Y:S01]  /*0470*/  FMUL.FTZ R25, R0, R0 ;  /* 0x0000000000197220 */ /* 0x000fe20000410000 */
[----:B------:R-:W-:-:S02]  /*0480*/  FSEL R26, R21, R4, P1 ;  /* 0x00000004151a7208 */ /* 0x000fc40000800000 */
[----:B------:R-:W-:Y:S02]  /*0490*/  FSEL R5, R17, 8.4834944573231041431e-05, P2 ;  /* 0x38b1e96a11057808 */ /* 0x000fe40001000000 */
[----:B------:R-:W-:Y:S02]  /*04a0*/  FSEL R16, R2, R25, P2 ;  /* 0x0000001902107208 */ /* 0x000fe40001000000 */
[----:B------:R-:W-:Y:S01]  /*04b0*/  FSEL R21, -R8, -0.00082130916416645050049, P2 ;  /* 0xba574d2008157808 */ /* 0x000fe20001000100 */
[----:B------:R-:W-:Y:S01]  /*04c0*/  FFMA.FTZ R25, R19, R26, R26 ;  /* 0x0000001a13197223 */ /* 0x000fe2000001001a */
[----:B------:R-:W-:-:S03]  /*04d0*/  FSEL R19, R14, 0.0052134888246655464172, P2 ;  /* 0x3baad5ea0e137808 */ /* 0x000fc60001000000 */
[C---:B------:R-:W-:Y:S02]  /*04e0*/  FFMA.FTZ R21, R16.reuse, R5, R21 ;  /* 0x0000000510157223 */ /* 0x040fe40000010015 */
[----:B------:R-:W0:Y:S02]  /*04f0*/  @P1 MUFU.EX2 R5, R25 ;  /* 0x0000001900051308 */ /* 0x000e240000000800 */
[----:B------:R-:W-:Y:S01]  /*0500*/  FFMA.FTZ R19, R16, R21, R19 ;  /* 0x0000001510137223 */ /* 0x000fe20000010013 */
[----:B------:R-:W-:-:S05]  /*0510*/  FSEL R21, -R3, -0.026868773624300956726, P2 ;  /* 0xbcdc1be703157808 */ /* 0x000fca0001000100 */
[----:B------:R-:W-:Y:S01]  /*0520*/  FFMA.FTZ R19, R16, R19, R21 ;  /* 0x0000001310137223 */ /* 0x000fe20000010015 */
[----:B------:R-:W-:Y:S02]  /*0530*/  FSEL R21, R13, 0.11284004896879196167, P2 ;  /* 0x3de718af0d157808 */ /* 0x000fe40001000000 */
[----:B------:R-:W-:-:S03]  /*0540*/  PRMT R15, RZ, 0x7610, R15 ;  /* 0x00007610ff0f7816 */ /* 0x000fc6000000000f */
[----:B------:R-:W-:Y:S02]  /*0550*/  FFMA.FTZ R19, R16, R19, R21 ;  /* 0x0000001310137223 */ /* 0x000fe40000010015 */
[----:B0-----:R-:W-:Y:S01]  /*0560*/  @P1 FADD.FTZ R5, -R5, 1 ;  /* 0x3f80000005051421 */ /* 0x001fe20000010100 */
[----:B------:R-:W-:-:S04]  /*0570*/  FSEL R21, R18, -0.37612664699554443359, P2 ;  /* 0xbec093ac12157808 */ /* 0x000fc80001000000 */
[----:B------:R-:W-:Y:S01]  /*0580*/  @P1 LOP3.LUT R25, R5, 0x80000000, R4, 0xb8, !PT ;  /* 0x8000000005191812 */ /* 0x000fe200078eb804 */
[----:B------:R-:W-:Y:S01]  /*0590*/  FFMA.FTZ R21, R16, R19, R21 ;  /* 0x0000001310157223 */ /* 0x000fe20000010015 */
[----:B------:R-:W-:Y:S01]  /*05a0*/  FSEL R4, R9, 0.12837915122509002686, P2 ;  /* 0x3e0375d309047808 */ /* 0x000fe20001000000 */
[----:B------:R-:W-:-:S04]  /*05b0*/  FMUL.FTZ R5, R15, 0.70710676908493041992 ;  /* 0x3f3504f30f057820 */ /* 0x000fc80000410000 */
[----:B------:R-:W-:Y:S01]  /*05c0*/  FFMA.FTZ R21, R16, R21, R4 ;  /* 0x0000001510157223 */ /* 0x000fe20000010004 */
[C---:B------:R-:W-:Y:S01]  /*05d0*/  FSETP.GE.FTZ.AND P0, PT, |R5|.reuse, 1.0029599666595458984, PT ;  /* 0x3f8060fe0500780b */ /* 0x040fe20003f16200 */
[C---:B------:R-:W-:Y:S02]  /*05e0*/  FADD.FTZ R4, |R5|.reuse, -RZ ;  /* 0x800000ff05047221 */ /* 0x040fe40000010200 */
[----:B------:R-:W-:Y:S01]  /*05f0*/  FMUL.FTZ R19, R5, R5 ;  /* 0x0000000505137220 */ /* 0x000fe20000410000 */
[----:B------:R-:W-:-:S04]  /*0600*/  FSEL R26, -R8, -0.00082130916416645050049, P0 ;  /* 0xba574d20081a7808 */ /* 0x000fc80000000100 */
[----:B------:R-:W-:Y:S02]  /*0610*/  FSEL R16, R4, R19, P0 ;  /* 0x0000001304107208 */ /* 0x000fe40000000000 */
[----:B------:R-:W-:-:S05]  /*0620*/  FSEL R19, R17, 8.4834944573231041431e-05, P0 ;  /* 0x38b1e96a11137808 */ /* 0x000fca0000000000 */
[----:B------:R-:W-:Y:S02]  /*0630*/  FFMA.FTZ R27, R16, R19, R26 ;  /* 0x00000013101b7223 */ /* 0x000fe4000001001a */
[----:B------:R-:W-:Y:S01]  /*0640*/  FADD.FTZ R19, -R2, -RZ ;  /* 0x800000ff02137221 */ /* 0x000fe20000010100 */
[----:B------:R-:W-:-:S05]  /*0650*/  FSEL R2, R14, 0.0052134888246655464172, P0 ;  /* 0x3baad5ea0e027808 */ /* 0x000fca0000000000 */
[----:B------:R-:W-:Y:S01]  /*0660*/  FFMA.FTZ R27, R16, R27, R2 ;  /* 0x0000001b101b7223 */ /* 0x000fe20000010002 */
[----:B------:R-:W-:-:S05]  /*0670*/  FSEL R2, R19, R0, P2 ;  /* 0x0000000013027208 */ /* 0x000fca0001000000 */
[----:B------:R-:W-:Y:S01]  /*0680*/  FFMA.FTZ R21, R21, R2, R2 ;  /* 0x0000000215157223 */ /* 0x000fe20000010002 */
[----:B------:R-:W-:-:S03]  /*0690*/  FSEL R19, -R3, -0.026868773624300956726, P0 ;  /* 0xbcdc1be703137808 */ /* 0x000fc60000000100 */
[----:B------:R-:W0:Y:S01]  /*06a0*/  @P2 MUFU.EX2 R2, R21 ;  /* 0x0000001500022308 */ /* 0x000e220000000800 */
[----:B------:R-:W-:Y:S01]  /*06b0*/  FSEL R26, R13, 0.11284004896879196167, P0 ;  /* 0x3de718af0d1a7808 */ /* 0x000fe20000000000 */
[----:B------:R-:W-:-:S04]  /*06c0*/  FFMA.FTZ R19, R16, R27, R19 ;  /* 0x0000001b10137223 */ /* 0x000fc80000010013 */
[----:B------:R-:W-:Y:S01]  /*06d0*/  FFMA.FTZ R19, R16, R19, R26 ;  /* 0x0000001310137223 */ /* 0x000fe2000001001a */
[----:B------:R-:W-:-:S05]  /*06e0*/  FSEL R26, R18, -0.37612664699554443359, P0 ;  /* 0xbec093ac121a7808 */ /* 0x000fca0000000000 */
[----:B------:R-:W-:Y:S01]  /*06f0*/  FFMA.FTZ R19, R16, R19, R26 ;  /* 0x0000001310137223 */ /* 0x000fe2000001001a */
[----:B------:R-:W-:Y:S01]  /*0700*/  FSEL R26, R9, 0.12837915122509002686, P0 ;  /* 0x3e0375d3091a7808 */ /* 0x000fe20000000000 */
[----:B0-----:R-:W-:Y:S01]  /*0710*/  @P2 FADD.FTZ R27, -R2, 1 ;  /* 0x3f800000021b2421 */ /* 0x001fe20000010100 */
[----:B----4-:R-:W-:-:S03]  /*0720*/  PRMT R2, RZ, 0x5410, R7 ;  /* 0x00005410ff027816 */ /* 0x010fc60000000007 */
[----:B------:R-:W-:Y:S02]  /*0730*/  FFMA.FTZ R16, R16, R19, R26 ;  /* 0x0000001310107223 */ /* 0x000fe4000001001a */
[----:B------:R-:W-:Y:S01]  /*0740*/  FMUL.FTZ R19, R2, 0.70710676908493041992 ;  /* 0x3f3504f302137820 */ /* 0x000fe20000410000 */
[----:B------:R-:W-:-:S03]  /*0750*/  @P2 LOP3.LUT R21, R27, 0x80000000, R0, 0xb8, !PT ;  /* 0x800000001b152812 */ /* 0x000fc600078eb800 */
        /* <DEDUP_REMOVED lines=16> */
[----:B------:R-:W-:Y:S01]  /*0860*/  FSEL R28, R9, 0.12837915122509002686, P1 ;  /* 0x3e0375d3091c7808 */ /* 0x000fe20000800000 */
[----:B------:R-:W-:-:S04]  /*0870*/  FADD.FTZ R26, -R26, -RZ ;  /* 0x800000ff1a1a7221 */ /* 0x000fc80000010100 */
[----:B------:R-:W-:Y:S01]  /*0880*/  FFMA.FTZ R0, R0, R27, R28 ;  /* 0x0000001b00007223 */ /* 0x000fe2000001001c */
[----:B------:R-:W-:-:S05]  /*0890*/  FSEL R27, R4, R5, P0 ;  /* 0x00000005041b7208 */ /* 0x000fca0000000000 */
[----:B------:R-:W-:Y:S01]  /*08a0*/  FFMA.FTZ R16, R16, R27, R27 ;  /* 0x0000001b10107223 */ /* 0x000fe2000001001b */
[----:B------:R-:W-:-:S03]  /*08b0*/  FSEL R27, R26, R19, P1 ;  /* 0x000000131a1b7208 */ /* 0x000fc60000800000 */
[----:B------:R-:W0:Y:S02]  /*08c0*/  @P0 MUFU.EX2 R26, R16 ;  /* 0x00000010001a0308 */ /* 0x000e240000000800 */
[----:B------:R-:W-:-:S06]  /*08d0*/  FFMA.FTZ R4, R0, R27, R27 ;  /* 0x0000001b00047223 */ /* 0x000fcc000001001b */
[----:B------:R-:W1:Y:S01]  /*08e0*/  @P1 MUFU.EX2 R0, R4 ;  /* 0x0000000400001308 */ /* 0x000e620000000800 */
[----:B------:R-:W-:Y:S01]  /*08f0*/  PRMT R7, RZ, 0x7610, R7 ;  /* 0x00007610ff077816 */ /* 0x000fe20000000007 */
[----:B0-----:R-:W-:-:S05]  /*0900*/  @P0 FADD.FTZ R26, -R26, 1 ;  /* 0x3f8000001a1a0421 */ /* 0x001fca0000010100 */
[----:B------:R-:W-:Y:S01]  /*0910*/  @P0 LOP3.LUT R16, R26, 0x80000000, R5, 0xb8, !PT ;  /* 0x800000001a100812 */ /* 0x000fe200078eb805 */
[----:B-1----:R-:W-:Y:S02]  /*0920*/  @P1 FADD.FTZ R26, -R0, 1 ;  /* 0x3f800000001a1421 */ /* 0x002fe40000010100 */
[----:B------:R-:W-:-:S03]  /*0930*/  FMUL.FTZ R0, R7, 0.70710676908493041992 ;  /* 0x3f3504f307007820 */ /* 0x000fc60000410000 */
[----:B------:R-:W-:Y:S01]  /*0940*/  @P1 LOP3.LUT R4, R26, 0x80000000, R19, 0xb8, !PT ;  /* 0x800000001a041812 */ /* 0x000fe200078eb813 */
        /* <DEDUP_REMOVED lines=15> */
[----:B------:R-:W-:Y:S01]  /*0a40*/  FSEL R27, R9, 0.12837915122509002686, P0 ;  /* 0x3e0375d3091b7808 */ /* 0x000fe20000000000 */
[----:B------:R-:W-:Y:S02]  /*0a50*/  FMUL.FTZ R23, R23, 0.5 ;  /* 0x3f00000017177820 */ /* 0x000fe40000410000 */
[----:B------:R-:W-:Y:S02]  /*0a60*/  FADD.FTZ R24, R24, 1 ;  /* 0x3f80000018187421 */ /* 0x000fe40000010000 */
[----:B------:R-:W-:Y:S02]  /*0a70*/  FFMA.FTZ R5, R5, R26, R27 ;  /* 0x0000001a05057223 */ /* 0x000fe4000001001b */
[----:B------:R-:W-:Y:S02]  /*0a80*/  FMUL.FTZ R27, R22, 0.5 ;  /* 0x3f000000161b7820 */ /* 0x000fe40000410000 */
[----:B------:R-:W-:-:S02]  /*0a90*/  FADD.FTZ R22, R25, 1 ;  /* 0x3f80000019167421 */ /* 0x000fc40000010000 */
[----:B------:R-:W-:Y:S01]  /*0aa0*/  FMUL.FTZ R25, R24, R23 ;  /* 0x0000001718197220 */ /* 0x000fe20000410000 */
[----:B-----5:R-:W-:Y:S01]  /*0ab0*/  PRMT R23, RZ, 0x5410, R10 ;  /* 0x00005410ff177816 */ /* 0x020fe2000000000a */
[----:B------:R-:W-:Y:S02]  /*0ac0*/  FMUL.FTZ R22, R22, R27 ;  /* 0x0000001b16167220 */ /* 0x000fe40000410000 */
[----:B------:R-:W-:Y:S02]  /*0ad0*/  FMUL.FTZ R27, R20, 0.5 ;  /* 0x3f000000141b7820 */ /* 0x000fe40000410000 */
[----:B------:R-:W-:Y:S02]  /*0ae0*/  FADD.FTZ R20, R21, 1 ;  /* 0x3f80000015147421 */ /* 0x000fe40000010000 */
[----:B------:R-:W-:Y:S02]  /*0af0*/  FMUL.FTZ R21, R23, 0.70710676908493041992 ;  /* 0x3f3504f317157820 */ /* 0x000fe40000410000 */
[----:B------:R-:W-:-:S02]  /*0b00*/  FMUL.FTZ R20, R20, R27 ;  /* 0x0000001b14147220 */ /* 0x000fc40000410000 */
        /* <DEDUP_REMOVED lines=14> */
[----:B------:R-:W-:Y:S01]  /*0bf0*/  FADD.FTZ R19, -R19, -RZ ;  /* 0x800000ff13137221 */ /* 0x000fe20000010100 */
[----:B------:R-:W-:-:S03]  /*0c00*/  PRMT R10, RZ, 0x7610, R10 ;  /* 0x00007610ff0a7816 */ /* 0x000fc6000000000a */
[----:B------:R-:W-:Y:S01]  /*0c10*/  FFMA.FTZ R27, R24, R27, R28 ;  /* 0x0000001b181b7223 */ /* 0x000fe2000001001c */
[----:B------:R-:W-:-:S05]  /*0c20*/  FSEL R28, R9, 0.12837915122509002686, P1 ;  /* 0x3e0375d3091c7808 */ /* 0x000fca0000800000 */
[----:B------:R-:W-:Y:S01]  /*0c30*/  FFMA.FTZ R24, R24, R27, R28 ;  /* 0x0000001b18187223 */ /* 0x000fe2000001001c */
[----:B------:R-:W-:Y:S01]  /*0c40*/  FSEL R28, R19, R0, P0 ;  /* 0x00000000131c7208 */ /* 0x000fe20000000000 */
[----:B------:R-:W-:-:S04]  /*0c50*/  FMUL.FTZ R19, R10, 0.70710676908493041992 ;  /* 0x3f3504f30a137820 */ /* 0x000fc80000410000 */
[----:B------:R-:W-:Y:S01]  /*0c60*/  FFMA.FTZ R5, R5, R28, R28 ;  /* 0x0000001c05057223 */ /* 0x000fe2000001001c */
[C---:B------:R-:W-:Y:S01]  /*0c70*/  FSETP.GE.FTZ.AND P2, PT, |R19|.reuse, 1.0029599666595458984, PT ;  /* 0x3f8060fe1300780b */ /* 0x040fe20003f56200 */
[C---:B------:R-:W-:Y:S02]  /*0c80*/  FADD.FTZ R27, |R19|.reuse, -RZ ;  /* 0x800000ff131b7221 */ /* 0x040fe40000010200 */
[----:B------:R-:W-:Y:S01]  /*0c90*/  FMUL.FTZ R28, R19, R19 ;  /* 0x00000013131c7220 */ /* 0x000fe20000410000 */
[----:B------:R-:W-:Y:S02]  /*0ca0*/  FSEL R29, -R8, -0.00082130916416645050049, P2 ;  /* 0xba574d20081d7808 */ /* 0x000fe40001000100 */
[----:B------:R-:W-:Y:S02]  /*0cb0*/  FSEL R17, R17, 8.4834944573231041431e-05, P2 ;  /* 0x38b1e96a11117808 */ /* 0x000fe40001000000 */
[----:B------:R-:W-:Y:S02]  /*0cc0*/  FSEL R8, R27, R28, P2 ;  /* 0x0000001c1b087208 */ /* 0x000fe40001000000 */
[----:B------:R-:W-:-:S03]  /*0cd0*/  FSEL R14, R14, 0.0052134888246655464172, P2 ;  /* 0x3baad5ea0e0e7808 */ /* 0x000fc60001000000 */
[----:B------:R-:W-:Y:S01]  /*0ce0*/  FFMA.FTZ R17, R8, R17, R29 ;  /* 0x0000001108117223 */ /* 0x000fe2000001001d */
[----:B------:R-:W-:Y:S01]  /*0cf0*/  FSEL R3, -R3, -0.026868773624300956726, P2 ;  /* 0xbcdc1be703037808 */ /* 0x000fe20001000100 */
[----:B------:R-:W-:Y:S02]  /*0d00*/  FADD.FTZ R26, -R26, -RZ ;  /* 0x800000ff1a1a7221 */ /* 0x000fe40000010100 */
[----:B------:R-:W-:Y:S01]  /*0d10*/  FFMA.FTZ R17, R8, R17, R14 ;  /* 0x0000001108117223 */ /* 0x000fe2000001000e */
[----:B------:R-:W-:-:S03]  /*0d20*/  FSEL R13, R13, 0.11284004896879196167, P2 ;  /* 0x3de718af0d0d7808 */ /* 0x000fc60001000000 */
[----:B------:R-:W-:Y:S01]  /*0d30*/  FFMA.FTZ R17, R8, R17, R3 ;  /* 0x0000001108117223 */ /* 0x000fe20000010003 */
[----:B------:R-:W-:Y:S02]  /*0d40*/  FSEL R3, R26, R21, P1 ;  /* 0x000000151a037208 */ /* 0x000fe40000800000 */
[----:B------:R-:W-:Y:S01]  /*0d50*/  FSEL R18, R18, -0.37612664699554443359, P2 ;  /* 0xbec093ac12127808 */ /* 0x000fe20001000000 */
[----:B------:R-:W-:Y:S02]  /*0d60*/  FFMA.FTZ R13, R8, R17, R13 ;  /* 0x00000011080d7223 */ /* 0x000fe4000001000d */
[----:B------:R-:W-:Y:S01]  /*0d70*/  FFMA.FTZ R24, R24, R3, R3 ;  /* 0x0000000318187223 */ /* 0x000fe20000010003 */
[----:B------:R-:W-:Y:S01]  /*0d80*/  FSEL R3, R9, 0.12837915122509002686, P2 ;  /* 0x3e0375d309037808 */ /* 0x000fe20001000000 */
[----:B------:R-:W-:Y:S02]  /*0d90*/  FADD.FTZ R14, -R27, -RZ ;  /* 0x800000ff1b0e7221 */ /* 0x000fe40000010100 */
[----:B------:R-:W-:-:S03]  /*0da0*/  FFMA.FTZ R13, R8, R13, R18 ;  /* 0x0000000d080d7223 */ /* 0x000fc60000010012 */
[----:B------:R-:W-:Y:S01]  /*0db0*/  FSEL R18, R14, R19, P2 ;  /* 0x000000130e127208 */ /* 0x000fe20001000000 */
[----:B------:R-:W-:Y:S01]  /*0dc0*/  FFMA.FTZ R3, R8, R13, R3 ;  /* 0x0000000d08037223 */ /* 0x000fe20000010003 */
[----:B------:R-:W0:Y:S03]  /*0dd0*/  @P0 MUFU.EX2 R9, R5 ;  /* 0x0000000500090308 */ /* 0x000e260000000800 */
[----:B------:R-:W-:-:S05]  /*0de0*/  FFMA.FTZ R3, R3, R18, R18 ;  /* 0x0000001203037223 */ /* 0x000fca0000010012 */
[----:B------:R-:W1:Y:S08]  /*0df0*/  @P1 MUFU.EX2 R14, R24 ;  /* 0x00000018000e1308 */ /* 0x000e700000000800 */
[----:B------:R-:W2:Y:S01]  /*0e00*/  @P2 MUFU.EX2 R17, R3 ;  /* 0x0000000300112308 */ /* 0x000ea20000000800 */
[----:B0-----:R-:W-:Y:S02]  /*0e10*/  @P0 FADD.FTZ R13, -R9, 1 ;  /* 0x3f800000090d0421 */ /* 0x001fe40000010100 */
[----:B------:R-:W-:-:S02]  /*0e20*/  FADD.FTZ R9, R16, 1 ;  /* 0x3f80000010097421 */ /* 0x000fc40000010000 */
[----:B-1----:R-:W-:Y:S01]  /*0e30*/  @P1 FADD.FTZ R14, -R14, 1 ;  /* 0x3f8000000e0e1421 */ /* 0x002fe20000010100 */
[----:B------:R-:W-:Y:S01]  /*0e40*/  @P0 LOP3.LUT R5, R13, 0x80000000, R0, 0xb8, !PT ;  /* 0x800000000d050812 */ /* 0x000fe200078eb800 */
[----:B--2---:R-:W-:-:S03]  /*0e50*/  @P2 FADD.FTZ R16, -R17, 1 ;  /* 0x3f80000011102421 */ /* 0x004fc60000010100 */
[----:B------:R-:W-:Y:S02]  /*0e60*/  @P1 LOP3.LUT R24, R14, 0x80000000, R21, 0xb8, !PT ;  /* 0x800000000e181812 */ /* 0x000fe400078eb815 */
[----:B------:R-:W-:Y:S01]  /*0e70*/  @P2 LOP3.LUT R3, R16, 0x80000000, R19, 0xb8, !PT ;  /* 0x8000000010032812 */ /* 0x000fe200078eb813 */
[----:B------:R-:W-:-:S04]  /*0e80*/  IMAD.WIDE.U32 R12, R11, R12, c[0x0][0x168] ;  /* 0x00005a000b0c7625 */ /* 0x000fc800078e000c */
[----:B------:R-:W-:Y:S02]  /*0e90*/  FMUL.FTZ R8, R15, 0.5 ;  /* 0x3f0000000f087820 */ /* 0x000fe40000410000 */
[----:B------:R-:W-:Y:S02]  /*0ea0*/  FMUL.FTZ R11, R2, 0.5 ;  /* 0x3f000000020b7820 */ /* 0x000fe40000410000 */
[----:B------:R-:W-:Y:S02]  /*0eb0*/  FMUL.FTZ R0, R7, 0.5 ;  /* 0x3f00000007007820 */ /* 0x000fe40000410000 */
[----:B------:R-:W-:Y:S02]  /*0ec0*/  FMUL.FTZ R23, R23, 0.5 ;  /* 0x3f00000017177820 */ /* 0x000fe40000410000 */
[----:B------:R-:W-:Y:S02]  /*0ed0*/  FMUL.FTZ R10, R10, 0.5 ;  /* 0x3f0000000a0a7820 */ /* 0x000fe40000410000 */
[----:B------:R-:W-:-:S02]  /*0ee0*/  FADD.FTZ R4, R4, 1 ;  /* 0x3f80000004047421 */ /* 0x000fc40000010000 */
[----:B------:R-:W-:Y:S02]  /*0ef0*/  FADD.FTZ R5, R5, 1 ;  /* 0x3f80000005057421 */ /* 0x000fe40000010000 */
[----:B------:R-:W-:Y:S02]  /*0f00*/  FADD.FTZ R24, R24, 1 ;  /* 0x3f80000018187421 */ /* 0x000fe40000010000 */
[----:B------:R-:W-:Y:S02]  /*0f10*/  FADD.FTZ R3, R3, 1 ;  /* 0x3f80000003037421 */ /* 0x000fe40000010000 */
[----:B------:R-:W-:Y:S02]  /*0f20*/  FMUL.FTZ R9, R9, R8 ;  /* 0x0000000809097220 */ /* 0x000fe40000410000 */
[----:B------:R-:W-:Y:S02]  /*0f30*/  FMUL.FTZ R4, R4, R11 ;  /* 0x0000000b04047220 */ /* 0x000fe40000410000 */
        /* <DEDUP_REMOVED lines=13> */
.L_x_7606:
[----:B------:R-:W0:Y:S01]  /*1010*/  S2R R13, SR_TID.X ;  /* 0x00000000000d7919 */ /* 0x000e220000002100 */
[----:B------:R-:W-:-:S02]  /*1020*/  PRMT R18, RZ, 0x7610, R18 ;  /* 0x00007610ff127816 */ /* 0x000fc40000000012 */
[----:B0-----:R-:W-:Y:S02]  /*1030*/  ISETP.GE.AND P0, PT, R13, R0, PT ;  /* 0x000000000d00720c */ /* 0x001fe40003f06270 */
[----:B------:R-:W-:-:S11]  /*1040*/  MOV R12, R13 ;  /* 0x0000000d000c7202 */ /* 0x000fd60000000f00 */
[----:B------:R-:W-:Y:S01]  /*1050*/  @!P0 IMAD.IADD R19, R11, 0x1, R12 ;  /* 0x000000010b138824 */ /* 0x000fe200078e020c */
[----:B------:R-:W-:-:S04]  /*1060*/  @!P0 IADD3 R12, R12, 0x80, RZ ;  /* 0x000000800c0c8810 */ /* 0x000fc80007ffe0ff */
[----:B------:R-:W-:-:S13]  /*1070*/  ISETP.GE.AND P6, PT, R12, R0, PT ;  /* 0x000000000c00720c */ /* 0x000fda0003fc6270 */
[C---:B------:R-:W-:Y:S01]  /*1080*/  @!P6 IADD3 R8, R11.reuse, R12, RZ ;  /* 0x0000000c0b08e210 */ /* 0x040fe20007ffe0ff */
[----:B------:R-:W-:Y:S01]  /*1090*/  @!P6 IMAD.MOV.U32 R9, RZ, RZ, 0x2 ;  /* 0x00000002ff09e424 */ /* 0x000fe200078e00ff */
[----:B------:R-:W-:Y:S02]  /*10a0*/  @!P6 IADD3 R12, R12, 0x80, RZ ;  /* 0x000000800c0ce810 */ /* 0x000fe40007ffe0ff */
[----:B------:R-:W-:Y:S01]  /*10b0*/  PRMT R16, RZ, 0x7610, R16 ;  /* 0x00007610ff107816 */ /* 0x000fe20000000010 */
[----:B------:R-:W-:Y:S01]  /*10c0*/  @!P6 IMAD.WIDE.U32 R8, R8, R9, c[0x0][0x170] ;  /* 0x00005c000808e625 */ /* 0x000fe200078e0009 */
[C---:B------:R-:W-:Y:S02]  /*10d0*/  ISETP.GE.AND P5, PT, R12.reuse, R0, PT ;  /* 0x000000000c00720c */ /* 0x040fe40003fa6270 */
[----:B------:R-:W-:Y:S02]  /*10e0*/  PRMT R17, RZ, 0x7610, R17 ;  /* 0x00007610ff117816 */ /* 0x000fe40000000011 */
[----:B------:R0:W5:Y:S09]  /*10f0*/  @!P6 LDG.E.U16 R18, [R8.64] ;  /* 0x000000040812e981 */ /* 0x000172000c1e1500 */
[----:B------:R-:W-:Y:S01]  /*1100*/  @!P5 IMAD.IADD R2, R11, 0x1, R12 ;  /* 0x000000010b02d824 */ /* 0x000fe200078e020c */
[----:B------:R-:W-:-:S04]  /*1110*/  @!P5 IADD3 R12, R12, 0x80, RZ ;  /* 0x000000800c0cd810 */ /* 0x000fc80007ffe0ff */
[----:B------:R-:W-:Y:S02]  /*1120*/  ISETP.GE.AND P4, PT, R12, R0, PT ;  /* 0x000000000c00720c */ /* 0x000fe40003f86270 */
[----:B------:R-:W-:-:S11]  /*1130*/  @!P5 MOV R3, 0x2 ;  /* 0x000000020003d802 */ /* 0x000fd60000000f00 */
[----:B------:R-:W-:Y:S02]  /*1140*/  @!P4 IADD3 R20, R11, R12, RZ ;  /* 0x0000000c0b14c210 */ /* 0x000fe40007ffe0ff */
[----:B------:R-:W-:-:S04]  /*1150*/  @!P4 IADD3 R12, R12, 0x80, RZ ;  /* 0x000000800c0cc810 */ /* 0x000fc80007ffe0ff */
[----:B------:R-:W-:Y:S01]  /*1160*/  ISETP.GE.AND P3, PT, R12, R0, PT ;  /* 0x000000000c00720c */ /* 0x000fe20003f66270 */
[----:B------:R-:W-:-:S04]  /*1170*/  @!P4 IMAD.MOV.U32 R21, RZ, RZ, 0x2 ;  /* 0x00000002ff15c424 */ /* 0x000fc800078e00ff */
[----:B------:R-:W-:-:S04]  /*1180*/  @!P4 IMAD.WIDE.U32 R20, R20, R21, c[0x0][0x170] ;  /* 0x00005c001414c625 */ /* 0x000fc800078e0015 */
[----:B------:R-:W-:Y:S01]  /*1190*/  @!P5 IMAD.WIDE.U32 R2, R2, R3, c[0x0][0x170] ;  /* 0x00005c000202d625 */ /* 0x000fe200078e0003 */
[----:B------:R1:W5:Y:S03]  /*11a0*/  @!P4 LDG.E.U16 R16, [R20.64] ;  /* 0x000000041410c981 */ /* 0x000366000c1e1500 */
[----:B------:R-:W-:Y:S01]  /*11b0*/  @!P3 IMAD.IADD R5, R11, 0x1, R12 ;  /* 0x000000010b05b824 */ /* 0x000fe200078e020c */
[----:B------:R2:W5:Y:S01]  /*11c0*/  @!P5 LDG.E.U16 R17, [R2.64] ;  /* 0x000000040211d981 */ /* 0x000562000c1e1500 */
[----:B------:R-:W-:Y:S01]  /*11d0*/  @!P3 IMAD.MOV.U32 R22, RZ, RZ, 0x2 ;  /* 0x00000002ff16b424 */ /* 0x000fe200078e00ff */
[----:B------:R-:W-:Y:S02]  /*11e0*/  @!P3 IADD3 R12, R12, 0x80, RZ ;  /* 0x000000800c0cb810 */ /* 0x000fe40007ffe0ff */
[----:B-1----:R-:W-:Y:S02]  /*11f0*/  @!P0 MOV R20, 0x2 ;  /* 0x0000000200148802 */ /* 0x002fe40000000f00 */
[----:B------:R-:W-:Y:S01]  /*1200*/  ISETP.GE.AND P2, PT, R12, R0, PT ;  /* 0x000000000c00720c */ /* 0x000fe20003f46270 */
[----:B--2---:R-:W-:Y:S01]  /*1210*/  @!P3 IMAD.WIDE.U32 R2, R5, R22, c[0x0][0x170] ;  /* 0x00005c000502b625 */ /* 0x004fe200078e0016 */
[----:B------:R-:W-:-:S03]  /*1220*/  PRMT R22, RZ, 0x7610, R22 ;  /* 0x00007610ff167816 */ /* 0x000fc60000000016 */
[----:B------:R-:W-:-:S05]  /*1230*/  @!P0 IMAD.WIDE.U32 R20, R19, R20, c[0x0][0x170] ;  /* 0x00005c0013148625 */ /* 0x000fca00078e0014 */
[----:B------:R1:W5:Y:S03]  /*1240*/  @!P0 LDG.E.U16 R22, [R20.64] ;  /* 0x0000000414168981 */ /* 0x000366000c1e1500 */
[----:B------:R-:W-:Y:S02]  /*1250*/  @!P2 IADD3 R4, R11, R12, RZ ;  /* 0x0000000c0b04a210 */ /* 0x000fe40007ffe0ff */
[----:B------:R-:W-:-:S04]  /*1260*/  @!P2 IADD3 R12, R12, 0x80, RZ ;  /* 0x000000800c0ca810 */ /* 0x000fc80007ffe0ff */
[----:B------:R-:W-:-:S13]  /*1270*/  ISETP.GE.AND P1, PT, R12, R0, PT ;  /* 0x000000000c00720c */ /* 0x000fda0003f26270 */
[----:B------:R-:W-:Y:S02]  /*1280*/  @!P1 IADD3 R6, R11, R12, RZ ;  /* 0x0000000c0b069210 */ /* 0x000fe40007ffe0ff */
[----:B------:R-:W-:-:S04]  /*1290*/  @!P1 IADD3 R12, R12, 0x80, RZ ;  /* 0x000000800c0c9810 */ /* 0x000fc80007ffe0ff */
[----:B------:R-:W-:Y:S02]  /*12a0*/  ISETP.GE.AND P6, PT, R12, R0, PT ;  /* 0x000000000c00720c */ /* 0x000fe40003fc6270 */
[----:B------:R-:W-:Y:S01]  /*12b0*/  @!P2 MOV R7, 0x2 ;  /* 0x000000020007a802 */ /* 0x000fe20000000f00 */
[----:B0-----:R-:W-:Y:S01]  /*12c0*/  @!P1 IMAD.MOV.U32 R9, RZ, RZ, 0x2 ;  /* 0x00000002ff099424 */ /* 0x001fe200078e00ff */
[----:B------:R-:W-:Y:S02]  /*12d0*/  PRMT R15, RZ, 0x7610, R15 ;  /* 0x00007610ff0f7816 */ /* 0x000fe4000000000f */
[----:B------:R-:W-:Y:S01]  /*12e0*/  PRMT R14, RZ, 0x7610, R14 ;  /* 0x00007610ff0e7816 */ /* 0x000fe2000000000e */
[----:B------:R-:W-:Y:S01]  /*12f0*/  @!P2 IMAD.WIDE.U32 R4, R4, R7, c[0x0][0x170] ;  /* 0x00005c000404a625 */ /* 0x000fe200078e0007 */
[----:B------:R-:W-:Y:S02]  /*1300*/  PRMT R10, RZ, 0x7610, R10 ;  /* 0x00007610ff0a7816 */ /* 0x000fe4000000000a */
[----:B------:R0:W5:Y:S03]  /*1310*/  @!P3 LDG.E.U16 R15, [R2.64] ;  /* 0x00000004020fb981 */ /* 0x000166000c1e1500 */
[----:B------:R-:W-:Y:S01]  /*1320*/  @!P6 IADD3 R8, R11, R12, RZ ;  /* 0x0000000c0b08e210 */ /* 0x000fe20007ffe0ff */
[----:B------:R-:W-:Y:S01]  /*1330*/  @!P6 IMAD.MOV.U32 R23, RZ, RZ, 0x2 ;  /* 0x00000002ff17e424 */ /* 0x000fe200078e00ff */
[----:B------:R-:W-:Y:S01]  /*1340*/  PRMT R12, RZ, 0x7610, R12 ;  /* 0x00007610ff0c7816 */ /* 0x000fe2000000000c */
[----:B------:R-:W-:Y:S01]  /*1350*/  @!P1 IMAD.WIDE.U32 R6, R6, R9, c[0x0][0x170] ;  /* 0x00005c0006069625 */ /* 0x000fe200078e0009 */
[----:B------:R2:W5:Y:S03]  /*1360*/  @!P2 LDG.E.U16 R14, [R4.64] ;  /* 0x00000004040ea981 */ /* 0x000566000c1e1500 */
[----:B------:R-:W-:Y:S01]  /*1370*/  @!P6 IMAD.WIDE.U32 R8, R8, R23, c[0x0][0x170] ;  /* 0x00005c000808e625 */ /* 0x000fe200078e0017 */
[----:B------:R3:W5:Y:S01]  /*1380*/  @!P1 LDG.E.U16 R10, [R6.64] ;  /* 0x00000004060a9981 */ /* 0x000762000c1e1500 */
[C---:B0-----:R-:W-:Y:S01]  /*1390*/  IADD3 R3, R13.reuse, 0x100, RZ ;  /* 0x000001000d037810 */ /* 0x041fe20007ffe0ff */
[----:B------:R-:W-:Y:S01]  /*13a0*/  BSSY B0, `(.L_x_7607) ;  /* 0x0000031000007945 */ /* 0x000fe20003800000 */
[C---:B------:R-:W-:Y:S01]  /*13b0*/  IADD3 R19, R13.reuse, 0x80, RZ ;  /* 0x000000800d137810 */ /* 0x040fe20007ffe0ff */
[----:B------:R0:W5:Y:S01]  /*13c0*/  @!P6 LDG.E.U16 R12, [R8.64] ;  /* 0x00000004080ce981 */ /* 0x000162000c1e1500 */
[----:B--2---:R-:W-:-:S02]  /*13d0*/  IADD3 R5, R13, 0x180, RZ ;  /* 0x000001800d057810 */ /* 0x004fc40007ffe0ff */
[C---:B---3--:R-:W-:Y:S02]  /*13e0*/  IADD3 R7, R13.reuse, 0x200, RZ ;  /* 0x000002000d077810 */ /* 0x048fe40007ffe0ff */
[----:B0-----:R-:W-:Y:S02]  /*13f0*/  IADD3 R9, R13, 0x280, RZ ;  /* 0x000002800d097810 */ /* 0x001fe40007ffe0ff */
[-C--:B------:R-:W-:Y:S02]  /*1400*/  ISETP.GE.AND P5, PT, R3, R0.reuse, PT ;  /* 0x000000000300720c */ /* 0x080fe40003fa6270 */
[-C--:B------:R-:W-:Y:S02]  /*1410*/  ISETP.GE.AND P6, PT, R19, R0.reuse, PT ;  /* 0x000000001300720c */ /* 0x080fe40003fc6270 */
[-C--:B------:R-:W-:Y:S02]  /*1420*/  ISETP.GE.AND P4, PT, R5, R0.reuse, PT ;  /* 0x000000000500720c */ /* 0x080fe40003f86270 */
[----:B------:R-:W-:-:S02]  /*1430*/  ISETP.GE.AND P3, PT, R7, R0, PT ;  /* 0x000000000700720c */ /* 0x000fc40003f66270 */
[----:B------:R-:W-:Y:S02]  /*1440*/  ISETP.GE.AND P2, PT, R9, R0, PT ;  /* 0x000000000900720c */ /* 0x000fe40003f46270 */
[----:B------:R-:W-:Y:S01]  /*1450*/  IADD3 R3, R13, 0x300, RZ ;  /* 0x000003000d037810 */ /* 0x000fe20007ffe0ff */
[----:B------:R-:W-:Y:S05]  /*1460*/  @P0 BRA `(.L_x_7608) ;  /* 0x0000024000000947 */ /* 0x000fea0003800000 */
[----:B-1---5:R-:W-:Y:S01]  /*1470*/  PRMT R4, RZ, 0x5410, R22 ;  /* 0x00005410ff047816 */ /* 0x022fe20000000016 */
[----:B------:R-:W-:Y:S01]  /*1480*/  HFMA2.MMA R7, -RZ, RZ, 0.8349609375, 5.424022674560546875e-06 ;  /* 0x3aae005bff077435 */ /* 0x000fe200000001ff */
[----:B------:R-:W-:Y:S01]  /*1490*/  IMAD.MOV.U32 R8, RZ, RZ, 0x38eb4c3a ;  /* 0x38eb4c3aff087424 */ /* 0x000fe200078e00ff */
[----:B------:R-:W-:Y:S01]  /*14a0*/  MOV R19, 0x3d24d99a ;  /* 0x3d24d99a00137802 */ /* 0x000fe20000000f00 */
[----:B------:R-:W-:Y:S02]  /*14b0*/  IMAD.MOV.U32 R9, RZ, RZ, 0x3c09919f ;  /* 0x3c09919fff097424 */ /* 0x000fe400078e00ff */
        /* <DEDUP_REMOVED lines=13> */
[----:B------:R-:W-:Y:S01]  /*1590*/  FSEL R9, R20, 0.11284004896879196167, P1 ;  /* 0x3de718af14097808 */ /* 0x000fe20000800000 */
[----:B------:R-:W-:Y:S02]  /*15a0*/  IMAD.MOV.U32 R20, RZ, RZ, 0x3f210a14 ;  /* 0x3f210a14ff147424 */ /* 0x000fe400078e00ff */
[----:B------:R-:W-:-:S04]  /*15b0*/  FFMA.FTZ R8, R5, R8, R7 ;  /* 0x0000000805087223 */ /* 0x000fc80000010007 */
[----:B------:R-:W-:Y:S01]  /*15c0*/  FSEL R7, R19, -0.37612664699554443359, P1 ;  /* 0xbec093ac13077808 */ /* 0x000fe20000800000 */
[C---:B------:R-:W-:Y:S02]  /*15d0*/  FFMA.FTZ R8, R5.reuse, R8, R9 ;  /* 0x0000000805087223 */ /* 0x040fe40000010009 */
        /* <DEDUP_REMOVED lines=13> */
.L_x_7608:
[----:B-1----:R-:W-:Y:S05]  /*16b0*/  BSYNC B0 ;  /* 0x0000000000007941 */ /* 0x002fea0003800000 */
.L_x_7607:
[----:B------:R-:W-:Y:S01]  /*16c0*/  BSSY B0, `(.L_x_7609) ;  /* 0x0000028000007945 */ /* 0x000fe20003800000 */
[----:B------:R-:W-:Y:S02]  /*16d0*/  ISETP.GE.AND P1, PT, R3, R0, PT ;  /* 0x000000000300720c */ /* 0x000fe40003f26270 */
[----:B------:R-:W-:Y:S01]  /*16e0*/  IADD3 R3, R13, 0x380, RZ ;  /* 0x000003800d037810 */ /* 0x000fe20007ffe0ff */
[----:B------:R-:W-:Y:S05]  /*16f0*/  @P6 BRA `(.L_x_7610) ;  /* 0x0000024000006947 */ /* 0x000fea0003800000 */
[----:B-----5:R-:W-:Y:S01]  /*1700*/  PRMT R18, RZ, 0x5410, R18 ;  /* 0x00005410ff127816 */ /* 0x020fe20000000012 */
[----:B------:R-:W-:Y:S01]  /*1710*/  HFMA2.MMA R9, -RZ, RZ, 1.0087890625, -0.000686168670654296875 ;  /* 0x3c09919fff097435 */ /* 0x000fe200000001ff */
        /* <DEDUP_REMOVED lines=14> */
[----:B------:R-:W-:Y:S02]  /*1800*/  IMAD.MOV.U32 R19, RZ, RZ, 0x3f69b4f9 ;  /* 0x3f69b4f9ff137424 */ /* 0x000fe400078e00ff */
        /* <DEDUP_REMOVED lines=19> */
.L_x_7610:
[----:B------:R-:W-:Y:S05]  /*1940*/  BSYNC B0 ;  /* 0x0000000000007941 */ /* 0x000fea0003800000 */
.L_x_7609:
[----:B------:R-:W-:Y:S01]  /*1950*/  ISETP.GE.AND P6, PT, R3, R0, PT ;  /* 0x000000000300720c */ /* 0x000fe20003fc6270 */
[----:B------:R-:W-:Y:S01]  /*1960*/  @!P0 IMAD.IADD R2, R11, 0x1, R13 ;  /* 0x000000010b028824 */ /* 0x000fe200078e020d */
[----:B------:R-:W-:Y:S01]  /*1970*/  @!P0 MOV R3, 0x2 ;  /* 0x0000000200038802 */ /* 0x000fe20000000f00 */
[----:B------:R-:W-:Y:S04]  /*1980*/  BSSY B0, `(.L_x_7611) ;  /* 0x0000027000007945 */ /* 0x000fe80003800000 */
[----:B------:R-:W-:Y:S01]  /*1990*/  @!P0 IMAD.WIDE.U32 R2, R2, R3, c[0x0][0x168] ;  /* 0x00005a0002028625 */ /* 0x000fe200078e0003 */
[----:B------:R-:W-:Y:S05]  /*19a0*/  @P5 BRA `(.L_x_7612) ;  /* 0x0000024000005947 */ /* 0x000fea0003800000 */
[----:B-----5:R-:W-:Y:S01]  /*19b0*/  PRMT R17, RZ, 0x5410, R17 ;  /* 0x00005410ff117816 */ /* 0x020fe20000000011 */
[----:B------:R-:W-:Y:S01]  /*19c0*/  HFMA2.MMA R9, -RZ, RZ, 0.8349609375, 5.424022674560546875e-06 ;  /* 0x3aae005bff097435 */ /* 0x000fe200000001ff */
[----:B------:R-:W-:Y:S01]  /*19d0*/  IMAD.MOV.U32 R18, RZ, RZ, 0x38eb4c3a ;  /* 0x38eb4c3aff127424 */ /* 0x000fe200078e00ff */
[----:B------:R-:W-:Y:S01]  /*19e0*/  MOV R20, 0x3d24d99a ;  /* 0x3d24d99a00147802 */ /* 0x000fe20000000f00 */
[----:B------:R-:W-:-:S02]  /*19f0*/  IMAD.MOV.U32 R19, RZ, RZ, 0x3c09919f ;  /* 0x3c09919fff137424 */ /* 0x000fc400078e00ff */
[C---:B------:R-:W-:Y:S02]  /*1a00*/  FMUL.FTZ R6, R17.reuse, 0.70710676908493041992 ;  /* 0x3f3504f311067820 */ /* 0x040fe40000410000 */
[----:B------:R-:W-:Y:S02]  /*1a10*/  IMAD.MOV.U32 R21, RZ, RZ, 0x3e235519 ;  /* 0x3e235519ff157424 */ /* 0x000fe400078e00ff */
[C---:B------:R-:W-:Y:S01]  /*1a20*/  FADD.FTZ R8, |R6|.reuse, -RZ ;  /* 0x800000ff06087221 */ /* 0x040fe20000010200 */
[C---:B------:R-:W-:Y:S01]  /*1a30*/  FSETP.GE.FTZ.AND P5, PT, |R6|.reuse, 1.0029599666595458984, PT ;  /* 0x3f8060fe0600780b */ /* 0x040fe20003fb6200 */
[----:B------:R-:W-:Y:S02]  /*1a40*/  FMUL.FTZ R7, R6, R6 ;  /* 0x0000000606077220 */ /* 0x000fe40000410000 */
[----:B------:R-:W-:Y:S01]  /*1a50*/  FMUL.FTZ R17, R17, 0.5 ;  /* 0x3f00000011117820 */ /* 0x000fe20000410000 */
[----:B------:R-:W-:Y:S02]  /*1a60*/  FSEL R18, R18, 8.4834944573231041431e-05, P5 ;  /* 0x38b1e96a12127808 */ /* 0x000fe40002800000 */
[----:B------:R-:W-:-:S02]  /*1a70*/  FSEL R7, R8, R7, P5 ;  /* 0x0000000708077208 */ /* 0x000fc40002800000 */
        /* <DEDUP_REMOVED lines=23> */
.L_x_7612:
[----:B------:R-:W-:Y:S05]  /*1bf0*/  BSYNC B0 ;  /* 0x0000000000007941 */ /* 0x000fea0003800000 */
.L_x_7611:
[----:B------:R-:W-:Y:S01]  /*1c00*/  BSSY B0, `(.L_x_7613) ;  /* 0x0000026000007945 */ /* 0x000fe20003800000 */
[----:B------:R-:W-:Y:S05]  /*1c10*/  @P4 BRA `(.L_x_7614) ;  /* 0x0000024000004947 */ /* 0x000fea0003800000 */
[----:B-----5:R-:W-:Y:S01]  /*1c20*/  PRMT R16, RZ, 0x5410, R16 ;  /* 0x00005410ff107816 */ /* 0x020fe20000000010 */
[----:B------:R-:W-:Y:S01]  /*1c30*/  HFMA2.MMA R19, -RZ, RZ, 1.0087890625, -0.000686168670654296875 ;  /* 0x3c09919fff137435 */ /* 0x000fe200000001ff */
[----:B------:R-:W-:Y:S01]  /*1c40*/  IMAD.MOV.U32 R18, RZ, RZ, 0x3aae005b ;  /* 0x3aae005bff127424 */ /* 0x000fe200078e00ff */
[----:B------:R-:W-:Y:S01]  /*1c50*/  MOV R17, 0x38eb4c3a ;  /* 0x38eb4c3a00117802 */ /* 0x000fe20000000f00 */
[----:B------:R-:W-:Y:S01]  /*1c60*/  IMAD.MOV.U32 R20, RZ, RZ, 0x3d24d99a ;  /* 0x3d24d99aff147424 */ /* 0x000fe200078e00ff */
[----:B------:R-:W-:Y:S01]  /*1c70*/  MOV R21, 0x3e235519 ;  /* 0x3e23551900157802 */ /* 0x000fe20000000f00 */
        /* <DEDUP_REMOVED lines=16> */
[----:B------:R-:W-:Y:S01]  /*1d80*/  FSEL R18, R20, -0.37612664699554443359, P4 ;  /* 0xbec093ac14127808 */ /* 0x000fe20002000000 */
[----:B------:R-:W-:-:S02]  /*1d90*/  FADD.FTZ R20, -R9, -RZ ;  /* 0x800000ff09147221 */ /* 0x000fc40000010100 */
[----:B------:R-:W-:-:S03]  /*1da0*/  FFMA.FTZ R17, R8, R17, R19 ;  /* 0x0000001108117223 */ /* 0x000fc60000010013 */
[----:B------:R-:W-:Y:S01]  /*1db0*/  FSEL R20, R20, R7, P4 ;  /* 0x0000000714147208 */ /* 0x000fe20002000000 */
[----:B------:R-:W-:Y:S01]  /*1dc0*/  FFMA.FTZ R17, R8, R17, R18 ;  /* 0x0000001108117223 */ /* 0x000fe20000010012 */
[----:B------:R-:W-:-:S05]  /*1dd0*/  FSEL R9, R21, 0.12837915122509002686, P4 ;  /* 0x3e0375d315097808 */ /* 0x000fca0002000000 */
        /* <DEDUP_REMOVED lines=8> */
.L_x_7614:
[----:B------:R-:W-:Y:S05]  /*1e60*/  BSYNC B0 ;  /* 0x0000000000007941 */ /* 0x000fea0003800000 */
.L_x_7613:
[----:B------:R-:W-:Y:S01]  /*1e70*/  BSSY B0, `(.L_x_7615) ;  /* 0x0000026000007945 */ /* 0x000fe20003800000 */
[----:B------:R-:W-:Y:S05]  /*1e80*/  @P3 BRA `(.L_x_7616) ;  /* 0x0000024000003947 */ /* 0x000fea0003800000 */
[----:B-----5:R-:W-:Y:S01]  /*1e90*/  PRMT R15, RZ, 0x5410, R15 ;  /* 0x00005410ff0f7816 */ /* 0x020fe2000000000f */
[----:B------:R-:W-:Y:S01]  /*1ea0*/  IMAD.MOV.U32 R18, RZ, RZ, 0x38eb4c3a ;  /* 0x38eb4c3aff127424 */ /* 0x000fe200078e00ff */
[----:B------:R-:W-:Y:S01]  /*1eb0*/  MOV R17, 0x3aae005b ;  /* 0x3aae005b00117802 */ /* 0x000fe20000000f00 */
[----:B------:R-:W-:Y:S01]  /*1ec0*/  HFMA2.MMA R20, -RZ, RZ, 1.28515625, -179.25 ;  /* 0x3d24d99aff147435 */ /* 0x000fe200000001ff */
[----:B------:R-:W-:Y:S02]  /*1ed0*/  IMAD.MOV.U32 R19, RZ, RZ, 0x3c09919f ;  /* 0x3c09919fff137424 */ /* 0x000fe400078e00ff */
[----:B------:R-:W-:Y:S02]  /*1ee0*/  FMUL.FTZ R8, R15, 0.70710676908493041992 ;  /* 0x3f3504f30f087820 */ /* 0x000fe40000410000 */
[----:B------:R-:W-:Y:S02]  /*1ef0*/  IMAD.MOV.U32 R21, RZ, RZ, 0x3e235519 ;  /* 0x3e235519ff157424 */ /* 0x000fe400078e00ff */
[C---:B------:R-:W-:Y:S01]  /*1f00*/  FADD.FTZ R16, |R8|.reuse, -RZ ;  /* 0x800000ff08107221 */ /* 0x040fe20000010200 */
[C---:B------:R-:W-:Y:S01]  /*1f10*/  FSETP.GE.FTZ.AND P3, PT, |R8|.reuse, 1.0029599666595458984, PT ;  /* 0x3f8060fe0800780b */ /* 0x040fe20003f76200 */
[----:B------:R-:W-:-:S02]  /*1f20*/  FMUL.FTZ R9, R8, R8 ;  /* 0x0000000808097220 */ /* 0x000fc40000410000 */
[----:B------:R-:W-:Y:S01]  /*1f30*/  FMUL.FTZ R15, R15, 0.5 ;  /* 0x3f0000000f0f7820 */ /* 0x000fe20000410000 */
        /* <DEDUP_REMOVED lines=25> */
.L_x_7616:
[----:B------:R-:W-:Y:S05]  /*20d0*/  BSYNC B0 ;  /* 0x0000000000007941 */ /* 0x000fea0003800000 */
.L_x_7615:
[----:B------:R-:W-:Y:S01]  /*20e0*/  BSSY B0, `(.L_x_7617) ;  /* 0x0000026000007945 */ /* 0x000fe20003800000 */
[----:B------:R-:W-:Y:S05]  /*20f0*/  @P2 BRA `(.L_x_7618) ;  /* 0x0000024000002947 */ /* 0x000fea0003800000 */
[----:B-----5:R-:W-:Y:S01]  /*2100*/  PRMT R14, RZ, 0x5410, R14 ;  /* 0x00005410ff0e7816 */ /* 0x020fe2000000000e */
[----:B------:R-:W-:Y:S01]  /*2110*/  HFMA2.MMA R18, -RZ, RZ, 0.61474609375, 16.90625 ;  /* 0x38eb4c3aff127435 */ /* 0x000fe200000001ff */
[----:B------:R-:W-:Y:S01]  /*2120*/  IMAD.MOV.U32 R17, RZ, RZ, 0x3aae005b ;  /* 0x3aae005bff117424 */ /* 0x000fe200078e00ff */
[----:B------:R-:W-:Y:S01]  /*2130*/  MOV R19, 0x3c09919f ;  /* 0x3c09919f00137802 */ /* 0x000fe20000000f00 */
[----:B------:R-:W-:Y:S01]  /*2140*/  HFMA2.MMA R21, -RZ, RZ, 1.5341796875, 81.5625 ;  /* 0x3e235519ff157435 */ /* 0x000fe200000001ff */
        /* <DEDUP_REMOVED lines=31> */
.L_x_7618:
[----:B------:R-:W-:Y:S05]  /*2340*/  BSYNC B0 ;  /* 0x0000000000007941 */ /* 0x000fea0003800000 */
.L_x_7617:
[----:B------:R-:W-:Y:S01]  /*2350*/  BSSY B0, `(.L_x_7619) ;  /* 0x0000026000007945 */ /* 0x000fe20003800000 */
[----:B------:R-:W-:Y:S05]  /*2360*/  @P1 BRA `(.L_x_7620) ;  /* 0x0000024000001947 */ /* 0x000fea0003800000 */
[----:B-----5:R-:W-:Y:S01]  /*2370*/  PRMT R14, RZ, 0x5410, R10 ;  /* 0x00005410ff0e7816 */ /* 0x020fe2000000000a */
[----:B------:R-:W-:Y:S01]  /*2380*/  HFMA2.MMA R17, -RZ, RZ, 0.8349609375, 5.424022674560546875e-06 ;  /* 0x3aae005bff117435 */ /* 0x000fe200000001ff */
        /* <DEDUP_REMOVED lines=34> */
.L_x_7620:
[----:B------:R-:W-:Y:S05]  /*25b0*/  BSYNC B0 ;  /* 0x0000000000007941 */ /* 0x000fea0003800000 */
.L_x_7619:
        /* <DEDUP_REMOVED lines=38> */
.L_x_7622:
[----:B------:R-:W-:Y:S05]  /*2820*/  BSYNC B0 ;  /* 0x0000000000007941 */ /* 0x000fea0003800000 */
.L_x_7621:
[----:B------:R-:W-:Y:S01]  /*2830*/  @!P0 IADD3 R13, R13, 0x80, RZ ;  /* 0x000000800d0d8810 */ /* 0x000fe20007ffe0ff */
[----:B------:R0:W-:Y:S01]  /*2840*/  @!P0 STG.E.U16 [R2.64], R4 ;  /* 0x0000000402008986 */ /* 0x0001e2000c101504 */
[----:B------:R-:W-:Y:S01]  /*2850*/  BSSY B0, `(.L_x_7623) ;  /* 0x000002d000007945 */ /* 0x000fe20003800000 */
[----:B------:R-:W-:Y:S01]  /*2860*/  BSSY B1, `(.L_x_7624) ;  /* 0x0000025000017945 */ /* 0x000fe20003800000 */
[----:B------:R-:W-:-:S13]  /*2870*/  ISETP.GE.AND P0, PT, R13, R0, PT ;  /* 0x000000000d00720c */ /* 0x000fda0003f06270 */
[----:B------:R-:W-:Y:S05]  /*2880*/  @P0 BRA `(.L_x_7625) ;  /* 0x000000c000000947 */ /* 0x000fea0003800000 */
[----:B0-----:R-:W-:Y:S01]  /*2890*/  MOV R3, 0x2 ;  /* 0x0000000200037802 */ /* 0x001fe20000000f00 */
[----:B------:R-:W-:Y:S01]  /*28a0*/  IMAD.IADD R2, R11, 0x1, R13 ;  /* 0x000000010b027824 */ /* 0x000fe200078e020d */
[----:B------:R-:W-:-:S03]  /*28b0*/  IADD3 R13, R13, 0x80, RZ ;  /* 0x000000800d0d7810 */ /* 0x000fc60007ffe0ff */
[----:B------:R-:W-:Y:S01]  /*28c0*/  IMAD.WIDE.U32 R2, R2, R3, c[0x0][0x168] ;  /* 0x00005a0002027625 */ /* 0x000fe200078e0003 */
[----:B------:R-:W-:-:S04]  /*28d0*/  ISETP.GE.AND P0, PT, R13, R0, PT ;  /* 0x000000000d00720c */ /* 0x000fc80003f06270 */
[----:B------:R0:W-:Y:S09]  /*28e0*/  STG.E.U16 [R2.64], R5 ;  /* 0x0000000502007986 */ /* 0x0001f2000c101504 */
[----:B------:R-:W-:Y:S05]  /*28f0*/  @P0 BRA `(.L_x_7626) ;  /* 0x000000c000000947 */ /* 0x000fea0003800000 */
[----:B0-----:R-:W-:Y:S01]  /*2900*/  HFMA2.MMA R3, -RZ, RZ, 0, 1.1920928955078125e-07 ;  /* 0x00000002ff037435 */ /* 0x001fe200000001ff */
[----:B------:R-:W-:Y:S01]  /*2910*/  IMAD.IADD R2, R11, 0x1, R13 ;  /* 0x000000010b027824 */ /* 0x000fe200078e020d */
[----:B------:R-:W-:-:S08]  /*2920*/  IADD3 R13, R13, 0x80, RZ ;  /* 0x000000800d0d7810 */ /* 0x000fd00007ffe0ff */
[----:B------:R-:W-:-:S05]  /*2930*/  IMAD.WIDE.U32 R2, R2, R3, c[0x0][0x168] ;  /* 0x00005a0002027625 */ /* 0x000fca00078e0003 */
[----:B------:R0:W-:Y:S02]  /*2940*/  STG.E.U16 [R2.64], R6 ;  /* 0x0000000602007986 */ /* 0x0001e4000c101504 */
.L_x_7625:
[----:B0-----:R-:W-:-:S13]  /*2950*/  ISETP.GE.AND P0, PT, R13, R0, PT ;  /* 0x000000000d00720c */ /* 0x001fda0003f06270 */
[----:B------:R-:W-:Y:S05]  /*2960*/  @P0 BRA `(.L_x_7627) ;  /* 0x000000c000000947 */ /* 0x000fea0003800000 */
[----:B------:R-:W-:Y:S01]  /*2970*/  MOV R3, 0x2 ;  /* 0x0000000200037802 */ /* 0x000fe20000000f00 */
[----:B------:R-:W-:Y:S01]  /*2980*/  IMAD.IADD R2, R11, 0x1, R13 ;  /* 0x000000010b027824 */ /* 0x000fe200078e020d */
[----:B------:R-:W-:-:S03]  /*2990*/  IADD3 R13, R13, 0x80, RZ ;  /* 0x000000800d0d7810 */ /* 0x000fc60007ffe0ff */
[----:B------:R-:W-:-:S05]  /*29a0*/  IMAD.WIDE.U32 R2, R2, R3, c[0x0][0x168] ;  /* 0x00005a0002027625 */ /* 0x000fca00078e0003 */
[----:B------:R0:W-:Y:S02]  /*29b0*/  STG.E.U16 [R2.64], R7 ;  /* 0x0000000702007986 */ /* 0x0001e4000c101504 */
.L_x_7626:
[----:B------:R-:W-:-:S13]  /*29c0*/  ISETP.GE.AND P0, PT, R13, R0, PT ;  /* 0x000000000d00720c */ /* 0x000fda0003f06270 */
[----:B------:R-:W-:Y:S05]  /*29d0*/  @P0 BRA `(.L_x_7628) ;  /* 0x000000d000000947 */ /* 0x000fea0003800000 */
[----:B0-----:R-:W-:Y:S01]  /*29e0*/  HFMA2.MMA R3, -RZ, RZ, 0, 1.1920928955078125e-07 ;  /* 0x00000002ff037435 */ /* 0x001fe200000001ff */
[----:B------:R-:W-:Y:S01]  /*29f0*/  IMAD.IADD R2, R11, 0x1, R13 ;  /* 0x000000010b027824 */ /* 0x000fe200078e020d */
[----:B------:R-:W-:-:S08]  /*2a00*/  IADD3 R13, R13, 0x80, RZ ;  /* 0x000000800d0d7810 */ /* 0x000fd00007ffe0ff */
[----:B------:R-:W-:-:S05]  /*2a10*/  IMAD.WIDE.U32 R2, R2, R3, c[0x0][0x168] ;  /* 0x00005a0002027625 */ /* 0x000fca00078e0003 */
[----:B------:R0:W-:Y:S02]  /*2a20*/  STG.E.U16 [R2.64], R8 ;  /* 0x0000000802007986 */ /* 0x0001e4000c101504 */
.L_x_7627:
[----:B------:R-:W-:-:S13]  /*2a30*/  ISETP.GE.AND P0, PT, R13, R0, PT ;  /* 0x000000000d00720c */ /* 0x000fda0003f06270 */
[----:B------:R-:W-:Y:S01]  /*2a40*/  @P0 BREAK B1 ;  /* 0x0000000000010942 */ /* 0x000fe20003800000 */
[----:B------:R-:W-:Y:S05]  /*2a50*/  @P0 BRA `(.L_x_7629) ;  /* 0x000000c000000947 */ /* 0x000fea0003800000 */
[----:B0-----:R-:W-:Y:S01]  /*2a60*/  MOV R3, 0x2 ;  /* 0x0000000200037802 */ /* 0x001fe20000000f00 */
[----:B------:R-:W-:Y:S01]  /*2a70*/  IMAD.IADD R2, R11, 0x1, R13 ;  /* 0x000000010b027824 */ /* 0x000fe200078e020d */
[----:B------:R-:W-:-:S03]  /*2a80*/  IADD3 R13, R13, 0x80, RZ ;  /* 0x000000800d0d7810 */ /* 0x000fc60007ffe0ff */
[----:B------:R-:W-:-:S05]  /*2a90*/  IMAD.WIDE.U32 R2, R2, R3, c[0x0][0x168] ;  /* 0x00005a0002027625 */ /* 0x000fca00078e0003 */
[----:B------:R0:W-:Y:S02]  /*2aa0*/  STG.E.U16 [R2.64], R9 ;  /* 0x0000000902007986 */ /* 0x0001e4000c101504 */
.L_x_7628:
[----:B------:R-:W-:Y:S05]  /*2ab0*/  BSYNC B1 ;  /* 0x0000000000017941 */ /* 0x000fea0003800000 */
.L_x_7624:
[----:B------:R-:W-:-:S13]  /*2ac0*/  ISETP.GE.AND P0, PT, R13, R0, PT ;  /* 0x000000000d00720c */ /* 0x000fda0003f06270 */
[----:B0-----:R-:W-:Y:S01]  /*2ad0*/  @!P0 IADD3 R2, R11, R13, RZ ;  /* 0x0000000d0b028210 */ /* 0x001fe20007ffe0ff */
[----:B------:R-:W-:Y:S01]  /*2ae0*/  @!P0 IMAD.MOV.U32 R3, RZ, RZ, 0x2 ;  /* 0x00000002ff038424 */ /* 0x000fe200078e00ff */
[----:B------:R-:W-:-:S03]  /*2af0*/  @!P0 IADD3 R13, R13, 0x80, RZ ;  /* 0x000000800d0d8810 */ /* 0x000fc60007ffe0ff */
[----:B------:R-:W-:-:S05]  /*2b00*/  @!P0 IMAD.WIDE.U32 R2, R2, R3, c[0x0][0x168] ;  /* 0x00005a0002028625 */ /* 0x000fca00078e0003 */
[----:B-----5:R0:W-:Y:S02]  /*2b10*/  @!P0 STG.E.U16 [R2.64], R10 ;  /* 0x0000000a02008986 */ /* 0x0201e4000c101504 */
.L_x_7629:
[----:B------:R-:W-:Y:S05]  /*2b20*/  BSYNC B0 ;  /* 0x0000000000007941 */ /* 0x000fea0003800000 */
.L_x_7623:
        /* <DEDUP_REMOVED lines=8> */
.L_x_7630:
        /* <DEDUP_REMOVED lines=13> */
.L_x_12034:


//--------------------- .text._ZN2at6native29vectorized_elementwise_kernelILi4EZZZNS0_18GeluCUDAKernelImplERNS_18TensorIteratorBaseENS0_8GeluTypeEENKUlvE0_clEvENKUlvE2_clEvEUlN3c108BFloat16EE_St5arrayIPcLm2EEEEviT0_T1_ --------------------------
	.section	.text._ZN2at6native29vectorized_elementwise_kernelILi4EZZZNS0_18GeluCUDAKernelImplERNS_18TensorIteratorBaseENS0_8GeluTypeEENKUlvE0_clEvENKUlvE2_clEvEUlN3c108BFloat16EE_St5arrayIPcLm2EEEEviT0_T1_,"ax",@progbits
	.sectioninfo	@"SHI_REGISTERS=32"
	.align	128
        .global         _ZN2at6native29vectorized_elementwise_kernelILi4EZZZNS0_18GeluCUDAKernelImplERNS_18TensorIteratorBaseENS0_8GeluTypeEENKUlvE0_clEvENKUlvE2_clEvEUlN3c108BFloat16EE_St5arrayIPcLm2EEEEviT0_T1_
        .type           _ZN2at6native29vectorized_elementwise_kernelILi4EZZZNS0_18GeluCUDAKernelImplERNS_18TensorIteratorBaseENS0_8GeluTypeEENKUlvE0_clEvENKUlvE2_clEvEUlN3c108BFloat16EE_St5arrayIPcLm2EEEEviT0_T1_,@function
        .size           _ZN2at6native29vectorized_elementwise_kernelILi4EZZZNS0_18GeluCUDAKernelImplERNS_18TensorIteratorBaseENS0_8GeluTypeEENKUlvE0_clEvENKUlvE2_clEvEUlN3c108BFloat16EE_St5arrayIPcLm2EEEEviT0_T1_,(.L_x_12035 - _ZN2at6native29vectorized_elementwise_kernelILi4EZZZNS0_18GeluCUDAKernelImplERNS_18TensorIteratorBaseENS0_8GeluTypeEENKUlvE0_clEvENKUlvE2_clEvEUlN3c108BFloat16EE_St5arrayIPcLm2EEEEviT0_T1_)
        .other          _ZN2at6native29vectorized_elementwise_kernelILi4EZZZNS0_18GeluCUDAKernelImplERNS_18TensorIteratorBaseENS0_8GeluTypeEENKUlvE0_clEvENKUlvE2_clEvEUlN3c108BFloat16EE_St5arrayIPcLm2EEEEviT0_T1_,@"STO_CUDA_ENTRY STV_DEFAULT"
_ZN2at6native29vectorized_elementwise_kernelILi4EZZZNS0_18GeluCUDAKernelImplERNS_18TensorIteratorBaseENS0_8GeluTypeEENKUlvE0_clEvENKUlvE2_clEvEUlN3c108BFloat16EE_St5arrayIPcLm2EEEEviT0_T1_:
.text._ZN2at6native29vectorized_elementwise_kernelILi4EZZZNS0_18GeluCUDAKernelImplERNS_18TensorIteratorBaseENS0_8GeluTypeEENKUlvE0_clEvENKUlvE2_clEvEUlN3c108BFloat16EE_St5arrayIPcLm2EEEEviT0_T1_:
        /* <DEDUP_REMOVED lines=13> */
[----:B------:R-:W-:Y:S02]  /*00d0*/  IMAD.MOV.U32 R8, RZ, RZ, 0x38eb4c3a ;  /* 0x38eb4c3aff087424 */ /* 0x000fe400078e00ff */
[----:B------:R-:W-:Y:S02]  /*00e0*/  IMAD.MOV.U32 R13, RZ, RZ, 0x3c09919f ;  /* 0x3c09919fff0d7424 */ /* 0x000fe400078e00ff */
[----:B------:R-:W-:Y:S01]  /*00f0*/  IMAD.WIDE.U32 R6, R6, R7, c[0x0][0x168] ;  /* 0x00005a0006067625 */ /* 0x000fe200078e0007 */
[----:B0-----:R-:W-:-:S05]  /*0100*/  MOV R10, 0x3aae005b ;  /* 0x3aae005b000a7802 */ /* 0x001fca0000000f00 */
[----:B------:R-:W-:Y:S01]  /*0110*/  IMAD.WIDE R6, R0, 0x8, R6 ;  /* 0x0000000800067825 */ /* 0x000fe200078e0206 */
[--C-:B--2---:R-:W-:Y:S02]  /*0120*/  PRMT R22, RZ, 0x5410, R4.reuse ;  /* 0x00005410ff167816 */ /* 0x104fe40000000004 */
[----:B------:R-:W-:-:S03]  /*0130*/  PRMT R23, RZ, 0x7610, R4 ;  /* 0x00007610ff177816 */ /* 0x000fc60000000004 */
[----:B------:R-:W-:Y:S02]  /*0140*/  FMUL.FTZ R16, R22, 0.70710676908493041992 ;  /* 0x3f3504f316107820 */ /* 0x000fe40000410000 */
[----:B------:R-:W-:Y:S02]  /*0150*/  FMUL.FTZ R17, R23, 0.70710676908493041992 ;  /* 0x3f3504f317117820 */ /* 0x000fe40000410000 */
[C---:B------:R-:W-:Y:S01]  /*0160*/  FADD.FTZ R15, |R16|.reuse, -RZ ;  /* 0x800000ff100f7221 */ /* 0x040fe20000010200 */
[C---:B------:R-:W-:Y:S01]  /*0170*/  FSETP.GE.FTZ.AND P0, PT, |R16|.reuse, 1.0029599666595458984, PT ;  /* 0x3f8060fe1000780b */ /* 0x040fe20003f16200 */
[----:B------:R-:W-:Y:S01]  /*0180*/  FMUL.FTZ R4, R16, R16 ;  /* 0x0000001010047220 */ /* 0x000fe20000410000 */
[C---:B------:R-:W-:Y:S01]  /*0190*/  FSETP.GE.FTZ.AND P1, PT, |R17|.reuse, 1.0029599666595458984, PT ;  /* 0x3f8060fe1100780b */ /* 0x040fe20003f36200 */
[C---:B------:R-:W-:Y:S01]  /*01a0*/  FADD.FTZ R19, |R17|.reuse, -RZ ;  /* 0x800000ff11137221 */ /* 0x040fe20000010200 */
[----:B------:R-:W-:Y:S01]  /*01b0*/  FSEL R11, -R10, -0.00082130916416645050049, P0 ;  /* 0xba574d200a0b7808 */ /* 0x000fe20000000100 */
[----:B------:R-:W-:Y:S01]  /*01c0*/  FMUL.FTZ R18, R17, R17 ;  /* 0x0000001111127220 */ /* 0x000fe20000410000 */
[----:B------:R-:W-:Y:S01]  /*01d0*/  FSEL R9, R15, R4, P0 ;  /* 0x000000040f097208 */ /* 0x000fe20000000000 */
[----:B------:R-:W-:Y:S01]  /*01e0*/  FMUL.FTZ R23, R23, 0.5 ;  /* 0x3f00000017177820 */ /* 0x000fe20000410000 */
[----:B------:R-:W-:-:S02]  /*01f0*/  FSEL R4, R8, 8.4834944573231041431e-05, P0 ;  /* 0x38b1e96a08047808 */ /* 0x000fc40000000000 */
[----:B------:R-:W-:Y:S02]  /*0200*/  FSEL R18, R19, R18, P1 ;  /* 0x0000001213127208 */ /* 0x000fe40000800000 */
[----:B------:R-:W-:Y:S01]  /*0210*/  FSEL R21, R8, 8.4834944573231041431e-05, P1 ;  /* 0x38b1e96a08157808 */ /* 0x000fe20000800000 */
[----:B------:R-:W-:Y:S01]  /*0220*/  FFMA.FTZ R12, R9, R4, R11 ;  /* 0x00000004090c7223 */ /* 0x000fe2000001000b */
[----:B------:R-:W-:Y:S01]  /*0230*/  HFMA2.MMA R4, -RZ, RZ, 1.28515625, -179.25 ;  /* 0x3d24d99aff047435 */ /* 0x000fe200000001ff */
[----:B------:R-:W-:Y:S02]  /*0240*/  FSEL R20, -R10, -0.00082130916416645050049, P1 ;  /* 0xba574d200a147808 */ /* 0x000fe40000800100 */
[C---:B------:R-:W-:Y:S02]  /*0250*/  FSEL R14, R13.reuse, 0.0052134888246655464172, P0 ;  /* 0x3baad5ea0d0e7808 */ /* 0x040fe40000000000 */
[----:B------:R-:W-:Y:S01]  /*0260*/  FSEL R24, R13, 0.0052134888246655464172, P1 ;  /* 0x3baad5ea0d187808 */ /* 0x000fe20000800000 */
[----:B------:R-:W-:-:S02]  /*0270*/  FFMA.FTZ R21, R18, R21, R20 ;  /* 0x0000001512157223 */ /* 0x000fc40000010014 */
[C---:B------:R-:W-:Y:S01]  /*0280*/  FFMA.FTZ R20, R9.reuse, R12, R14 ;  /* 0x0000000c09147223 */ /* 0x040fe2000001000e */
[----:B------:R-:W-:Y:S01]  /*0290*/  MOV R14, 0x3f69b4f9 ;  /* 0x3f69b4f9000e7802 */ /* 0x000fe20000000f00 */
[----:B------:R-:W-:Y:S01]  /*02a0*/  IMAD.MOV.U32 R12, RZ, RZ, 0x3e235519 ;  /* 0x3e235519ff0c7424 */ /* 0x000fe200078e00ff */
[----:B------:R-:W-:Y:S01]  /*02b0*/  FSEL R11, -R4, -0.026868773624300956726, P0 ;  /* 0xbcdc1be7040b7808 */ /* 0x000fe20000000100 */
[----:B------:R-:W-:Y:S01]  /*02c0*/  FFMA.FTZ R25, R18, R21, R24 ;  /* 0x0000001512197223 */ /* 0x000fe20000010018 */
[----:B------:R-:W-:Y:S02]  /*02d0*/  FSEL R26, -R4, -0.026868773624300956726, P1 ;  /* 0xbcdc1be7041a7808 */ /* 0x000fe40000800100 */
[----:B------:R-:W-:Y:S01]  /*02e0*/  FSEL R21, R12, 0.11284004896879196167, P0 ;  /* 0x3de718af0c157808 */ /* 0x000fe20000000000 */
[----:B------:R-:W-:Y:S01]  /*02f0*/  FFMA.FTZ R20, R9, R20, R11 ;  /* 0x0000001409147223 */ /* 0x000fe2000001000b */
[----:B------:R-:W-:Y:S01]  /*0300*/  FSEL R24, R14, -0.37612664699554443359, P0 ;  /* 0xbec093ac0e187808 */ /* 0x000fe20000000000 */
[----:B------:R-:W-:-:S02]  /*0310*/  IMAD.MOV.U32 R11, RZ, RZ, 0x3f210a14 ;  /* 0x3f210a14ff0b7424 */ /* 0x000fc400078e00ff */
[C---:B------:R-:W-:Y:S01]  /*0320*/  FFMA.FTZ R20, R9.reuse, R20, R21 ;  /* 0x0000001409147223 */ /* 0x040fe20000010015 */
[----:B------:R-:W-:Y:S01]  /*0330*/  FSEL R21, R14, -0.37612664699554443359, P1 ;  /* 0xbec093ac0e157808 */ /* 0x000fe20000800000 */
[----:B------:R-:W-:Y:S01]  /*0340*/  FFMA.FTZ R25, R18, R25, R26 ;  /* 0x0000001912197223 */ /* 0x000fe2000001001a */
[----:B------:R-:W-:Y:S01]  /*0350*/  FSEL R26, R12, 0.11284004896879196167, P1 ;  /* 0x3de718af0c1a7808 */ /* 0x000fe20000800000 */
[----:B------:R-:W-:Y:S01]  /*0360*/  FFMA.FTZ R24, R9, R20, R24 ;  /* 0x0000001409187223 */ /* 0x000fe20000010018 */
[----:B------:R-:W-:-:S03]  /*0370*/  FSEL R20, R11, 0.12837915122509002686, P0 ;  /* 0x3e0375d30b147808 */ /* 0x000fc60000000000 */
[C---:B------:R-:W-:Y:S02]  /*0380*/  FFMA.FTZ R25, R18.reuse, R25, R26 ;  /* 0x0000001912197223 */ /* 0x040fe4000001001a */
[----:B------:R-:W-:Y:S01]  /*0390*/  FFMA.FTZ R24, R9, R24, R20 ;  /* 0x0000001809187223 */ /* 0x000fe20000010014 */
[----:B------:R-:W-:Y:S01]  /*03a0*/  PRMT R9, RZ, 0x5410, R5 ;  /* 0x00005410ff097816 */ /* 0x000fe20000000005 */
[C---:B------:R-:W-:Y:S01]  /*03b0*/  FFMA.FTZ R25, R18.reuse, R25, R21 ;  /* 0x0000001912197223 */ /* 0x040fe20000010015 */
[----:B------:R-:W-:Y:S01]  /*03c0*/  FSEL R20, R11, 0.12837915122509002686, P1 ;  /* 0x3e0375d30b147808 */ /* 0x000fe20000800000 */
[----:B------:R-:W-:Y:S02]  /*03d0*/  FADD.FTZ R21, -R15, -RZ ;  /* 0x800000ff0f157221 */ /* 0x000fe40000010100 */
[----:B------:R-:W-:Y:S02]  /*03e0*/  FMUL.FTZ R15, R9, 0.70710676908493041992 ;  /* 0x3f3504f3090f7820 */ /* 0x000fe40000410000 */
[----:B------:R-:W-:Y:S01]  /*03f0*/  FFMA.FTZ R25, R18, R25, R20 ;  /* 0x0000001912197223 */ /* 0x000fe20000010014 */
[----:B------:R-:W-:Y:S01]  /*0400*/  FSEL R21, R21, R16, P0 ;  /* 0x0000001015157208 */ /* 0x000fe20000000000 */
[C---:B------:R-:W-:Y:S01]  /*0410*/  FADD.FTZ R18, |R15|.reuse, -RZ ;  /* 0x800000ff0f127221 */ /* 0x040fe20000010200 */
[C---:B------:R-:W-:Y:S01]  /*0420*/  FSETP.GE.FTZ.AND P2, PT, |R15|.reuse, 1.0029599666595458984, PT ;  /* 0x3f8060fe0f00780b */ /* 0x040fe20003f56200 */
[----:B------:R-:W-:-:S02]  /*0430*/  FMUL.FTZ R27, R15, R15 ;  /* 0x0000000f0f1b7220 */ /* 0x000fc40000410000 */
[----:B------:R-:W-:Y:S01]  /*0440*/  FFMA.FTZ R24, R24, R21, R21 ;  /* 0x0000001518187223 */ /* 0x000fe20000010015 */
[----:B------:R-:W-:Y:S02]  /*0450*/  FSEL R20, R8, 8.4834944573231041431e-05, P2 ;  /* 0x38b1e96a08147808 */ /* 0x000fe40001000000 */
[C---:B------:R-:W-:Y:S01]  /*0460*/  FSEL R21, R18.reuse, R27, P2 ;  /* 0x0000001b12157208 */ /* 0x040fe20001000000 */
[----:B------:R-:W-:Y:S01]  /*0470*/  FADD.FTZ R18, -R18, -RZ ;  /* 0x800000ff12127221 */ /* 0x000fe20000010100 */
[----:B------:R-:W-:Y:S02]  /*0480*/  FSEL R26, -R10, -0.00082130916416645050049, P2 ;  /* 0xba574d200a1a7808 */ /* 0x000fe40001000100 */
[----:B------:R-:W-:Y:S02]  /*0490*/  FSEL R27, R11, 0.12837915122509002686, P2 ;  /* 0x3e0375d30b1b7808 */ /* 0x000fe40001000000 */
[----:B------:R-:W-:Y:S01]  /*04a0*/  FSEL R18, R18, R15, P2 ;  /* 0x0000000f12127208 */ /* 0x000fe20001000000 */
[----:B------:R-:W-:Y:S01]  /*04b0*/  FFMA.FTZ R20, R21, R20, R26 ;  /* 0x0000001415147223 */ /* 0x000fe2000001001a */
[----:B------:R-:W-:-:S05]  /*04c0*/  FSEL R26, R13, 0.0052134888246655464172, P2 ;  /* 0x3baad5ea0d1a7808 */ /* 0x000fca0001000000 */
[----:B------:R-:W-:Y:S02]  /*04d0*/  FFMA.FTZ R26, R21, R20, R26 ;  /* 0x00000014151a7223 */ /* 0x000fe4000001001a */
[----:B------:R-:W-:Y:S01]  /*04e0*/  FADD.FTZ R20, -R19, -RZ ;  /* 0x800000ff13147221 */ /* 0x000fe20000010100 */
[----:B------:R-:W-:-:S04]  /*04f0*/  FSEL R19, -R4, -0.026868773624300956726, P2 ;  /* 0xbcdc1be704137808 */ /* 0x000fc80001000100 */
[----:B------:R-:W-:Y:S01]  /*0500*/  FSEL R20, R20, R17, P1 ;  /* 0x0000001114147208 */ /* 0x000fe20000800000 */
[----:B------:R-:W-:Y:S01]  /*0510*/  FFMA.FTZ R26, R21, R26, R19 ;  /* 0x0000001a151a7223 */ /* 0x000fe20000010013 */
[----:B------:R-:W-:-:S03]  /*0520*/  FSEL R19, R12, 0.11284004896879196167, P2 ;  /* 0x3de718af0c137808 */ /* 0x000fc60001000000 */
[----:B------:R-:W-:Y:S01]  /*0530*/  FFMA.FTZ R25, R25, R20, R20 ;  /* 0x0000001419197223 */ /* 0x000fe20000010014 */
[----:B------:R-:W-:Y:S01]  /*0540*/  FSEL R20, R14, -0.37612664699554443359, P2 ;  /* 0xbec093ac0e147808 */ /* 0x000fe20001000000 */
[C---:B------:R-:W-:Y:S02]  /*0550*/  FFMA.FTZ R26, R21.reuse, R26, R19 ;  /* 0x0000001a151a7223 */ /* 0x040fe40000010013 */
[----:B------:R-:W0:Y:S02]  /*0560*/  @P0 MUFU.EX2 R19, R24 ;  /* 0x0000001800130308 */ /* 0x000e240000000800 */
[----:B------:R-:W-:-:S04]  /*0570*/  FFMA.FTZ R26, R21, R26, R20 ;  /* 0x0000001a151a7223 */ /* 0x000fc80000010014 */
[----:B------:R-:W-:Y:S02]  /*0580*/  FFMA.FTZ R21, R21, R26, R27 ;  /* 0x0000001a15157223 */ /* 0x000fe4000001001b */
[----:B------:R-:W1:Y:S02]  /*0590*/  @P1 MUFU.EX2 R20, R25 ;  /* 0x0000001900141308 */ /* 0x000e640000000800 */
[----:B------:R-:W-:Y:S02]  /*05a0*/  FFMA.FTZ R21, R21, R18, R18 ;  /* 0x0000001215157223 */ /* 0x000fe40000010012 */
[----:B0-----:R-:W-:-:S05]  /*05b0*/  @P0 FADD.FTZ R19, -R19, 1 ;  /* 0x3f80000013130421 */ /* 0x001fca0000010100 */
[----:B------:R-:W-:Y:S02]  /*05c0*/  @P0 LOP3.LUT R24, R19, 0x80000000, R16, 0xb8, !PT ;  /* 0x8000000013180812 */ /* 0x000fe400078eb810 */
[----:B------:R-:W-:Y:S01]  /*05d0*/  PRMT R16, RZ, 0x7610, R5 ;  /* 0x00007610ff107816 */ /* 0x000fe20000000005 */
[----:B-1----:R-:W-:Y:S02]  /*05e0*/  @P1 FADD.FTZ R20, -R20, 1 ;  /* 0x3f80000014141421 */ /* 0x002fe40000010100 */
[----:B------:R-:W-:Y:S02]  /*05f0*/  FADD.FTZ R24, R24, 1 ;  /* 0x3f80000018187421 */ /* 0x000fe40000010000 */
[----:B------:R-:W-:Y:S01]  /*0600*/  FMUL.FTZ R19, R16, 0.70710676908493041992 ;  /* 0x3f3504f310137820 */ /* 0x000fe20000410000 */
[----:B------:R-:W-:-:S03]  /*0610*/  @P1 LOP3.LUT R25, R20, 0x80000000, R17, 0xb8, !PT ;  /* 0x8000000014191812 */ /* 0x000fc600078eb811 */
[C---:B------:R-:W-:Y:S01]  /*0620*/  FADD.FTZ R17, |R19|.reuse, -RZ ;  /* 0x800000ff13117221 */ /* 0x040fe20000010200 */
[C---:B------:R-:W-:Y:S01]  /*0630*/  FSETP.GE.FTZ.AND P0, PT, |R19|.reuse, 1.0029599666595458984, PT ;  /* 0x3f8060fe1300780b */ /* 0x040fe20003f16200 */
[----:B------:R-:W-:-:S03]  /*0640*/  FMUL.FTZ R20, R19, R19 ;  /* 0x0000001313147220 */ /* 0x000fc60000410000 */
[----:B------:R-:W-:Y:S02]  /*0650*/  FSEL R5, R8, 8.4834944573231041431e-05, P0 ;  /* 0x38b1e96a08057808 */ /* 0x000fe40000000000 */
[----:B------:R-:W-:Y:S02]  /*0660*/  FSEL R20, R17, R20, P0 ;  /* 0x0000001411147208 */ /* 0x000fe40000000000 */
[----:B------:R-:W-:Y:S02]  /*0670*/  FSEL R26, -R10, -0.00082130916416645050049, P0 ;  /* 0xba574d200a1a7808 */ /* 0x000fe40000000100 */
[----:B------:R-:W-:-:S03]  /*0680*/  FSEL R18, R12, 0.11284004896879196167, P0 ;  /* 0x3de718af0c127808 */ /* 0x000fc60000000000 */
[----:B------:R-:W-:Y:S01]  /*0690*/  FFMA.FTZ R5, R20, R5, R26 ;  /* 0x0000000514057223 */ /* 0x000fe2000001001a */
[----:B------:R-:W-:-:S05]  /*06a0*/  FSEL R26, R13, 0.0052134888246655464172, P0 ;  /* 0x3baad5ea0d1a7808 */ /* 0x000fca0000000000 */
[----:B------:R-:W-:Y:S01]  /*06b0*/  FFMA.FTZ R5, R20, R5, R26 ;  /* 0x0000000514057223 */ /* 0x000fe2000001001a */
[----:B------:R-:W-:-:S05]  /*06c0*/  FSEL R26, -R4, -0.026868773624300956726, P0 ;  /* 0xbcdc1be7041a7808 */ /* 0x000fca0000000100 */
[C---:B------:R-:W-:Y:S02]  /*06d0*/  FFMA.FTZ R27, R20.reuse, R5, R26 ;  /* 0x00000005141b7223 */ /* 0x040fe4000001001a */
[----:B------:R-:W0:Y:S02]  /*06e0*/  @P2 MUFU.EX2 R5, R21 ;  /* 0x0000001500052308 */ /* 0x000e240000000800 */
[----:B------:R-:W-:Y:S01]  /*06f0*/  FFMA.FTZ R27, R20, R27, R18 ;  /* 0x0000001b141b7223 */ /* 0x000fe20000010012 */
[----:B------:R-:W-:-:S05]  /*0700*/  FSEL R18, R14, -0.37612664699554443359, P0 ;  /* 0xbec093ac0e127808 */ /* 0x000fca0000000000 */
[----:B------:R-:W-:Y:S01]  /*0710*/  FFMA.FTZ R27, R20, R27, R18 ;  /* 0x0000001b141b7223 */ /* 0x000fe20000010012 */
[----:B------:R-:W-:-:S05]  /*0720*/  FSEL R18, R11, 0.12837915122509002686, P0 ;  /* 0x3e0375d30b127808 */ /* 0x000fca0000000000 */
[----:B------:R-:W-:Y:S02]  /*0730*/  FFMA.FTZ R20, R20, R27, R18 ;  /* 0x0000001b14147223 */ /* 0x000fe40000010012 */
[----:B0-----:R-:W-:Y:S01]  /*0740*/  @P2 FADD.FTZ R26, -R5, 1 ;  /* 0x3f800000051a2421 */ /* 0x001fe20000010100 */
        /* <DEDUP_REMOVED lines=20> */
[----:B------:R-:W-:Y:S02]  /*0890*/  FADD.FTZ R28, -R17, -RZ ;  /* 0x800000ff111c7221 */ /* 0x000fe40000010100 */
[----:B------:R-:W-:-:S03]  /*08a0*/  FADD.FTZ R27, -R26, -RZ ;  /* 0x800000ff1a1b7221 */ /* 0x000fc60000010100 */
[----:B------:R-:W-:Y:S02]  /*08b0*/  FSEL R17, R28, R19, P0 ;  /* 0x000000131c117208 */ /* 0x000fe40000000000 */
[----:B------:R-:W-:-:S03]  /*08c0*/  FSEL R26, R27, R18, P1 ;  /* 0x000000121b1a7208 */ /* 0x000fc60000800000 */
[----:B------:R-:W-:Y:S02]  /*08d0*/  FFMA.FTZ R17, R20, R17, R17 ;  /* 0x0000001114117223 */ /* 0x000fe40000010011 */
[----:B------:R-:W-:Y:S02]  /*08e0*/  FFMA.FTZ R15, R15, R26, R26 ;  /* 0x0000001a0f0f7223 */ /* 0x000fe4000001001a */
[----:B------:R-:W0:Y:S08]  /*08f0*/  @P0 MUFU.EX2 R20, R17 ;  /* 0x0000001100140308 */ /* 0x000e300000000800 */
[----:B------:R-:W1:Y:S01]  /*0900*/  @P1 MUFU.EX2 R26, R15 ;  /* 0x0000000f001a1308 */ /* 0x000e620000000800 */
[----:B0-----:R-:W-:-:S05]  /*0910*/  @P0 FADD.FTZ R20, -R20, 1 ;  /* 0x3f80000014140421 */ /* 0x001fca0000010100 */
[----:B------:R-:W-:Y:S02]  /*0920*/  @P0 LOP3.LUT R17, R20, 0x80000000, R19, 0xb8, !PT ;  /* 0x8000000014110812 */ /* 0x000fe400078eb813 */
[----:B------:R-:W-:Y:S01]  /*0930*/  PRMT R19, RZ, 0x7610, R2 ;  /* 0x00007610ff137816 */ /* 0x000fe20000000002 */
[----:B-1----:R-:W-:-:S04]  /*0940*/  @P1 FADD.FTZ R27, -R26, 1 ;  /* 0x3f8000001a1b1421 */ /* 0x002fc80000010100 */
[----:B------:R-:W-:Y:S01]  /*0950*/  FMUL.FTZ R2, R19, 0.70710676908493041992 ;  /* 0x3f3504f313027820 */ /* 0x000fe20000410000 */
[----:B------:R-:W-:Y:S01]  /*0960*/  @P1 LOP3.LUT R15, R27, 0x80000000, R18, 0xb8, !PT ;  /* 0x800000001b0f1812 */ /* 0x000fe200078eb812 */
[----:B------:R-:W-:Y:S02]  /*0970*/  FMUL.FTZ R19, R19, 0.5 ;  /* 0x3f00000013137820 */ /* 0x000fe40000410000 */
[C---:B------:R-:W-:Y:S01]  /*0980*/  FADD.FTZ R20, |R2|.reuse, -RZ ;  /* 0x800000ff02147221 */ /* 0x040fe20000010200 */
[C---:B------:R-:W-:Y:S01]  /*0990*/  FSETP.GE.FTZ.AND P0, PT, |R2|.reuse, 1.0029599666595458984, PT ;  /* 0x3f8060fe0200780b */ /* 0x040fe20003f16200 */
[----:B------:R-:W-:Y:S02]  /*09a0*/  FMUL.FTZ R27, R2, R2 ;  /* 0x00000002021b7220 */ /* 0x000fe40000410000 */
[----:B------:R-:W-:Y:S01]  /*09b0*/  FADD.FTZ R15, R15, 1 ;  /* 0x3f8000000f0f7421 */ /* 0x000fe20000010000 */
[----:B------:R-:W-:Y:S02]  /*09c0*/  FSEL R26, -R10, -0.00082130916416645050049, P0 ;  /* 0xba574d200a1a7808 */ /* 0x000fe40000000100 */
[----:B------:R-:W-:-:S02]  /*09d0*/  FSEL R18, R20, R27, P0 ;  /* 0x0000001b14127208 */ /* 0x000fc40000000000 */
        /* <DEDUP_REMOVED lines=12> */
[----:B------:R-:W-:Y:S02]  /*0aa0*/  FMUL.FTZ R27, R22, 0.5 ;  /* 0x3f000000161b7820 */ /* 0x000fe40000410000 */
[----:B------:R-:W-:Y:S02]  /*0ab0*/  FADD.FTZ R22, R25, 1 ;  /* 0x3f80000019167421 */ /* 0x000fe40000010000 */
[----:B------:R-:W-:Y:S02]  /*0ac0*/  FMUL.FTZ R25, R24, R27 ;  /* 0x0000001b18197220 */ /* 0x000fe40000410000 */
[----:B------:R-:W-:Y:S01]  /*0ad0*/  FMUL.FTZ R22, R22, R23 ;  /* 0x0000001716167220 */ /* 0x000fe20000410000 */
[--C-:B------:R-:W-:Y:S01]  /*0ae0*/  PRMT R23, RZ, 0x5410, R3.reuse ;  /* 0x00005410ff177816 */ /* 0x100fe20000000003 */
[----:B------:R-:W-:Y:S01]  /*0af0*/  FMUL.FTZ R24, R9, 0.5 ;  /* 0x3f00000009187820 */ /* 0x000fe20000410000 */
[----:B------:R-:W-:Y:S01]  /*0b00*/  PRMT R3, RZ, 0x7610, R3 ;  /* 0x00007610ff037816 */ /* 0x000fe20000000003 */
[----:B------:R-:W-:Y:S01]  /*0b10*/  FADD.FTZ R9, R21, 1 ;  /* 0x3f80000015097421 */ /* 0x000fe20000010000 */
[----:B------:R-:W-:Y:S01]  /*0b20*/  F2FP.BF16.PACK_AB R22, R22, R25 ;  /* 0x000000191616723e */ /* 0x000fe200000010ff */
[----:B------:R-:W-:-:S02]  /*0b30*/  FMUL.FTZ R21, R23, 0.70710676908493041992 ;  /* 0x3f3504f317157820 */ /* 0x000fc40000410000 */
[----:B------:R-:W-:Y:S02]  /*0b40*/  FMUL.FTZ R9, R9, R24 ;  /* 0x0000001809097220 */ /* 0x000fe40000410000 */
[C---:B------:R-:W-:Y:S01]  /*0b50*/  FADD.FTZ R26, |R21|.reuse, -RZ ;  /* 0x800000ff151a7221 */ /* 0x040fe20000010200 */
[C---:B------:R-:W-:Y:S01]  /*0b60*/  FSETP.GE.FTZ.AND P1, PT, |R21|.reuse, 1.0029599666595458984, PT ;  /* 0x3f8060fe1500780b */ /* 0x040fe20003f36200 */
[----:B------:R-:W-:Y:S02]  /*0b70*/  FMUL.FTZ R27, R21, R21 ;  /* 0x00000015151b7220 */ /* 0x000fe40000410000 */
[----:B------:R-:W-:Y:S01]  /*0b80*/  FMUL.FTZ R23, R23, 0.5 ;  /* 0x3f00000017177820 */ /* 0x000fe20000410000 */
[----:B------:R-:W-:Y:S02]  /*0b90*/  FSEL R28, -R10, -0.00082130916416645050049, P1 ;  /* 0xba574d200a1c7808 */ /* 0x000fe40000800100 */
        /* <DEDUP_REMOVED lines=15> */
[C---:B------:R-:W-:Y:S02]  /*0c90*/  FMUL.FTZ R20, R3.reuse, 0.70710676908493041992 ;  /* 0x3f3504f303147820 */ /* 0x040fe40000410000 */
[----:B------:R-:W-:Y:S01]  /*0ca0*/  FMUL.FTZ R3, R3, 0.5 ;  /* 0x3f00000003037820 */ /* 0x000fe20000410000 */
[----:B------:R-:W-:Y:S01]  /*0cb0*/  FSEL R27, R27, R2, P0 ;  /* 0x000000021b1b7208 */ /* 0x000fe20000000000 */
[C---:B------:R-:W-:Y:S01]  /*0cc0*/  FMUL.FTZ R28, R20.reuse, R20 ;  /* 0x00000014141c7220 */ /* 0x040fe20000410000 */
[----:B------:R-:W-:-:S03]  /*0cd0*/  FSETP.GE.FTZ.AND P2, PT, |R20|, 1.0029599666595458984, PT ;  /* 0x3f8060fe1400780b */ /* 0x000fc60003f56200 */
[----:B------:R-:W-:Y:S01]  /*0ce0*/  FFMA.FTZ R18, R18, R27, R27 ;  /* 0x0000001b12127223 */ /* 0x000fe2000001001b */
[----:B------:R-:W-:Y:S01]  /*0cf0*/  FSEL R29, R8, 8.4834944573231041431e-05, P2 ;  /* 0x38b1e96a081d7808 */ /* 0x000fe20001000000 */
[----:B------:R-:W-:Y:S01]  /*0d00*/  FADD.FTZ R27, |R20|, -RZ ;  /* 0x800000ff141b7221 */ /* 0x000fe20000010200 */
[----:B------:R-:W-:Y:S02]  /*0d10*/  FSEL R10, -R10, -0.00082130916416645050049, P2 ;  /* 0xba574d200a0a7808 */ /* 0x000fe40001000100 */
[----:B------:R-:W-:Y:S02]  /*0d20*/  FSEL R13, R13, 0.0052134888246655464172, P2 ;  /* 0x3baad5ea0d0d7808 */ /* 0x000fe40001000000 */
[C---:B------:R-:W-:Y:S01]  /*0d30*/  FSEL R8, R27.reuse, R28, P2 ;  /* 0x0000001c1b087208 */ /* 0x040fe20001000000 */
[----:B------:R-:W-:Y:S01]  /*0d40*/  FADD.FTZ R27, -R27, -RZ ;  /* 0x800000ff1b1b7221 */ /* 0x000fe20000010100 */
[----:B------:R-:W-:Y:S02]  /*0d50*/  FSEL R4, -R4, -0.026868773624300956726, P2 ;  /* 0xbcdc1be704047808 */ /* 0x000fe40001000100 */
[----:B------:R-:W-:Y:S01]  /*0d60*/  FSEL R12, R12, 0.11284004896879196167, P2 ;  /* 0x3de718af0c0c7808 */ /* 0x000fe20001000000 */
[----:B------:R-:W-:Y:S01]  /*0d70*/  FFMA.FTZ R29, R8, R29, R10 ;  /* 0x0000001d081d7223 */ /* 0x000fe2000001000a */
[----:B------:R-:W-:Y:S01]  /*0d80*/  FSEL R14, R14, -0.37612664699554443359, P2 ;  /* 0xbec093ac0e0e7808 */ /* 0x000fe20001000000 */
[----:B------:R-:W0:Y:S01]  /*0d90*/  @P0 MUFU.EX2 R10, R18 ;  /* 0x00000012000a0308 */ /* 0x000e220000000800 */
[----:B------:R-:W-:Y:S01]  /*0da0*/  FSEL R11, R11, 0.12837915122509002686, P2 ;  /* 0x3e0375d30b0b7808 */ /* 0x000fe20001000000 */
[----:B------:R-:W-:-:S04]  /*0db0*/  FFMA.FTZ R13, R8, R29, R13 ;  /* 0x0000001d080d7223 */ /* 0x000fc8000001000d */
[----:B------:R-:W-:Y:S01]  /*0dc0*/  FFMA.FTZ R29, R8, R13, R4 ;  /* 0x0000000d081d7223 */ /* 0x000fe20000010004 */
[----:B------:R-:W-:Y:S02]  /*0dd0*/  FSEL R13, R26, R21, P1 ;  /* 0x000000151a0d7208 */ /* 0x000fe40000800000 */
[----:B------:R-:W-:Y:S01]  /*0de0*/  FSEL R4, R27, R20, P2 ;  /* 0x000000141b047208 */ /* 0x000fe20001000000 */
[----:B------:R-:W-:Y:S02]  /*0df0*/  FFMA.FTZ R29, R8, R29, R12 ;  /* 0x0000001d081d7223 */ /* 0x000fe4000001000c */
[----:B------:R-:W-:Y:S02]  /*0e00*/  FFMA.FTZ R24, R24, R13, R13 ;  /* 0x0000000d18187223 */ /* 0x000fe4000001000d */
[----:B------:R-:W-:Y:S02]  /*0e10*/  FFMA.FTZ R29, R8, R29, R14 ;  /* 0x0000001d081d7223 */ /* 0x000fe4000001000e */
[----:B------:R-:W1:Y:S01]  /*0e20*/  @P1 MUFU.EX2 R12, R24 ;  /* 0x00000018000c1308 */ /* 0x000e620000000800 */
[----:B0-----:R-:W-:-:S02]  /*0e30*/  @P0 FADD.FTZ R13, -R10, 1 ;  /* 0x3f8000000a0d0421 */ /* 0x001fc40000010100 */
[----:B------:R-:W-:Y:S02]  /*0e40*/  FFMA.FTZ R11, R8, R29, R11 ;  /* 0x0000001d080b7223 */ /* 0x000fe4000001000b */
[----:B------:R-:W-:Y:S01]  /*0e50*/  FADD.FTZ R8, R17, 1 ;  /* 0x3f80000011087421 */ /* 0x000fe20000010000 */
[----:B------:R-:W-:Y:S01]  /*0e60*/  @P0 LOP3.LUT R18, R13, 0x80000000, R2, 0xb8, !PT ;  /* 0x800000000d120812 */ /* 0x000fe200078eb802 */
[----:B------:R-:W-:Y:S02]  /*0e70*/  FFMA.FTZ R4, R11, R4, R4 ;  /* 0x000000040b047223 */ /* 0x000fe40000010004 */
[----:B------:R-:W-:Y:S02]  /*0e80*/  FMUL.FTZ R11, R16, 0.5 ;  /* 0x3f000000100b7820 */ /* 0x000fe40000410000 */
[----:B------:R-:W0:Y:S01]  /*0e90*/  @P2 MUFU.EX2 R14, R4 ;  /* 0x00000004000e2308 */ /* 0x000e220000000800 */
[----:B------:R-:W-:Y:S02]  /*0ea0*/  FMUL.FTZ R2, R5, 0.5 ;  /* 0x3f00000005027820 */ /* 0x000fe40000410000 */
[----:B------:R-:W-:-:S02]  /*0eb0*/  FADD.FTZ R18, R18, 1 ;  /* 0x3f80000012127421 */ /* 0x000fc40000010000 */
[----:B-1----:R-:W-:Y:S02]  /*0ec0*/  @P1 FADD.FTZ R12, -R12, 1 ;  /* 0x3f8000000c0c1421 */ /* 0x002fe40000010100 */
[----:B------:R-:W-:Y:S02]  /*0ed0*/  FMUL.FTZ R8, R8, R11 ;  /* 0x0000000b08087220 */ /* 0x000fe40000410000 */
[----:B------:R-:W-:Y:S01]  /*0ee0*/  FMUL.FTZ R2, R15, R2 ;  /* 0x000000020f027220 */ /* 0x000fe20000410000 */
[----:B------:R-:W-:Y:S01]  /*0ef0*/  @P1 LOP3.LUT R24, R12, 0x80000000, R21, 0xb8, !PT ;  /* 0x800000000c181812 */ /* 0x000fe200078eb815 */
[----:B------:R-:W-:-:S04]  /*0f00*/  FMUL.FTZ R19, R18, R19 ;  /* 0x0000001312137220 */ /* 0x000fc80000410000 */
[----:B------:R-:W-:Y:S01]  /*0f10*/  FADD.FTZ R24, R24, 1 ;  /* 0x3f80000018187421 */ /* 0x000fe20000010000 */
[----:B------:R-:W-:Y:S01]  /*0f20*/  F2FP.BF16.PACK_AB R2, R19, R2 ;  /* 0x000000021302723e */ /* 0x000fe200000010ff */
[----:B0-----:R-:W-:Y:S02]  /*0f30*/  @P2 FADD.FTZ R17, -R14, 1 ;  /* 0x3f8000000e112421 */ /* 0x001fe40000010100 */
[----:B------:R-:W-:Y:S01]  /*0f40*/  FMUL.FTZ R24, R24, R23 ;  /* 0x0000001718187220 */ /* 0x000fe20000410000 */
[----:B------:R-:W-:Y:S02]  /*0f50*/  F2FP.BF16.PACK_AB R23, R8, R9 ;  /* 0x000000090817723e */ /* 0x000fe400000010ff */
[----:B------:R-:W-:-:S03]  /*0f60*/  @P2 LOP3.LUT R4, R17, 0x80000000, R20, 0xb8, !PT ;  /* 0x8000000011042812 */ /* 0x000fc600078eb814 */
[----:B------:R-:W-:Y:S02]  /*0f70*/  STG.E.64 [R6.64], R22 ;  /* 0x0000001606007986 */ /* 0x000fe4000c101b04 */
[----:B------:R-:W-:-:S04]  /*0f80*/  FADD.FTZ R4, R4, 1 ;  /* 0x3f80000004047421 */ /* 0x000fc80000010000 */
[----:B------:R-:W-:-:S05]  /*0f90*/  FMUL.FTZ R3, R4, R3 ;  /* 0x0000000304037220 */ /* 0x000fca0000410000 */
[----:B------:R-:W-:-:S05]  /*0fa0*/  F2FP.BF16.PACK_AB R3, R3, R24 ;  /* 0x000000180303723e */ /* 0x000fca00000010ff */
[----:B------:R-:W-:Y:S01]  /*0fb0*/  STG.E.64 [R6.64+0x400], R2 ;  /* 0x0004000206007986 */ /* 0x000fe2000c101b04 */
[----:B------:R-:W-:Y:S05]  /*0fc0*/  EXIT ;  /* 0x000000000000794d */ /* 0x000fea0003800000 */
.L_x_7631:
[----:B------:R-:W0:Y:S01]  /*0fd0*/  S2R R13, SR_TID.X ;  /* 0x00000000000d7919 */ /* 0x000e220000002100 */
[----:B------:R-:W-:Y:S02]  /*0fe0*/  PRMT R18, RZ, 0x7610, R18 ;  /* 0x00007610ff127816 */ /* 0x000fe40000000012 */
[----:B0-----:R-:W-:Y:S02]  /*0ff0*/  ISETP.GE.AND P0, PT, R13, R0, PT ;  /* 0x000000000d00720c */ /* 0x001fe40003f06270 */
[----:B------:R-:W-:-:S11]  /*1000*/  MOV R9, R13 ;  /* 0x0000000d00097202 */ /* 0x000fd60000000f00 */
[----:B------:R-:W-:Y:S01]  /*1010*/  @!P0 IMAD.IADD R19, R6, 0x1, R9 ;  /* 0x0000000106138824 */ /* 0x000fe200078e0209 */
[----:B------:R-:W-:-:S04]  /*1020*/  @!P0 IADD3 R9, R9, 0x80, RZ ;  /* 0x0000008009098810 */ /* 0x000fc80007ffe0ff */
[----:B------:R-:W-:-:S13]  /*1030*/  ISETP.GE.AND P6, PT, R9, R0, PT ;  /* 0x000000000900720c */ /* 0x000fda0003fc6270 */
[----:B------:R-:W-:Y:S01]  /*1040*/  @!P6 IADD3 R10, R6, R9, RZ ;  /* 0x00000009060ae210 */ /* 0x000fe20007ffe0ff */
        /* <DEDUP_REMOVED lines=34> */
[----:B0-----:R-:W-:Y:S01]  /*1270*/  @!P2 MOV R11, 0x2 ;  /* 0x00000002000ba802 */ /* 0x001fe20000000f00 */
[----:B------:R-:W-:Y:S01]  /*1280*/  @!P1 IMAD.MOV.U32 R23, RZ, RZ, 0x2 ;  /* 0x00000002ff179424 */ /* 0x000fe200078e00ff */
[----:B------:R-:W-:Y:S02]  /*1290*/  PRMT R15, RZ, 0x7610, R15 ;  /* 0x00007610ff0f7816 */ /* 0x000fe4000000000f */
[----:B------:R-:W-:Y:S01]  /*12a0*/  PRMT R14, RZ, 0x7610, R14 ;  /* 0x00007610ff0e7816 */ /* 0x000fe2000000000e */
[----:B------:R-:W-:Y:S01]  /*12b0*/  @!P2 IMAD.WIDE.U32 R4, R4, R11, c[0x0][0x170] ;  /* 0x00005c000404a625 */ /* 0x000fe200078e000b */
[----:B------:R-:W-:Y:S02]  /*12c0*/  PRMT R7, RZ, 0x7610, R7 ;  /* 0x00007610ff077816 */ /* 0x000fe40000000007 */
[----:B------:R-:W-:Y:S01]  /*12d0*/  PRMT R12, RZ, 0x7610, R12 ;  /* 0x00007610ff0c7816 */ /* 0x000fe2000000000c */
[----:B------:R0:W5:Y:S02]  /*12e0*/  @!P3 LDG.E.U16 R15, [R2.64] ;  /* 0x00000004020fb981 */ /* 0x000164000c1e1500 */
[----:B------:R-:W-:Y:S01]  /*12f0*/  @!P6 IADD3 R10, R6, R9, RZ ;  /* 0x00000009060ae210 */ /* 0x000fe20007ffe0ff */
[----:B------:R-:W-:Y:S01]  /*1300*/  @!P6 IMAD.MOV.U32 R25, RZ, RZ, 0x2 ;  /* 0x00000002ff19e424 */ /* 0x000fe200078e00ff */
[----:B------:R2:W5:Y:S01]  /*1310*/  @!P2 LDG.E.U16 R14, [R4.64] ;  /* 0x00000004040ea981 */ /* 0x000562000c1e1500 */
[----:B------:R-:W-:-:S04]  /*1320*/  @!P1 IMAD.WIDE.U32 R8, R8, R23, c[0x0][0x170] ;  /* 0x00005c0008089625 */ /* 0x000fc800078e0017 */
[----:B------:R-:W-:Y:S01]  /*1330*/  @!P6 IMAD.WIDE.U32 R10, R10, R25, c[0x0][0x170] ;  /* 0x00005c000a0ae625 */ /* 0x000fe200078e0019 */
[----:B------:R3:W5:Y:S01]  /*1340*/  @!P1 LDG.E.U16 R7, [R8.64] ;  /* 0x0000000408079981 */ /* 0x000762000c1e1500 */
[C---:B0-----:R-:W-:Y:S01]  /*1350*/  IADD3 R3, R13.reuse, 0x100, RZ ;  /* 0x000001000d037810 */ /* 0x041fe20007ffe0ff */
[----:B------:R-:W-:Y:S01]  /*1360*/  BSSY B0, `(.L_x_7632) ;  /* 0x0000031000007945 */ /* 0x000fe20003800000 */
[C---:B------:R-:W-:Y:S01]  /*1370*/  IADD3 R19, R13.reuse, 0x80, RZ ;  /* 0x000000800d137810 */ /* 0x040fe20007ffe0ff */
[----:B------:R0:W5:Y:S01]  /*1380*/  @!P6 LDG.E.U16 R12, [R10.64] ;  /* 0x000000040a0ce981 */ /* 0x000162000c1e1500 */
[----:B--2---:R-:W-:Y:S02]  /*1390*/  IADD3 R5, R13, 0x180, RZ ;  /* 0x000001800d057810 */ /* 0x004fe40007ffe0ff */
[----:B------:R-:W-:Y:S02]  /*13a0*/  ISETP.GE.AND P5, PT, R3, R0, PT ;  /* 0x000000000300720c */ /* 0x000fe40003fa6270 */
[----:B---3--:R-:W-:-:S02]  /*13b0*/  IADD3 R9, R13, 0x200, RZ ;  /* 0x000002000d097810 */ /* 0x008fc40007ffe0ff */
[----:B0-----:R-:W-:Y:S02]  /*13c0*/  IADD3 R11, R13, 0x280, RZ ;  /* 0x000002800d0b7810 */ /* 0x001fe40007ffe0ff */
[-C--:B------:R-:W-:Y:S02]  /*13d0*/  ISETP.GE.AND P6, PT, R19, R0.reuse, PT ;  /* 0x000000001300720c */ /* 0x080fe40003fc6270 */
[-C--:B------:R-:W-:Y:S02]  /*13e0*/  ISETP.GE.AND P4, PT, R5, R0.reuse, PT ;  /* 0x000000000500720c */ /* 0x080fe40003f86270 */
[-C--:B------:R-:W-:Y:S02]  /*13f0*/  ISETP.GE.AND P3, PT, R9, R0.reuse, PT ;  /* 0x000000000900720c */ /* 0x080fe40003f66270 */
[----:B------:R-:W-:Y:S02]  /*1400*/  ISETP.GE.AND P2, PT, R11, R0, PT ;  /* 0x000000000b00720c */ /* 0x000fe40003f46270 */
[----:B------:R-:W-:Y:S01]  /*1410*/  IADD3 R3, R13, 0x300, RZ ;  /* 0x000003000d037810 */ /* 0x000fe20007ffe0ff */
[----:B------:R-:W-:Y:S05]  /*1420*/  @P0 BRA `(.L_x_7633) ;  /* 0x0000024000000947 */ /* 0x000fea0003800000 */
[----:B-1---5:R-:W-:Y:S01]  /*1430*/  PRMT R4, RZ, 0x5410, R22 ;  /* 0x00005410ff047816 */ /* 0x022fe20000000016 */
[----:B------:R-:W-:Y:S01]  /*1440*/  HFMA2.MMA R9, -RZ, RZ, 0.8349609375, 5.424022674560546875e-06 ;  /* 0x3aae005bff097435 */ /* 0x000fe200000001ff */
[----:B------:R-:W-:Y:S01]  /*1450*/  IMAD.MOV.U32 R10, RZ, RZ, 0x38eb4c3a ;  /* 0x38eb4c3aff0a7424 */ /* 0x000fe200078e00ff */
[----:B------:R-:W-:Y:S01]  /*1460*/  MOV R19, 0x3d24d99a ;  /* 0x3d24d99a00137802 */ /* 0x000fe20000000f00 */
[----:B------:R-:W-:-:S02]  /*1470*/  IMAD.MOV.U32 R11, RZ, RZ, 0x3c09919f ;  /* 0x3c09919fff0b7424 */ /* 0x000fc400078e00ff */
        /* <DEDUP_REMOVED lines=31> */
.L_x_7633:
[----:B-1----:R-:W-:Y:S05]  /*1670*/  BSYNC B0 ;  /* 0x0000000000007941 */ /* 0x002fea0003800000 */
.L_x_7632:
        /* <DEDUP_REMOVED lines=40> */
.L_x_7635:
[----:B------:R-:W-:Y:S05]  /*1900*/  BSYNC B0 ;  /* 0x0000000000007941 */ /* 0x000fea0003800000 */
.L_x_7634:
        /* <DEDUP_REMOVED lines=42> */
.L_x_7637:
[----:B------:R-:W-:Y:S05]  /*1bb0*/  BSYNC B0 ;  /* 0x0000000000007941 */ /* 0x000fea0003800000 */
.L_x_7636:
        /* <DEDUP_REMOVED lines=38> */
.L_x_7639:
[----:B------:R-:W-:Y:S05]  /*1e20*/  BSYNC B0 ;  /* 0x0000000000007941 */ /* 0x000fea0003800000 */
.L_x_7638:
        /* <DEDUP_REMOVED lines=38> */
.L_x_7641:
[----:B------:R-:W-:Y:S05]  /*2090*/  BSYNC B0 ;  /* 0x0000000000007941 */ /* 0x000fea0003800000 */
.L_x_7640:
        /* <DEDUP_REMOVED lines=38> */
.L_x_7643:
[----:B------:R-:W-:Y:S05]  /*2300*/  BSYNC B0 ;  /* 0x0000000000007941 */ /* 0x000fea0003800000 */
.L_x_7642:
        /* <DEDUP_REMOVED lines=38> */
.L_x_7645:
[----:B------:R-:W-:Y:S05]  /*2570*/  BSYNC B0 ;  /* 0x0000000000007941 */ /* 0x000fea0003800000 */
.L_x_7644:
        /* <DEDUP_REMOVED lines=38> */
.L_x_7647:
[----:B------:R-:W-:Y:S05]  /*27e0*/  BSYNC B0 ;  /* 0x0000000000007941 */ /* 0x000fea0003800000 */
.L_x_7646:
        /* <DEDUP_REMOVED lines=18> */
.L_x_7650:
[----:B0-----:R-:W-:-:S13]  /*2910*/  ISETP.GE.AND P0, PT, R13, R0, PT ;  /* 0x000000000d00720c */ /* 0x001fda0003f06270 */
[----:B------:R-:W-:Y:S05]  /*2920*/  @P0 BRA `(.L_x_7652) ;  /* 0x000000c000000947 */ /* 0x000fea0003800000 */
[----:B------:R-:W-:Y:S01]  /*2930*/  MOV R3, 0x2 ;  /* 0x0000000200037802 */ /* 0x000fe20000000f00 */
[----:B------:R-:W-:Y:S01]  /*2940*/  IMAD.IADD R2, R6, 0x1, R13 ;  /* 0x0000000106027824 */ /* 0x000fe200078e020d */
[----:B------:R-:W-:-:S03]  /*2950*/  IADD3 R13, R13, 0x80, RZ ;  /* 0x000000800d0d7810 */ /* 0x000fc60007ffe0ff */
[----:B------:R-:W-:-:S05]  /*2960*/  IMAD.WIDE.U32 R2, R2, R3, c[0x0][0x168] ;  /* 0x00005a0002027625 */ /* 0x000fca00078e0003 */
[----:B------:R0:W-:Y:S02]  /*2970*/  STG.E.U16 [R2.64], R9 ;  /* 0x0000000902007986 */ /* 0x0001e4000c101504 */
.L_x_7651:
[----:B------:R-:W-:-:S13]  /*2980*/  ISETP.GE.AND P0, PT, R13, R0, PT ;  /* 0x000000000d00720c */ /* 0x000fda0003f06270 */
[----:B------:R-:W-:Y:S05]  /*2990*/  @P0 BRA `(.L_x_7653) ;  /* 0x000000d000000947 */ /* 0x000fea0003800000 */
[----:B0-----:R-:W-:Y:S01]  /*29a0*/  HFMA2.MMA R3, -RZ, RZ, 0, 1.1920928955078125e-07 ;  /* 0x00000002ff037435 */ /* 0x001fe200000001ff */
[----:B------:R-:W-:Y:S01]  /*29b0*/  IMAD.IADD R2, R6, 0x1, R13 ;  /* 0x0000000106027824 */ /* 0x000fe200078e020d */
[----:B------:R-:W-:-:S08]  /*29c0*/  IADD3 R13, R13, 0x80, RZ ;  /* 0x000000800d0d7810 */ /* 0x000fd00007ffe0ff */
[----:B------:R-:W-:-:S05]  /*29d0*/  IMAD.WIDE.U32 R2, R2, R3, c[0x0][0x168] ;  /* 0x00005a0002027625 */ /* 0x000fca00078e0003 */
[----:B------:R0:W-:Y:S02]  /*29e0*/  STG.E.U16 [R2.64], R10 ;  /* 0x0000000a02007986 */ /* 0x0001e4000c101504 */
.L_x_7652:
        /* <DEDUP_REMOVED lines=8> */
.L_x_7653:
[----:B------:R-:W-:Y:S05]  /*2a70*/  BSYNC B1 ;  /* 0x0000000000017941 */ /* 0x000fea0003800000 */
.L_x_7649:
[----:B------:R-:W-:-:S13]  /*2a80*/  ISETP.GE.AND P0, PT, R13, R0, PT ;  /* 0x000000000d00720c */ /* 0x000fda0003f06270 */
[----:B0-----:R-:W-:Y:S01]  /*2a90*/  @!P0 IADD3 R2, R6, R13, RZ ;  /* 0x0000000d06028210 */ /* 0x001fe20007ffe0ff */
[----:B------:R-:W-:Y:S01]  /*2aa0*/  @!P0 IMAD.MOV.U32 R3, RZ, RZ, 0x2 ;  /* 0x00000002ff038424 */ /* 0x000fe200078e00ff */
[----:B------:R-:W-:-:S03]  /*2ab0*/  @!P0 IADD3 R13, R13, 0x80, RZ ;  /* 0x000000800d0d8810 */ /* 0x000fc60007ffe0ff */
[----:B------:R-:W-:-:S05]  /*2ac0*/  @!P0 IMAD.WIDE.U32 R2, R2, R3, c[0x0][0x168] ;  /* 0x00005a0002028625 */ /* 0x000fca00078e0003 */
[----:B-----5:R0:W-:Y:S02]  /*2ad0*/  @!P0 STG.E.U16 [R2.64], R7 ;  /* 0x0000000702008986 */ /* 0x0201e4000c101504 */
.L_x_7654:
[----:B------:R-:W-:Y:S05]  /*2ae0*/  BSYNC B0 ;  /* 0x0000000000007941 */ /* 0x000fea0003800000 */
.L_x_7648:
        /* <DEDUP_REMOVED lines=8> */
.L_x_7655:
        /* <DEDUP_REMOVED lines=9> */
.L_x_12035:


//--------------------- .text._ZN2at6native29vectorized_elementwise_kernelILi8EZZZNS0_18GeluCUDAKernelImplERNS_18TensorIteratorBaseENS0_8GeluTypeEENKUlvE0_clEvENKUlvE2_clEvEUlN3c108BFloat16EE_St5arrayIPcLm2EEEEviT0_T1_ --------------------------
	.section	.text._ZN2at6native29vectorized_elementwise_kernelILi8EZZZNS0_18GeluCUDAKernelImplERNS_18TensorIteratorBaseENS0_8GeluTypeEENKUlvE0_clEvENKUlvE2_clEvEUlN3c108BFloat16EE_St5arrayIPcLm2EEEEviT0_T1_,"ax",@progbits
	.sectioninfo	@"SHI_REGISTERS=4"
	.align	128
        .global         _ZN2at6native29vectorized_elementwise_kernelILi8EZZZNS0_18GeluCUDAKernelImplERNS_18TensorIteratorBaseENS0_8GeluTypeEENKUlvE0_clEvENKUlvE2_clEvEUlN3c108BFloat16EE_St5arrayIPcLm2EEEEviT0_T1_
        .type           _ZN2at6native29vectorized_elementwise_kernelILi8EZZZNS0_18GeluCUDAKernelImplERNS_18TensorIteratorBaseENS0_8GeluTypeEENKUlvE0_clEvENKUlvE2_clEvEUlN3c108BFloat16EE_St5arrayIPcLm2EEEEviT0_T1_,@function
        .size           _ZN2at6native29vectorized_elementwise_kernelILi8EZZZNS0_18GeluCUDAKernelImplERNS_18TensorIteratorBaseENS0_8GeluTypeEENKUlvE0_clEvENKUlvE2_clEvEUlN3c108BFloat16EE_St5arrayIPcLm2EEEEviT0_T1_,(.L_x_12036 - _ZN2at6native29vectorized_elementwise_kernelILi8EZZZNS0_18GeluCUDAKernelImplERNS_18TensorIteratorBaseENS0_8GeluTypeEENKUlvE0_clEvENKUlvE2_clEvEUlN3c108BFloat16EE_St5arrayIPcLm2EEEEviT0_T1_)
        .other          _ZN2at6native29vectorized_elementwise_kernelILi8EZZZNS0_18GeluCUDAKernelImplERNS_18TensorIteratorBaseENS0_8GeluTypeEENKUlvE0_clEvENKUlvE2_clEvEUlN3c108BFloat16EE_St5arrayIPcLm2EEEEviT0_T1_,@"STO_CUDA_ENTRY STV_DEFAULT"
_ZN2at6native29vectorized_elementwise_kernelILi8EZZZNS0_18GeluCUDAKernelImplERNS_18TensorIteratorBaseENS0_8GeluTypeEENKUlvE0_clEvENKUlvE2_clEvEUlN3c108BFloat16EE_St5arrayIPcLm2EEEEviT0_T1_:
.text._ZN2at6native29vectorized_elementwise_kernelILi8EZZZNS0_18GeluCUDAKernelImplERNS_18TensorIteratorBaseENS0_8GeluTypeEENKUlvE0_clEvENKUlvE2_clEvEUlN3c108BFloat16EE_St5arrayIPcLm2EEEEviT0_T1_:
[----:B------:R-:W-:Y:S02]  /*0000*/  MOV R1, c[0x0][0x28] ;  /* 0x00000a0000017a02 */ /* 0x000fe40000000f00 */
[----:B------:R-:W-:Y:S05]  /*0010*/  EXIT ;  /* 0x000000000000794d */ /* 0x000fea0003800000 */
.L_x_7656:
        /* <DEDUP_REMOVED lines=14> */
.L_x_12036:


//--------------------- .text._ZN2at6native18elementwise_kernelILi128ELi4EZNS0_15gpu_kernel_implIZZZNS0_18GeluCUDAKernelImplERNS_18TensorIteratorBaseENS0_8GeluTypeEENKUlvE0_clEvENKUlvE1_clEvEUlN3c104HalfEE_EEvS4_RKT_EUliE_EEviT1_ --------------------------
	.section	.text._ZN2at6native18elementwise_kernelILi128ELi4EZNS0_15gpu_kernel_implIZZZNS0_18GeluCUDAKernelImplERNS_18TensorIteratorBaseENS0_8GeluTypeEENKUlvE0_clEvENKUlvE1_clEvEUlN3c104HalfEE_EEvS4_RKT_EUliE_EEviT1_,"ax",@progbits
	.sectioninfo	@"SHI_REGISTERS=26"
	.align	128
        .global         _ZN2at6native18elementwise_kernelILi128ELi4EZNS0_15gpu_kernel_implIZZZNS0_18GeluCUDAKernelImplERNS_18TensorIteratorBaseENS0_8GeluTypeEENKUlvE0_clEvENKUlvE1_clEvEUlN3c104HalfEE_EEvS4_RKT_EUliE_EEviT1_
        .type           _ZN2at6native18elementwise_kernelILi128ELi4EZNS0_15gpu_kernel_implIZZZNS0_18GeluCUDAKernelImplERNS_18TensorIteratorBaseENS0_8GeluTypeEENKUlvE0_clEvENKUlvE1_clEvEUlN3c104HalfEE_EEvS4_RKT_EUliE_EEviT1_,@function
        .size           _ZN2at6native18elementwise_kernelILi128ELi4EZNS0_15gpu_kernel_implIZZZNS0_18GeluCUDAKernelImplERNS_18TensorIteratorBaseENS0_8GeluTypeEENKUlvE0_clEvENKUlvE1_clEvEUlN3c104HalfEE_EEvS4_RKT_EUliE_EEviT1_,(.L_x_12037 - _ZN2at6native18elementwise_kernelILi128ELi4EZNS0_15gpu_kernel_implIZZZNS0_18GeluCUDAKernelImplERNS_18TensorIteratorBaseENS0_8GeluTypeEENKUlvE0_clEvENKUlvE1_clEvEUlN3c104HalfEE_EEvS4_RKT_EUliE_EEviT1_)
        .other          _ZN2at6native18elementwise_kernelILi128ELi4EZNS0_15gpu_kernel_implIZZZNS0_18GeluCUDAKernelImplERNS_18TensorIteratorBaseENS0_8GeluTypeEENKUlvE0_clEvENKUlvE1_clEvEUlN3c104HalfEE_EEvS4_RKT_EUliE_EEviT1_,@"STO_CUDA_ENTRY STV_DEFAULT"
_ZN2at6native18elementwise_kernelILi128ELi4EZNS0_15gpu_kernel_implIZZZNS0_18GeluCUDAKernelImplERNS_18TensorIteratorBaseENS0_8GeluTypeEENKUlvE0_clEvENKUlvE1_clEvEUlN3c104HalfEE_EEvS4_RKT_EUliE_EEviT1_:
.text._ZN2at6native18elementwise_kernelILi128ELi4EZNS0_15gpu_kernel_implIZZZNS0_18GeluCUDAKernelImplERNS_18TensorIteratorBaseENS0_8GeluTypeEENKUlvE0_clEvENKUlvE1_clEvEUlN3c104HalfEE_EEvS4_RKT_EUliE_EEviT1_:
        /* <DEDUP_REMOVED lines=238> */
.L_x_7659:
        /* <DEDUP_REMOVED lines=20> */
.L_x_7663:
[----:B------:R-:W2:Y:S02]  /*1020*/  LDG.E.U8 R2, [R2.64] ;  /* 0x0000002402027981 */ /* 0x000ea4000c1e1100 */
[----:B--2---:R-:W0:Y:S02]  /*1030*/  I2F.U16 R0, R2 ;  /* 0x0000000200007306 */ /* 0x004e240000101000 */
[----:B0-----:R-:W-:Y:S01]  /*1040*/  F2FP.PACK_AB R0, RZ, R0 ;  /* 0x00000000ff00723e */ /* 0x001fe200000000ff */
[----:B------:R-:W-:Y:S05]  /*1050*/  BRA `(.L_x_7665) ;  /* 0x00000e1000007947 */ /* 0x000fea0003800000 */
.L_x_7662:
        /* <DEDUP_REMOVED lines=10> */
.L_x_7667:
[----:B------:R-:W2:Y:S02]  /*1100*/  LDG.E R2, [R2.64] ;  /* 0x0000002402027981 */ /* 0x000ea4000c1e1900 */
[----:B--2---:R-:W0:Y:S02]  /*1110*/  I2F R0, R2 ;  /* 0x0000000200007306 */ /* 0x004e240000201400 */
[----:B0-----:R-:W-:Y:S01]  /*1120*/  F2FP.PACK_AB R0, RZ, R0 ;  /* 0x00000000ff00723e */ /* 0x001fe200000000ff */
[----:B------:R-:W-:Y:S05]  /*1130*/  BRA `(.L_x_7665) ;  /* 0x00000d3000007947 */ /* 0x000fea0003800000 */
.L_x_7666:
[----:B------:R-:W2:Y:S02]  /*1140*/  LDG.E.U16 R2, [R2.64] ;  /* 0x0000002402027981 */ /* 0x000ea4000c1e1500 */
[----:B--2---:R-:W0:Y:S02]  /*1150*/  I2F.S16 R0, R2 ;  /* 0x0000000200007306 */ /* 0x004e240000101400 */
[----:B0-----:R-:W-:Y:S01]  /*1160*/  F2FP.PACK_AB R0, RZ, R0 ;  /* 0x00000000ff00723e */ /* 0x001fe200000000ff */
[----:B------:R-:W-:Y:S05]  /*1170*/  BRA `(.L_x_7665) ;  /* 0x00000cf000007947 */ /* 0x000fea0003800000 */
.L_x_7661:
        /* <DEDUP_REMOVED lines=9> */
.L_x_7669:
[----:B------:R0:W5:Y:S01]  /*1210*/  LDG.E.U16 R0, [R2.64] ;  /* 0x0000002402007981 */ /* 0x000162000c1e1500 */
[----:B------:R-:W-:Y:S05]  /*1220*/  BRA `(.L_x_7665) ;  /* 0x00000c4000007947 */ /* 0x000fea0003800000 */
.L_x_7668:
        /* <DEDUP_REMOVED lines=9> */
.L_x_7671:
[----:B------:R0:W5:Y:S01]  /*12c0*/  LDG.E.U16 R0, [R2.64] ;  /* 0x0000002402007981 */ /* 0x000162000c1e1500 */
[----:B------:R-:W-:Y:S05]  /*12d0*/  BRA `(.L_x_7665) ;  /* 0x00000b9000007947 */ /* 0x000fea0003800000 */
.L_x_7670:
[----:B------:R-:W2:Y:S02]  /*12e0*/  LDG.E.64 R2, [R2.64] ;  /* 0x0000002402027981 */ /* 0x000ea4000c1e1b00 */
[----:B--2---:R-:W0:Y:S01]  /*12f0*/  F2F.F32.F64 R0, R2 ;  /* 0x0000000200007310 */ /* 0x004e220000301000 */
[----:B------:R-:W0:-:S14]  /*1300*/  DSETP.GEU.AND P0, PT, |R2|, c[0x2][0x0], PT ;  /* 0x008000000200762a */ /* 0x000e1c0003f0e200 */
[----:B0-----:R-:W-:-:S05]  /*1310*/  @!P0 FMUL R0, R0, 1.175494350822287508e-38 ;  /* 0x0080000000008820 */ /* 0x001fca0000400000 */
[----:B------:R-:W-:Y:S01]  /*1320*/  F2FP.PACK_AB R0, RZ, R0 ;  /* 0x00000000ff00723e */ /* 0x000fe200000000ff */
[----:B------:R-:W-:Y:S05]  /*1330*/  BRA `(.L_x_7665) ;  /* 0x00000b3000007947 */ /* 0x000fea0003800000 */
.L_x_7660:
        /* <DEDUP_REMOVED lines=13> */
.L_x_7674:
[----:B------:R-:W2:Y:S02]  /*1410*/  LDG.E.64 R2, [R2.64] ;  /* 0x0000002402027981 */ /* 0x000ea4000c1e1b00 */
[----:B--2---:R-:W0:Y:S01]  /*1420*/  F2F.F32.F64 R0, R2 ;  /* 0x0000000200007310 */ /* 0x004e220000301000 */
[----:B------:R-:W0:-:S14]  /*1430*/  DSETP.GEU.AND P0, PT, |R2|, c[0x2][0x0], PT ;  /* 0x008000000200762a */ /* 0x000e1c0003f0e200 */
[----:B0-----:R-:W-:-:S05]  /*1440*/  @!P0 FMUL R0, R0, 1.175494350822287508e-38 ;  /* 0x0080000000008820 */ /* 0x001fca0000400000 */
[----:B------:R-:W-:Y:S01]  /*1450*/  F2FP.PACK_AB R0, RZ, R0 ;  /* 0x00000000ff00723e */ /* 0x000fe200000000ff */
[----:B------:R-:W-:Y:S05]  /*1460*/  BRA `(.L_x_7665) ;  /* 0x00000a0000007947 */ /* 0x000fea0003800000 */
.L_x_7673:
        /* <DEDUP_REMOVED lines=28> */
.L_x_7676:
        /* <DEDUP_REMOVED lines=15> */
.L_x_7675:
[----:B------:R-:W2:Y:S02]  /*1720*/  LDG.E.U16 R0, [R2.64] ;  /* 0x0000002402007981 */ /* 0x000ea4000c1e1500 */
[----:B--2---:R-:W-:-:S04]  /*1730*/  PRMT R0, RZ, 0x5410, R0 ;  /* 0x00005410ff007816 */ /* 0x004fc80000000000 */
[----:B------:R-:W-:Y:S01]  /*1740*/  F2FP.PACK_AB R0, RZ, R0 ;  /* 0x00000000ff00723e */ /* 0x000fe200000000ff */
[----:B------:R-:W-:Y:S05]  /*1750*/  BRA `(.L_x_7665) ;  /* 0x0000071000007947 */ /* 0x000fea0003800000 */
.L_x_7672:
        /* <DEDUP_REMOVED lines=12> */
.L_x_7679:
        /* <DEDUP_REMOVED lines=21> */
.L_x_7683:
[----:B------:R-:W-:Y:S05]  /*1970*/  BSYNC B1 ;  /* 0x0000000000017941 */ /* 0x000fea0003800000 */
.L_x_7682:
[----:B------:R-:W-:Y:S01]  /*1980*/  LEA R3, R0, 0x3b800000, 0x17 ;  /* 0x3b80000000037811 */ /* 0x000fe200078eb8ff */
[----:B------:R-:W-:-:S05]  /*1990*/  IMAD.SHL.U32 R0, R2, 0x100000, RZ ;  /* 0x0010000002007824 */ /* 0x000fca00078e00ff */
[----:B------:R-:W-:Y:S02]  /*19a0*/  LOP3.LUT R0, R3, R0, R4, 0xfe, !PT ;  /* 0x0000000003007212 */ /* 0x000fe400078efe04 */
.L_x_7681:
[----:B------:R-:W-:Y:S05]  /*19b0*/  BSYNC B0 ;  /* 0x0000000000007941 */ /* 0x000fea0003800000 */
.L_x_7680:
[----:B------:R-:W-:Y:S01]  /*19c0*/  F2FP.PACK_AB R0, RZ, R0 ;  /* 0x00000000ff00723e */ /* 0x000fe200000000ff */
[----:B------:R-:W-:Y:S05]  /*19d0*/  BRA `(.L_x_7665) ;  /* 0x0000049000007947 */ /* 0x000fea0003800000 */
.L_x_7678:
        /* <DEDUP_REMOVED lines=21> */
.L_x_7687:
[----:B------:R-:W-:Y:S05]  /*1b30*/  BSYNC B1 ;  /* 0x0000000000017941 */ /* 0x000fea0003800000 */
.L_x_7686:
[----:B------:R-:W-:Y:S01]  /*1b40*/  LEA R3, R0, 0x37800000, 0x17 ;  /* 0x3780000000037811 */ /* 0x000fe200078eb8ff */
[----:B------:R-:W-:-:S05]  /*1b50*/  IMAD.SHL.U32 R0, R2, 0x200000, RZ ;  /* 0x0020000002007824 */ /* 0x000fca00078e00ff */
[----:B------:R-:W-:Y:S02]  /*1b60*/  LOP3.LUT R0, R3, R0, R4, 0xfe, !PT ;  /* 0x0000000003007212 */ /* 0x000fe400078efe04 */
.L_x_7685:
[----:B------:R-:W-:Y:S05]  /*1b70*/  BSYNC B0 ;  /* 0x0000000000007941 */ /* 0x000fea0003800000 */
.L_x_7684:
[----:B------:R-:W-:Y:S01]  /*1b80*/  F2FP.PACK_AB R0, RZ, R0 ;  /* 0x00000000ff00723e */ /* 0x000fe200000000ff */
[----:B------:R-:W-:Y:S05]  /*1b90*/  BRA `(.L_x_7665) ;  /* 0x000002d000007947 */ /* 0x000fea0003800000 */
.L_x_7677:
        /* <DEDUP_REMOVED lines=14> */
.L_x_7691:
[----:B------:R-:W-:Y:S05]  /*1c80*/  BSYNC B0 ;  /* 0x0000000000007941 */ /* 0x000fea0003800000 */
.L_x_7690:
[----:B------:R-:W-:Y:S01]  /*1c90*/  F2FP.PACK_AB R0, RZ, R0 ;  /* 0x00000000ff00723e */ /* 0x000fe200000000ff */
[----:B------:R-:W-:Y:S05]  /*1ca0*/  BRA `(.L_x_7665) ;  /* 0x000001c000007947 */ /* 0x000fea0003800000 */
.L_x_7664:
        /* <DEDUP_REMOVED lines=21> */
.L_x_7689:
[----:B------:R-:W2:Y:S02]  /*1e00*/  LDG.E.64 R2, [R2.64] ;  /* 0x0000002402027981 */ /* 0x000ea4000c1e1b00 */
[----:B--2---:R-:W0:Y:S02]  /*1e10*/  I2F.U64 R0, R2 ;  /* 0x0000000200007312 */ /* 0x004e240000301000 */
[----:B0-----:R-:W-:Y:S01]  /*1e20*/  F2FP.PACK_AB R0, RZ, R0 ;  /* 0x00000000ff00723e */ /* 0x001fe200000000ff */
[----:B------:R-:W-:Y:S05]  /*1e30*/  BRA `(.L_x_7665) ;  /* 0x0000003000007947 */ /* 0x000fea0003800000 */
.L_x_7688:
[----:B------:R-:W2:Y:S02]  /*1e40*/  LDG.E R2, [R2.64] ;  /* 0x0000002402027981 */ /* 0x000ea4000c1e1900 */
[----:B--2---:R-:W0:Y:S02]  /*1e50*/  I2F.U32 R0, R2 ;  /* 0x0000000200007306 */ /* 0x004e240000201000 */
[----:B0-----:R-:W-:-:S06]  /*1e60*/  F2FP.PACK_AB R0, RZ, R0 ;  /* 0x00000000ff00723e */ /* 0x001fcc00000000ff */
.L_x_7665:
[----:B-----5:R-:W-:Y:S01]  /*1e70*/  HADD2.F32 R0, -RZ, R0.H0_H0 ;  /* 0x20000000ff007230 */ /* 0x020fe20000004100 */
        /* <DEDUP_REMOVED lines=38> */
[----:B------:R-:W-:-:S05]  /*20e0*/  F2FP.PACK_AB R0, RZ, R0 ;  /* 0x00000000ff00723e */ /* 0x000fca00000000ff */
        /* <DEDUP_REMOVED lines=13> */
.L_x_7695:
[----:B------:R-:W-:-:S06]  /*21c0*/  HADD2.F32 R3, -RZ, R0.H0_H0 ;  /* 0x20000000ff037230 */ /* 0x000fcc0000004100 */
[----:B------:R-:W0:Y:S02]  /*21d0*/  F2I.S64.TRUNC R2, R3 ;  /* 0x0000000300027311 */ /* 0x000e24000020d900 */
[----:B0-----:R0:W-:Y:S01]  /*21e0*/  STG.E.U8 [R16.64], R2 ;  /* 0x0000000210007986 */ /* 0x0011e2000c101124 */
[----:B------:R-:W-:Y:S05]  /*21f0*/  BRA `(.L_x_7697) ;  /* 0x00000e4000007947 */ /* 0x000fea0003800000 */
.L_x_7694:
        /* <DEDUP_REMOVED lines=10> */
.L_x_7699:
[----:B------:R-:W-:-:S04]  /*22a0*/  HADD2.F32 R0, -RZ, R0.H0_H0 ;  /* 0x20000000ff007230 */ /* 0x000fc80000004100 */
[----:B------:R-:W0:Y:S02]  /*22b0*/  F2I.FTZ.TRUNC.NTZ R3, R0 ;  /* 0x0000000000037305 */ /* 0x000e24000021f100 */
[----:B0-----:R0:W-:Y:S01]  /*22c0*/  STG.E [R16.64], R3 ;  /* 0x0000000310007986 */ /* 0x0011e2000c101924 */
[----:B------:R-:W-:Y:S05]  /*22d0*/  BRA `(.L_x_7697) ;  /* 0x00000d6000007947 */ /* 0x000fea0003800000 */
.L_x_7698:
[----:B------:R-:W-:-:S04]  /*22e0*/  HADD2.F32 R0, -RZ, R0.H0_H0 ;  /* 0x20000000ff007230 */ /* 0x000fc80000004100 */
[----:B------:R-:W0:Y:S02]  /*22f0*/  F2I.FTZ.TRUNC.NTZ R3, R0 ;  /* 0x0000000000037305 */ /* 0x000e24000021f100 */
[----:B0-----:R0:W-:Y:S01]  /*2300*/  STG.E.U16 [R16.64], R3 ;  /* 0x0000000310007986 */ /* 0x0011e2000c101524 */
[----:B------:R-:W-:Y:S05]  /*2310*/  BRA `(.L_x_7697) ;  /* 0x00000d2000007947 */ /* 0x000fea0003800000 */
.L_x_7693:
        /* <DEDUP_REMOVED lines=9> */
.L_x_7701:
[----:B------:R0:W-:Y:S01]  /*23b0*/  STG.E.U16 [R16.64], R0 ;  /* 0x0000000010007986 */ /* 0x0001e2000c101524 */
[----:B------:R-:W-:Y:S05]  /*23c0*/  BRA `(.L_x_7697) ;  /* 0x00000c7000007947 */ /* 0x000fea0003800000 */
.L_x_7700:
        /* <DEDUP_REMOVED lines=10> */
.L_x_7703:
[----:B------:R-:W-:-:S05]  /*2470*/  HADD2.F32 R0, -RZ, R0.H0_H0 ;  /* 0x20000000ff007230 */ /* 0x000fca0000004100 */
[----:B------:R-:W-:-:S04]  /*2480*/  F2FP.PACK_AB R0, RZ, R0 ;  /* 0x00000000ff00723e */ /* 0x000fc800000000ff */
[----:B------:R-:W-:-:S05]  /*2490*/  PRMT R0, R0, 0x5410, RZ ;  /* 0x0000541000007816 */ /* 0x000fca00000000ff */
[----:B------:R0:W-:Y:S01]  /*24a0*/  STG.E [R16.64], R0 ;  /* 0x0000000010007986 */ /* 0x0001e2000c101924 */
[----:B------:R-:W-:Y:S05]  /*24b0*/  BRA `(.L_x_7697) ;  /* 0x00000b8000007947 */ /* 0x000fea0003800000 */
.L_x_7702:
[----:B------:R-:W-:-:S05]  /*24c0*/  HADD2.F32 R2, -RZ, R0.H0_H0 ;  /* 0x20000000ff027230 */ /* 0x000fca0000004100 */
[----:B------:R-:W-:-:S06]  /*24d0*/  FMUL.FTZ R2, R2, 1 ;  /* 0x3f80000002027820 */ /* 0x000fcc0000410000 */
[----:B------:R-:W0:Y:S02]  /*24e0*/  F2F.F64.F32 R2, R2 ;  /* 0x0000000200027310 */ /* 0x000e240000201800 */
[----:B0-----:R0:W-:Y:S01]  /*24f0*/  STG.E.64 [R16.64], R2 ;  /* 0x0000000210007986 */ /* 0x0011e2000c101b24 */
[----:B------:R-:W-:Y:S05]  /*2500*/  BRA `(.L_x_7697) ;  /* 0x00000b3000007947 */ /* 0x000fea0003800000 */
.L_x_7692:
        /* <DEDUP_REMOVED lines=13> */
.L_x_7706:
[----:B------:R-:W-:Y:S01]  /*25e0*/  HADD2.F32 R0, -RZ, R0.H0_H0 ;  /* 0x20000000ff007230 */ /* 0x000fe20000004100 */
[----:B------:R-:W-:-:S04]  /*25f0*/  CS2R R6, SRZ ;  /* 0x0000000000067805 */ /* 0x000fc8000001ff00 */
[----:B------:R-:W-:-:S04]  /*2600*/  FMUL.FTZ R0, R0, 1 ;  /* 0x3f80000000007820 */ /* 0x000fc80000410000 */
[----:B------:R-:W0:Y:S02]  /*2610*/  F2F.F64.F32 R4, R0 ;  /* 0x0000000000047310 */ /* 0x000e240000201800 */
[----:B0-----:R0:W-:Y:S01]  /*2620*/  STG.E.128 [R16.64], R4 ;  /* 0x0000000410007986 */ /* 0x0011e2000c101d24 */
[----:B------:R-:W-:Y:S05]  /*2630*/  BRA `(.L_x_7697) ;  /* 0x00000a0000007947 */ /* 0x000fea0003800000 */
.L_x_7705:
        /* <DEDUP_REMOVED lines=21> */
.L_x_7710:
[----:B------:R-:W-:Y:S05]  /*2790*/  BSYNC B0 ;  /* 0x0000000000007941 */ /* 0x000fea0003800000 */
.L_x_7709:
[----:B------:R-:W-:-:S05]  /*27a0*/  LOP3.LUT R3, R0, R3, RZ, 0xfc, !PT ;  /* 0x0000000300037212 */ /* 0x000fca00078efcff */
[----:B------:R0:W-:Y:S01]  /*27b0*/  STG.E.U8 [R16.64], R3 ;  /* 0x0000000310007986 */ /* 0x0001e2000c101124 */
[----:B------:R-:W-:Y:S05]  /*27c0*/  BRA `(.L_x_7697) ;  /* 0x0000087000007947 */ /* 0x000fea0003800000 */
.L_x_7708:
        /* <DEDUP_REMOVED lines=13> */
.L_x_7712:
[----:B------:R-:W-:Y:S01]  /*28a0*/  IMAD.MOV.U32 R0, RZ, RZ, 0x7f ;  /* 0x0000007fff007424 */ /* 0x000fe200078e00ff */
[----:B------:R-:W-:-:S04]  /*28b0*/  ISETP.GT.U32.AND P0, PT, R2, 0x7f800000, PT ;  /* 0x7f8000000200780c */ /* 0x000fc80003f04070 */
[----:B------:R-:W-:-:S04]  /*28c0*/  SEL R0, R0, 0x7c, P0 ;  /* 0x0000007c00007807 */ /* 0x000fc80000000000 */
.L_x_7713:
[----:B------:R-:W-:Y:S05]  /*28d0*/  BSYNC B0 ;  /* 0x0000000000007941 */ /* 0x000fea0003800000 */
.L_x_7711:
[----:B------:R-:W-:-:S04]  /*28e0*/  LOP3.LUT R2, R3, 0x80000000, RZ, 0xc0, !PT ;  /* 0x8000000003027812 */ /* 0x000fc800078ec0ff */
[----:B------:R-:W-:-:S04]  /*28f0*/  SHF.R.U32.HI R3, RZ, 0x18, R2 ;  /* 0x00000018ff037819 */ /* 0x000fc80000011602 */
[----:B------:R-:W-:-:S05]  /*2900*/  LOP3.LUT R3, R0, R3, RZ, 0xfc, !PT ;  /* 0x0000000300037212 */ /* 0x000fca00078efcff */
[----:B------:R0:W-:Y:S01]  /*2910*/  STG.E.U8 [R16.64], R3 ;  /* 0x0000000310007986 */ /* 0x0001e2000c101124 */
[----:B------:R-:W-:Y:S05]  /*2920*/  BRA `(.L_x_7697) ;  /* 0x0000071000007947 */ /* 0x000fea0003800000 */
.L_x_7707:
[----:B------:R-:W-:-:S05]  /*2930*/  HADD2.F32 R0, -RZ, R0.H0_H0 ;  /* 0x20000000ff007230 */ /* 0x000fca0000004100 */
[----:B------:R-:W-:-:S05]  /*2940*/  F2FP.BF16.PACK_AB R0, RZ, R0 ;  /* 0x00000000ff00723e */ /* 0x000fca00000010ff */
[----:B------:R0:W-:Y:S01]  /*2950*/  STG.E.U16 [R16.64], R0 ;  /* 0x0000000010007986 */ /* 0x0001e2000c101524 */
[----:B------:R-:W-:Y:S05]  /*2960*/  BRA `(.L_x_7697) ;  /* 0x000006d000007947 */ /* 0x000fea0003800000 */
.L_x_7704:
        /* <DEDUP_REMOVED lines=12> */
.L_x_7716:
        /* <DEDUP_REMOVED lines=17> */
.L_x_7719:
[----:B------:R-:W-:-:S04]  /*2b40*/  LOP3.LUT R2, R3, 0x80000000, RZ, 0xc0, !PT ;  /* 0x8000000003027812 */ /* 0x000fc800078ec0ff */
[----:B------:R-:W-:-:S04]  /*2b50*/  SHF.R.U32.HI R3, RZ, 0x18, R2 ;  /* 0x00000018ff037819 */ /* 0x000fc80000011602 */
[----:B------:R-:W-:-:S04]  /*2b60*/  LOP3.LUT R0, R0, R3, RZ, 0xfc, !PT ;  /* 0x0000000300007212 */ /* 0x000fc800078efcff */
[----:B------:R-:W-:Y:S02]  /*2b70*/  PRMT R8, R0, 0x7610, R8 ;  /* 0x0000761000087816 */ /* 0x000fe40000000008 */
.L_x_7718:
[----:B------:R-:W-:Y:S05]  /*2b80*/  BSYNC B0 ;  /* 0x0000000000007941 */ /* 0x000fea0003800000 */
.L_x_7717:
[----:B------:R0:W-:Y:S01]  /*2b90*/  STG.E.U8 [R16.64], R8 ;  /* 0x0000000810007986 */ /* 0x0001e2000c101124 */
[----:B------:R-:W-:Y:S05]  /*2ba0*/  BRA `(.L_x_7697) ;  /* 0x0000049000007947 */ /* 0x000fea0003800000 */
.L_x_7715:
        /* <DEDUP_REMOVED lines=17> */
.L_x_7722:
[----:B------:R-:W-:-:S04]  /*2cc0*/  LOP3.LUT R2, R3, 0x80000000, RZ, 0xc0, !PT ;  /* 0x8000000003027812 */ /* 0x000fc800078ec0ff */
[----:B------:R-:W-:-:S04]  /*2cd0*/  SHF.R.U32.HI R3, RZ, 0x18, R2 ;  /* 0x00000018ff037819 */ /* 0x000fc80000011602 */
[----:B------:R-:W-:-:S04]  /*2ce0*/  LOP3.LUT R0, R0, R3, RZ, 0xfc, !PT ;  /* 0x0000000300007212 */ /* 0x000fc800078efcff */
[----:B------:R-:W-:Y:S02]  /*2cf0*/  PRMT R8, R0, 0x7610, R8 ;  /* 0x0000761000087816 */ /* 0x000fe40000000008 */
.L_x_7721:
[----:B------:R-:W-:Y:S05]  /*2d00*/  BSYNC B0 ;  /* 0x0000000000007941 */ /* 0x000fea0003800000 */
.L_x_7720:
[----:B------:R0:W-:Y:S01]  /*2d10*/  STG.E.U8 [R16.64], R8 ;  /* 0x0000000810007986 */ /* 0x0001e2000c101124 */
[----:B------:R-:W-:Y:S05]  /*2d20*/  BRA `(.L_x_7697) ;  /* 0x0000031000007947 */ /* 0x000fea0003800000 */
.L_x_7714:
        /* <DEDUP_REMOVED lines=22> */
.L_x_7696:
        /* <DEDUP_REMOVED lines=20> */
.L_x_7724:
[----:B------:R-:W-:-:S06]  /*2fd0*/  HADD2.F32 R2, -RZ, R0.H0_H0 ;  /* 0x20000000ff027230 */ /* 0x000fcc0000004100 */
[----:B------:R-:W0:Y:S02]  /*2fe0*/  F2I.U64.TRUNC R2, R2 ;  /* 0x0000000200027311 */ /* 0x000e24000020d800 */
[----:B0-----:R0:W-:Y:S01]  /*2ff0*/  STG.E.64 [R16.64], R2 ;  /* 0x0000000210007986 */ /* 0x0011e2000c101b24 */
[----:B------:R-:W-:Y:S05]  /*3000*/  BRA `(.L_x_7697) ;  /* 0x0000003000007947 */ /* 0x000fea0003800000 */
.L_x_7723:
[----:B------:R-:W-:-:S04]  /*3010*/  HADD2.F32 R0, -RZ, R0.H0_H0 ;  /* 0x20000000ff007230 */ /* 0x000fc80000004100 */
[----:B------:R-:W0:Y:S02]  /*3020*/  F2I.FTZ.U32.TRUNC.NTZ R3, R0 ;  /* 0x0000000000037305 */ /* 0x000e24000021f000 */
[----:B0-----:R0:W-:Y:S02]  /*3030*/  STG.E [R16.64], R3 ;  /* 0x0000000310007986 */ /* 0x0011e4000c101924 */
.L_x_7697:
[----:B------:R-:W-:-:S05]  /*3040*/  IMAD R18, R18, 0x200, R23 ;  /* 0x0000020012127824 */ /* 0x000fca00078e0217 */
[----:B------:R-:W-:Y:S02]  /*3050*/  IADD3 R19, R18, 0x80, RZ ;  /* 0x0000008012137810 */ /* 0x000fe40007ffe0ff */
.L_x_7658:
[----:B------:R-:W-:Y:S05]  /*3060*/  BSYNC B6 ;  /* 0x0000000000067941 */ /* 0x000fea0003800000 */
.L_x_7657:
        /* <DEDUP_REMOVED lines=231> */
.L_x_7727:
        /* <DEDUP_REMOVED lines=20> */
.L_x_7731:
[----:B------:R-:W2:Y:S02]  /*4020*/  LDG.E.U8 R2, [R2.64] ;  /* 0x0000002402027981 */ /* 0x000ea4000c1e1100 */
[----:B--2---:R-:W0:Y:S02]  /*4030*/  I2F.U16 R0, R2 ;  /* 0x0000000200007306 */ /* 0x004e240000101000 */
[----:B0-----:R-:W-:Y:S01]  /*4040*/  F2FP.PACK_AB R0, RZ, R0 ;  /* 0x00000000ff00723e */ /* 0x001fe200000000ff */
[----:B------:R-:W-:Y:S05]  /*4050*/  BRA `(.L_x_7733) ;  /* 0x00000e1000007947 */ /* 0x000fea0003800000 */
.L_x_7730:
        /* <DEDUP_REMOVED lines=10> */
.L_x_7735:
[----:B------:R-:W2:Y:S02]  /*4100*/  LDG.E R2, [R2.64] ;  /* 0x0000002402027981 */ /* 0x000ea4000c1e1900 */
[----:B--2---:R-:W0:Y:S02]  /*4110*/  I2F R0, R2 ;  /* 0x0000000200007306 */ /* 0x004e240000201400 */
[----:B0-----:R-:W-:Y:S01]  /*4120*/  F2FP.PACK_AB R0, RZ, R0 ;  /* 0x00000000ff00723e */ /* 0x001fe200000000ff */
[----:B------:R-:W-:Y:S05]  /*4130*/  BRA `(.L_x_7733) ;  /* 0x00000d3000007947 */ /* 0x000fea0003800000 */
.L_x_7734:
[----:B------:R-:W2:Y:S02]  /*4140*/  LDG.E.U16 R2, [R2.64] ;  /* 0x0000002402027981 */ /* 0x000ea4000c1e1500 */
[----:B--2---:R-:W0:Y:S02]  /*4150*/  I2F.S16 R0, R2 ;  /* 0x0000000200007306 */ /* 0x004e240000101400 */
[----:B0-----:R-:W-:Y:S01]  /*4160*/  F2FP.PACK_AB R0, RZ, R0 ;  /* 0x00000000ff00723e */ /* 0x001fe200000000ff */
[----:B------:R-:W-:Y:S05]  /*4170*/  BRA `(.L_x_7733) ;  /* 0x00000cf000007947 */ /* 0x000fea0003800000 */
.L_x_7729:
        /* <DEDUP_REMOVED lines=9> */
.L_x_7737:
[----:B------:R0:W5:Y:S01]  /*4210*/  LDG.E.U16 R0, [R2.64] ;  /* 0x0000002402007981 */ /* 0x000162000c1e1500 */
[----:B------:R-:W-:Y:S05]  /*4220*/  BRA `(.L_x_7733) ;  /* 0x00000c4000007947 */ /* 0x000fea0003800000 */
.L_x_7736:
        /* <DEDUP_REMOVED lines=9> */
.L_x_7739:
[----:B------:R0:W5:Y:S01]  /*42c0*/  LDG.E.U16 R0, [R2.64] ;  /* 0x0000002402007981 */ /* 0x000162000c1e1500 */
[----:B------:R-:W-:Y:S05]  /*42d0*/  BRA `(.L_x_7733) ;  /* 0x00000b9000007947 */ /* 0x000fea0003800000 */
.L_x_7738:
[----:B------:R-:W2:Y:S02]  /*42e0*/  LDG.E.64 R2, [R2.64] ;  /* 0x0000002402027981 */ /* 0x000ea4000c1e1b00 */
[----:B--2---:R-:W0:Y:S01]  /*42f0*/  F2F.F32.F64 R0, R2 ;  /* 0x0000000200007310 */ /* 0x004e220000301000 */
[----:B------:R-:W0:-:S14]  /*4300*/  DSETP.GEU.AND P0, PT, |R2|, c[0x2][0x0], PT ;  /* 0x008000000200762a */ /* 0x000e1c0003f0e200 */
[----:B0-----:R-:W-:-:S05]  /*4310*/  @!P0 FMUL R0, R0, 1.175494350822287508e-38 ;  /* 0x0080000000008820 */ /* 0x001fca0000400000 */
[----:B------:R-:W-:Y:S01]  /*4320*/  F2FP.PACK_AB R0, RZ, R0 ;  /* 0x00000000ff00723e */ /* 0x000fe200000000ff */
[----:B------:R-:W-:Y:S05]  /*4330*/  BRA `(.L_x_7733) ;  /* 0x00000b3000007947 */ /* 0x000fea0003800000 */
.L_x_7728:
        /* <DEDUP_REMOVED lines=13> */
.L_x_7742:
[----:B------:R-:W2:Y:S02]  /*4410*/  LDG.E.64 R2, [R2.64] ;  /* 0x0000002402027981 */ /* 0x000ea4000c1e1b00 */
[----:B--2---:R-:W0:Y:S01]  /*4420*/  F2F.F32.F64 R0, R2 ;  /* 0x0000000200007310 */ /* 0x004e220000301000 */
[----:B------:R-:W0:-:S14]  /*4430*/  DSETP.GEU.AND P0, PT, |R2|, c[0x2][0x0], PT ;  /* 0x008000000200762a */ /* 0x000e1c0003f0e200 */
[----:B0-----:R-:W-:-:S05]  /*4440*/  @!P0 FMUL R0, R0, 1.175494350822287508e-38 ;  /* 0x0080000000008820 */ /* 0x001fca0000400000 */
[----:B------:R-:W-:Y:S01]  /*4450*/  F2FP.PACK_AB R0, RZ, R0 ;  /* 0x00000000ff00723e */ /* 0x000fe200000000ff */
[----:B------:R-:W-:Y:S05]  /*4460*/  BRA `(.L_x_7733) ;  /* 0x00000a0000007947 */ /* 0x000fea0003800000 */
.L_x_7741:
        /* <DEDUP_REMOVED lines=28> */
.L_x_7744:
        /* <DEDUP_REMOVED lines=15> */
.L_x_7743:
[----:B------:R-:W2:Y:S02]  /*4720*/  LDG.E.U16 R0, [R2.64] ;  /* 0x0000002402007981 */ /* 0x000ea4000c1e1500 */
[----:B--2---:R-:W-:-:S04]  /*4730*/  PRMT R0, RZ, 0x5410, R0 ;  /* 0x00005410ff007816 */ /* 0x004fc80000000000 */
[----:B------:R-:W-:Y:S01]  /*4740*/  F2FP.PACK_AB R0, RZ, R0 ;  /* 0x00000000ff00723e */ /* 0x000fe200000000ff */
[----:B------:R-:W-:Y:S05]  /*4750*/  BRA `(.L_x_7733) ;  /* 0x0000071000007947 */ /* 0x000fea0003800000 */
.L_x_7740:
        /* <DEDUP_REMOVED lines=12> */
.L_x_7747:
        /* <DEDUP_REMOVED lines=21> */
.L_x_7751:
[----:B------:R-:W-:Y:S05]  /*4970*/  BSYNC B1 ;  /* 0x0000000000017941 */ /* 0x000fea0003800000 */
.L_x_7750:
[----:B------:R-:W-:Y:S01]  /*4980*/  LEA R3, R0, 0x3b800000, 0x17 ;  /* 0x3b80000000037811 */ /* 0x000fe200078eb8ff */
[----:B------:R-:W-:-:S05]  /*4990*/  IMAD.SHL.U32 R0, R2, 0x100000, RZ ;  /* 0x0010000002007824 */ /* 0x000fca00078e00ff */
[----:B------:R-:W-:Y:S02]  /*49a0*/  LOP3.LUT R0, R3, R0, R4, 0xfe, !PT ;  /* 0x0000000003007212 */ /* 0x000fe400078efe04 */
.L_x_7749:
[----:B------:R-:W-:Y:S05]  /*49b0*/  BSYNC B0 ;  /* 0x0000000000007941 */ /* 0x000fea0003800000 */
.L_x_7748:
[----:B------:R-:W-:Y:S01]  /*49c0*/  F2FP.PACK_AB R0, RZ, R0 ;  /* 0x00000000ff00723e */ /* 0x000fe200000000ff */
[----:B------:R-:W-:Y:S05]  /*49d0*/  BRA `(.L_x_7733) ;  /* 0x0000049000007947 */ /* 0x000fea0003800000 */
.L_x_7746:
        /* <DEDUP_REMOVED lines=21> */
.L_x_7755:
[----:B------:R-:W-:Y:S05]  /*4b30*/  BSYNC B1 ;  /* 0x0000000000017941 */ /* 0x000fea0003800000 */
.L_x_7754:
[----:B------:R-:W-:Y:S01]  /*4b40*/  LEA R3, R0, 0x37800000, 0x17 ;  /* 0x3780000000037811 */ /* 0x000fe200078eb8ff */
[----:B------:R-:W-:-:S05]  /*4b50*/  IMAD.SHL.U32 R0, R2, 0x200000, RZ ;  /* 0x0020000002007824 */ /* 0x000fca00078e00ff */
[----:B------:R-:W-:Y:S02]  /*4b60*/  LOP3.LUT R0, R3, R0, R4, 0xfe, !PT ;  /* 0x0000000003007212 */ /* 0x000fe400078efe04 */
.L_x_7753:
[----:B------:R-:W-:Y:S05]  /*4b70*/  BSYNC B0 ;  /* 0x0000000000007941 */ /* 0x000fea0003800000 */
.L_x_7752:
[----:B------:R-:W-:Y:S01]  /*4b80*/  F2FP.PACK_AB R0, RZ, R0 ;  /* 0x00000000ff00723e */ /* 0x000fe200000000ff */
[----:B------:R-:W-:Y:S05]  /*4b90*/  BRA `(.L_x_7733) ;  /* 0x000002d000007947 */ /* 0x000fea0003800000 */
.L_x_7745:
        /* <DEDUP_REMOVED lines=14> */
.L_x_7759:
[----:B------:R-:W-:Y:S05]  /*4c80*/  BSYNC B0 ;  /* 0x0000000000007941 */ /* 0x000fea0003800000 */
.L_x_7758:
[----:B------:R-:W-:Y:S01]  /*4c90*/  F2FP.PACK_AB R0, RZ, R0 ;  /* 0x00000000ff00723e */ /* 0x000fe200000000ff */
[----:B------:R-:W-:Y:S05]  /*4ca0*/  BRA `(.L_x_7733) ;  /* 0x000001c000007947 */ /* 0x000fea0003800000 */
.L_x_7732:
        /* <DEDUP_REMOVED lines=21> */
.L_x_7757:
[----:B------:R-:W2:Y:S02]  /*4e00*/  LDG.E.64 R2, [R2.64] ;  /* 0x0000002402027981 */ /* 0x000ea4000c1e1b00 */
[----:B--2---:R-:W0:Y:S02]  /*4e10*/  I2F.U64 R0, R2 ;  /* 0x0000000200007312 */ /* 0x004e240000301000 */
[----:B0-----:R-:W-:Y:S01]  /*4e20*/  F2FP.PACK_AB R0, RZ, R0 ;  /* 0x00000000ff00723e */ /* 0x001fe200000000ff */
[----:B------:R-:W-:Y:S05]  /*4e30*/  BRA `(.L_x_7733) ;  /* 0x0000003000007947 */ /* 0x000fea0003800000 */
.L_x_7756:
[----:B------:R-:W2:Y:S02]  /*4e40*/  LDG.E R2, [R2.64] ;  /* 0x0000002402027981 */ /* 0x000ea4000c1e1900 */
[----:B--2---:R-:W0:Y:S02]  /*4e50*/  I2F.U32 R0, R2 ;  /* 0x0000000200007306 */ /* 0x004e240000201000 */
[----:B0-----:R-:W-:-:S06]  /*4e60*/  F2FP.PACK_AB R0, RZ, R0 ;  /* 0x00000000ff00723e */ /* 0x001fcc00000000ff */
.L_x_7733:
        /* <DEDUP_REMOVED lines=53> */
.L_x_7763:
[----:B------:R-:W-:-:S06]  /*51c0*/  HADD2.F32 R3, -RZ, R0.H0_H0 ;  /* 0x20000000ff037230 */ /* 0x000fcc0000004100 */
[----:B------:R-:W0:Y:S02]  /*51d0*/  F2I.S64.TRUNC R2, R3 ;  /* 0x0000000300027311 */ /* 0x000e24000020d900 */
[----:B0-----:R0:W-:Y:S01]  /*51e0*/  STG.E.U8 [R16.64], R2 ;  /* 0x0000000210007986 */ /* 0x0011e2000c101124 */
[----:B------:R-:W-:Y:S05]  /*51f0*/  BRA `(.L_x_7765) ;  /* 0x00000e4000007947 */ /* 0x000fea0003800000 */
.L_x_7762:
        /* <DEDUP_REMOVED lines=10> */
.L_x_7767:
[----:B------:R-:W-:-:S04]  /*52a0*/  HADD2.F32 R0, -RZ, R0.H0_H0 ;  /* 0x20000000ff007230 */ /* 0x000fc80000004100 */
[----:B------:R-:W0:Y:S02]  /*52b0*/  F2I.FTZ.TRUNC.NTZ R3, R0 ;  /* 0x0000000000037305 */ /* 0x000e24000021f100 */
[----:B0-----:R0:W-:Y:S01]  /*52c0*/  STG.E [R16.64], R3 ;  /* 0x0000000310007986 */ /* 0x0011e2000c101924 */
[----:B------:R-:W-:Y:S05]  /*52d0*/  BRA `(.L_x_7765) ;  /* 0x00000d6000007947 */ /* 0x000fea0003800000 */
.L_x_7766:
[----:B------:R-:W-:-:S04]  /*52e0*/  HADD2.F32 R0, -RZ, R0.H0_H0 ;  /* 0x20000000ff007230 */ /* 0x000fc80000004100 */
[----:B------:R-:W0:Y:S02]  /*52f0*/  F2I.FTZ.TRUNC.NTZ R3, R0 ;  /* 0x0000000000037305 */ /* 0x000e24000021f100 */
[----:B0-----:R0:W-:Y:S01]  /*5300*/  STG.E.U16 [R16.64], R3 ;  /* 0x0000000310007986 */ /* 0x0011e2000c101524 */
[----:B------:R-:W-:Y:S05]  /*5310*/  BRA `(.L_x_7765) ;  /* 0x00000d2000007947 */ /* 0x000fea0003800000 */
.L_x_7761:
        /* <DEDUP_REMOVED lines=9> */
.L_x_7769:
[----:B------:R0:W-:Y:S01]  /*53b0*/  STG.E.U16 [R16.64], R0 ;  /* 0x0000000010007986 */ /* 0x0001e2000c101524 */
[----:B------:R-:W-:Y:S05]  /*53c0*/  BRA `(.L_x_7765) ;  /* 0x00000c7000007947 */ /* 0x000fea0003800000 */
.L_x_7768:
        /* <DEDUP_REMOVED lines=10> */
.L_x_7771:
[----:B------:R-:W-:-:S05]  /*5470*/  HADD2.F32 R0, -RZ, R0.H0_H0 ;  /* 0x20000000ff007230 */ /* 0x000fca0000004100 */
[----:B------:R-:W-:-:S04]  /*5480*/  F2FP.PACK_AB R0, RZ, R0 ;  /* 0x00000000ff00723e */ /* 0x000fc800000000ff */
[----:B------:R-:W-:-:S05]  /*5490*/  PRMT R0, R0, 0x5410, RZ ;  /* 0x0000541000007816 */ /* 0x000fca00000000ff */
[----:B------:R0:W-:Y:S01]  /*54a0*/  STG.E [R16.64], R0 ;  /* 0x0000000010007986 */ /* 0x0001e2000c101924 */
[----:B------:R-:W-:Y:S05]  /*54b0*/  BRA `(.L_x_7765) ;  /* 0x00000b8000007947 */ /* 0x000fea0003800000 */
.L_x_7770:
[----:B------:R-:W-:-:S05]  /*54c0*/  HADD2.F32 R2, -RZ, R0.H0_H0 ;  /* 0x20000000ff027230 */ /* 0x000fca0000004100 */
[----:B------:R-:W-:-:S06]  /*54d0*/  FMUL.FTZ R2, R2, 1 ;  /* 0x3f80000002027820 */ /* 0x000fcc0000410000 */
[----:B------:R-:W0:Y:S02]  /*54e0*/  F2F.F64.F32 R2, R2 ;  /* 0x0000000200027310 */ /* 0x000e240000201800 */
[----:B0-----:R0:W-:Y:S01]  /*54f0*/  STG.E.64 [R16.64], R2 ;  /* 0x0000000210007986 */ /* 0x0011e2000c101b24 */
[----:B------:R-:W-:Y:S05]  /*5500*/  BRA `(.L_x_7765) ;  /* 0x00000b3000007947 */ /* 0x000fea0003800000 */
.L_x_7760:
        /* <DEDUP_REMOVED lines=13> */
.L_x_7774:
[----:B------:R-:W-:Y:S01]  /*55e0*/  HADD2.F32 R0, -RZ, R0.H0_H0 ;  /* 0x20000000ff007230 */ /* 0x000fe20000004100 */
[----:B------:R-:W-:-:S04]  /*55f0*/  CS2R R6, SRZ ;  /* 0x0000000000067805 */ /* 0x000fc8000001ff00 */
[----:B------:R-:W-:-:S04]  /*5600*/  FMUL.FTZ R0, R0, 1 ;  /* 0x3f80000000007820 */ /* 0x000fc80000410000 */
[----:B------:R-:W0:Y:S02]  /*5610*/  F2F.F64.F32 R4, R0 ;  /* 0x0000000000047310 */ /* 0x000e240000201800 */
[----:B0-----:R0:W-:Y:S01]  /*5620*/  STG.E.128 [R16.64], R4 ;  /* 0x0000000410007986 */ /* 0x0011e2000c101d24 */
[----:B------:R-:W-:Y:S05]  /*5630*/  BRA `(.L_x_7765) ;  /* 0x00000a0000007947 */ /* 0x000fea0003800000 */
.L_x_7773:
        /* <DEDUP_REMOVED lines=21> */
.L_x_7778:
[----:B------:R-:W-:Y:S05]  /*5790*/  BSYNC B0 ;  /* 0x0000000000007941 */ /* 0x000fea0003800000 */
.L_x_7777:
[----:B------:R-:W-:-:S05]  /*57a0*/  LOP3.LUT R3, R0, R3, RZ, 0xfc, !PT ;  /* 0x0000000300037212 */ /* 0x000fca00078efcff */
[----:B------:R0:W-:Y:S01]  /*57b0*/  STG.E.U8 [R16.64], R3 ;  /* 0x0000000310007986 */ /* 0x0001e2000c101124 */
[----:B------:R-:W-:Y:S05]  /*57c0*/  BRA `(.L_x_7765) ;  /* 0x0000087000007947 */ /* 0x000fea0003800000 */
.L_x_7776:
        /* <DEDUP_REMOVED lines=13> */
.L_x_7780:
[----:B------:R-:W-:Y:S01]  /*58a0*/  IMAD.MOV.U32 R0, RZ, RZ, 0x7f ;  /* 0x0000007fff007424 */ /* 0x000fe200078e00ff */
[----:B------:R-:W-:-:S04]  /*58b0*/  ISETP.GT.U32.AND P0, PT, R2, 0x7f800000, PT ;  /* 0x7f8000000200780c */ /* 0x000fc80003f04070 */
[----:B------:R-:W-:-:S04]  /*58c0*/  SEL R0, R0, 0x7c, P0 ;  /* 0x0000007c00007807 */ /* 0x000fc80000000000 */
.L_x_7781:
[----:B------:R-:W-:Y:S05]  /*58d0*/  BSYNC B0 ;  /* 0x0000000000007941 */ /* 0x000fea0003800000 */
.L_x_7779:
[----:B------:R-:W-:-:S04]  /*58e0*/  LOP3.LUT R2, R3, 0x80000000, RZ, 0xc0, !PT ;  /* 0x8000000003027812 */ /* 0x000fc800078ec0ff */
[----:B------:R-:W-:-:S04]  /*58f0*/  SHF.R.U32.HI R3, RZ, 0x18, R2 ;  /* 0x00000018ff037819 */ /* 0x000fc80000011602 */
[----:B------:R-:W-:-:S05]  /*5900*/  LOP3.LUT R3, R0, R3, RZ, 0xfc, !PT ;  /* 0x0000000300037212 */ /* 0x000fca00078efcff */
[----:B------:R0:W-:Y:S01]  /*5910*/  STG.E.U8 [R16.64], R3 ;  /* 0x0000000310007986 */ /* 0x0001e2000c101124 */
[----:B------:R-:W-:Y:S05]  /*5920*/  BRA `(.L_x_7765) ;  /* 0x0000071000007947 */ /* 0x000fea0003800000 */
.L_x_7775:
[----:B------:R-:W-:-:S05]  /*5930*/  HADD2.F32 R0, -RZ, R0.H0_H0 ;  /* 0x20000000ff007230 */ /* 0x000fca0000004100 */
[----:B------:R-:W-:-:S05]  /*5940*/  F2FP.BF16.PACK_AB R0, RZ, R0 ;  /* 0x00000000ff00723e */ /* 0x000fca00000010ff */
[----:B------:R0:W-:Y:S01]  /*5950*/  STG.E.U16 [R16.64], R0 ;  /* 0x0000000010007986 */ /* 0x0001e2000c101524 */
[----:B------:R-:W-:Y:S05]  /*5960*/  BRA `(.L_x_7765) ;  /* 0x000006d000007947 */ /* 0x000fea0003800000 */
.L_x_7772:
        /* <DEDUP_REMOVED lines=12> */
.L_x_7784:
        /* <DEDUP_REMOVED lines=17> */
.L_x_7787:
[----:B------:R-:W-:-:S04]  /*5b40*/  LOP3.LUT R2, R3, 0x80000000, RZ, 0xc0, !PT ;  /* 0x8000000003027812 */ /* 0x000fc800078ec0ff */
[----:B------:R-:W-:-:S04]  /*5b50*/  SHF.R.U32.HI R3, RZ, 0x18, R2 ;  /* 0x00000018ff037819 */ /* 0x000fc80000011602 */
[----:B------:R-:W-:-:S04]  /*5b60*/  LOP3.LUT R0, R0, R3, RZ, 0xfc, !PT ;  /* 0x0000000300007212 */ /* 0x000fc800078efcff */
[----:B------:R-:W-:Y:S02]  /*5b70*/  PRMT R8, R0, 0x7610, R8 ;  /* 0x0000761000087816 */ /* 0x000fe40000000008 */
.L_x_7786:
[----:B------:R-:W-:Y:S05]  /*5b80*/  BSYNC B0 ;  /* 0x0000000000007941 */ /* 0x000fea0003800000 */
.L_x_7785:
[----:B------:R0:W-:Y:S01]  /*5b90*/  STG.E.U8 [R16.64], R8 ;  /* 0x0000000810007986 */ /* 0x0001e2000c101124 */
[----:B------:R-:W-:Y:S05]  /*5ba0*/  BRA `(.L_x_7765) ;  /* 0x0000049000007947 */ /* 0x000fea0003800000 */
.L_x_7783:
        /* <DEDUP_REMOVED lines=17> */
.L_x_7790:
[----:B------:R-:W-:-:S04]  /*5cc0*/  LOP3.LUT R2, R3, 0x80000000, RZ, 0xc0, !PT ;  /* 0x8000000003027812 */ /* 0x000fc800078ec0ff */
[----:B------:R-:W-:-:S04]  /*5cd0*/  SHF.R.U32.HI R3, RZ, 0x18, R2 ;  /* 0x00000018ff037819 */ /* 0x000fc80000011602 */
[----:B------:R-:W-:-:S04]  /*5ce0*/  LOP3.LUT R0, R0, R3, RZ, 0xfc, !PT ;  /* 0x0000000300007212 */ /* 0x000fc800078efcff */
[----:B------:R-:W-:Y:S02]  /*5cf0*/  PRMT R8, R0, 0x7610, R8 ;  /* 0x0000761000087816 */ /* 0x000fe40000000008 */
.L_x_7789:
[----:B------:R-:W-:Y:S05]  /*5d00*/  BSYNC B0 ;  /* 0x0000000000007941 */ /* 0x000fea0003800000 */
.L_x_7788:
[----:B------:R0:W-:Y:S01]  /*5d10*/  STG.E.U8 [R16.64], R8 ;  /* 0x0000000810007986 */ /* 0x0001e2000c101124 */
[----:B------:R-:W-:Y:S05]  /*5d20*/  BRA `(.L_x_7765) ;  /* 0x0000031000007947 */ /* 0x000fea0003800000 */
.L_x_7782:
        /* <DEDUP_REMOVED lines=22> */
.L_x_7764:
        /* <DEDUP_REMOVED lines=20> */
.L_x_7792:
[----:B------:R-:W-:-:S06]  /*5fd0*/  HADD2.F32 R2, -RZ, R0.H0_H0 ;  /* 0x20000000ff027230 */ /* 0x000fcc0000004100 */
[----:B------:R-:W0:Y:S02]  /*5fe0*/  F2I.U64.TRUNC R2, R2 ;  /* 0x0000000200027311 */ /* 0x000e24000020d800 */
[----:B0-----:R0:W-:Y:S01]  /*5ff0*/  STG.E.64 [R16.64], R2 ;  /* 0x0000000210007986 */ /* 0x0011e2000c101b24 */
[----:B------:R-:W-:Y:S05]  /*6000*/  BRA `(.L_x_7765) ;  /* 0x0000003000007947 */ /* 0x000fea0003800000 */
.L_x_7791:
[----:B------:R-:W-:-:S04]  /*6010*/  HADD2.F32 R0, -RZ, R0.H0_H0 ;  /* 0x20000000ff007230 */ /* 0x000fc80000004100 */
[----:B------:R-:W0:Y:S02]  /*6020*/  F2I.FTZ.U32.TRUNC.NTZ R3, R0 ;  /* 0x0000000000037305 */ /* 0x000e24000021f000 */
[----:B0-----:R0:W-:Y:S02]  /*6030*/  STG.E [R16.64], R3 ;  /* 0x0000000310007986 */ /* 0x0011e4000c101924 */
.L_x_7765:
        /* <DEDUP_REMOVED lines=231> */
.L_x_7793:
        /* <DEDUP_REMOVED lines=20> */
.L_x_7797:
[----:B------:R-:W2:Y:S02]  /*6ff0*/  LDG.E.U8 R2, [R2.64] ;  /* 0x0000002402027981 */ /* 0x000ea4000c1e1100 */
[----:B--2---:R-:W0:Y:S02]  /*7000*/  I2F.U16 R0, R2 ;  /* 0x0000000200007306 */ /* 0x004e240000101000 */
[----:B0-----:R-:W-:Y:S01]  /*7010*/  F2FP.PACK_AB R0, RZ, R0 ;  /* 0x00000000ff00723e */ /* 0x001fe200000000ff */
[----:B------:R-:W-:Y:S05]  /*7020*/  BRA `(.L_x_7799) ;  /* 0x00000e1000007947 */ /* 0x000fea0003800000 */
.L_x_7796:
        /* <DEDUP_REMOVED lines=10> */
.L_x_7801:
[----:B------:R-:W2:Y:S02]  /*70d0*/  LDG.E R2, [R2.64] ;  /* 0x0000002402027981 */ /* 0x000ea4000c1e1900 */
[----:B--2---:R-:W0:Y:S02]  /*70e0*/  I2F R0, R2 ;  /* 0x0000000200007306 */ /* 0x004e240000201400 */
[----:B0-----:R-:W-:Y:S01]  /*70f0*/  F2FP.PACK_AB R0, RZ, R0 ;  /* 0x00000000ff00723e */ /* 0x001fe200000000ff */
[----:B------:R-:W-:Y:S05]  /*7100*/  BRA `(.L_x_7799) ;  /* 0x00000d3000007947 */ /* 0x000fea0003800000 */
.L_x_7800:
[----:B------:R-:W2:Y:S02]  /*7110*/  LDG.E.U16 R2, [R2.64] ;  /* 0x0000002402027981 */ /* 0x000ea4000c1e1500 */
[----:B--2---:R-:W0:Y:S02]  /*7120*/  I2F.S16 R0, R2 ;  /* 0x0000000200007306 */ /* 0x004e240000101400 */
[----:B0-----:R-:W-:Y:S01]  /*7130*/  F2FP.PACK_AB R0, RZ, R0 ;  /* 0x00000000ff00723e */ /* 0x001fe200000000ff */
[----:B------:R-:W-:Y:S05]  /*7140*/  BRA `(.L_x_7799) ;  /* 0x00000cf000007947 */ /* 0x000fea0003800000 */
.L_x_7795:
        /* <DEDUP_REMOVED lines=9> */
.L_x_7803:
[----:B------:R0:W5:Y:S01]  /*71e0*/  LDG.E.U16 R0, [R2.64] ;  /* 0x0000002402007981 */ /* 0x000162000c1e1500 */
[----:B------:R-:W-:Y:S05]  /*71f0*/  BRA `(.L_x_7799) ;  /* 0x00000c4000007947 */ /* 0x000fea0003800000 */
.L_x_7802:
        /* <DEDUP_REMOVED lines=9> */
.L_x_7805:
[----:B------:R0:W5:Y:S01]  /*7290*/  LDG.E.U16 R0, [R2.64] ;  /* 0x0000002402007981 */ /* 0x000162000c1e1500 */
[----:B------:R-:W-:Y:S05]  /*72a0*/  BRA `(.L_x_7799) ;  /* 0x00000b9000007947 */ /* 0x000fea0003800000 */
.L_x_7804:
[----:B------:R-:W2:Y:S02]  /*72b0*/  LDG.E.64 R2, [R2.64] ;  /* 0x0000002402027981 */ /* 0x000ea4000c1e1b00 */
[----:B--2---:R-:W0:Y:S01]  /*72c0*/  F2F.F32.F64 R0, R2 ;  /* 0x0000000200007310 */ /* 0x004e220000301000 */
[----:B------:R-:W0:-:S14]  /*72d0*/  DSETP.GEU.AND P0, PT, |R2|, c[0x2][0x0], PT ;  /* 0x008000000200762a */ /* 0x000e1c0003f0e200 */
[----:B0-----:R-:W-:-:S05]  /*72e0*/  @!P0 FMUL R0, R0, 1.175494350822287508e-38 ;  /* 0x0080000000008820 */ /* 0x001fca0000400000 */
[----:B------:R-:W-:Y:S01]  /*72f0*/  F2FP.PACK_AB R0, RZ, R0 ;  /* 0x00000000ff00723e */ /* 0x000fe200000000ff */
[----:B------:R-:W-:Y:S05]  /*7300*/  BRA `(.L_x_7799) ;  /* 0x00000b3000007947 */ /* 0x000fea0003800000 */
.L_x_7794:
        /* <DEDUP_REMOVED lines=13> */
.L_x_7808:
[----:B------:R-:W2:Y:S02]  /*73e0*/  LDG.E.64 R2, [R2.64] ;  /* 0x0000002402027981 */ /* 0x000ea4000c1e1b00 */
[----:B--2---:R-:W0:Y:S01]  /*73f0*/  F2F.F32.F64 R0, R2 ;  /* 0x0000000200007310 */ /* 0x004e220000301000 */
[----:B------:R-:W0:-:S14]  /*7400*/  DSETP.GEU.AND P0, PT, |R2|, c[0x2][0x0], PT ;  /* 0x008000000200762a */ /* 0x000e1c0003f0e200 */
[----:B0-----:R-:W-:-:S05]  /*7410*/  @!P0 FMUL R0, R0, 1.175494350822287508e-38 ;  /* 0x0080000000008820 */ /* 0x001fca0000400000 */
[----:B------:R-:W-:Y:S01]  /*7420*/  F2FP.PACK_AB R0, RZ, R0 ;  /* 0x00000000ff00723e */ /* 0x000fe200000000ff */
[----:B------:R-:W-:Y:S05]  /*7430*/  BRA `(.L_x_7799) ;  /* 0x00000a0000007947 */ /* 0x000fea0003800000 */
.L_x_7807:
        /* <DEDUP_REMOVED lines=28> */
.L_x_7810:
        /* <DEDUP_REMOVED lines=15> */
.L_x_7809:
[----:B------:R-:W2:Y:S02]  /*76f0*/  LDG.E.U16 R0, [R2.64] ;  /* 0x0000002402007981 */ /* 0x000ea4000c1e1500 */
[----:B--2---:R-:W-:-:S04]  /*7700*/  PRMT R0, RZ, 0x5410, R0 ;  /* 0x00005410ff007816 */ /* 0x004fc80000000000 */
[----:B------:R-:W-:Y:S01]  /*7710*/  F2FP.PACK_AB R0, RZ, R0 ;  /* 0x00000000ff00723e */ /* 0x000fe200000000ff */
[----:B------:R-:W-:Y:S05]  /*7720*/  BRA `(.L_x_7799) ;  /* 0x0000071000007947 */ /* 0x000fea0003800000 */
.L_x_7806:
        /* <DEDUP_REMOVED lines=12> */
.L_x_7813:
        /* <DEDUP_REMOVED lines=21> */
.L_x_7817:
[----:B------:R-:W-:Y:S05]  /*7940*/  BSYNC B1 ;  /* 0x0000000000017941 */ /* 0x000fea0003800000 */
.L_x_7816:
[----:B------:R-:W-:Y:S01]  /*7950*/  LEA R3, R0, 0x3b800000, 0x17 ;  /* 0x3b80000000037811 */ /* 0x000fe200078eb8ff */
[----:B------:R-:W-:-:S05]  /*7960*/  IMAD.SHL.U32 R0, R2, 0x100000, RZ ;  /* 0x0010000002007824 */ /* 0x000fca00078e00ff */
[----:B------:R-:W-:Y:S02]  /*7970*/  LOP3.LUT R0, R3, R0, R4, 0xfe, !PT ;  /* 0x0000000003007212 */ /* 0x000fe400078efe04 */
.L_x_7815:
[----:B------:R-:W-:Y:S05]  /*7980*/  BSYNC B0 ;  /* 0x0000000000007941 */ /* 0x000fea0003800000 */
.L_x_7814:
[----:B------:R-:W-:Y:S01]  /*7990*/  F2FP.PACK_AB R0, RZ, R0 ;  /* 0x00000000ff00723e */ /* 0x000fe200000000ff */
[----:B------:R-:W-:Y:S05]  /*79a0*/  BRA `(.L_x_7799) ;  /* 0x0000049000007947 */ /* 0x000fea0003800000 */
.L_x_7812:
        /* <DEDUP_REMOVED lines=21> */
.L_x_7821:
[----:B------:R-:W-:Y:S05]  /*7b00*/  BSYNC B1 ;  /* 0x0000000000017941 */ /* 0x000fea0003800000 */
.L_x_7820:
[----:B------:R-:W-:Y:S01]  /*7b10*/  LEA R3, R0, 0x37800000, 0x17 ;  /* 0x3780000000037811 */ /* 0x000fe200078eb8ff */
[----:B------:R-:W-:-:S05]  /*7b20*/  IMAD.SHL.U32 R0, R2, 0x200000, RZ ;  /* 0x0020000002007824 */ /* 0x000fca00078e00ff */
[----:B------:R-:W-:Y:S02]  /*7b30*/  LOP3.LUT R0, R3, R0, R4, 0xfe, !PT ;  /* 0x0000000003007212 */ /* 0x000fe400078efe04 */
.L_x_7819:
[----:B------:R-:W-:Y:S05]  /*7b40*/  BSYNC B0 ;  /* 0x0000000000007941 */ /* 0x000fea0003800000 */
.L_x_7818:
[----:B------:R-:W-:Y:S01]  /*7b50*/  F2FP.PACK_AB R0, RZ, R0 ;  /* 0x00000000ff00723e */ /* 0x000fe200000000ff */
[----:B------:R-:W-:Y:S05]  /*7b60*/  BRA `(.L_x_7799) ;  /* 0x000002d000007947 */ /* 0x000fea0003800000 */
.L_x_7811:
        /* <DEDUP_REMOVED lines=14> */
.L_x_7825:
[----:B------:R-:W-:Y:S05]  /*7c50*/  BSYNC B0 ;  /* 0x0000000000007941 */ /* 0x000fea0003800000 */
.L_x_7824:
[----:B------:R-:W-:Y:S01]  /*7c60*/  F2FP.PACK_AB R0, RZ, R0 ;  /* 0x00000000ff00723e */ /* 0x000fe200000000ff */
[----:B------:R-:W-:Y:S05]  /*7c70*/  BRA `(.L_x_7799) ;  /* 0x000001c000007947 */ /* 0x000fea0003800000 */
.L_x_7798:
        /* <DEDUP_REMOVED lines=21> */
.L_x_7823:
[----:B------:R-:W2:Y:S02]  /*7dd0*/  LDG.E.64 R2, [R2.64] ;  /* 0x0000002402027981 */ /* 0x000ea4000c1e1b00 */
[----:B--2---:R-:W0:Y:S02]  /*7de0*/  I2F.U64 R0, R2 ;  /* 0x0000000200007312 */ /* 0x004e240000301000 */
[----:B0-----:R-:W-:Y:S01]  /*7df0*/  F2FP.PACK_AB R0, RZ, R0 ;  /* 0x00000000ff00723e */ /* 0x001fe200000000ff */
[----:B------:R-:W-:Y:S05]  /*7e00*/  BRA `(.L_x_7799) ;  /* 0x0000003000007947 */ /* 0x000fea0003800000 */
.L_x_7822:
[----:B------:R-:W2:Y:S02]  /*7e10*/  LDG.E R2, [R2.64] ;  /* 0x0000002402027981 */ /* 0x000ea4000c1e1900 */
[----:B--2---:R-:W0:Y:S02]  /*7e20*/  I2F.U32 R0, R2 ;  /* 0x0000000200007306 */ /* 0x004e240000201000 */
[----:B0-----:R-:W-:-:S06]  /*7e30*/  F2FP.PACK_AB R0, RZ, R0 ;  /* 0x00000000ff00723e */ /* 0x001fcc00000000ff */
.L_x_7799:
        /* <DEDUP_REMOVED lines=53> */
.L_x_7829:
[----:B------:R-:W-:-:S06]  /*8190*/  HADD2.F32 R3, -RZ, R0.H0_H0 ;  /* 0x20000000ff037230 */ /* 0x000fcc0000004100 */
[----:B------:R-:W0:Y:S02]  /*81a0*/  F2I.S64.TRUNC R2, R3 ;  /* 0x0000000300027311 */ /* 0x000e24000020d900 */
[----:B0-----:R0:W-:Y:S01]  /*81b0*/  STG.E.U8 [R16.64], R2 ;  /* 0x0000000210007986 */ /* 0x0011e2000c101124 */
[----:B------:R-:W-:Y:S05]  /*81c0*/  BRA `(.L_x_7831) ;  /* 0x00000e4000007947 */ /* 0x000fea0003800000 */
.L_x_7828:
        /* <DEDUP_REMOVED lines=10> */
.L_x_7833:
[----:B------:R-:W-:-:S04]  /*8270*/  HADD2.F32 R0, -RZ, R0.H0_H0 ;  /* 0x20000000ff007230 */ /* 0x000fc80000004100 */
[----:B------:R-:W0:Y:S02]  /*8280*/  F2I.FTZ.TRUNC.NTZ R3, R0 ;  /* 0x0000000000037305 */ /* 0x000e24000021f100 */
[----:B0-----:R0:W-:Y:S01]  /*8290*/  STG.E [R16.64], R3 ;  /* 0x0000000310007986 */ /* 0x0011e2000c101924 */
[----:B------:R-:W-:Y:S05]  /*82a0*/  BRA `(.L_x_7831) ;  /* 0x00000d6000007947 */ /* 0x000fea0003800000 */
.L_x_7832:
[----:B------:R-:W-:-:S04]  /*82b0*/  HADD2.F32 R0, -RZ, R0.H0_H0 ;  /* 0x20000000ff007230 */ /* 0x000fc80000004100 */
[----:B------:R-:W0:Y:S02]  /*82c0*/  F2I.FTZ.TRUNC.NTZ R3, R0 ;  /* 0x0000000000037305 */ /* 0x000e24000021f100 */
[----:B0-----:R0:W-:Y:S01]  /*82d0*/  STG.E.U16 [R16.64], R3 ;  /* 0x0000000310007986 */ /* 0x0011e2000c101524 */
[----:B------:R-:W-:Y:S05]  /*82e0*/  BRA `(.L_x_7831) ;  /* 0x00000d2000007947 */ /* 0x000fea0003800000 */
.L_x_7827:
        /* <DEDUP_REMOVED lines=9> */
.L_x_7835:
[----:B------:R0:W-:Y:S01]  /*8380*/  STG.E.U16 [R16.64], R0 ;  /* 0x0000000010007986 */ /* 0x0001e2000c101524 */
[----:B------:R-:W-:Y:S05]  /*8390*/  BRA `(.L_x_7831) ;  /* 0x00000c7000007947 */ /* 0x000fea0003800000 */
.L_x_7834:
        /* <DEDUP_REMOVED lines=10> */
.L_x_7837:
[----:B------:R-:W-:-:S05]  /*8440*/  HADD2.F32 R0, -RZ, R0.H0_H0 ;  /* 0x20000000ff007230 */ /* 0x000fca0000004100 */
[----:B------:R-:W-:-:S04]  /*8450*/  F2FP.PACK_AB R0, RZ, R0 ;  /* 0x00000000ff00723e */ /* 0x000fc800000000ff */
[----:B------:R-:W-:-:S05]  /*8460*/  PRMT R0, R0, 0x5410, RZ ;  /* 0x0000541000007816 */ /* 0x000fca00000000ff */
[----:B------:R0:W-:Y:S01]  /*8470*/  STG.E [R16.64], R0 ;  /* 0x0000000010007986 */ /* 0x0001e2000c101924 */
[----:B------:R-:W-:Y:S05]  /*8480*/  BRA `(.L_x_7831) ;  /* 0x00000b8000007947 */ /* 0x000fea0003800000 */
.L_x_7836:
[----:B------:R-:W-:-:S05]  /*8490*/  HADD2.F32 R2, -RZ, R0.H0_H0 ;  /* 0x20000000ff027230 */ /* 0x000fca0000004100 */
[----:B------:R-:W-:-:S06]  /*84a0*/  FMUL.FTZ R2, R2, 1 ;  /* 0x3f80000002027820 */ /* 0x000fcc0000410000 */
[----:B------:R-:W0:Y:S02]  /*84b0*/  F2F.F64.F32 R2, R2 ;  /* 0x0000000200027310 */ /* 0x000e240000201800 */
[----:B0-----:R0:W-:Y:S01]  /*84c0*/  STG.E.64 [R16.64], R2 ;  /* 0x0000000210007986 */ /* 0x0011e2000c101b24 */
[----:B------:R-:W-:Y:S05]  /*84d0*/  BRA `(.L_x_7831) ;  /* 0x00000b3000007947 */ /* 0x000fea0003800000 */
.L_x_7826:
        /* <DEDUP_REMOVED lines=13> */
.L_x_7840:
[----:B------:R-:W-:Y:S01]  /*85b0*/  HADD2.F32 R0, -RZ, R0.H0_H0 ;  /* 0x20000000ff007230 */ /* 0x000fe20000004100 */
[----:B------:R-:W-:-:S04]  /*85c0*/  CS2R R6, SRZ ;  /* 0x0000000000067805 */ /* 0x000fc8000001ff00 */
[----:B------:R-:W-:-:S04]  /*85d0*/  FMUL.FTZ R0, R0, 1 ;  /* 0x3f80000000007820 */ /* 0x000fc80000410000 */
[----:B------:R-:W0:Y:S02]  /*85e0*/  F2F.F64.F32 R4, R0 ;  /* 0x0000000000047310 */ /* 0x000e240000201800 */
[----:B0-----:R0:W-:Y:S01]  /*85f0*/  STG.E.128 [R16.64], R4 ;  /* 0x0000000410007986 */ /* 0x0011e2000c101d24 */
[----:B------:R-:W-:Y:S05]  /*8600*/  BRA `(.L_x_7831) ;  /* 0x00000a0000007947 */ /* 0x000fea0003800000 */
.L_x_7839:
        /* <DEDUP_REMOVED lines=21> */
.L_x_7844:
[----:B------:R-:W-:Y:S05]  /*8760*/  BSYNC B0 ;  /* 0x0000000000007941 */ /* 0x000fea0003800000 */
.L_x_7843:
[----:B------:R-:W-:-:S05]  /*8770*/  LOP3.LUT R3, R0, R3, RZ, 0xfc, !PT ;  /* 0x0000000300037212 */ /* 0x000fca00078efcff */
[----:B------:R0:W-:Y:S01]  /*8780*/  STG.E.U8 [R16.64], R3 ;  /* 0x0000000310007986 */ /* 0x0001e2000c101124 */
[----:B------:R-:W-:Y:S05]  /*8790*/  BRA `(.L_x_7831) ;  /* 0x0000087000007947 */ /* 0x000fea0003800000 */
.L_x_7842:
        /* <DEDUP_REMOVED lines=13> */
.L_x_7846:
[----:B------:R-:W-:Y:S01]  /*8870*/  IMAD.MOV.U32 R0, RZ, RZ, 0x7f ;  /* 0x0000007fff007424 */ /* 0x000fe200078e00ff */
[----:B------:R-:W-:-:S04]  /*8880*/  ISETP.GT.U32.AND P0, PT, R2, 0x7f800000, PT ;  /* 0x7f8000000200780c */ /* 0x000fc80003f04070 */
[----:B------:R-:W-:-:S04]  /*8890*/  SEL R0, R0, 0x7c, P0 ;  /* 0x0000007c00007807 */ /* 0x000fc80000000000 */
.L_x_7847:
[----:B------:R-:W-:Y:S05]  /*88a0*/  BSYNC B0 ;  /* 0x0000000000007941 */ /* 0x000fea0003800000 */
.L_x_7845:
[----:B------:R-:W-:-:S04]  /*88b0*/  LOP3.LUT R2, R3, 0x80000000, RZ, 0xc0, !PT ;  /* 0x8000000003027812 */ /* 0x000fc800078ec0ff */
[----:B------:R-:W-:-:S04]  /*88c0*/  SHF.R.U32.HI R3, RZ, 0x18, R2 ;  /* 0x00000018ff037819 */ /* 0x000fc80000011602 */
[----:B------:R-:W-:-:S05]  /*88d0*/  LOP3.LUT R3, R0, R3, RZ, 0xfc, !PT ;  /* 0x0000000300037212 */ /* 0x000fca00078efcff */
[----:B------:R0:W-:Y:S01]  /*88e0*/  STG.E.U8 [R16.64], R3 ;  /* 0x0000000310007986 */ /* 0x0001e2000c101124 */
[----:B------:R-:W-:Y:S05]  /*88f0*/  BRA `(.L_x_7831) ;  /* 0x0000071000007947 */ /* 0x000fea0003800000 */
.L_x_7841:
[----:B------:R-:W-:-:S05]  /*8900*/  HADD2.F32 R0, -RZ, R0.H0_H0 ;  /* 0x20000000ff007230 */ /* 0x000fca0000004100 */
[----:B------:R-:W-:-:S05]  /*8910*/  F2FP.BF16.PACK_AB R0, RZ, R0 ;  /* 0x00000000ff00723e */ /* 0x000fca00000010ff */
[----:B------:R0:W-:Y:S01]  /*8920*/  STG.E.U16 [R16.64], R0 ;  /* 0x0000000010007986 */ /* 0x0001e2000c101524 */
[----:B------:R-:W-:Y:S05]  /*8930*/  BRA `(.L_x_7831) ;  /* 0x000006d000007947 */ /* 0x000fea0003800000 */
.L_x_7838:
        /* <DEDUP_REMOVED lines=12> */
.L_x_7850:
        /* <DEDUP_REMOVED lines=17> */
.L_x_7853:
[----:B------:R-:W-:-:S04]  /*8b10*/  LOP3.LUT R2, R3, 0x80000000, RZ, 0xc0, !PT ;  /* 0x8000000003027812 */ /* 0x000fc800078ec0ff */
[----:B------:R-:W-:-:S04]  /*8b20*/  SHF.R.U32.HI R3, RZ, 0x18, R2 ;  /* 0x00000018ff037819 */ /* 0x000fc80000011602 */
[----:B------:R-:W-:-:S04]  /*8b30*/  LOP3.LUT R0, R0, R3, RZ, 0xfc, !PT ;  /* 0x0000000300007212 */ /* 0x000fc800078efcff */
[----:B------:R-:W-:Y:S02]  /*8b40*/  PRMT R8, R0, 0x7610, R8 ;  /* 0x0000761000087816 */ /* 0x000fe40000000008 */
.L_x_7852:
[----:B------:R-:W-:Y:S05]  /*8b50*/  BSYNC B0 ;  /* 0x0000000000007941 */ /* 0x000fea0003800000 */
.L_x_7851:
[----:B------:R0:W-:Y:S01]  /*8b60*/  STG.E.U8 [R16.64], R8 ;  /* 0x0000000810007986 */ /* 0x0001e2000c101124 */
[----:B------:R-:W-:Y:S05]  /*8b70*/  BRA `(.L_x_7831) ;  /* 0x0000049000007947 */ /* 0x000fea0003800000 */
.L_x_7849:
        /* <DEDUP_REMOVED lines=17> */
.L_x_7856:
[----:B------:R-:W-:-:S04]  /*8c90*/  LOP3.LUT R2, R3, 0x80000000, RZ, 0xc0, !PT ;  /* 0x8000000003027812 */ /* 0x000fc800078ec0ff */
[----:B------:R-:W-:-:S04]  /*8ca0*/  SHF.R.U32.HI R3, RZ, 0x18, R2 ;  /* 0x00000018ff037819 */ /* 0x000fc80000011602 */
[----:B------:R-:W-:-:S04]  /*8cb0*/  LOP3.LUT R0, R0, R3, RZ, 0xfc, !PT ;  /* 0x0000000300007212 */ /* 0x000fc800078efcff */
[----:B------:R-:W-:Y:S02]  /*8cc0*/  PRMT R8, R0, 0x7610, R8 ;  /* 0x0000761000087816 */ /* 0x000fe40000000008 */
.L_x_7855:
[----:B------:R-:W-:Y:S05]  /*8cd0*/  BSYNC B0 ;  /* 0x0000000000007941 */ /* 0x000fea0003800000 */
.L_x_7854:
[----:B------:R0:W-:Y:S01]  /*8ce0*/  STG.E.U8 [R16.64], R8 ;  /* 0x0000000810007986 */ /* 0x0001e2000c101124 */
[----:B------:R-:W-:Y:S05]  /*8cf0*/  BRA `(.L_x_7831) ;  /* 0x0000031000007947 */ /* 0x000fea0003800000 */
.L_x_7848:
        /* <DEDUP_REMOVED lines=22> */
.L_x_7830:
        /* <DEDUP_REMOVED lines=20> */
.L_x_7858:
[----:B------:R-:W-:-:S06]  /*8fa0*/  HADD2.F32 R2, -RZ, R0.H0_H0 ;  /* 0x20000000ff027230 */ /* 0x000fcc0000004100 */
[----:B------:R-:W0:Y:S02]  /*8fb0*/  F2I.U64.TRUNC R2, R2 ;  /* 0x0000000200027311 */ /* 0x000e24000020d800 */
[----:B0-----:R0:W-:Y:S01]  /*8fc0*/  STG.E.64 [R16.64], R2 ;  /* 0x0000000210007986 */ /* 0x0011e2000c101b24 */
[----:B------:R-:W-:Y:S05]  /*8fd0*/  BRA `(.L_x_7831) ;  /* 0x0000003000007947 */ /* 0x000fea0003800000 */
.L_x_7857:
[----:B------:R-:W-:-:S04]  /*8fe0*/  HADD2.F32 R0, -RZ, R0.H0_H0 ;  /* 0x20000000ff007230 */ /* 0x000fc80000004100 */
[----:B------:R-:W0:Y:S02]  /*8ff0*/  F2I.FTZ.U32.TRUNC.NTZ R3, R0 ;  /* 0x0000000000037305 */ /* 0x000e24000021f000 */
[----:B0-----:R0:W-:Y:S02]  /*9000*/  STG.E [R16.64], R3 ;  /* 0x0000000310007986 */ /* 0x0011e4000c101924 */
.L_x_7831:
[----:B------:R-:W-:Y:S02]  /*9010*/  IADD3 R19, R19, 0x80, RZ ;  /* 0x0000008013137810 */ /* 0x000fe40007ffe0ff */
.L_x_7726:
[----:B------:R-:W-:Y:S05]  /*9020*/  BSYNC B6 ;  /* 0x0000000000067941 */ /* 0x000fea0003800000 */
.L_x_7725:
        /* <DEDUP_REMOVED lines=230> */
.L_x_7859:
        /* <DEDUP_REMOVED lines=20> */
.L_x_7863:
[----:B------:R-:W2:Y:S02]  /*9fd0*/  LDG.E.U8 R2, [R2.64] ;  /* 0x0000002402027981 */ /* 0x000ea4000c1e1100 */
[----:B--2---:R-:W0:Y:S02]  /*9fe0*/  I2F.U16 R0, R2 ;  /* 0x0000000200007306 */ /* 0x004e240000101000 */
[----:B0-----:R-:W-:Y:S01]  /*9ff0*/  F2FP.PACK_AB R0, RZ, R0 ;  /* 0x00000000ff00723e */ /* 0x001fe200000000ff */
[----:B------:R-:W-:Y:S05]  /*a000*/  BRA `(.L_x_7865) ;  /* 0x00000e1000007947 */ /* 0x000fea0003800000 */
.L_x_7862:
        /* <DEDUP_REMOVED lines=10> */
.L_x_7867:
[----:B------:R-:W2:Y:S02]  /*a0b0*/  LDG.E R2, [R2.64] ;  /* 0x0000002402027981 */ /* 0x000ea4000c1e1900 */
[----:B--2---:R-:W0:Y:S02]  /*a0c0*/  I2F R0, R2 ;  /* 0x0000000200007306 */ /* 0x004e240000201400 */
[----:B0-----:R-:W-:Y:S01]  /*a0d0*/  F2FP.PACK_AB R0, RZ, R0 ;  /* 0x00000000ff00723e */ /* 0x001fe200000000ff */
[----:B------:R-:W-:Y:S05]  /*a0e0*/  BRA `(.L_x_7865) ;  /* 0x00000d3000007947 */ /* 0x000fea0003800000 */
.L_x_7866:
[----:B------:R-:W2:Y:S02]  /*a0f0*/  LDG.E.U16 R2, [R2.64] ;  /* 0x0000002402027981 */ /* 0x000ea4000c1e1500 */
[----:B--2---:R-:W0:Y:S02]  /*a100*/  I2F.S16 R0, R2 ;  /* 0x0000000200007306 */ /* 0x004e240000101400 */
[----:B0-----:R-:W-:Y:S01]  /*a110*/  F2FP.PACK_AB R0, RZ, R0 ;  /* 0x00000000ff00723e */ /* 0x001fe200000000ff */
[----:B------:R-:W-:Y:S05]  /*a120*/  BRA `(.L_x_7865) ;  /* 0x00000cf000007947 */ /* 0x000fea0003800000 */
.L_x_7861:
        /* <DEDUP_REMOVED lines=9> */
.L_x_7869:
[----:B------:R0:W5:Y:S01]  /*a1c0*/  LDG.E.U16 R0, [R2.64] ;  /* 0x0000002402007981 */ /* 0x000162000c1e1500 */
[----:B------:R-:W-:Y:S05]  /*a1d0*/  BRA `(.L_x_7865) ;  /* 0x00000c4000007947 */ /* 0x000fea0003800000 */
.L_x_7868:
        /* <DEDUP_REMOVED lines=9> */
.L_x_7871:
[----:B------:R0:W5:Y:S01]  /*a270*/  LDG.E.U16 R0, [R2.64] ;  /* 0x0000002402007981 */ /* 0x000162000c1e1500 */
[----:B------:R-:W-:Y:S05]  /*a280*/  BRA `(.L_x_7865) ;  /* 0x00000b9000007947 */ /* 0x000fea0003800000 */
.L_x_7870:
[----:B------:R-:W2:Y:S02]  /*a290*/  LDG.E.64 R2, [R2.64] ;  /* 0x0000002402027981 */ /* 0x000ea4000c1e1b00 */
[----:B--2---:R-:W0:Y:S01]  /*a2a0*/  F2F.F32.F64 R0, R2 ;  /* 0x0000000200007310 */ /* 0x004e220000301000 */
[----:B------:R-:W0:-:S14]  /*a2b0*/  DSETP.GEU.AND P0, PT, |R2|, c[0x2][0x0], PT ;  /* 0x008000000200762a */ /* 0x000e1c0003f0e200 */
[----:B0-----:R-:W-:-:S05]  /*a2c0*/  @!P0 FMUL R0, R0, 1.175494350822287508e-38 ;  /* 0x0080000000008820 */ /* 0x001fca0000400000 */
[----:B------:R-:W-:Y:S01]  /*a2d0*/  F2FP.PACK_AB R0, RZ, R0 ;  /* 0x00000000ff00723e */ /* 0x000fe200000000ff */
[----:B------:R-:W-:Y:S05]  /*a2e0*/  BRA `(.L_x_7865) ;  /* 0x00000b3000007947 */ /* 0x000fea0003800000 */
.L_x_7860:
        /* <DEDUP_REMOVED lines=13> */
.L_x_7874:
[----:B------:R-:W2:Y:S02]  /*a3c0*/  LDG.E.64 R2, [R2.64] ;  /* 0x0000002402027981 */ /* 0x000ea4000c1e1b00 */
[----:B--2---:R-:W0:Y:S01]  /*a3d0*/  F2F.F32.F64 R0, R2 ;  /* 0x0000000200007310 */ /* 0x004e220000301000 */
[----:B------:R-:W0:-:S14]  /*a3e0*/  DSETP.GEU.AND P0, PT, |R2|, c[0x2][0x0], PT ;  /* 0x008000000200762a */ /* 0x000e1c0003f0e200 */
[----:B0-----:R-:W-:-:S05]  /*a3f0*/  @!P0 FMUL R0, R0, 1.175494350822287508e-38 ;  /* 0x0080000000008820 */ /* 0x001fca0000400000 */
[----:B------:R-:W-:Y:S01]  /*a400*/  F2FP.PACK_AB R0, RZ, R0 ;  /* 0x00000000ff00723e */ /* 0x000fe200000000ff */
[----:B------:R-:W-:Y:S05]  /*a410*/  BRA `(.L_x_7865) ;  /* 0x00000a0000007947 */ /* 0x000fea0003800000 */
.L_x_7873:
        /* <DEDUP_REMOVED lines=28> */
.L_x_7876:
        /* <DEDUP_REMOVED lines=15> */
.L_x_7875:
[----:B------:R-:W2:Y:S02]  /*a6d0*/  LDG.E.U16 R0, [R2.64] ;  /* 0x0000002402007981 */ /* 0x000ea4000c1e1500 */
[----:B--2---:R-:W-:-:S04]  /*a6e0*/  PRMT R0, RZ, 0x5410, R0 ;  /* 0x00005410ff007816 */ /* 0x004fc80000000000 */
[----:B------:R-:W-:Y:S01]  /*a6f0*/  F2FP.PACK_AB R0, RZ, R0 ;  /* 0x00000000ff00723e */ /* 0x000fe200000000ff */
[----:B------:R-:W-:Y:S05]  /*a700*/  BRA `(.L_x_7865) ;  /* 0x0000071000007947 */ /* 0x000fea0003800000 */
.L_x_7872:
        /* <DEDUP_REMOVED lines=12> */
.L_x_7879:
        /* <DEDUP_REMOVED lines=21> */
.L_x_7883:
[----:B------:R-:W-:Y:S05]  /*a920*/  BSYNC B1 ;  /* 0x0000000000017941 */ /* 0x000fea0003800000 */
.L_x_7882:
[----:B------:R-:W-:Y:S01]  /*a930*/  LEA R3, R0, 0x3b800000, 0x17 ;  /* 0x3b80000000037811 */ /* 0x000fe200078eb8ff */
[----:B------:R-:W-:-:S05]  /*a940*/  IMAD.SHL.U32 R0, R2, 0x100000, RZ ;  /* 0x0010000002007824 */ /* 0x000fca00078e00ff */
[----:B------:R-:W-:Y:S02]  /*a950*/  LOP3.LUT R0, R3, R0, R4, 0xfe, !PT ;  /* 0x0000000003007212 */ /* 0x000fe400078efe04 */
.L_x_7881:
[----:B------:R-:W-:Y:S05]  /*a960*/  BSYNC B0 ;  /* 0x0000000000007941 */ /* 0x000fea0003800000 */
.L_x_7880:
[----:B------:R-:W-:Y:S01]  /*a970*/  F2FP.PACK_AB R0, RZ, R0 ;  /* 0x00000000ff00723e */ /* 0x000fe200000000ff */
[----:B------:R-:W-:Y:S05]  /*a980*/  BRA `(.L_x_7865) ;  /* 0x0000049000007947 */ /* 0x000fea0003800000 */
.L_x_7878:
        /* <DEDUP_REMOVED lines=21> */
.L_x_7887:
[----:B------:R-:W-:Y:S05]  /*aae0*/  BSYNC B1 ;  /* 0x0000000000017941 */ /* 0x000fea0003800000 */
.L_x_7886:
[----:B------:R-:W-:Y:S01]  /*aaf0*/  LEA R3, R0, 0x37800000, 0x17 ;  /* 0x3780000000037811 */ /* 0x000fe200078eb8ff */
[----:B------:R-:W-:-:S05]  /*ab00*/  IMAD.SHL.U32 R0, R2, 0x200000, RZ ;  /* 0x0020000002007824 */ /* 0x000fca00078e00ff */
[----:B------:R-:W-:Y:S02]  /*ab10*/  LOP3.LUT R0, R3, R0, R4, 0xfe, !PT ;  /* 0x0000000003007212 */ /* 0x000fe400078efe04 */
.L_x_7885:
[----:B------:R-:W-:Y:S05]  /*ab20*/  BSYNC B0 ;  /* 0x0000000000007941 */ /* 0x000fea0003800000 */
.L_x_7884:
[----:B------:R-:W-:Y:S01]  /*ab30*/  F2FP.PACK_AB R0, RZ, R0 ;  /* 0x00000000ff00723e */ /* 0x000fe200000000ff */
[----:B------:R-:W-:Y:S05]  /*ab40*/  BRA `(.L_x_7865) ;  /* 0x000002d000007947 */ /* 0x000fea0003800000 */
.L_x_7877:
        /* <DEDUP_REMOVED lines=14> */
.L_x_7891:
[----:B------:R-:W-:Y:S05]  /*ac30*/  BSYNC B0 ;  /* 0x0000000000007941 */ /* 0x000fea0003800000 */
.L_x_7890:
[----:B------:R-:W-:Y:S01]  /*ac40*/  F2FP.PACK_AB R0, RZ, R0 ;  /* 0x00000000ff00723e */ /* 0x000fe200000000ff */
[----:B------:R-:W-:Y:S05]  /*ac50*/  BRA `(.L_x_7865) ;  /* 0x000001c000007947 */ /* 0x000fea0003800000 */
.L_x_7864:
        /* <DEDUP_REMOVED lines=21> */
.L_x_7889:
[----:B------:R-:W2:Y:S02]  /*adb0*/  LDG.E.64 R2, [R2.64] ;  /* 0x0000002402027981 */ /* 0x000ea4000c1e1b00 */
[----:B--2---:R-:W0:Y:S02]  /*adc0*/  I2F.U64 R0, R2 ;  /* 0x0000000200007312 */ /* 0x004e240000301000 */
[----:B0-----:R-:W-:Y:S01]  /*add0*/  F2FP.PACK_AB R0, RZ, R0 ;  /* 0x00000000ff00723e */ /* 0x001fe200000000ff */
[----:B------:R-:W-:Y:S05]  /*ade0*/  BRA `(.L_x_7865) ;  /* 0x0000003000007947 */ /* 0x000fea0003800000 */
.L_x_7888:
[----:B------:R-:W2:Y:S02]  /*adf0*/  LDG.E R2, [R2.64] ;  /* 0x0000002402027981 */ /* 0x000ea4000c1e1900 */
[----:B--2---:R-:W0:Y:S02]  /*ae00*/  I2F.U32 R0, R2 ;  /* 0x0000000200007306 */ /* 0x004e240000201000 */
[----:B0-----:R-:W-:-:S06]  /*ae10*/  F2FP.PACK_AB R0, RZ, R0 ;  /* 0x00000000ff00723e */ /* 0x001fcc00000000ff */
.L_x_7865:
        /* <DEDUP_REMOVED lines=53> */
.L_x_7895:
[----:B------:R-:W-:-:S06]  /*b170*/  HADD2.F32 R3, -RZ, R0.H0_H0 ;  /* 0x20000000ff037230 */ /* 0x000fcc0000004100 */
[----:B------:R-:W0:Y:S02]  /*b180*/  F2I.S64.TRUNC R2, R3 ;  /* 0x0000000300027311 */ /* 0x000e24000020d900 */
[----:B0-----:R-:W-:Y:S01]  /*b190*/  STG.E.U8 [R16.64], R2 ;  /* 0x0000000210007986 */ /* 0x001fe2000c101124 */
[----:B------:R-:W-:Y:S05]  /*b1a0*/  EXIT ;  /* 0x000000000000794d */ /* 0x000fea0003800000 */
.L_x_7894:
        /* <DEDUP_REMOVED lines=10> */
.L_x_7898:
[----:B------:R-:W-:-:S04]  /*b250*/  HADD2.F32 R0, -RZ, R0.H0_H0 ;  /* 0x20000000ff007230 */ /* 0x000fc80000004100 */
[----:B------:R-:W0:Y:S02]  /*b260*/  F2I.FTZ.TRUNC.NTZ R3, R0 ;  /* 0x0000000000037305 */ /* 0x000e24000021f100 */
[----:B0-----:R-:W-:Y:S01]  /*b270*/  STG.E [R16.64], R3 ;  /* 0x0000000310007986 */ /* 0x001fe2000c101924 */
[----:B------:R-:W-:Y:S05]  /*b280*/  EXIT ;  /* 0x000000000000794d */ /* 0x000fea0003800000 */
.L_x_7897:
[----:B------:R-:W-:-:S04]  /*b290*/  HADD2.F32 R0, -RZ, R0.H0_H0 ;  /* 0x20000000ff007230 */ /* 0x000fc80000004100 */
[----:B------:R-:W0:Y:S02]  /*b2a0*/  F2I.FTZ.TRUNC.NTZ R3, R0 ;  /* 0x0000000000037305 */ /* 0x000e24000021f100 */
[----:B0-----:R-:W-:Y:S01]  /*b2b0*/  STG.E.U16 [R16.64], R3 ;  /* 0x0000000310007986 */ /* 0x001fe2000c101524 */
[----:B------:R-:W-:Y:S05]  /*b2c0*/  EXIT ;  /* 0x000000000000794d */ /* 0x000fea0003800000 */
.L_x_7893:
        /* <DEDUP_REMOVED lines=9> */
.L_x_7900:
[----:B------:R-:W-:Y:S01]  /*b360*/  STG.E.U16 [R16.64], R0 ;  /* 0x0000000010007986 */ /* 0x000fe2000c101524 */
[----:B------:R-:W-:Y:S05]  /*b370*/  EXIT ;  /* 0x000000000000794d */ /* 0x000fea0003800000 */
.L_x_7899:
        /* <DEDUP_REMOVED lines=10> */
.L_x_7902:
[----:B------:R-:W-:-:S05]  /*b420*/  HADD2.F32 R0, -RZ, R0.H0_H0 ;  /* 0x20000000ff007230 */ /* 0x000fca0000004100 */
[----:B------:R-:W-:-:S04]  /*b430*/  F2FP.PACK_AB R0, RZ, R0 ;  /* 0x00000000ff00723e */ /* 0x000fc800000000ff */
[----:B------:R-:W-:-:S05]  /*b440*/  PRMT R0, R0, 0x5410, RZ ;  /* 0x0000541000007816 */ /* 0x000fca00000000ff */
[----:B------:R-:W-:Y:S01]  /*b450*/  STG.E [R16.64], R0 ;  /* 0x0000000010007986 */ /* 0x000fe2000c101924 */
[----:B------:R-:W-:Y:S05]  /*b460*/  EXIT ;  /* 0x000000000000794d */ /* 0x000fea0003800000 */
.L_x_7901:
[----:B------:R-:W-:-:S05]  /*b470*/  HADD2.F32 R2, -RZ, R0.H0_H0 ;  /* 0x20000000ff027230 */ /* 0x000fca0000004100 */
[----:B------:R-:W-:-:S06]  /*b480*/  FMUL.FTZ R2, R2, 1 ;  /* 0x3f80000002027820 */ /* 0x000fcc0000410000 */
[----:B------:R-:W0:Y:S02]  /*b490*/  F2F.F64.F32 R2, R2 ;  /* 0x0000000200027310 */ /* 0x000e240000201800 */
[----:B0-----:R-:W-:Y:S01]  /*b4a0*/  STG.E.64 [R16.64], R2 ;  /* 0x0000000210007986 */ /* 0x001fe2000c101b24 */
[----:B------:R-:W-:Y:S05]  /*b4b0*/  EXIT ;  /* 0x000000000000794d */ /* 0x000fea0003800000 */
.L_x_7892:
        /* <DEDUP_REMOVED lines=13> */
.L_x_7905:
[----:B------:R-:W-:Y:S01]  /*b590*/  HADD2.F32 R0, -RZ, R0.H0_H0 ;  /* 0x20000000ff007230 */ /* 0x000fe20000004100 */
[----:B------:R-:W-:-:S04]  /*b5a0*/  CS2R R6, SRZ ;  /* 0x0000000000067805 */ /* 0x000fc8000001ff00 */
[----:B------:R-:W-:-:S04]  /*b5b0*/  FMUL.FTZ R0, R0, 1 ;  /* 0x3f80000000007820 */ /* 0x000fc80000410000 */
[----:B------:R-:W0:Y:S02]  /*b5c0*/  F2F.F64.F32 R4, R0 ;  /* 0x0000000000047310 */ /* 0x000e240000201800 */
[----:B0-----:R-:W-:Y:S01]  /*b5d0*/  STG.E.128 [R16.64], R4 ;  /* 0x0000000410007986 */ /* 0x001fe2000c101d24 */
[----:B------:R-:W-:Y:S05]  /*b5e0*/  EXIT ;  /* 0x000000000000794d */ /* 0x000fea0003800000 */
.L_x_7904:
        /* <DEDUP_REMOVED lines=21> */
.L_x_7909:
[----:B------:R-:W-:Y:S05]  /*b740*/  BSYNC B0 ;  /* 0x0000000000007941 */ /* 0x000fea0003800000 */
.L_x_7908:
[----:B------:R-:W-:-:S05]  /*b750*/  LOP3.LUT R3, R0, R3, RZ, 0xfc, !PT ;  /* 0x0000000300037212 */ /* 0x000fca00078efcff */
[----:B------:R-:W-:Y:S01]  /*b760*/  STG.E.U8 [R16.64], R3 ;  /* 0x0000000310007986 */ /* 0x000fe2000c101124 */
[----:B------:R-:W-:Y:S05]  /*b770*/  EXIT ;  /* 0x000000000000794d */ /* 0x000fea0003800000 */
.L_x_7907:
        /* <DEDUP_REMOVED lines=13> */
.L_x_7911:
[----:B------:R-:W-:Y:S01]  /*b850*/  IMAD.MOV.U32 R0, RZ, RZ, 0x7f ;  /* 0x0000007fff007424 */ /* 0x000fe200078e00ff */
[----:B------:R-:W-:-:S04]  /*b860*/  ISETP.GT.U32.AND P0, PT, R2, 0x7f800000, PT ;  /* 0x7f8000000200780c */ /* 0x000fc80003f04070 */
[----:B------:R-:W-:-:S04]  /*b870*/  SEL R0, R0, 0x7c, P0 ;  /* 0x0000007c00007807 */ /* 0x000fc80000000000 */
.L_x_7912:
[----:B------:R-:W-:Y:S05]  /*b880*/  BSYNC B0 ;  /* 0x0000000000007941 */ /* 0x000fea0003800000 */
.L_x_7910:
[----:B------:R-:W-:-:S04]  /*b890*/  LOP3.LUT R2, R3, 0x80000000, RZ, 0xc0, !PT ;  /* 0x8000000003027812 */ /* 0x000fc800078ec0ff */
[----:B------:R-:W-:-:S04]  /*b8a0*/  SHF.R.U32.HI R3, RZ, 0x18, R2 ;  /* 0x00000018ff037819 */ /* 0x000fc80000011602 */
[----:B------:R-:W-:-:S05]  /*b8b0*/  LOP3.LUT R3, R0, R3, RZ, 0xfc, !PT ;  /* 0x0000000300037212 */ /* 0x000fca00078efcff */
[----:B------:R-:W-:Y:S01]  /*b8c0*/  STG.E.U8 [R16.64], R3 ;  /* 0x0000000310007986 */ /* 0x000fe2000c101124 */
[----:B------:R-:W-:Y:S05]  /*b8d0*/  EXIT ;  /* 0x000000000000794d */ /* 0x000fea0003800000 */
.L_x_7906:
[----:B------:R-:W-:-:S05]  /*b8e0*/  HADD2.F32 R0, -RZ, R0.H0_H0 ;  /* 0x20000000ff007230 */ /* 0x000fca0000004100 */
[----:B------:R-:W-:-:S05]  /*b8f0*/  F2FP.BF16.PACK_AB R0, RZ, R0 ;  /* 0x00000000ff00723e */ /* 0x000fca00000010ff */
[----:B------:R-:W-:Y:S01]  /*b900*/  STG.E.U16 [R16.64], R0 ;  /* 0x0000000010007986 */ /* 0x000fe2000c101524 */
[----:B------:R-:W-:Y:S05]  /*b910*/  EXIT ;  /* 0x000000000000794d */ /* 0x000fea0003800000 */
.L_x_7903:
        /* <DEDUP_REMOVED lines=12> */
.L_x_7915:
        /* <DEDUP_REMOVED lines=17> */
.L_x_7918:
[----:B------:R-:W-:-:S04]  /*baf0*/  LOP3.LUT R2, R3, 0x80000000, RZ, 0xc0, !PT ;  /* 0x8000000003027812 */ /* 0x000fc800078ec0ff */
[----:B------:R-:W-:-:S04]  /*bb00*/  SHF.R.U32.HI R3, RZ, 0x18, R2 ;  /* 0x00000018ff037819 */ /* 0x000fc80000011602 */
[----:B------:R-:W-:-:S04]  /*bb10*/  LOP3.LUT R0, R0, R3, RZ, 0xfc, !PT ;  /* 0x0000000300007212 */ /* 0x000fc800078efcff */
[----:B------:R-:W-:Y:S02]  /*bb20*/  PRMT R8, R0, 0x7610, R8 ;  /* 0x0000761000087816 */ /* 0x000fe40000000008 */
.L_x_7917:
[----:B------:R-:W-:Y:S05]  /*bb30*/  BSYNC B0 ;  /* 0x0000000000007941 */ /* 0x000fea0003800000 */
.L_x_7916:
[----:B------:R-:W-:Y:S01]  /*bb40*/  STG.E.U8 [R16.64], R8 ;  /* 0x0000000810007986 */ /* 0x000fe2000c101124 */
[----:B------:R-:W-:Y:S05]  /*bb50*/  EXIT ;  /* 0x000000000000794d */ /* 0x000fea0003800000 */
.L_x_7914:
        /* <DEDUP_REMOVED lines=17> */
.L_x_7921:
[----:B------:R-:W-:-:S04]  /*bc70*/  LOP3.LUT R2, R3, 0x80000000, RZ, 0xc0, !PT ;  /* 0x8000000003027812 */ /* 0x000fc800078ec0ff */
[----:B------:R-:W-:-:S04]  /*bc80*/  SHF.R.U32.HI R3, RZ, 0x18, R2 ;  /* 0x00000018ff037819 */ /* 0x000fc80000011602 */
[----:B------:R-:W-:-:S04]  /*bc90*/  LOP3.LUT R0, R0, R3, RZ, 0xfc, !PT ;  /* 0x0000000300007212 */ /* 0x000fc800078efcff */
[----:B------:R-:W-:Y:S02]  /*bca0*/  PRMT R8, R0, 0x7610, R8 ;  /* 0x0000761000087816 */ /* 0x000fe40000000008 */
.L_x_7920:
[----:B------:R-:W-:Y:S05]  /*bcb0*/  BSYNC B0 ;  /* 0x0000000000007941 */ /* 0x000fea0003800000 */
.L_x_7919:
[----:B------:R-:W-:Y:S01]  /*bcc0*/  STG.E.U8 [R16.64], R8 ;  /* 0x0000000810007986 */ /* 0x000fe2000c101124 */
[----:B------:R-:W-:Y:S05]  /*bcd0*/  EXIT ;  /* 0x000000000000794d */ /* 0x000fea0003800000 */
.L_x_7913:
        /* <DEDUP_REMOVED lines=22> */
.L_x_7896:
        /* <DEDUP_REMOVED lines=20> */
.L_x_7923:
[----:B------:R-:W-:-:S06]  /*bf80*/  HADD2.F32 R2, -RZ, R0.H0_H0 ;  /* 0x20000000ff027230 */ /* 0x000fcc0000004100 */
[----:B------:R-:W0:Y:S02]  /*bf90*/  F2I.U64.TRUNC R2, R2 ;  /* 0x0000000200027311 */ /* 0x000e24000020d800 */
[----:B0-----:R-:W-:Y:S01]  /*bfa0*/  STG.E.64 [R16.64], R2 ;  /* 0x0000000210007986 */ /* 0x001fe2000c101b24 */
[----:B------:R-:W-:Y:S05]  /*bfb0*/  EXIT ;  /* 0x000000000000794d */ /* 0x000fea0003800000 */
.L_x_7922:
[----:B------:R-:W-:-:S04]  /*bfc0*/  HADD2.F32 R0, -RZ, R0.H0_H0 ;  /* 0x20000000ff007230 */ /* 0x000fc80000004100 */
[----:B------:R-:W0:Y:S02]  /*bfd0*/  F2I.FTZ.U32.TRUNC.NTZ R3, R0 ;  /* 0x0000000000037305 */ /* 0x000e24000021f000 */
[----:B0-----:R-:W-:Y:S01]  /*bfe0*/  STG.E [R16.64], R3 ;  /* 0x0000000310007986 */ /* 0x001fe2000c101924 */
[----:B------:R-:W-:Y:S05]  /*bff0*/  EXIT ;  /* 0x000000000000794d */ /* 0x000fea0003800000 */
.L_x_7924:
        /* <DEDUP_REMOVED lines=16> */
.L_x_12037:


//--------------------- .text._ZN2at6native27unrolled_elementwise_kernelIZZZNS0_18GeluCUDAKernelImplERNS_18TensorIteratorBaseENS0_8GeluTypeEENKUlvE0_clEvENKUlvE1_clEvEUlN3c104HalfEE_St5arrayIPcLm2EELi4E23TrivialOffsetCalculatorILi1EjESE_NS0_6memory12LoadWithCastILi1EEENSF_13StoreWithCastILi1EEEEEviT_T0_T2_T3_T4_T5_ --------------------------
	.section	.text._ZN2at6native27unrolled_elementwise_kernelIZZZNS0_18GeluCUDAKernelImplERNS_18TensorIteratorBaseENS0_8GeluTypeEENKUlvE0_clEvENKUlvE1_clEvEUlN3c104HalfEE_St5arrayIPcLm2EELi4E23TrivialOffsetCalculatorILi1EjESE_NS0_6memory12LoadWithCastILi1EEENSF_13StoreWithCastILi1EEEEEviT_T0_T2_T3_T4_T5_,"ax",@progbits
	.sectioninfo	@"SHI_REGISTERS=29"
	.align	128
        .global         _ZN2at6native27unrolled_elementwise_kernelIZZZNS0_18GeluCUDAKernelImplERNS_18TensorIteratorBaseENS0_8GeluTypeEENKUlvE0_clEvENKUlvE1_clEvEUlN3c104HalfEE_St5arrayIPcLm2EELi4E23TrivialOffsetCalculatorILi1EjESE_NS0_6memory12LoadWithCastILi1EEENSF_13StoreWithCastILi1EEEEEviT_T0_T2_T3_T4_T5_
        .type           _ZN2at6native27unrolled_elementwise_kernelIZZZNS0_18GeluCUDAKernelImplERNS_18TensorIteratorBaseENS0_8GeluTypeEENKUlvE0_clEvENKUlvE1_clEvEUlN3c104HalfEE_St5arrayIPcLm2EELi4E23TrivialOffsetCalculatorILi1EjESE_NS0_6memory12LoadWithCastILi1EEENSF_13StoreWithCastILi1EEEEEviT_T0_T2_T3_T4_T5_,@function
        .size           _ZN2at6native27unrolled_elementwise_kernelIZZZNS0_18GeluCUDAKernelImplERNS_18TensorIteratorBaseENS0_8GeluTypeEENKUlvE0_clEvENKUlvE1_clEvEUlN3c104HalfEE_St5arrayIPcLm2EELi4E23TrivialOffsetCalculatorILi1EjESE_NS0_6memory12LoadWithCastILi1EEENSF_13StoreWithCastILi1EEEEEviT_T0_T2_T3_T4_T5_,(.L_x_12038 - _ZN2at6native27unrolled_elementwise_kernelIZZZNS0_18GeluCUDAKernelImplERNS_18TensorIteratorBaseENS0_8GeluTypeEENKUlvE0_clEvENKUlvE1_clEvEUlN3c104HalfEE_St5arrayIPcLm2EELi4E23TrivialOffsetCalculatorILi1EjESE_NS0_6memory12LoadWithCastILi1EEENSF_13StoreWithCastILi1EEEEEviT_T0_T2_T3_T4_T5_)
        .other          _ZN2at6native27unrolled_elementwise_kernelIZZZNS0_18GeluCUDAKernelImplERNS_18TensorIteratorBaseENS0_8GeluTypeEENKUlvE0_clEvENKUlvE1_clEvEUlN3c104HalfEE_St5arrayIPcLm2EELi4E23TrivialOffsetCalculatorILi1EjESE_NS0_6memory12LoadWithCastILi1EEENSF_13StoreWithCastILi1EEEEEviT_T0_T2_T3_T4_T5_,@"STO_CUDA_ENTRY STV_DEFAULT"
_ZN2at6native27unrolled_elementwise_kernelIZZZNS0_18GeluCUDAKernelImplERNS_18TensorIteratorBaseENS0_8GeluTypeEENKUlvE0_clEvENKUlvE1_clEvEUlN3c104HalfEE_St5arrayIPcLm2EELi4E23TrivialOffsetCalculatorILi1EjESE_NS0_6memory12LoadWithCastILi1EEENSF_13StoreWithCastILi1EEEEEviT_T0_T2_T3_T4_T5_:
.text._ZN2at6native27unrolled_elementwise_kernelIZZZNS0_18GeluCUDAKernelImplERNS_18TensorIteratorBaseENS0_8GeluTypeEENKUlvE0_clEvENKUlvE1_clEvEUlN3c104HalfEE_St5arrayIPcLm2EELi4E23TrivialOffsetCalculatorILi1EjESE_NS0_6memory12LoadWithCastILi1EEENSF_13StoreWithCastILi1EEEEEviT_T0_T2_T3_T4_T5_:
        /* <DEDUP_REMOVED lines=32> */
.L_x_7930:
[----:B------:R-:W2:Y:S02]  /*0200*/  LDG.E.U8 R2, [R2.64] ;  /* 0x0000002402027981 */ /* 0x000ea4000c1e1100 */
[----:B--2---:R-:W0:Y:S02]  /*0210*/  I2F.U16 R0, R2 ;  /* 0x0000000200007306 */ /* 0x004e240000101000 */
[----:B0-----:R-:W-:-:S04]  /*0220*/  F2FP.PACK_AB R0, RZ, R0 ;  /* 0x00000000ff00723e */ /* 0x001fc800000000ff */
[----:B------:R-:W-:Y:S01]  /*0230*/  PRMT R25, R0, 0x7610, R25 ;  /* 0x0000761000197816 */ /* 0x000fe20000000019 */
[----:B------:R-:W-:Y:S05]  /*0240*/  BRA `(.L_x_7932) ;  /* 0x00000ee000007947 */ /* 0x000fea0003800000 */
.L_x_7929:
        /* <DEDUP_REMOVED lines=11> */
.L_x_7934:
[----:B------:R-:W2:Y:S02]  /*0300*/  LDG.E R2, [R2.64] ;  /* 0x0000002402027981 */ /* 0x000ea4000c1e1900 */
[----:B--2---:R-:W0:Y:S02]  /*0310*/  I2F R0, R2 ;  /* 0x0000000200007306 */ /* 0x004e240000201400 */
[----:B0-----:R-:W-:-:S04]  /*0320*/  F2FP.PACK_AB R0, RZ, R0 ;  /* 0x00000000ff00723e */ /* 0x001fc800000000ff */
[----:B------:R-:W-:Y:S01]  /*0330*/  PRMT R25, R0, 0x7610, R25 ;  /* 0x0000761000197816 */ /* 0x000fe20000000019 */
[----:B------:R-:W-:Y:S05]  /*0340*/  BRA `(.L_x_7932) ;  /* 0x00000de000007947 */ /* 0x000fea0003800000 */
.L_x_7933:
[----:B------:R-:W2:Y:S02]  /*0350*/  LDG.E.U16 R2, [R2.64] ;  /* 0x0000002402027981 */ /* 0x000ea4000c1e1500 */
[----:B--2---:R-:W0:Y:S02]  /*0360*/  I2F.S16 R0, R2 ;  /* 0x0000000200007306 */ /* 0x004e240000101400 */
[----:B0-----:R-:W-:-:S04]  /*0370*/  F2FP.PACK_AB R0, RZ, R0 ;  /* 0x00000000ff00723e */ /* 0x001fc800000000ff */
[----:B------:R-:W-:Y:S01]  /*0380*/  PRMT R25, R0, 0x7610, R25 ;  /* 0x0000761000197816 */ /* 0x000fe20000000019 */
[----:B------:R-:W-:Y:S05]  /*0390*/  BRA `(.L_x_7932) ;  /* 0x00000d9000007947 */ /* 0x000fea0003800000 */
.L_x_7928:
        /* <DEDUP_REMOVED lines=9> */
.L_x_7936:
[----:B------:R0:W5:Y:S01]  /*0430*/  LDG.E.U16 R25, [R2.64] ;  /* 0x0000002402197981 */ /* 0x000162000c1e1500 */
[----:B------:R-:W-:Y:S05]  /*0440*/  BRA `(.L_x_7932) ;  /* 0x00000ce000007947 */ /* 0x000fea0003800000 */
.L_x_7935:
        /* <DEDUP_REMOVED lines=9> */
.L_x_7938:
[----:B------:R0:W5:Y:S01]  /*04e0*/  LDG.E.U16 R25, [R2.64] ;  /* 0x0000002402197981 */ /* 0x000162000c1e1500 */
[----:B------:R-:W-:Y:S05]  /*04f0*/  BRA `(.L_x_7932) ;  /* 0x00000c3000007947 */ /* 0x000fea0003800000 */
.L_x_7937:
[----:B------:R-:W2:Y:S02]  /*0500*/  LDG.E.64 R2, [R2.64] ;  /* 0x0000002402027981 */ /* 0x000ea4000c1e1b00 */
[----:B--2---:R-:W0:Y:S01]  /*0510*/  F2F.F32.F64 R0, R2 ;  /* 0x0000000200007310 */ /* 0x004e220000301000 */
[----:B------:R-:W0:-:S14]  /*0520*/  DSETP.GEU.AND P0, PT, |R2|, c[0x2][0x0], PT ;  /* 0x008000000200762a */ /* 0x000e1c0003f0e200 */
[----:B0-----:R-:W-:-:S05]  /*0530*/  @!P0 FMUL R0, R0, 1.175494350822287508e-38 ;  /* 0x0080000000008820 */ /* 0x001fca0000400000 */
[----:B------:R-:W-:-:S04]  /*0540*/  F2FP.PACK_AB R0, RZ, R0 ;  /* 0x00000000ff00723e */ /* 0x000fc800000000ff */
[----:B------:R-:W-:Y:S01]  /*0550*/  PRMT R25, R0, 0x7610, R25 ;  /* 0x0000761000197816 */ /* 0x000fe20000000019 */
[----:B------:R-:W-:Y:S05]  /*0560*/  BRA `(.L_x_7932) ;  /* 0x00000bc000007947 */ /* 0x000fea0003800000 */
.L_x_7927:
        /* <DEDUP_REMOVED lines=14> */
.L_x_7941:
[----:B------:R-:W2:Y:S02]  /*0650*/  LDG.E.64 R2, [R2.64] ;  /* 0x0000002402027981 */ /* 0x000ea4000c1e1b00 */
[----:B--2---:R-:W0:Y:S01]  /*0660*/  F2F.F32.F64 R0, R2 ;  /* 0x0000000200007310 */ /* 0x004e220000301000 */
[----:B------:R-:W0:-:S14]  /*0670*/  DSETP.GEU.AND P0, PT, |R2|, c[0x2][0x0], PT ;  /* 0x008000000200762a */ /* 0x000e1c0003f0e200 */
[----:B0-----:R-:W-:-:S05]  /*0680*/  @!P0 FMUL R0, R0, 1.175494350822287508e-38 ;  /* 0x0080000000008820 */ /* 0x001fca0000400000 */
[----:B------:R-:W-:-:S04]  /*0690*/  F2FP.PACK_AB R0, RZ, R0 ;  /* 0x00000000ff00723e */ /* 0x000fc800000000ff */
[----:B------:R-:W-:Y:S01]  /*06a0*/  PRMT R25, R0, 0x7610, R25 ;  /* 0x0000761000197816 */ /* 0x000fe20000000019 */
[----:B------:R-:W-:Y:S05]  /*06b0*/  BRA `(.L_x_7932) ;  /* 0x00000a7000007947 */ /* 0x000fea0003800000 */
.L_x_7940:
        /* <DEDUP_REMOVED lines=28> */
.L_x_7943:
        /* <DEDUP_REMOVED lines=16> */
.L_x_7942:
[----:B------:R-:W2:Y:S02]  /*0980*/  LDG.E.U16 R0, [R2.64] ;  /* 0x0000002402007981 */ /* 0x000ea4000c1e1500 */
[----:B--2---:R-:W-:-:S04]  /*0990*/  PRMT R0, RZ, 0x5410, R0 ;  /* 0x00005410ff007816 */ /* 0x004fc80000000000 */
[----:B------:R-:W-:-:S04]  /*09a0*/  F2FP.PACK_AB R0, RZ, R0 ;  /* 0x00000000ff00723e */ /* 0x000fc800000000ff */
[----:B------:R-:W-:Y:S01]  /*09b0*/  PRMT R25, R0, 0x7610, R25 ;  /* 0x0000761000197816 */ /* 0x000fe20000000019 */
[----:B------:R-:W-:Y:S05]  /*09c0*/  BRA `(.L_x_7932) ;  /* 0x0000076000007947 */ /* 0x000fea0003800000 */
.L_x_7939:
        /* <DEDUP_REMOVED lines=12> */
.L_x_7946:
        /* <DEDUP_REMOVED lines=21> */
.L_x_7950:
[----:B------:R-:W-:Y:S05]  /*0be0*/  BSYNC B1 ;  /* 0x0000000000017941 */ /* 0x000fea0003800000 */
.L_x_7949:
[----:B------:R-:W-:Y:S01]  /*0bf0*/  LEA R3, R0, 0x3b800000, 0x17 ;  /* 0x3b80000000037811 */ /* 0x000fe200078eb8ff */
[----:B------:R-:W-:-:S05]  /*0c00*/  IMAD.SHL.U32 R0, R2, 0x100000, RZ ;  /* 0x0010000002007824 */ /* 0x000fca00078e00ff */
[----:B------:R-:W-:Y:S02]  /*0c10*/  LOP3.LUT R0, R3, R0, R4, 0xfe, !PT ;  /* 0x0000000003007212 */ /* 0x000fe400078efe04 */
.L_x_7948:
[----:B------:R-:W-:Y:S05]  /*0c20*/  BSYNC B0 ;  /* 0x0000000000007941 */ /* 0x000fea0003800000 */
.L_x_7947:
[----:B------:R-:W-:-:S04]  /*0c30*/  F2FP.PACK_AB R0, RZ, R0 ;  /* 0x00000000ff00723e */ /* 0x000fc800000000ff */
[----:B------:R-:W-:Y:S01]  /*0c40*/  PRMT R25, R0, 0x7610, R25 ;  /* 0x0000761000197816 */ /* 0x000fe20000000019 */
[----:B------:R-:W-:Y:S05]  /*0c50*/  BRA `(.L_x_7932) ;  /* 0x000004d000007947 */ /* 0x000fea0003800000 */
.L_x_7945:
        /* <DEDUP_REMOVED lines=21> */
.L_x_7954:
[----:B------:R-:W-:Y:S05]  /*0db0*/  BSYNC B1 ;  /* 0x0000000000017941 */ /* 0x000fea0003800000 */
.L_x_7953:
[----:B------:R-:W-:Y:S01]  /*0dc0*/  LEA R3, R0, 0x37800000, 0x17 ;  /* 0x3780000000037811 */ /* 0x000fe200078eb8ff */
[----:B------:R-:W-:-:S05]  /*0dd0*/  IMAD.SHL.U32 R0, R2, 0x200000, RZ ;  /* 0x0020000002007824 */ /* 0x000fca00078e00ff */
[----:B------:R-:W-:Y:S02]  /*0de0*/  LOP3.LUT R0, R3, R0, R4, 0xfe, !PT ;  /* 0x0000000003007212 */ /* 0x000fe400078efe04 */
.L_x_7952:
[----:B------:R-:W-:Y:S05]  /*0df0*/  BSYNC B0 ;  /* 0x0000000000007941 */ /* 0x000fea0003800000 */
.L_x_7951:
[----:B------:R-:W-:-:S04]  /*0e00*/  F2FP.PACK_AB R0, RZ, R0 ;  /* 0x00000000ff00723e */ /* 0x000fc800000000ff */
[----:B------:R-:W-:Y:S01]  /*0e10*/  PRMT R25, R0, 0x7610, R25 ;  /* 0x0000761000197816 */ /* 0x000fe20000000019 */
[----:B------:R-:W-:Y:S05]  /*0e20*/  BRA `(.L_x_7932) ;  /* 0x0000030000007947 */ /* 0x000fea0003800000 */
.L_x_7944:
        /* <DEDUP_REMOVED lines=14> */
.L_x_7958:
[----:B------:R-:W-:Y:S05]  /*0f10*/  BSYNC B0 ;  /* 0x0000000000007941 */ /* 0x000fea0003800000 */
.L_x_7957:
[----:B------:R-:W-:-:S04]  /*0f20*/  F2FP.PACK_AB R0, RZ, R0 ;  /* 0x00000000ff00723e */ /* 0x000fc800000000ff */
[----:B------:R-:W-:Y:S01]  /*0f30*/  PRMT R25, R0, 0x7610, R25 ;  /* 0x0000761000197816 */ /* 0x000fe20000000019 */
[----:B------:R-:W-:Y:S05]  /*0f40*/  BRA `(.L_x_7932) ;  /* 0x000001e000007947 */ /* 0x000fea0003800000 */
.L_x_7931:
        /* <DEDUP_REMOVED lines=21> */
.L_x_7956:
[----:B------:R-:W2:Y:S02]  /*10a0*/  LDG.E.64 R2, [R2.64] ;  /* 0x0000002402027981 */ /* 0x000ea4000c1e1b00 */
[----:B--2---:R-:W0:Y:S02]  /*10b0*/  I2F.U64 R0, R2 ;  /* 0x0000000200007312 */ /* 0x004e240000301000 */
[----:B0-----:R-:W-:-:S04]  /*10c0*/  F2FP.PACK_AB R0, RZ, R0 ;  /* 0x00000000ff00723e */ /* 0x001fc800000000ff */
[----:B------:R-:W-:Y:S01]  /*10d0*/  PRMT R25, R0, 0x7610, R25 ;  /* 0x0000761000197816 */ /* 0x000fe20000000019 */
[----:B------:R-:W-:Y:S05]  /*10e0*/  BRA `(.L_x_7932) ;  /* 0x0000004000007947 */ /* 0x000fea0003800000 */
.L_x_7955:
[----:B------:R-:W2:Y:S02]  /*10f0*/  LDG.E R2, [R2.64] ;  /* 0x0000002402027981 */ /* 0x000ea4000c1e1900 */
[----:B--2---:R-:W0:Y:S02]  /*1100*/  I2F.U32 R0, R2 ;  /* 0x0000000200007306 */ /* 0x004e240000201000 */
[----:B0-----:R-:W-:-:S04]  /*1110*/  F2FP.PACK_AB R0, RZ, R0 ;  /* 0x00000000ff00723e */ /* 0x001fc800000000ff */
[----:B------:R-:W-:Y:S02]  /*1120*/  PRMT R25, R0, 0x7610, R25 ;  /* 0x0000761000197816 */ /* 0x000fe40000000019 */
.L_x_7932:
[----:B------:R-:W1:Y:S02]  /*1130*/  S2R R19, SR_TID.X ;  /* 0x0000000000137919 */ /* 0x000e640000002100 */
[----:B-1----:R-:W-:-:S03]  /*1140*/  IADD3 R19, R19, 0x80, RZ ;  /* 0x0000008013137810 */ /* 0x002fc60007ffe0ff */
.L_x_7926:
[----:B-1----:R-:W-:Y:S05]  /*1150*/  BSYNC B6 ;  /* 0x0000000000067941 */ /* 0x002fea0003800000 */
.L_x_7925:
        /* <DEDUP_REMOVED lines=24> */
.L_x_7964:
[----:B------:R-:W2:Y:S02]  /*12e0*/  LDG.E.U8 R2, [R2.64] ;  /* 0x0000002402027981 */ /* 0x000ea4000c1e1100 */
[----:B--2---:R-:W0:Y:S02]  /*12f0*/  I2F.U16 R0, R2 ;  /* 0x0000000200007306 */ /* 0x004e240000101000 */
[----:B0-----:R-:W-:-:S04]  /*1300*/  F2FP.PACK_AB R0, RZ, R0 ;  /* 0x00000000ff00723e */ /* 0x001fc800000000ff */
[----:B------:R-:W-:Y:S01]  /*1310*/  PRMT R22, R0, 0x7610, R22 ;  /* 0x0000761000167816 */ /* 0x000fe20000000016 */
[----:B------:R-:W-:Y:S05]  /*1320*/  BRA `(.L_x_7966) ;  /* 0x00000ed000007947 */ /* 0x000fea0003800000 */
.L_x_7963:
        /* <DEDUP_REMOVED lines=11> */
.L_x_7968:
[----:B------:R-:W2:Y:S02]  /*13e0*/  LDG.E R2, [R2.64] ;  /* 0x0000002402027981 */ /* 0x000ea4000c1e1900 */
[----:B--2---:R-:W0:Y:S02]  /*13f0*/  I2F R0, R2 ;  /* 0x0000000200007306 */ /* 0x004e240000201400 */
[----:B0-----:R-:W-:-:S04]  /*1400*/  F2FP.PACK_AB R0, RZ, R0 ;  /* 0x00000000ff00723e */ /* 0x001fc800000000ff */
[----:B------:R-:W-:Y:S01]  /*1410*/  PRMT R22, R0, 0x7610, R22 ;  /* 0x0000761000167816 */ /* 0x000fe20000000016 */
[----:B------:R-:W-:Y:S05]  /*1420*/  BRA `(.L_x_7966) ;  /* 0x00000dd000007947 */ /* 0x000fea0003800000 */
.L_x_7967:
[----:B------:R-:W2:Y:S02]  /*1430*/  LDG.E.U16 R2, [R2.64] ;  /* 0x0000002402027981 */ /* 0x000ea4000c1e1500 */
[----:B--2---:R-:W0:Y:S02]  /*1440*/  I2F.S16 R0, R2 ;  /* 0x0000000200007306 */ /* 0x004e240000101400 */
[----:B0-----:R-:W-:-:S04]  /*1450*/  F2FP.PACK_AB R0, RZ, R0 ;  /* 0x00000000ff00723e */ /* 0x001fc800000000ff */
[----:B------:R-:W-:Y:S01]  /*1460*/  PRMT R22, R0, 0x7610, R22 ;  /* 0x0000761000167816 */ /* 0x000fe20000000016 */
[----:B------:R-:W-:Y:S05]  /*1470*/  BRA `(.L_x_7966) ;  /* 0x00000d8000007947 */ /* 0x000fea0003800000 */
.L_x_7962:
        /* <DEDUP_REMOVED lines=9> */
.L_x_7970:
[----:B------:R0:W5:Y:S01]  /*1510*/  LDG.E.U16 R22, [R2.64] ;  /* 0x0000002402167981 */ /* 0x000162000c1e1500 */
[----:B------:R-:W-:Y:S05]  /*1520*/  BRA `(.L_x_7966) ;  /* 0x00000cd000007947 */ /* 0x000fea0003800000 */
.L_x_7969:
        /* <DEDUP_REMOVED lines=9> */
.L_x_7972:
[----:B------:R0:W5:Y:S01]  /*15c0*/  LDG.E.U16 R22, [R2.64] ;  /* 0x0000002402167981 */ /* 0x000162000c1e1500 */
[----:B------:R-:W-:Y:S05]  /*15d0*/  BRA `(.L_x_7966) ;  /* 0x00000c2000007947 */ /* 0x000fea0003800000 */
.L_x_7971:
[----:B------:R-:W2:Y:S02]  /*15e0*/  LDG.E.64 R2, [R2.64] ;  /* 0x0000002402027981 */ /* 0x000ea4000c1e1b00 */
[----:B--2---:R-:W0:Y:S01]  /*15f0*/  F2F.F32.F64 R0, R2 ;  /* 0x0000000200007310 */ /* 0x004e220000301000 */
[----:B------:R-:W0:-:S14]  /*1600*/  DSETP.GEU.AND P0, PT, |R2|, c[0x2][0x0], PT ;  /* 0x008000000200762a */ /* 0x000e1c0003f0e200 */
[----:B0-----:R-:W-:-:S05]  /*1610*/  @!P0 FMUL R0, R0, 1.175494350822287508e-38 ;  /* 0x0080000000008820 */ /* 0x001fca0000400000 */
[----:B------:R-:W-:-:S04]  /*1620*/  F2FP.PACK_AB R0, RZ, R0 ;  /* 0x00000000ff00723e */ /* 0x000fc800000000ff */
[----:B------:R-:W-:Y:S01]  /*1630*/  PRMT R22, R0, 0x7610, R22 ;  /* 0x0000761000167816 */ /* 0x000fe20000000016 */
[----:B------:R-:W-:Y:S05]  /*1640*/  BRA `(.L_x_7966) ;  /* 0x00000bb000007947 */ /* 0x000fea0003800000 */
.L_x_7961:
        /* <DEDUP_REMOVED lines=14> */
.L_x_7975:
[----:B------:R-:W2:Y:S02]  /*1730*/  LDG.E.64 R2, [R2.64] ;  /* 0x0000002402027981 */ /* 0x000ea4000c1e1b00 */
[----:B--2---:R-:W0:Y:S01]  /*1740*/  F2F.F32.F64 R0, R2 ;  /* 0x0000000200007310 */ /* 0x004e220000301000 */
[----:B------:R-:W0:-:S14]  /*1750*/  DSETP.GEU.AND P0, PT, |R2|, c[0x2][0x0], PT ;  /* 0x008000000200762a */ /* 0x000e1c0003f0e200 */
[----:B0-----:R-:W-:-:S05]  /*1760*/  @!P0 FMUL R0, R0, 1.175494350822287508e-38 ;  /* 0x0080000000008820 */ /* 0x001fca0000400000 */
[----:B------:R-:W-:-:S04]  /*1770*/  F2FP.PACK_AB R0, RZ, R0 ;  /* 0x00000000ff00723e */ /* 0x000fc800000000ff */
[----:B------:R-:W-:Y:S01]  /*1780*/  PRMT R22, R0, 0x7610, R22 ;  /* 0x0000761000167816 */ /* 0x000fe20000000016 */
[----:B------:R-:W-:Y:S05]  /*1790*/  BRA `(.L_x_7966) ;  /* 0x00000a6000007947 */ /* 0x000fea0003800000 */
.L_x_7974:
        /* <DEDUP_REMOVED lines=28> */
.L_x_7977:
        /* <DEDUP_REMOVED lines=15> */
.L_x_7976:
[----:B------:R-:W2:Y:S02]  /*1a50*/  LDG.E.U16 R0, [R2.64] ;  /* 0x0000002402007981 */ /* 0x000ea4000c1e1500 */
[----:B--2---:R-:W-:-:S04]  /*1a60*/  PRMT R0, RZ, 0x5410, R0 ;  /* 0x00005410ff007816 */ /* 0x004fc80000000000 */
[----:B------:R-:W-:-:S04]  /*1a70*/  F2FP.PACK_AB R0, RZ, R0 ;  /* 0x00000000ff00723e */ /* 0x000fc800000000ff */
[----:B------:R-:W-:Y:S01]  /*1a80*/  PRMT R22, R0, 0x7610, R22 ;  /* 0x0000761000167816 */ /* 0x000fe20000000016 */
[----:B------:R-:W-:Y:S05]  /*1a90*/  BRA `(.L_x_7966) ;  /* 0x0000076000007947 */ /* 0x000fea0003800000 */
.L_x_7973:
        /* <DEDUP_REMOVED lines=12> */
.L_x_7980:
        /* <DEDUP_REMOVED lines=21> */
.L_x_7984:
[----:B------:R-:W-:Y:S05]  /*1cb0*/  BSYNC B1 ;  /* 0x0000000000017941 */ /* 0x000fea0003800000 */
.L_x_7983:
[----:B------:R-:W-:Y:S01]  /*1cc0*/  LEA R3, R0, 0x3b800000, 0x17 ;  /* 0x3b80000000037811 */ /* 0x000fe200078eb8ff */
[----:B------:R-:W-:-:S05]  /*1cd0*/  IMAD.SHL.U32 R0, R2, 0x100000, RZ ;  /* 0x0010000002007824 */ /* 0x000fca00078e00ff */
[----:B------:R-:W-:Y:S02]  /*1ce0*/  LOP3.LUT R0, R3, R0, R4, 0xfe, !PT ;  /* 0x0000000003007212 */ /* 0x000fe400078efe04 */
.L_x_7982:
[----:B------:R-:W-:Y:S05]  /*1cf0*/  BSYNC B0 ;  /* 0x0000000000007941 */ /* 0x000fea0003800000 */
.L_x_7981:
[----:B------:R-:W-:-:S04]  /*1d00*/  F2FP.PACK_AB R0, RZ, R0 ;  /* 0x00000000ff00723e */ /* 0x000fc800000000ff */
[----:B------:R-:W-:Y:S01]  /*1d10*/  PRMT R22, R0, 0x7610, R22 ;  /* 0x0000761000167816 */ /* 0x000fe20000000016 */
[----:B------:R-:W-:Y:S05]  /*1d20*/  BRA `(.L_x_7966) ;  /* 0x000004d000007947 */ /* 0x000fea0003800000 */
.L_x_7979:
        /* <DEDUP_REMOVED lines=21> */
.L_x_7988:
[----:B------:R-:W-:Y:S05]  /*1e80*/  BSYNC B1 ;  /* 0x0000000000017941 */ /* 0x000fea0003800000 */
.L_x_7987:
[----:B------:R-:W-:Y:S01]  /*1e90*/  LEA R3, R0, 0x37800000, 0x17 ;  /* 0x3780000000037811 */ /* 0x000fe200078eb8ff */
[----:B------:R-:W-:-:S05]  /*1ea0*/  IMAD.SHL.U32 R0, R2, 0x200000, RZ ;  /* 0x0020000002007824 */ /* 0x000fca00078e00ff */
[----:B------:R-:W-:Y:S02]  /*1eb0*/  LOP3.LUT R0, R3, R0, R4, 0xfe, !PT ;  /* 0x0000000003007212 */ /* 0x000fe400078efe04 */
.L_x_7986:
[----:B------:R-:W-:Y:S05]  /*1ec0*/  BSYNC B0 ;  /* 0x0000000000007941 */ /* 0x000fea0003800000 */
.L_x_7985:
[----:B------:R-:W-:-:S04]  /*1ed0*/  F2FP.PACK_AB R0, RZ, R0 ;  /* 0x00000000ff00723e */ /* 0x000fc800000000ff */
[----:B------:R-:W-:Y:S01]  /*1ee0*/  PRMT R22, R0, 0x7610, R22 ;  /* 0x0000761000167816 */ /* 0x000fe20000000016 */
[----:B------:R-:W-:Y:S05]  /*1ef0*/  BRA `(.L_x_7966) ;  /* 0x0000030000007947 */ /* 0x000fea0003800000 */
.L_x_7978:
        /* <DEDUP_REMOVED lines=14> */
.L_x_7992:
[----:B------:R-:W-:Y:S05]  /*1fe0*/  BSYNC B0 ;  /* 0x0000000000007941 */ /* 0x000fea0003800000 */
.L_x_7991:
[----:B------:R-:W-:-:S04]  /*1ff0*/  F2FP.PACK_AB R0, RZ, R0 ;  /* 0x00000000ff00723e */ /* 0x000fc800000000ff */
[----:B------:R-:W-:Y:S01]  /*2000*/  PRMT R22, R0, 0x7610, R22 ;  /* 0x0000761000167816 */ /* 0x000fe20000000016 */
[----:B------:R-:W-:Y:S05]  /*2010*/  BRA `(.L_x_7966) ;  /* 0x000001e000007947 */ /* 0x000fea0003800000 */
.L_x_7965:
        /* <DEDUP_REMOVED lines=21> */
.L_x_7990:
[----:B------:R-:W2:Y:S02]  /*2170*/  LDG.E.64 R2, [R2.64] ;  /* 0x0000002402027981 */ /* 0x000ea4000c1e1b00 */
[----:B--2---:R-:W0:Y:S02]  /*2180*/  I2F.U64 R0, R2 ;  /* 0x0000000200007312 */ /* 0x004e240000301000 */
[----:B0-----:R-:W-:-:S04]  /*2190*/  F2FP.PACK_AB R0, RZ, R0 ;  /* 0x00000000ff00723e */ /* 0x001fc800000000ff */
[----:B------:R-:W-:Y:S01]  /*21a0*/  PRMT R22, R0, 0x7610, R22 ;  /* 0x0000761000167816 */ /* 0x000fe20000000016 */
[----:B------:R-:W-:Y:S05]  /*21b0*/  BRA `(.L_x_7966) ;  /* 0x0000004000007947 */ /* 0x000fea0003800000 */
.L_x_7989:
[----:B------:R-:W2:Y:S02]  /*21c0*/  LDG.E R2, [R2.64] ;  /* 0x0000002402027981 */ /* 0x000ea4000c1e1900 */
[----:B--2---:R-:W0:Y:S02]  /*21d0*/  I2F.U32 R0, R2 ;  /* 0x0000000200007306 */ /* 0x004e240000201000 */
[----:B0-----:R-:W-:-:S04]  /*21e0*/  F2FP.PACK_AB R0, RZ, R0 ;  /* 0x00000000ff00723e */ /* 0x001fc800000000ff */
[----:B------:R-:W-:Y:S02]  /*21f0*/  PRMT R22, R0, 0x7610, R22 ;  /* 0x0000761000167816 */ /* 0x000fe40000000016 */
.L_x_7966:
[----:B------:R-:W-:-:S05]  /*2200*/  IADD3 R19, R19, 0x80, RZ ;  /* 0x0000008013137810 */ /* 0x000fca0007ffe0ff */
.L_x_7960:
[----:B------:R-:W-:Y:S05]  /*2210*/  BSYNC B6 ;  /* 0x0000000000067941 */ /* 0x000fea0003800000 */
.L_x_7959:
        /* <DEDUP_REMOVED lines=26> */
.L_x_7998:
[----:B------:R-:W2:Y:S02]  /*23c0*/  LDG.E.U8 R2, [R2.64] ;  /* 0x0000002402027981 */ /* 0x000ea4000c1e1100 */
[----:B--2---:R-:W0:Y:S02]  /*23d0*/  I2F.U16 R0, R2 ;  /* 0x0000000200007306 */ /* 0x004e240000101000 */
[----:B0-----:R-:W-:-:S04]  /*23e0*/  F2FP.PACK_AB R0, RZ, R0 ;  /* 0x00000000ff00723e */ /* 0x001fc800000000ff */
[----:B------:R-:W-:Y:S01]  /*23f0*/  PRMT R26, R0, 0x7610, R26 ;  /* 0x00007610001a7816 */ /* 0x000fe2000000001a */
[----:B------:R-:W-:Y:S05]  /*2400*/  BRA `(.L_x_8000) ;  /* 0x00000ed000007947 */ /* 0x000fea0003800000 */
.L_x_7997:
        /* <DEDUP_REMOVED lines=11> */
.L_x_8002:
[----:B------:R-:W2:Y:S02]  /*24c0*/  LDG.E R2, [R2.64] ;  /* 0x0000002402027981 */ /* 0x000ea4000c1e1900 */
[----:B--2---:R-:W0:Y:S02]  /*24d0*/  I2F R0, R2 ;  /* 0x0000000200007306 */ /* 0x004e240000201400 */
[----:B0-----:R-:W-:-:S04]  /*24e0*/  F2FP.PACK_AB R0, RZ, R0 ;  /* 0x00000000ff00723e */ /* 0x001fc800000000ff */
[----:B------:R-:W-:Y:S01]  /*24f0*/  PRMT R26, R0, 0x7610, R26 ;  /* 0x00007610001a7816 */ /* 0x000fe2000000001a */
[----:B------:R-:W-:Y:S05]  /*2500*/  BRA `(.L_x_8000) ;  /* 0x00000dd000007947 */ /* 0x000fea0003800000 */
.L_x_8001:
[----:B------:R-:W2:Y:S02]  /*2510*/  LDG.E.U16 R2, [R2.64] ;  /* 0x0000002402027981 */ /* 0x000ea4000c1e1500 */
[----:B--2---:R-:W0:Y:S02]  /*2520*/  I2F.S16 R0, R2 ;  /* 0x0000000200007306 */ /* 0x004e240000101400 */
[----:B0-----:R-:W-:-:S04]  /*2530*/  F2FP.PACK_AB R0, RZ, R0 ;  /* 0x00000000ff00723e */ /* 0x001fc800000000ff */
[----:B------:R-:W-:Y:S01]  /*2540*/  PRMT R26, R0, 0x7610, R26 ;  /* 0x00007610001a7816 */ /* 0x000fe2000000001a */
[----:B------:R-:W-:Y:S05]  /*2550*/  BRA `(.L_x_8000) ;  /* 0x00000d8000007947 */ /* 0x000fea0003800000 */
.L_x_7996:
        /* <DEDUP_REMOVED lines=9> */
.L_x_8004:
[----:B------:R0:W5:Y:S01]  /*25f0*/  LDG.E.U16 R26, [R2.64] ;  /* 0x00000024021a7981 */ /* 0x000162000c1e1500 */
[----:B------:R-:W-:Y:S05]  /*2600*/  BRA `(.L_x_8000) ;  /* 0x00000cd000007947 */ /* 0x000fea0003800000 */
.L_x_8003:
        /* <DEDUP_REMOVED lines=9> */
.L_x_8006:
[----:B------:R0:W5:Y:S01]  /*26a0*/  LDG.E.U16 R26, [R2.64] ;  /* 0x00000024021a7981 */ /* 0x000162000c1e1500 */
[----:B------:R-:W-:Y:S05]  /*26b0*/  BRA `(.L_x_8000) ;  /* 0x00000c2000007947 */ /* 0x000fea0003800000 */
.L_x_8005:
[----:B------:R-:W2:Y:S02]  /*26c0*/  LDG.E.64 R2, [R2.64] ;  /* 0x0000002402027981 */ /* 0x000ea4000c1e1b00 */
[----:B--2---:R-:W0:Y:S01]  /*26d0*/  F2F.F32.F64 R0, R2 ;  /* 0x0000000200007310 */ /* 0x004e220000301000 */
[----:B------:R-:W0:-:S14]  /*26e0*/  DSETP.GEU.AND P0, PT, |R2|, c[0x2][0x0], PT ;  /* 0x008000000200762a */ /* 0x000e1c0003f0e200 */
[----:B0-----:R-:W-:-:S05]  /*26f0*/  @!P0 FMUL R0, R0, 1.175494350822287508e-38 ;  /* 0x0080000000008820 */ /* 0x001fca0000400000 */
[----:B------:R-:W-:-:S04]  /*2700*/  F2FP.PACK_AB R0, RZ, R0 ;  /* 0x00000000ff00723e */ /* 0x000fc800000000ff */
[----:B------:R-:W-:Y:S01]  /*2710*/  PRMT R26, R0, 0x7610, R26 ;  /* 0x00007610001a7816 */ /* 0x000fe2000000001a */
[----:B------:R-:W-:Y:S05]  /*2720*/  BRA `(.L_x_8000) ;  /* 0x00000bb000007947 */ /* 0x000fea0003800000 */
.L_x_7995:
        /* <DEDUP_REMOVED lines=14> */
.L_x_8009:
[----:B------:R-:W2:Y:S02]  /*2810*/  LDG.E.64 R2, [R2.64] ;  /* 0x0000002402027981 */ /* 0x000ea4000c1e1b00 */
[----:B--2---:R-:W0:Y:S01]  /*2820*/  F2F.F32.F64 R0, R2 ;  /* 0x0000000200007310 */ /* 0x004e220000301000 */
[----:B------:R-:W0:-:S14]  /*2830*/  DSETP.GEU.AND P0, PT, |R2|, c[0x2][0x0], PT ;  /* 0x008000000200762a */ /* 0x000e1c0003f0e200 */
[----:B0-----:R-:W-:-:S05]  /*2840*/  @!P0 FMUL R0, R0, 1.175494350822287508e-38 ;  /* 0x0080000000008820 */ /* 0x001fca0000400000 */
[----:B------:R-:W-:-:S04]  /*2850*/  F2FP.PACK_AB R0, RZ, R0 ;  /* 0x00000000ff00723e */ /* 0x000fc800000000ff */
[----:B------:R-:W-:Y:S01]  /*2860*/  PRMT R26, R0, 0x7610, R26 ;  /* 0x00007610001a7816 */ /* 0x000fe2000000001a */
[----:B------:R-:W-:Y:S05]  /*2870*/  BRA `(.L_x_8000) ;  /* 0x00000a6000007947 */ /* 0x000fea0003800000 */
.L_x_8008:
        /* <DEDUP_REMOVED lines=28> */
.L_x_8011:
        /* <DEDUP_REMOVED lines=15> */
.L_x_8010:
[----:B------:R-:W2:Y:S02]  /*2b30*/  LDG.E.U16 R0, [R2.64] ;  /* 0x0000002402007981 */ /* 0x000ea4000c1e1500 */
[----:B--2---:R-:W-:-:S04]  /*2b40*/  PRMT R0, RZ, 0x5410, R0 ;  /* 0x00005410ff007816 */ /* 0x004fc80000000000 */
[----:B------:R-:W-:-:S04]  /*2b50*/  F2FP.PACK_AB R0, RZ, R0 ;  /* 0x00000000ff00723e */ /* 0x000fc800000000ff */
[----:B------:R-:W-:Y:S01]  /*2b60*/  PRMT R26, R0, 0x7610, R26 ;  /* 0x00007610001a7816 */ /* 0x000fe2000000001a */
[----:B------:R-:W-:Y:S05]  /*2b70*/  BRA `(.L_x_8000) ;  /* 0x0000076000007947 */ /* 0x000fea0003800000 */
.L_x_8007:
        /* <DEDUP_REMOVED lines=12> */
.L_x_8014:
        /* <DEDUP_REMOVED lines=21> */
.L_x_8018:
[----:B------:R-:W-:Y:S05]  /*2d90*/  BSYNC B1 ;  /* 0x0000000000017941 */ /* 0x000fea0003800000 */
.L_x_8017:
[----:B------:R-:W-:Y:S01]  /*2da0*/  LEA R3, R0, 0x3b800000, 0x17 ;  /* 0x3b80000000037811 */ /* 0x000fe200078eb8ff */
[----:B------:R-:W-:-:S05]  /*2db0*/  IMAD.SHL.U32 R0, R2, 0x100000, RZ ;  /* 0x0010000002007824 */ /* 0x000fca00078e00ff */
[----:B------:R-:W-:Y:S02]  /*2dc0*/  LOP3.LUT R0, R3, R0, R4, 0xfe, !PT ;  /* 0x0000000003007212 */ /* 0x000fe400078efe04 */
.L_x_8016:
[----:B------:R-:W-:Y:S05]  /*2dd0*/  BSYNC B0 ;  /* 0x0000000000007941 */ /* 0x000fea0003800000 */
.L_x_8015:
[----:B------:R-:W-:-:S04]  /*2de0*/  F2FP.PACK_AB R0, RZ, R0 ;  /* 0x00000000ff00723e */ /* 0x000fc800000000ff */
[----:B------:R-:W-:Y:S01]  /*2df0*/  PRMT R26, R0, 0x7610, R26 ;  /* 0x00007610001a7816 */ /* 0x000fe2000000001a */
[----:B------:R-:W-:Y:S05]  /*2e00*/  BRA `(.L_x_8000) ;  /* 0x000004d000007947 */ /* 0x000fea0003800000 */
.L_x_8013:
        /* <DEDUP_REMOVED lines=21> */
.L_x_8022:
[----:B------:R-:W-:Y:S05]  /*2f60*/  BSYNC B1 ;  /* 0x0000000000017941 */ /* 0x000fea0003800000 */
.L_x_8021:
[----:B------:R-:W-:Y:S01]  /*2f70*/  LEA R3, R0, 0x37800000, 0x17 ;  /* 0x3780000000037811 */ /* 0x000fe200078eb8ff */
[----:B------:R-:W-:-:S05]  /*2f80*/  IMAD.SHL.U32 R0, R2, 0x200000, RZ ;  /* 0x0020000002007824 */ /* 0x000fca00078e00ff */
[----:B------:R-:W-:Y:S02]  /*2f90*/  LOP3.LUT R0, R3, R0, R4, 0xfe, !PT ;  /* 0x0000000003007212 */ /* 0x000fe400078efe04 */
.L_x_8020:
[----:B------:R-:W-:Y:S05]  /*2fa0*/  BSYNC B0 ;  /* 0x0000000000007941 */ /* 0x000fea0003800000 */
.L_x_8019:
[----:B------:R-:W-:-:S04]  /*2fb0*/  F2FP.PACK_AB R0, RZ, R0 ;  /* 0x00000000ff00723e */ /* 0x000fc800000000ff */
[----:B------:R-:W-:Y:S01]  /*2fc0*/  PRMT R26, R0, 0x7610, R26 ;  /* 0x00007610001a7816 */ /* 0x000fe2000000001a */
[----:B------:R-:W-:Y:S05]  /*2fd0*/  BRA `(.L_x_8000) ;  /* 0x0000030000007947 */ /* 0x000fea0003800000 */
.L_x_8012:
        /* <DEDUP_REMOVED lines=14> */
.L_x_8026:
[----:B------:R-:W-:Y:S05]  /*30c0*/  BSYNC B0 ;  /* 0x0000000000007941 */ /* 0x000fea0003800000 */
.L_x_8025:
[----:B------:R-:W-:-:S04]  /*30d0*/  F2FP.PACK_AB R0, RZ, R0 ;  /* 0x00000000ff00723e */ /* 0x000fc800000000ff */
[----:B------:R-:W-:Y:S01]  /*30e0*/  PRMT R26, R0, 0x7610, R26 ;  /* 0x00007610001a7816 */ /* 0x000fe2000000001a */
[----:B------:R-:W-:Y:S05]  /*30f0*/  BRA `(.L_x_8000) ;  /* 0x000001e000007947 */ /* 0x000fea0003800000 */
.L_x_7999:
        /* <DEDUP_REMOVED lines=21> */
.L_x_8024:
[----:B------:R-:W2:Y:S02]  /*3250*/  LDG.E.64 R2, [R2.64] ;  /* 0x0000002402027981 */ /* 0x000ea4000c1e1b00 */
[----:B--2---:R-:W0:Y:S02]  /*3260*/  I2F.U64 R0, R2 ;  /* 0x0000000200007312 */ /* 0x004e240000301000 */
[----:B0-----:R-:W-:-:S04]  /*3270*/  F2FP.PACK_AB R0, RZ, R0 ;  /* 0x00000000ff00723e */ /* 0x001fc800000000ff */
[----:B------:R-:W-:Y:S01]  /*3280*/  PRMT R26, R0, 0x7610, R26 ;  /* 0x00007610001a7816 */ /* 0x000fe2000000001a */
[----:B------:R-:W-:Y:S05]  /*3290*/  BRA `(.L_x_8000) ;  /* 0x0000004000007947 */ /* 0x000fea0003800000 */
.L_x_8023:
[----:B------:R-:W2:Y:S02]  /*32a0*/  LDG.E R2, [R2.64] ;  /* 0x0000002402027981 */ /* 0x000ea4000c1e1900 */
[----:B--2---:R-:W0:Y:S02]  /*32b0*/  I2F.U32 R0, R2 ;  /* 0x0000000200007306 */ /* 0x004e240000201000 */
[----:B0-----:R-:W-:-:S04]  /*32c0*/  F2FP.PACK_AB R0, RZ, R0 ;  /* 0x00000000ff00723e */ /* 0x001fc800000000ff */
[----:B------:R-:W-:Y:S02]  /*32d0*/  PRMT R26, R0, 0x7610, R26 ;  /* 0x00007610001a7816 */ /* 0x000fe4000000001a */
.L_x_8000:
[----:B------:R-:W-:-:S05]  /*32e0*/  IADD3 R19, R19, 0x80, RZ ;  /* 0x0000008013137810 */ /* 0x000fca0007ffe0ff */
.L_x_7994:
[----:B------:R-:W-:Y:S05]  /*32f0*/  BSYNC B6 ;  /* 0x0000000000067941 */ /* 0x000fea0003800000 */
.L_x_7993:
        /* <DEDUP_REMOVED lines=23> */
.L_x_8032:
[----:B------:R-:W2:Y:S02]  /*3470*/  LDG.E.U8 R2, [R2.64] ;  /* 0x0000002402027981 */ /* 0x000ea4000c1e1100 */
[----:B--2---:R-:W0:Y:S02]  /*3480*/  I2F.U16 R0, R2 ;  /* 0x0000000200007306 */ /* 0x004e240000101000 */
[----:B0-----:R-:W-:-:S04]  /*3490*/  F2FP.PACK_AB R0, RZ, R0 ;  /* 0x00000000ff00723e */ /* 0x001fc800000000ff */
[----:B------:R-:W-:Y:S01]  /*34a0*/  PRMT R23, R0, 0x7610, R23 ;  /* 0x0000761000177816 */ /* 0x000fe20000000017 */
[----:B------:R-:W-:Y:S05]  /*34b0*/  BRA `(.L_x_8028) ;  /* 0x00000ed000007947 */ /* 0x000fea0003800000 */
.L_x_8031:
        /* <DEDUP_REMOVED lines=11> */
.L_x_8035:
[----:B------:R-:W2:Y:S02]  /*3570*/  LDG.E R2, [R2.64] ;  /* 0x0000002402027981 */ /* 0x000ea4000c1e1900 */
[----:B--2---:R-:W0:Y:S02]  /*3580*/  I2F R0, R2 ;  /* 0x0000000200007306 */ /* 0x004e240000201400 */
[----:B0-----:R-:W-:-:S04]  /*3590*/  F2FP.PACK_AB R0, RZ, R0 ;  /* 0x00000000ff00723e */ /* 0x001fc800000000ff */
[----:B------:R-:W-:Y:S01]  /*35a0*/  PRMT R23, R0, 0x7610, R23 ;  /* 0x0000761000177816 */ /* 0x000fe20000000017 */
[----:B------:R-:W-:Y:S05]  /*35b0*/  BRA `(.L_x_8028) ;  /* 0x00000dd000007947 */ /* 0x000fea0003800000 */
.L_x_8034:
[----:B------:R-:W2:Y:S02]  /*35c0*/  LDG.E.U16 R2, [R2.64] ;  /* 0x0000002402027981 */ /* 0x000ea4000c1e1500 */
[----:B--2---:R-:W0:Y:S02]  /*35d0*/  I2F.S16 R0, R2 ;  /* 0x0000000200007306 */ /* 0x004e240000101400 */
[----:B0-----:R-:W-:-:S04]  /*35e0*/  F2FP.PACK_AB R0, RZ, R0 ;  /* 0x00000000ff00723e */ /* 0x001fc800000000ff */
[----:B------:R-:W-:Y:S01]  /*35f0*/  PRMT R23, R0, 0x7610, R23 ;  /* 0x0000761000177816 */ /* 0x000fe20000000017 */
[----:B------:R-:W-:Y:S05]  /*3600*/  BRA `(.L_x_8028) ;  /* 0x00000d8000007947 */ /* 0x000fea0003800000 */
.L_x_8030:
        /* <DEDUP_REMOVED lines=9> */
.L_x_8037:
[----:B------:R0:W5:Y:S01]  /*36a0*/  LDG.E.U16 R23, [R2.64] ;  /* 0x0000002402177981 */ /* 0x000162000c1e1500 */
[----:B------:R-:W-:Y:S05]  /*36b0*/  BRA `(.L_x_8028) ;  /* 0x00000cd000007947 */ /* 0x000fea0003800000 */
.L_x_8036:
        /* <DEDUP_REMOVED lines=9> */
.L_x_8039:
[----:B------:R0:W5:Y:S01]  /*3750*/  LDG.E.U16 R23, [R2.64] ;  /* 0x0000002402177981 */ /* 0x000162000c1e1500 */
[----:B------:R-:W-:Y:S05]  /*3760*/  BRA `(.L_x_8028) ;  /* 0x00000c2000007947 */ /* 0x000fea0003800000 */
.L_x_8038:
[----:B------:R-:W2:Y:S02]  /*3770*/  LDG.E.64 R2, [R2.64] ;  /* 0x0000002402027981 */ /* 0x000ea4000c1e1b00 */
[----:B--2---:R-:W0:Y:S01]  /*3780*/  F2F.F32.F64 R0, R2 ;  /* 0x0000000200007310 */ /* 0x004e220000301000 */
[----:B------:R-:W0:-:S14]  /*3790*/  DSETP.GEU.AND P0, PT, |R2|, c[0x2][0x0], PT ;  /* 0x008000000200762a */ /* 0x000e1c0003f0e200 */
[----:B0-----:R-:W-:-:S05]  /*37a0*/  @!P0 FMUL R0, R0, 1.175494350822287508e-38 ;  /* 0x0080000000008820 */ /* 0x001fca0000400000 */
[----:B------:R-:W-:-:S04]  /*37b0*/  F2FP.PACK_AB R0, RZ, R0 ;  /* 0x00000000ff00723e */ /* 0x000fc800000000ff */
[----:B------:R-:W-:Y:S01]  /*37c0*/  PRMT R23, R0, 0x7610, R23 ;  /* 0x0000761000177816 */ /* 0x000fe20000000017 */
[----:B------:R-:W-:Y:S05]  /*37d0*/  BRA `(.L_x_8028) ;  /* 0x00000bb000007947 */ /* 0x000fea0003800000 */
.L_x_8029:
        /* <DEDUP_REMOVED lines=14> */
.L_x_8042:
[----:B------:R-:W2:Y:S02]  /*38c0*/  LDG.E.64 R2, [R2.64] ;  /* 0x0000002402027981 */ /* 0x000ea4000c1e1b00 */
[----:B--2---:R-:W0:Y:S01]  /*38d0*/  F2F.F32.F64 R0, R2 ;  /* 0x0000000200007310 */ /* 0x004e220000301000 */
[----:B------:R-:W0:-:S14]  /*38e0*/  DSETP.GEU.AND P0, PT, |R2|, c[0x2][0x0], PT ;  /* 0x008000000200762a */ /* 0x000e1c0003f0e200 */
[----:B0-----:R-:W-:-:S05]  /*38f0*/  @!P0 FMUL R0, R0, 1.175494350822287508e-38 ;  /* 0x0080000000008820 */ /* 0x001fca0000400000 */
[----:B------:R-:W-:-:S04]  /*3900*/  F2FP.PACK_AB R0, RZ, R0 ;  /* 0x00000000ff00723e */ /* 0x000fc800000000ff */
[----:B------:R-:W-:Y:S01]  /*3910*/  PRMT R23, R0, 0x7610, R23 ;  /* 0x0000761000177816 */ /* 0x000fe20000000017 */
[----:B------:R-:W-:Y:S05]  /*3920*/  BRA `(.L_x_8028) ;  /* 0x00000a6000007947 */ /* 0x000fea0003800000 */
.L_x_8041:
        /* <DEDUP_REMOVED lines=28> */
.L_x_8044:
        /* <DEDUP_REMOVED lines=15> */
.L_x_8043:
[----:B------:R-:W2:Y:S02]  /*3be0*/  LDG.E.U16 R0, [R2.64] ;  /* 0x0000002402007981 */ /* 0x000ea4000c1e1500 */
[----:B--2---:R-:W-:-:S04]  /*3bf0*/  PRMT R0, RZ, 0x5410, R0 ;  /* 0x00005410ff007816 */ /* 0x004fc80000000000 */
[----:B------:R-:W-:-:S04]  /*3c00*/  F2FP.PACK_AB R0, RZ, R0 ;  /* 0x00000000ff00723e */ /* 0x000fc800000000ff */
[----:B------:R-:W-:Y:S01]  /*3c10*/  PRMT R23, R0, 0x7610, R23 ;  /* 0x0000761000177816 */ /* 0x000fe20000000017 */
[----:B------:R-:W-:Y:S05]  /*3c20*/  BRA `(.L_x_8028) ;  /* 0x0000076000007947 */ /* 0x000fea0003800000 */
.L_x_8040:
        /* <DEDUP_REMOVED lines=12> */
.L_x_8047:
        /* <DEDUP_REMOVED lines=21> */
.L_x_8051:
[----:B------:R-:W-:Y:S05]  /*3e40*/  BSYNC B1 ;  /* 0x0000000000017941 */ /* 0x000fea0003800000 */
.L_x_8050:
[----:B------:R-:W-:Y:S01]  /*3e50*/  LEA R3, R0, 0x3b800000, 0x17 ;  /* 0x3b80000000037811 */ /* 0x000fe200078eb8ff */
[----:B------:R-:W-:-:S05]  /*3e60*/  IMAD.SHL.U32 R0, R2, 0x100000, RZ ;  /* 0x0010000002007824 */ /* 0x000fca00078e00ff */
[----:B------:R-:W-:Y:S02]  /*3e70*/  LOP3.LUT R0, R3, R0, R4, 0xfe, !PT ;  /* 0x0000000003007212 */ /* 0x000fe400078efe04 */
.L_x_8049:
[----:B------:R-:W-:Y:S05]  /*3e80*/  BSYNC B0 ;  /* 0x0000000000007941 */ /* 0x000fea0003800000 */
.L_x_8048:
[----:B------:R-:W-:-:S04]  /*3e90*/  F2FP.PACK_AB R0, RZ, R0 ;  /* 0x00000000ff00723e */ /* 0x000fc800000000ff */
[----:B------:R-:W-:Y:S01]  /*3ea0*/  PRMT R23, R0, 0x7610, R23 ;  /* 0x0000761000177816 */ /* 0x000fe20000000017 */
[----:B------:R-:W-:Y:S05]  /*3eb0*/  BRA `(.L_x_8028) ;  /* 0x000004d000007947 */ /* 0x000fea0003800000 */
.L_x_8046:
        /* <DEDUP_REMOVED lines=21> */
.L_x_8055:
[----:B------:R-:W-:Y:S05]  /*4010*/  BSYNC B1 ;  /* 0x0000000000017941 */ /* 0x000fea0003800000 */
.L_x_8054:
[----:B------:R-:W-:Y:S01]  /*4020*/  LEA R3, R0, 0x37800000, 0x17 ;  /* 0x3780000000037811 */ /* 0x000fe200078eb8ff */
[----:B------:R-:W-:-:S05]  /*4030*/  IMAD.SHL.U32 R0, R2, 0x200000, RZ ;  /* 0x0020000002007824 */ /* 0x000fca00078e00ff */
[----:B------:R-:W-:Y:S02]  /*4040*/  LOP3.LUT R0, R3, R0, R4, 0xfe, !PT ;  /* 0x0000000003007212 */ /* 0x000fe400078efe04 */
.L_x_8053:
[----:B------:R-:W-:Y:S05]  /*4050*/  BSYNC B0 ;  /* 0x0000000000007941 */ /* 0x000fea0003800000 */
.L_x_8052:
[----:B------:R-:W-:-:S04]  /*4060*/  F2FP.PACK_AB R0, RZ, R0 ;  /* 0x00000000ff00723e */ /* 0x000fc800000000ff */
[----:B------:R-:W-:Y:S01]  /*4070*/  PRMT R23, R0, 0x7610, R23 ;  /* 0x0000761000177816 */ /* 0x000fe20000000017 */
[----:B------:R-:W-:Y:S05]  /*4080*/  BRA `(.L_x_8028) ;  /* 0x0000030000007947 */ /* 0x000fea0003800000 */
.L_x_8045:
        /* <DEDUP_REMOVED lines=14> */
.L_x_8059:
[----:B------:R-:W-:Y:S05]  /*4170*/  BSYNC B0 ;  /* 0x0000000000007941 */ /* 0x000fea0003800000 */
.L_x_8058:
[----:B------:R-:W-:-:S04]  /*4180*/  F2FP.PACK_AB R0, RZ, R0 ;  /* 0x00000000ff00723e */ /* 0x000fc800000000ff */
[----:B------:R-:W-:Y:S01]  /*4190*/  PRMT R23, R0, 0x7610, R23 ;  /* 0x0000761000177816 */ /* 0x000fe20000000017 */
[----:B------:R-:W-:Y:S05]  /*41a0*/  BRA `(.L_x_8028) ;  /* 0x000001e000007947 */ /* 0x000fea0003800000 */
.L_x_8033:
        /* <DEDUP_REMOVED lines=21> */
.L_x_8057:
[----:B------:R-:W2:Y:S02]  /*4300*/  LDG.E.64 R2, [R2.64] ;  /* 0x0000002402027981 */ /* 0x000ea4000c1e1b00 */
[----:B--2---:R-:W0:Y:S02]  /*4310*/  I2F.U64 R0, R2 ;  /* 0x0000000200007312 */ /* 0x004e240000301000 */
[----:B0-----:R-:W-:-:S04]  /*4320*/  F2FP.PACK_AB R0, RZ, R0 ;  /* 0x00000000ff00723e */ /* 0x001fc800000000ff */
[----:B------:R-:W-:Y:S01]  /*4330*/  PRMT R23, R0, 0x7610, R23 ;  /* 0x0000761000177816 */ /* 0x000fe20000000017 */
[----:B------:R-:W-:Y:S05]  /*4340*/  BRA `(.L_x_8028) ;  /* 0x0000004000007947 */ /* 0x000fea0003800000 */
.L_x_8056:
[----:B------:R-:W2:Y:S02]  /*4350*/  LDG.E R2, [R2.64] ;  /* 0x0000002402027981 */ /* 0x000ea4000c1e1900 */
[----:B--2---:R-:W0:Y:S02]  /*4360*/  I2F.U32 R0, R2 ;  /* 0x0000000200007306 */ /* 0x004e240000201000 */
[----:B0-----:R-:W-:-:S04]  /*4370*/  F2FP.PACK_AB R0, RZ, R0 ;  /* 0x00000000ff00723e */ /* 0x001fc800000000ff */
[----:B------:R-:W-:Y:S02]  /*4380*/  PRMT R23, R0, 0x7610, R23 ;  /* 0x0000761000177816 */ /* 0x000fe40000000017 */
.L_x_8028:
[----:B------:R-:W-:Y:S05]  /*4390*/  BSYNC B6 ;  /* 0x0000000000067941 */ /* 0x000fea0003800000 */
.L_x_8027:
        /* <DEDUP_REMOVED lines=11> */
[----:B--2--5:R-:W-:Y:S01]  /*4450*/  HADD2.F32 R25, -RZ, R25.H0_H0 ;  /* 0x20000019ff197230 */ /* 0x024fe20000004100 */
        /* <DEDUP_REMOVED lines=34> */
[----:B------:R-:W-:Y:S02]  /*4680*/  F2FP.PACK_AB R0, RZ, R0 ;  /* 0x00000000ff00723e */ /* 0x000fe400000000ff */
.L_x_8061:
[----:B--2---:R-:W-:Y:S05]  /*4690*/  BSYNC B0 ;  /* 0x0000000000007941 */ /* 0x004fea0003800000 */
.L_x_8060:
[----:B------:R-:W-:Y:S01]  /*46a0*/  BSSY B0, `(.L_x_8062) ;  /* 0x0000026000007945 */ /* 0x000fe20003800000 */
[----:B------:R-:W-:Y:S05]  /*46b0*/  @P4 BRA `(.L_x_8063) ;  /* 0x0000024000004947 */ /* 0x000fea0003800000 */
[----:B-----5:R-:W-:Y:S01]  /*46c0*/  HADD2.F32 R22, -RZ, R22.H0_H0 ;  /* 0x20000016ff167230 */ /* 0x020fe20000004100 */
        /* <DEDUP_REMOVED lines=34> */
[----:B------:R-:W-:Y:S02]  /*48f0*/  F2FP.PACK_AB R25, RZ, R25 ;  /* 0x00000019ff19723e */ /* 0x000fe400000000ff */
.L_x_8063:
[----:B------:R-:W-:Y:S05]  /*4900*/  BSYNC B0 ;  /* 0x0000000000007941 */ /* 0x000fea0003800000 */
.L_x_8062:
        /* <DEDUP_REMOVED lines=38> */
.L_x_8065:
[----:B------:R-:W-:Y:S05]  /*4b70*/  BSYNC B0 ;  /* 0x0000000000007941 */ /* 0x000fea0003800000 */
.L_x_8064:
        /* <DEDUP_REMOVED lines=38> */
.L_x_8067:
[----:B------:R-:W-:Y:S05]  /*4de0*/  BSYNC B0 ;  /* 0x0000000000007941 */ /* 0x000fea0003800000 */
.L_x_8066:
        /* <DEDUP_REMOVED lines=22> */
.L_x_8073:
[----:B------:R-:W-:Y:S01]  /*4f50*/  HADD2.F32 R5, -RZ, R0.H0_H0 ;  /* 0x20000000ff057230 */ /* 0x000fe20000004100 */
[----:B------:R-:W-:-:S05]  /*4f60*/  IMAD.MOV.U32 R19, RZ, RZ, R24 ;  /* 0x000000ffff137224 */ /* 0x000fca00078e0018 */
[----:B------:R-:W0:Y:S02]  /*4f70*/  F2I.S64.TRUNC R4, R5 ;  /* 0x0000000500047311 */ /* 0x000e24000020d900 */
[----:B0-----:R0:W-:Y:S01]  /*4f80*/  STG.E.U8 [R2.64], R4 ;  /* 0x0000000402007986 */ /* 0x0011e2000c101124 */
[----:B------:R-:W-:Y:S05]  /*4f90*/  BRA `(.L_x_8069) ;  /* 0x00000f8000007947 */ /* 0x000fea0003800000 */
.L_x_8072:
        /* <DEDUP_REMOVED lines=11> */
.L_x_8076:
[----:B------:R-:W-:Y:S01]  /*5050*/  HADD2.F32 R0, -RZ, R0.H0_H0 ;  /* 0x20000000ff007230 */ /* 0x000fe20000004100 */
[----:B------:R-:W-:-:S03]  /*5060*/  IMAD.MOV.U32 R19, RZ, RZ, R24 ;  /* 0x000000ffff137224 */ /* 0x000fc600078e0018 */
[----:B------:R-:W0:Y:S02]  /*5070*/  F2I.FTZ.TRUNC.NTZ R5, R0 ;  /* 0x0000000000057305 */ /* 0x000e24000021f100 */
[----:B0-----:R0:W-:Y:S01]  /*5080*/  STG.E [R2.64], R5 ;  /* 0x0000000502007986 */ /* 0x0011e2000c101924 */
[----:B------:R-:W-:Y:S05]  /*5090*/  BRA `(.L_x_8069) ;  /* 0x00000e8000007947 */ /* 0x000fea0003800000 */
.L_x_8075:
[----:B------:R-:W-:Y:S01]  /*50a0*/  HADD2.F32 R0, -RZ, R0.H0_H0 ;  /* 0x20000000ff007230 */ /* 0x000fe20000004100 */
[----:B------:R-:W-:-:S03]  /*50b0*/  IMAD.MOV.U32 R19, RZ, RZ, R24 ;  /* 0x000000ffff137224 */ /* 0x000fc600078e0018 */
[----:B------:R-:W0:Y:S02]  /*50c0*/  F2I.FTZ.TRUNC.NTZ R5, R0 ;  /* 0x0000000000057305 */ /* 0x000e24000021f100 */
[----:B0-----:R0:W-:Y:S01]  /*50d0*/  STG.E.U16 [R2.64], R5 ;  /* 0x0000000502007986 */ /* 0x0011e2000c101524 */
[----:B------:R-:W-:Y:S05]  /*50e0*/  BRA `(.L_x_8069) ;  /* 0x00000e3000007947 */ /* 0x000fea0003800000 */
.L_x_8071:
        /* <DEDUP_REMOVED lines=10> */
.L_x_8078:
[----:B------:R0:W-:Y:S01]  /*5190*/  STG.E.U16 [R2.64], R0 ;  /* 0x0000000002007986 */ /* 0x0001e2000c101524 */
[----:B------:R-:W-:Y:S01]  /*51a0*/  IMAD.MOV.U32 R19, RZ, RZ, R24 ;  /* 0x000000ffff137224 */ /* 0x000fe200078e0018 */
[----:B------:R-:W-:Y:S05]  /*51b0*/  BRA `(.L_x_8069) ;  /* 0x00000d6000007947 */ /* 0x000fea0003800000 */
.L_x_8077:
        /* <DEDUP_REMOVED lines=11> */
.L_x_8080:
[----:B------:R-:W-:Y:S01]  /*5270*/  HADD2.F32 R0, -RZ, R0.H0_H0 ;  /* 0x20000000ff007230 */ /* 0x000fe20000004100 */
[----:B------:R-:W-:-:S04]  /*5280*/  IMAD.MOV.U32 R19, RZ, RZ, R24 ;  /* 0x000000ffff137224 */ /* 0x000fc800078e0018 */
[----:B------:R-:W-:-:S04]  /*5290*/  F2FP.PACK_AB R0, RZ, R0 ;  /* 0x00000000ff00723e */ /* 0x000fc800000000ff */
[----:B------:R-:W-:-:S05]  /*52a0*/  PRMT R0, R0, 0x5410, RZ ;  /* 0x0000541000007816 */ /* 0x000fca00000000ff */
[----:B------:R0:W-:Y:S01]  /*52b0*/  STG.E [R2.64], R0 ;  /* 0x0000000002007986 */ /* 0x0001e2000c101924 */
[----:B------:R-:W-:Y:S05]  /*52c0*/  BRA `(.L_x_8069) ;  /* 0x00000c5000007947 */ /* 0x000fea0003800000 */
.L_x_8079:
[----:B------:R-:W-:Y:S01]  /*52d0*/  HADD2.F32 R4, -RZ, R0.H0_H0 ;  /* 0x20000000ff047230 */ /* 0x000fe20000004100 */
[----:B------:R-:W-:-:S04]  /*52e0*/  IMAD.MOV.U32 R19, RZ, RZ, R24 ;  /* 0x000000ffff137224 */ /* 0x000fc800078e0018 */
[----:B------:R-:W-:-:S06]  /*52f0*/  FMUL.FTZ R4, R4, 1 ;  /* 0x3f80000004047820 */ /* 0x000fcc0000410000 */
[----:B------:R-:W0:Y:S02]  /*5300*/  F2F.F64.F32 R4, R4 ;  /* 0x0000000400047310 */ /* 0x000e240000201800 */
[----:B0-----:R0:W-:Y:S01]  /*5310*/  STG.E.64 [R2.64], R4 ;  /* 0x0000000402007986 */ /* 0x0011e2000c101b24 */
[----:B------:R-:W-:Y:S05]  /*5320*/  BRA `(.L_x_8069) ;  /* 0x00000bf000007947 */ /* 0x000fea0003800000 */
.L_x_8070:
        /* <DEDUP_REMOVED lines=14> */
.L_x_8083:
[----:B------:R-:W-:Y:S01]  /*5410*/  HADD2.F32 R0, -RZ, R0.H0_H0 ;  /* 0x20000000ff007230 */ /* 0x000fe20000004100 */
[----:B------:R-:W-:Y:S01]  /*5420*/  CS2R R6, SRZ ;  /* 0x0000000000067805 */ /* 0x000fe2000001ff00 */
[----:B------:R-:W-:-:S03]  /*5430*/  IMAD.MOV.U32 R19, RZ, RZ, R24 ;  /* 0x000000ffff137224 */ /* 0x000fc600078e0018 */
[----:B------:R-:W-:-:S04]  /*5440*/  FMUL.FTZ R0, R0, 1 ;  /* 0x3f80000000007820 */ /* 0x000fc80000410000 */
[----:B------:R-:W0:Y:S02]  /*5450*/  F2F.F64.F32 R4, R0 ;  /* 0x0000000000047310 */ /* 0x000e240000201800 */
[----:B0-----:R0:W-:Y:S01]  /*5460*/  STG.E.128 [R2.64], R4 ;  /* 0x0000000402007986 */ /* 0x0011e2000c101d24 */
[----:B------:R-:W-:Y:S05]  /*5470*/  BRA `(.L_x_8069) ;  /* 0x00000aa000007947 */ /* 0x000fea0003800000 */
.L_x_8082:
        /* <DEDUP_REMOVED lines=21> */
.L_x_8087:
[----:B------:R-:W-:Y:S05]  /*55d0*/  BSYNC B0 ;  /* 0x0000000000007941 */ /* 0x000fea0003800000 */
.L_x_8086:
[----:B------:R-:W-:Y:S01]  /*55e0*/  LOP3.LUT R5, R0, R5, RZ, 0xfc, !PT ;  /* 0x0000000500057212 */ /* 0x000fe200078efcff */
[----:B------:R-:W-:-:S04]  /*55f0*/  IMAD.MOV.U32 R19, RZ, RZ, R24 ;  /* 0x000000ffff137224 */ /* 0x000fc800078e0018 */
[----:B------:R0:W-:Y:S01]  /*5600*/  STG.E.U8 [R2.64], R5 ;  /* 0x0000000502007986 */ /* 0x0001e2000c101124 */
[----:B------:R-:W-:Y:S05]  /*5610*/  BRA `(.L_x_8069) ;  /* 0x0000090000007947 */ /* 0x000fea0003800000 */
.L_x_8085:
        /* <DEDUP_REMOVED lines=13> */
.L_x_8089:
[----:B------:R-:W-:Y:S01]  /*56f0*/  IMAD.MOV.U32 R0, RZ, RZ, 0x7f ;  /* 0x0000007fff007424 */ /* 0x000fe200078e00ff */
[----:B------:R-:W-:-:S04]  /*5700*/  ISETP.GT.U32.AND P0, PT, R4, 0x7f800000, PT ;  /* 0x7f8000000400780c */ /* 0x000fc80003f04070 */
[----:B------:R-:W-:-:S04]  /*5710*/  SEL R0, R0, 0x7c, P0 ;  /* 0x0000007c00007807 */ /* 0x000fc80000000000 */
.L_x_8090:
[----:B------:R-:W-:Y:S05]  /*5720*/  BSYNC B0 ;  /* 0x0000000000007941 */ /* 0x000fea0003800000 */
.L_x_8088:
[----:B------:R-:W-:Y:S01]  /*5730*/  LOP3.LUT R4, R5, 0x80000000, RZ, 0xc0, !PT ;  /* 0x8000000005047812 */ /* 0x000fe200078ec0ff */
[----:B------:R-:W-:-:S03]  /*5740*/  IMAD.MOV.U32 R19, RZ, RZ, R24 ;  /* 0x000000ffff137224 */ /* 0x000fc600078e0018 */
[----:B------:R-:W-:-:S04]  /*5750*/  SHF.R.U32.HI R5, RZ, 0x18, R4 ;  /* 0x00000018ff057819 */ /* 0x000fc80000011604 */
[----:B------:R-:W-:-:S05]  /*5760*/  LOP3.LUT R5, R0, R5, RZ, 0xfc, !PT ;  /* 0x0000000500057212 */ /* 0x000fca00078efcff */
[----:B------:R0:W-:Y:S01]  /*5770*/  STG.E.U8 [R2.64], R5 ;  /* 0x0000000502007986 */ /* 0x0001e2000c101124 */
[----:B------:R-:W-:Y:S05]  /*5780*/  BRA `(.L_x_8069) ;  /* 0x0000079000007947 */ /* 0x000fea0003800000 */
.L_x_8084:
[----:B------:R-:W-:Y:S01]  /*5790*/  HADD2.F32 R0, -RZ, R0.H0_H0 ;  /* 0x20000000ff007230 */ /* 0x000fe20000004100 */
[----:B------:R-:W-:-:S04]  /*57a0*/  IMAD.MOV.U32 R19, RZ, RZ, R24 ;  /* 0x000000ffff137224 */ /* 0x000fc800078e0018 */
[----:B------:R-:W-:-:S05]  /*57b0*/  F2FP.BF16.PACK_AB R0, RZ, R0 ;  /* 0x00000000ff00723e */ /* 0x000fca00000010ff */
[----:B------:R0:W-:Y:S01]  /*57c0*/  STG.E.U16 [R2.64], R0 ;  /* 0x0000000002007986 */ /* 0x0001e2000c101524 */
[----:B------:R-:W-:Y:S05]  /*57d0*/  BRA `(.L_x_8069) ;  /* 0x0000074000007947 */ /* 0x000fea0003800000 */
.L_x_8081:
        /* <DEDUP_REMOVED lines=13> */
.L_x_8093:
        /* <DEDUP_REMOVED lines=17> */
.L_x_8096:
[----:B------:R-:W-:-:S04]  /*59c0*/  LOP3.LUT R0, R7, 0x80000000, RZ, 0xc0, !PT ;  /* 0x8000000007007812 */ /* 0x000fc800078ec0ff */
[----:B------:R-:W-:-:S04]  /*59d0*/  SHF.R.U32.HI R5, RZ, 0x18, R0 ;  /* 0x00000018ff057819 */ /* 0x000fc80000011600 */
[----:B------:R-:W-:-:S04]  /*59e0*/  LOP3.LUT R4, R4, R5, RZ, 0xfc, !PT ;  /* 0x0000000504047212 */ /* 0x000fc800078efcff */
[----:B------:R-:W-:Y:S02]  /*59f0*/  PRMT R0, R4, 0x7610, R0 ;  /* 0x0000761004007816 */ /* 0x000fe40000000000 */
.L_x_8095:
[----:B------:R-:W-:Y:S05]  /*5a00*/  BSYNC B0 ;  /* 0x0000000000007941 */ /* 0x000fea0003800000 */
.L_x_8094:
[----:B------:R0:W-:Y:S01]  /*5a10*/  STG.E.U8 [R2.64], R0 ;  /* 0x0000000002007986 */ /* 0x0001e2000c101124 */
[----:B------:R-:W-:Y:S01]  /*5a20*/  IMAD.MOV.U32 R19, RZ, RZ, R24 ;  /* 0x000000ffff137224 */ /* 0x000fe200078e0018 */
[----:B------:R-:W-:Y:S05]  /*5a30*/  BRA `(.L_x_8069) ;  /* 0x000004e000007947 */ /* 0x000fea0003800000 */
.L_x_8092:
        /* <DEDUP_REMOVED lines=17> */
.L_x_8099:
[----:B------:R-:W-:-:S04]  /*5b50*/  LOP3.LUT R0, R7, 0x80000000, RZ, 0xc0, !PT ;  /* 0x8000000007007812 */ /* 0x000fc800078ec0ff */
[----:B------:R-:W-:-:S04]  /*5b60*/  SHF.R.U32.HI R5, RZ, 0x18, R0 ;  /* 0x00000018ff057819 */ /* 0x000fc80000011600 */
[----:B------:R-:W-:-:S04]  /*5b70*/  LOP3.LUT R4, R4, R5, RZ, 0xfc, !PT ;  /* 0x0000000504047212 */ /* 0x000fc800078efcff */
[----:B------:R-:W-:Y:S02]  /*5b80*/  PRMT R0, R4, 0x7610, R0 ;  /* 0x0000761004007816 */ /* 0x000fe40000000000 */
.L_x_8098:
[----:B------:R-:W-:Y:S05]  /*5b90*/  BSYNC B0 ;  /* 0x0000000000007941 */ /* 0x000fea0003800000 */
.L_x_8097:
[----:B------:R0:W-:Y:S01]  /*5ba0*/  STG.E.U8 [R2.64], R0 ;  /* 0x0000000002007986 */ /* 0x0001e2000c101124 */
[----:B------:R-:W-:Y:S01]  /*5bb0*/  IMAD.MOV.U32 R19, RZ, RZ, R24 ;  /* 0x000000ffff137224 */ /* 0x000fe200078e0018 */
[----:B------:R-:W-:Y:S05]  /*5bc0*/  BRA `(.L_x_8069) ;  /* 0x0000035000007947 */ /* 0x000fea0003800000 */
.L_x_8091:
        /* <DEDUP_REMOVED lines=23> */
.L_x_8074:
        /* <DEDUP_REMOVED lines=21> */
.L_x_8101:
[----:B------:R-:W-:Y:S01]  /*5e90*/  HADD2.F32 R4, -RZ, R0.H0_H0 ;  /* 0x20000000ff047230 */ /* 0x000fe20000004100 */
[----:B------:R-:W-:-:S05]  /*5ea0*/  IMAD.MOV.U32 R19, RZ, RZ, R24 ;  /* 0x000000ffff137224 */ /* 0x000fca00078e0018 */
[----:B------:R-:W0:Y:S02]  /*5eb0*/  F2I.U64.TRUNC R4, R4 ;  /* 0x0000000400047311 */ /* 0x000e24000020d800 */
[----:B0-----:R0:W-:Y:S01]  /*5ec0*/  STG.E.64 [R2.64], R4 ;  /* 0x0000000402007986 */ /* 0x0011e2000c101b24 */
[----:B------:R-:W-:Y:S05]  /*5ed0*/  BRA `(.L_x_8069) ;  /* 0x0000004000007947 */ /* 0x000fea0003800000 */
.L_x_8100:
[----:B------:R-:W-:Y:S01]  /*5ee0*/  HADD2.F32 R0, -RZ, R0.H0_H0 ;  /* 0x20000000ff007230 */ /* 0x000fe20000004100 */
[----:B------:R-:W-:-:S03]  /*5ef0*/  IMAD.MOV.U32 R19, RZ, RZ, R24 ;  /* 0x000000ffff137224 */ /* 0x000fc600078e0018 */
[----:B------:R-:W0:Y:S02]  /*5f00*/  F2I.FTZ.U32.TRUNC.NTZ R5, R0 ;  /* 0x0000000000057305 */ /* 0x000e24000021f000 */
[----:B0-----:R0:W-:Y:S02]  /*5f10*/  STG.E [R2.64], R5 ;  /* 0x0000000502007986 */ /* 0x0011e4000c101924 */
.L_x_8069:
[----:B------:R-:W-:Y:S05]  /*5f20*/  BSYNC B6 ;  /* 0x0000000000067941 */ /* 0x000fea0003800000 */
.L_x_8068:
        /* <DEDUP_REMOVED lines=19> */
[----:B-----5:R-:W-:-:S06]  /*6060*/  HADD2.F32 R25, -RZ, R25.H0_H0 ;  /* 0x20000019ff197230 */ /* 0x020fcc0000004100 */
[----:B------:R-:W0:Y:S02]  /*6070*/  F2I.FTZ.TRUNC.NTZ R25, R25 ;  /* 0x0000001900197305 */ /* 0x000e24000021f100 */
[----:B0-----:R0:W-:Y:S01]  /*6080*/  STG.E.U8 [R2.64], R25 ;  /* 0x0000001902007986 */ /* 0x0011e2000c101124 */
[----:B------:R-:W-:Y:S05]  /*6090*/  BRA `(.L_x_8109) ;  /* 0x00000e8000007947 */ /* 0x000fea0003800000 */
.L_x_8107:
[----:B-----5:R-:W-:-:S06]  /*60a0*/  HADD2.F32 R5, -RZ, R25.H0_H0 ;  /* 0x20000019ff057230 */ /* 0x020fcc0000004100 */
[----:B------:R-:W0:Y:S02]  /*60b0*/  F2I.S64.TRUNC R4, R5 ;  /* 0x0000000500047311 */ /* 0x000e24000020d900 */
[----:B0-----:R0:W-:Y:S01]  /*60c0*/  STG.E.U8 [R2.64], R4 ;  /* 0x0000000402007986 */ /* 0x0011e2000c101124 */
[----:B------:R-:W-:Y:S05]  /*60d0*/  BRA `(.L_x_8109) ;  /* 0x00000e4000007947 */ /* 0x000fea0003800000 */
.L_x_8106:
[----:B------:R-:W-:-:S13]  /*60e0*/  ISETP.NE.AND P0, PT, R0, 0x2, PT ;  /* 0x000000020000780c */ /* 0x000fda0003f05270 */
[----:B------:R-:W-:Y:S05]  /*60f0*/  @!P0 BRA `(.L_x_8110) ;  /* 0x000000c000008947 */ /* 0x000fea0003800000 */
[----:B------:R-:W-:-:S13]  /*6100*/  ISETP.NE.AND P0, PT, R0, 0x3, PT ;  /* 0x000000030000780c */ /* 0x000fda0003f05270 */
[----:B------:R-:W-:Y:S05]  /*6110*/  @!P0 BRA `(.L_x_8111) ;  /* 0x0000006000008947 */ /* 0x000fea0003800000 */
[----:B------:R-:W-:-:S13]  /*6120*/  ISETP.NE.AND P0, PT, R0, 0x4, PT ;  /* 0x000000040000780c */ /* 0x000fda0003f05270 */
[----:B------:R-:W-:Y:S05]  /*6130*/  @P0 BRA `(.L_x_8108) ;  /* 0x00000c3000000947 */ /* 0x000fea0003800000 */
[----:B-----5:R-:W-:-:S06]  /*6140*/  HADD2.F32 R4, -RZ, R25.H0_H0 ;  /* 0x20000019ff047230 */ /* 0x020fcc0000004100 */
[----:B------:R-:W0:Y:S02]  /*6150*/  F2I.S64.TRUNC R4, R4 ;  /* 0x0000000400047311 */ /* 0x000e24000020d900 */
[----:B0-----:R0:W-:Y:S01]  /*6160*/  STG.E.64 [R2.64], R4 ;  /* 0x0000000402007986 */ /* 0x0011e2000c101b24 */
[----:B------:R-:W-:Y:S05]  /*6170*/  BRA `(.L_x_8109) ;  /* 0x00000da000007947 */ /* 0x000fea0003800000 */
.L_x_8111:
[----:B-----5:R-:W-:-:S06]  /*6180*/  HADD2.F32 R25, -RZ, R25.H0_H0 ;  /* 0x20000019ff197230 */ /* 0x020fcc0000004100 */
[----:B------:R-:W0:Y:S02]  /*6190*/  F2I.FTZ.TRUNC.NTZ R25, R25 ;  /* 0x0000001900197305 */ /* 0x000e24000021f100 */
[----:B0-----:R0:W-:Y:S01]  /*61a0*/  STG.E [R2.64], R25 ;  /* 0x0000001902007986 */ /* 0x0011e2000c101924 */
[----:B------:R-:W-:Y:S05]  /*61b0*/  BRA `(.L_x_8109) ;  /* 0x00000d6000007947 */ /* 0x000fea0003800000 */
.L_x_8110:
[----:B-----5:R-:W-:-:S06]  /*61c0*/  HADD2.F32 R25, -RZ, R25.H0_H0 ;  /* 0x20000019ff197230 */ /* 0x020fcc0000004100 */
[----:B------:R-:W0:Y:S02]  /*61d0*/  F2I.FTZ.TRUNC.NTZ R25, R25 ;  /* 0x0000001900197305 */ /* 0x000e24000021f100 */
[----:B0-----:R0:W-:Y:S01]  /*61e0*/  STG.E.U16 [R2.64], R25 ;  /* 0x0000001902007986 */ /* 0x0011e2000c101524 */
[----:B------:R-:W-:Y:S05]  /*61f0*/  BRA `(.L_x_8109) ;  /* 0x00000d2000007947 */ /* 0x000fea0003800000 */
.L_x_8105:
[----:B------:R-:W-:-:S13]  /*6200*/  ISETP.GT.AND P0, PT, R0, 0x6, PT ;  /* 0x000000060000780c */ /* 0x000fda0003f04270 */
[----:B------:R-:W-:Y:S05]  /*6210*/  @P0 BRA `(.L_x_8112) ;  /* 0x0000009000000947 */ /* 0x000fea0003800000 */
[----:B------:R-:W-:-:S13]  /*6220*/  ISETP.NE.AND P0, PT, R0, 0x5, PT ;  /* 0x000000050000780c */ /* 0x000fda0003f05270 */
[----:B------:R-:W-:Y:S05]  /*6230*/  @!P0 BRA `(.L_x_8113) ;  /* 0x0000005000008947 */ /* 0x000fea0003800000 */
[----:B------:R-:W-:-:S13]  /*6240*/  ISETP.NE.AND P0, PT, R0, 0x6, PT ;  /* 0x000000060000780c */ /* 0x000fda0003f05270 */
[----:B------:R-:W-:Y:S05]  /*6250*/  @P0 BRA `(.L_x_8108) ;  /* 0x00000b1000000947 */ /* 0x000fea0003800000 */
[----:B-----5:R-:W-:-:S05]  /*6260*/  HADD2.F32 R25, -RZ, R25.H0_H0 ;  /* 0x20000019ff197230 */ /* 0x020fca0000004100 */
[----:B------:R0:W-:Y:S01]  /*6270*/  STG.E [R2.64], R25 ;  /* 0x0000001902007986 */ /* 0x0001e2000c101924 */
[----:B------:R-:W-:Y:S05]  /*6280*/  BRA `(.L_x_8109) ;  /* 0x00000c9000007947 */ /* 0x000fea0003800000 */
.L_x_8113:
[----:B-----5:R0:W-:Y:S01]  /*6290*/  STG.E.U16 [R2.64], R25 ;  /* 0x0000001902007986 */ /* 0x0201e2000c101524 */
[----:B------:R-:W-:Y:S05]  /*62a0*/  BRA `(.L_x_8109) ;  /* 0x00000c7000007947 */ /* 0x000fea0003800000 */
.L_x_8112:
[----:B------:R-:W-:-:S13]  /*62b0*/  ISETP.NE.AND P0, PT, R0, 0x7, PT ;  /* 0x000000070000780c */ /* 0x000fda0003f05270 */
[----:B------:R-:W-:Y:S05]  /*62c0*/  @!P0 BRA `(.L_x_8114) ;  /* 0x000000d000008947 */ /* 0x000fea0003800000 */
[----:B------:R-:W-:-:S13]  /*62d0*/  ISETP.NE.AND P0, PT, R0, 0x8, PT ;  /* 0x000000080000780c */ /* 0x000fda0003f05270 */
[----:B------:R-:W-:Y:S05]  /*62e0*/  @!P0 BRA `(.L_x_8115) ;  /* 0x0000006000008947 */ /* 0x000fea0003800000 */
[----:B------:R-:W-:-:S13]  /*62f0*/  ISETP.NE.AND P0, PT, R0, 0x9, PT ;  /* 0x000000090000780c */ /* 0x000fda0003f05270 */
[----:B------:R-:W-:Y:S05]  /*6300*/  @P0 BRA `(.L_x_8108) ;  /* 0x00000a6000000947 */ /* 0x000fea0003800000 */
[----:B-----5:R-:W-:Y:S01]  /*6310*/  HADD2.F32 R4, -RZ, R25.H0_H0 ;  /* 0x20000019ff047230 */ /* 0x020fe20000004100 */
[----:B------:R-:W-:-:S05]  /*6320*/  IMAD.MOV.U32 R5, RZ, RZ, RZ ;  /* 0x000000ffff057224 */ /* 0x000fca00078e00ff */
[----:B------:R0:W-:Y:S01]  /*6330*/  STG.E.64 [R2.64], R4 ;  /* 0x0000000402007986 */ /* 0x0001e2000c101b24 */
[----:B------:R-:W-:Y:S05]  /*6340*/  BRA `(.L_x_8109) ;  /* 0x00000bd000007947 */ /* 0x000fea0003800000 */
.L_x_8115:
[----:B-----5:R-:W-:-:S05]  /*6350*/  HADD2.F32 R0, -RZ, R25.H0_H0 ;  /* 0x20000019ff007230 */ /* 0x020fca0000004100 */
[----:B------:R-:W-:-:S04]  /*6360*/  F2FP.PACK_AB R0, RZ, R0 ;  /* 0x00000000ff00723e */ /* 0x000fc800000000ff */
[----:B------:R-:W-:-:S05]  /*6370*/  PRMT R0, R0, 0x5410, RZ ;  /* 0x0000541000007816 */ /* 0x000fca00000000ff */
[----:B------:R0:W-:Y:S01]  /*6380*/  STG.E [R2.64], R0 ;  /* 0x0000000002007986 */ /* 0x0001e2000c101924 */
[----:B------:R-:W-:Y:S05]  /*6390*/  BRA `(.L_x_8109) ;  /* 0x00000b8000007947 */ /* 0x000fea0003800000 */
.L_x_8114:
[----:B-----5:R-:W-:-:S05]  /*63a0*/  HADD2.F32 R4, -RZ, R25.H0_H0 ;  /* 0x20000019ff047230 */ /* 0x020fca0000004100 */
[----:B------:R-:W-:-:S06]  /*63b0*/  FMUL.FTZ R4, R4, 1 ;  /* 0x3f80000004047820 */ /* 0x000fcc0000410000 */
[----:B------:R-:W0:Y:S02]  /*63c0*/  F2F.F64.F32 R4, R4 ;  /* 0x0000000400047310 */ /* 0x000e240000201800 */
[----:B0-----:R0:W-:Y:S01]  /*63d0*/  STG.E.64 [R2.64], R4 ;  /* 0x0000000402007986 */ /* 0x0011e2000c101b24 */
[----:B------:R-:W-:Y:S05]  /*63e0*/  BRA `(.L_x_8109) ;  /* 0x00000b3000007947 */ /* 0x000fea0003800000 */
.L_x_8104:
        /* <DEDUP_REMOVED lines=8> */
[----:B-----5:R-:W-:-:S05]  /*6470*/  HADD2.F32 R25, -RZ, R25.H0_H0 ;  /* 0x20000019ff197230 */ /* 0x020fca0000004100 */
[----:B------:R-:W-:-:S04]  /*6480*/  FSETP.NEU.FTZ.AND P0, PT, R25, RZ, PT ;  /* 0x000000ff1900720b */ /* 0x000fc80003f1d000 */
[----:B------:R-:W-:-:S05]  /*6490*/  SEL R5, RZ, 0x1, !P0 ;  /* 0x00000001ff057807 */ /* 0x000fca0004000000 */
[----:B------:R0:W-:Y:S01]  /*64a0*/  STG.E.U8 [R2.64], R5 ;  /* 0x0000000502007986 */ /* 0x0001e2000c101124 */
[----:B------:R-:W-:Y:S05]  /*64b0*/  BRA `(.L_x_8109) ;  /* 0x00000a6000007947 */ /* 0x000fea0003800000 */
.L_x_8118:
[----:B-----5:R-:W-:Y:S01]  /*64c0*/  HADD2.F32 R25, -RZ, R25.H0_H0 ;  /* 0x20000019ff197230 */ /* 0x020fe20000004100 */
[----:B------:R-:W-:-:S04]  /*64d0*/  CS2R R6, SRZ ;  /* 0x0000000000067805 */ /* 0x000fc8000001ff00 */
[----:B------:R-:W-:-:S06]  /*64e0*/  FMUL.FTZ R4, R25, 1 ;  /* 0x3f80000019047820 */ /* 0x000fcc0000410000 */
[----:B------:R-:W0:Y:S02]  /*64f0*/  F2F.F64.F32 R4, R4 ;  /* 0x0000000400047310 */ /* 0x000e240000201800 */
[----:B0-----:R0:W-:Y:S01]  /*6500*/  STG.E.128 [R2.64], R4 ;  /* 0x0000000402007986 */ /* 0x0011e2000c101d24 */
[----:B------:R-:W-:Y:S05]  /*6510*/  BRA `(.L_x_8109) ;  /* 0x00000a0000007947 */ /* 0x000fea0003800000 */
.L_x_8117:
[----:B------:R-:W-:-:S13]  /*6520*/  ISETP.NE.AND P0, PT, R0, 0xf, PT ;  /* 0x0000000f0000780c */ /* 0x000fda0003f05270 */
[----:B------:R-:W-:Y:S05]  /*6530*/  @!P0 BRA `(.L_x_8119) ;  /* 0x000002d000008947 */ /* 0x000fea0003800000 */
[----:B------:R-:W-:-:S13]  /*6540*/  ISETP.NE.AND P0, PT, R0, 0x17, PT ;  /* 0x000000170000780c */ /* 0x000fda0003f05270 */
[----:B------:R-:W-:Y:S05]  /*6550*/  @!P0 BRA `(.L_x_8120) ;  /* 0x0000015000008947 */ /* 0x000fea0003800000 */
[----:B------:R-:W-:-:S13]  /*6560*/  ISETP.NE.AND P0, PT, R0, 0x18, PT ;  /* 0x000000180000780c */ /* 0x000fda0003f05270 */
[----:B------:R-:W-:Y:S05]  /*6570*/  @P0 BRA `(.L_x_8108) ;  /* 0x000007f000000947 */ /* 0x000fea0003800000 */
[----:B-----5:R-:W-:Y:S01]  /*6580*/  HADD2.F32 R25, -RZ, R25.H0_H0 ;  /* 0x20000019ff197230 */ /* 0x020fe20000004100 */
        /* <DEDUP_REMOVED lines=14> */
.L_x_8122:
[----:B------:R-:W-:Y:S05]  /*6670*/  BSYNC B0 ;  /* 0x0000000000007941 */ /* 0x000fea0003800000 */
.L_x_8121:
[----:B------:R-:W-:-:S05]  /*6680*/  LOP3.LUT R5, R0, R5, RZ, 0xfc, !PT ;  /* 0x0000000500057212 */ /* 0x000fca00078efcff */
[----:B------:R0:W-:Y:S01]  /*6690*/  STG.E.U8 [R2.64], R5 ;  /* 0x0000000502007986 */ /* 0x0001e2000c101124 */
[----:B------:R-:W-:Y:S05]  /*66a0*/  BRA `(.L_x_8109) ;  /* 0x0000087000007947 */ /* 0x000fea0003800000 */
.L_x_8120:
[----:B-----5:R-:W-:Y:S01]  /*66b0*/  HADD2.F32 R25, -RZ, R25.H0_H0 ;  /* 0x20000019ff197230 */ /* 0x020fe20000004100 */
        /* <DEDUP_REMOVED lines=12> */
.L_x_8124:
[----:B------:R-:W-:Y:S01]  /*6780*/  IMAD.MOV.U32 R0, RZ, RZ, 0x7f ;  /* 0x0000007fff007424 */ /* 0x000fe200078e00ff */
[----:B------:R-:W-:-:S04]  /*6790*/  ISETP.GT.U32.AND P0, PT, R4, 0x7f800000, PT ;  /* 0x7f8000000400780c */ /* 0x000fc80003f04070 */
[----:B------:R-:W-:-:S04]  /*67a0*/  SEL R0, R0, 0x7c, P0 ;  /* 0x0000007c00007807 */ /* 0x000fc80000000000 */
.L_x_8125:
[----:B------:R-:W-:Y:S05]  /*67b0*/  BSYNC B0 ;  /* 0x0000000000007941 */ /* 0x000fea0003800000 */
.L_x_8123:
[----:B------:R-:W-:-:S04]  /*67c0*/  LOP3.LUT R4, R25, 0x80000000, RZ, 0xc0, !PT ;  /* 0x8000000019047812 */ /* 0x000fc800078ec0ff */
[----:B------:R-:W-:-:S04]  /*67d0*/  SHF.R.U32.HI R5, RZ, 0x18, R4 ;  /* 0x00000018ff057819 */ /* 0x000fc80000011604 */
[----:B------:R-:W-:-:S05]  /*67e0*/  LOP3.LUT R5, R0, R5, RZ, 0xfc, !PT ;  /* 0x0000000500057212 */ /* 0x000fca00078efcff */
[----:B------:R0:W-:Y:S01]  /*67f0*/  STG.E.U8 [R2.64], R5 ;  /* 0x0000000502007986 */ /* 0x0001e2000c101124 */
[----:B------:R-:W-:Y:S05]  /*6800*/  BRA `(.L_x_8109) ;  /* 0x0000071000007947 */ /* 0x000fea0003800000 */
.L_x_8119:
[----:B-----5:R-:W-:-:S05]  /*6810*/  HADD2.F32 R0, -RZ, R25.H0_H0 ;  /* 0x20000019ff007230 */ /* 0x020fca0000004100 */
[----:B------:R-:W-:-:S05]  /*6820*/  F2FP.BF16.PACK_AB R0, RZ, R0 ;  /* 0x00000000ff00723e */ /* 0x000fca00000010ff */
[----:B------:R0:W-:Y:S01]  /*6830*/  STG.E.U16 [R2.64], R0 ;  /* 0x0000000002007986 */ /* 0x0001e2000c101524 */
[----:B------:R-:W-:Y:S05]  /*6840*/  BRA `(.L_x_8109) ;  /* 0x000006d000007947 */ /* 0x000fea0003800000 */
.L_x_8116:
        /* <DEDUP_REMOVED lines=8> */
[----:B-----5:R-:W-:-:S06]  /*68d0*/  HADD2.F32 R5, -RZ, R25.H0_H0 ;  /* 0x20000019ff057230 */ /* 0x020fcc0000004100 */
[----:B------:R-:W0:Y:S02]  /*68e0*/  F2I.FTZ.U32.TRUNC.NTZ R5, R5 ;  /* 0x0000000500057305 */ /* 0x000e24000021f000 */
[----:B0-----:R0:W-:Y:S01]  /*68f0*/  STG.E.U16 [R2.64], R5 ;  /* 0x0000000502007986 */ /* 0x0011e2000c101524 */
[----:B------:R-:W-:Y:S05]  /*6900*/  BRA `(.L_x_8109) ;  /* 0x0000061000007947 */ /* 0x000fea0003800000 */
.L_x_8128:
[----:B-----5:R-:W-:Y:S01]  /*6910*/  HADD2.F32 R25, -RZ, R25.H0_H0 ;  /* 0x20000019ff197230 */ /* 0x020fe20000004100 */
        /* <DEDUP_REMOVED lines=16> */
.L_x_8131:
[----:B------:R-:W-:-:S04]  /*6a20*/  LOP3.LUT R0, R25, 0x80000000, RZ, 0xc0, !PT ;  /* 0x8000000019007812 */ /* 0x000fc800078ec0ff */
[----:B------:R-:W-:-:S04]  /*6a30*/  SHF.R.U32.HI R5, RZ, 0x18, R0 ;  /* 0x00000018ff057819 */ /* 0x000fc80000011600 */
[----:B------:R-:W-:-:S04]  /*6a40*/  LOP3.LUT R4, R4, R5, RZ, 0xfc, !PT ;  /* 0x0000000504047212 */ /* 0x000fc800078efcff */
[----:B------:R-:W-:Y:S02]  /*6a50*/  PRMT R0, R4, 0x7610, R0 ;  /* 0x0000761004007816 */ /* 0x000fe40000000000 */
.L_x_8130:
[----:B------:R-:W-:Y:S05]  /*6a60*/  BSYNC B0 ;  /* 0x0000000000007941 */ /* 0x000fea0003800000 */
.L_x_8129:
[----:B------:R0:W-:Y:S01]  /*6a70*/  STG.E.U8 [R2.64], R0 ;  /* 0x0000000002007986 */ /* 0x0001e2000c101124 */
[----:B------:R-:W-:Y:S05]  /*6a80*/  BRA `(.L_x_8109) ;  /* 0x0000049000007947 */ /* 0x000fea0003800000 */
.L_x_8127:
        /* <DEDUP_REMOVED lines=17> */
.L_x_8134:
[----:B------:R-:W-:-:S04]  /*6ba0*/  LOP3.LUT R0, R25, 0x80000000, RZ, 0xc0, !PT ;  /* 0x8000000019007812 */ /* 0x000fc800078ec0ff */
[----:B------:R-:W-:-:S04]  /*6bb0*/  SHF.R.U32.HI R5, RZ, 0x18, R0 ;  /* 0x00000018ff057819 */ /* 0x000fc80000011600 */
[----:B------:R-:W-:-:S04]  /*6bc0*/  LOP3.LUT R4, R4, R5, RZ, 0xfc, !PT ;  /* 0x0000000504047212 */ /* 0x000fc800078efcff */
[----:B------:R-:W-:Y:S02]  /*6bd0*/  PRMT R0, R4, 0x7610, R0 ;  /* 0x0000761004007816 */ /* 0x000fe40000000000 */
.L_x_8133:
[----:B------:R-:W-:Y:S05]  /*6be0*/  BSYNC B0 ;  /* 0x0000000000007941 */ /* 0x000fea0003800000 */
.L_x_8132:
[----:B------:R0:W-:Y:S01]  /*6bf0*/  STG.E.U8 [R2.64], R0 ;  /* 0x0000000002007986 */ /* 0x0001e2000c101124 */
[----:B------:R-:W-:Y:S05]  /*6c00*/  BRA `(.L_x_8109) ;  /* 0x0000031000007947 */ /* 0x000fea0003800000 */
.L_x_8126:
[----:B------:R-:W-:-:S13]  /*6c10*/  ISETP.NE.AND P0, PT, R0, 0x1c, PT ;  /* 0x0000001c0000780c */ /* 0x000fda0003f05270 */
[----:B------:R-:W-:Y:S05]  /*6c20*/  @!P0 BRA `(.L_x_8135) ;  /* 0x000002c000008947 */ /* 0x000fea0003800000 */
[----:B------:R-:W-:-:S13]  /*6c30*/  ISETP.NE.AND P0, PT, R0, 0x1d, PT ;  /* 0x0000001d0000780c */ /* 0x000fda0003f05270 */
[----:B------:R-:W-:Y:S05]  /*6c40*/  @!P0 BRA `(.L_x_8136) ;  /* 0x0000026000008947 */ /* 0x000fea0003800000 */
[----:B------:R-:W-:-:S13]  /*6c50*/  ISETP.NE.AND P0, PT, R0, 0x2c, PT ;  /* 0x0000002c0000780c */ /* 0x000fda0003f05270 */
[----:B------:R-:W-:Y:S05]  /*6c60*/  @P0 BRA `(.L_x_8108) ;  /* 0x0000010000000947 */ /* 0x000fea0003800000 */
[----:B-----5:R-:W-:Y:S01]  /*6c70*/  HADD2.F32 R25, -RZ, R25.H0_H0 ;  /* 0x20000019ff197230 */ /* 0x020fe20000004100 */
        /* <DEDUP_REMOVED lines=15> */
.L_x_8108:
        /* <DEDUP_REMOVED lines=20> */
.L_x_8136:
[----:B-----5:R-:W-:-:S06]  /*6eb0*/  HADD2.F32 R4, -RZ, R25.H0_H0 ;  /* 0x20000019ff047230 */ /* 0x020fcc0000004100 */
[----:B------:R-:W0:Y:S02]  /*6ec0*/  F2I.U64.TRUNC R4, R4 ;  /* 0x0000000400047311 */ /* 0x000e24000020d800 */
[----:B0-----:R0:W-:Y:S01]  /*6ed0*/  STG.E.64 [R2.64], R4 ;  /* 0x0000000402007986 */ /* 0x0011e2000c101b24 */
[----:B------:R-:W-:Y:S05]  /*6ee0*/  BRA `(.L_x_8109) ;  /* 0x0000003000007947 */ /* 0x000fea0003800000 */
.L_x_8135:
[----:B-----5:R-:W-:-:S06]  /*6ef0*/  HADD2.F32 R25, -RZ, R25.H0_H0 ;  /* 0x20000019ff197230 */ /* 0x020fcc0000004100 */
[----:B------:R-:W0:Y:S02]  /*6f00*/  F2I.FTZ.U32.TRUNC.NTZ R25, R25 ;  /* 0x0000001900197305 */ /* 0x000e24000021f000 */
[----:B0-----:R0:W-:Y:S02]  /*6f10*/  STG.E [R2.64], R25 ;  /* 0x0000001902007986 */ /* 0x0011e4000c101924 */
.L_x_8109:
        /* <DEDUP_REMOVED lines=23> */
.L_x_8140:
[----:B------:R-:W-:-:S06]  /*7090*/  HADD2.F32 R5, -RZ, R22.H0_H0 ;  /* 0x20000016ff057230 */ /* 0x000fcc0000004100 */
[----:B------:R-:W0:Y:S02]  /*70a0*/  F2I.S64.TRUNC R4, R5 ;  /* 0x0000000500047311 */ /* 0x000e24000020d900 */
[----:B0-----:R0:W-:Y:S01]  /*70b0*/  STG.E.U8 [R2.64], R4 ;  /* 0x0000000402007986 */ /* 0x0011e2000c101124 */
[----:B------:R-:W-:Y:S05]  /*70c0*/  BRA `(.L_x_8142) ;  /* 0x00000e4000007947 */ /* 0x000fea0003800000 */
.L_x_8139:
        /* <DEDUP_REMOVED lines=10> */
.L_x_8144:
[----:B------:R-:W-:-:S04]  /*7170*/  HADD2.F32 R22, -RZ, R22.H0_H0 ;  /* 0x20000016ff167230 */ /* 0x000fc80000004100 */
[----:B------:R-:W0:Y:S02]  /*7180*/  F2I.FTZ.TRUNC.NTZ R5, R22 ;  /* 0x0000001600057305 */ /* 0x000e24000021f100 */
[----:B0-----:R0:W-:Y:S01]  /*7190*/  STG.E [R2.64], R5 ;  /* 0x0000000502007986 */ /* 0x0011e2000c101924 */
[----:B------:R-:W-:Y:S05]  /*71a0*/  BRA `(.L_x_8142) ;  /* 0x00000d6000007947 */ /* 0x000fea0003800000 */
.L_x_8143:
[----:B------:R-:W-:-:S04]  /*71b0*/  HADD2.F32 R22, -RZ, R22.H0_H0 ;  /* 0x20000016ff167230 */ /* 0x000fc80000004100 */
[----:B------:R-:W0:Y:S02]  /*71c0*/  F2I.FTZ.TRUNC.NTZ R5, R22 ;  /* 0x0000001600057305 */ /* 0x000e24000021f100 */
[----:B0-----:R0:W-:Y:S01]  /*71d0*/  STG.E.U16 [R2.64], R5 ;  /* 0x0000000502007986 */ /* 0x0011e2000c101524 */
[----:B------:R-:W-:Y:S05]  /*71e0*/  BRA `(.L_x_8142) ;  /* 0x00000d2000007947 */ /* 0x000fea0003800000 */
.L_x_8138:
        /* <DEDUP_REMOVED lines=9> */
.L_x_8146:
[----:B------:R0:W-:Y:S01]  /*7280*/  STG.E.U16 [R2.64], R22 ;  /* 0x0000001602007986 */ /* 0x0001e2000c101524 */
[----:B------:R-:W-:Y:S05]  /*7290*/  BRA `(.L_x_8142) ;  /* 0x00000c7000007947 */ /* 0x000fea0003800000 */
.L_x_8145:
        /* <DEDUP_REMOVED lines=10> */
.L_x_8148:
[----:B------:R-:W-:-:S05]  /*7340*/  HADD2.F32 R0, -RZ, R22.H0_H0 ;  /* 0x20000016ff007230 */ /* 0x000fca0000004100 */
[----:B------:R-:W-:-:S04]  /*7350*/  F2FP.PACK_AB R0, RZ, R0 ;  /* 0x00000000ff00723e */ /* 0x000fc800000000ff */
[----:B------:R-:W-:-:S05]  /*7360*/  PRMT R0, R0, 0x5410, RZ ;  /* 0x0000541000007816 */ /* 0x000fca00000000ff */
[----:B------:R0:W-:Y:S01]  /*7370*/  STG.E [R2.64], R0 ;  /* 0x0000000002007986 */ /* 0x0001e2000c101924 */
[----:B------:R-:W-:Y:S05]  /*7380*/  BRA `(.L_x_8142) ;  /* 0x00000b8000007947 */ /* 0x000fea0003800000 */
.L_x_8147:
[----:B------:R-:W-:-:S05]  /*7390*/  HADD2.F32 R4, -RZ, R22.H0_H0 ;  /* 0x20000016ff047230 */ /* 0x000fca0000004100 */
[----:B------:R-:W-:-:S06]  /*73a0*/  FMUL.FTZ R4, R4, 1 ;  /* 0x3f80000004047820 */ /* 0x000fcc0000410000 */
[----:B------:R-:W0:Y:S02]  /*73b0*/  F2F.F64.F32 R4, R4 ;  /* 0x0000000400047310 */ /* 0x000e240000201800 */
[----:B0-----:R0:W-:Y:S01]  /*73c0*/  STG.E.64 [R2.64], R4 ;  /* 0x0000000402007986 */ /* 0x0011e2000c101b24 */
[----:B------:R-:W-:Y:S05]  /*73d0*/  BRA `(.L_x_8142) ;  /* 0x00000b3000007947 */ /* 0x000fea0003800000 */
.L_x_8137:
        /* <DEDUP_REMOVED lines=13> */
.L_x_8151:
[----:B------:R-:W-:Y:S01]  /*74b0*/  HADD2.F32 R22, -RZ, R22.H0_H0 ;  /* 0x20000016ff167230 */ /* 0x000fe20000004100 */
[----:B------:R-:W-:-:S04]  /*74c0*/  CS2R R6, SRZ ;  /* 0x0000000000067805 */ /* 0x000fc8000001ff00 */
[----:B------:R-:W-:-:S06]  /*74d0*/  FMUL.FTZ R4, R22, 1 ;  /* 0x3f80000016047820 */ /* 0x000fcc0000410000 */
[----:B------:R-:W0:Y:S02]  /*74e0*/  F2F.F64.F32 R4, R4 ;  /* 0x0000000400047310 */ /* 0x000e240000201800 */
[----:B0-----:R0:W-:Y:S01]  /*74f0*/  STG.E.128 [R2.64], R4 ;  /* 0x0000000402007986 */ /* 0x0011e2000c101d24 */
[----:B------:R-:W-:Y:S05]  /*7500*/  BRA `(.L_x_8142) ;  /* 0x00000a0000007947 */ /* 0x000fea0003800000 */
.L_x_8150:
        /* <DEDUP_REMOVED lines=21> */
.L_x_8155:
[----:B------:R-:W-:Y:S05]  /*7660*/  BSYNC B0 ;  /* 0x0000000000007941 */ /* 0x000fea0003800000 */
.L_x_8154:
[----:B------:R-:W-:-:S05]  /*7670*/  LOP3.LUT R5, R0, R5, RZ, 0xfc, !PT ;  /* 0x0000000500057212 */ /* 0x000fca00078efcff */
[----:B------:R0:W-:Y:S01]  /*7680*/  STG.E.U8 [R2.64], R5 ;  /* 0x0000000502007986 */ /* 0x0001e2000c101124 */
[----:B------:R-:W-:Y:S05]  /*7690*/  BRA `(.L_x_8142) ;  /* 0x0000087000007947 */ /* 0x000fea0003800000 */
.L_x_8153:
        /* <DEDUP_REMOVED lines=13> */
.L_x_8157:
[----:B------:R-:W-:Y:S01]  /*7770*/  IMAD.MOV.U32 R0, RZ, RZ, 0x7f ;  /* 0x0000007fff007424 */ /* 0x000fe200078e00ff */
[----:B------:R-:W-:-:S04]  /*7780*/  ISETP.GT.U32.AND P0, PT, R4, 0x7f800000, PT ;  /* 0x7f8000000400780c */ /* 0x000fc80003f04070 */
[----:B------:R-:W-:-:S04]  /*7790*/  SEL R0, R0, 0x7c, P0 ;  /* 0x0000007c00007807 */ /* 0x000fc80000000000 */
.L_x_8158:
[----:B------:R-:W-:Y:S05]  /*77a0*/  BSYNC B0 ;  /* 0x0000000000007941 */ /* 0x000fea0003800000 */
.L_x_8156:
[----:B------:R-:W-:-:S04]  /*77b0*/  LOP3.LUT R4, R5, 0x80000000, RZ, 0xc0, !PT ;  /* 0x8000000005047812 */ /* 0x000fc800078ec0ff */
[----:B------:R-:W-:-:S04]  /*77c0*/  SHF.R.U32.HI R5, RZ, 0x18, R4 ;  /* 0x00000018ff057819 */ /* 0x000fc80000011604 */
[----:B------:R-:W-:-:S05]  /*77d0*/  LOP3.LUT R5, R0, R5, RZ, 0xfc, !PT ;  /* 0x0000000500057212 */ /* 0x000fca00078efcff */
[----:B------:R0:W-:Y:S01]  /*77e0*/  STG.E.U8 [R2.64], R5 ;  /* 0x0000000502007986 */ /* 0x0001e2000c101124 */
[----:B------:R-:W-:Y:S05]  /*77f0*/  BRA `(.L_x_8142) ;  /* 0x0000071000007947 */ /* 0x000fea0003800000 */
.L_x_8152:
[----:B------:R-:W-:-:S05]  /*7800*/  HADD2.F32 R0, -RZ, R22.H0_H0 ;  /* 0x20000016ff007230 */ /* 0x000fca0000004100 */
[----:B------:R-:W-:-:S05]  /*7810*/  F2FP.BF16.PACK_AB R0, RZ, R0 ;  /* 0x00000000ff00723e */ /* 0x000fca00000010ff */
[----:B------:R0:W-:Y:S01]  /*7820*/  STG.E.U16 [R2.64], R0 ;  /* 0x0000000002007986 */ /* 0x0001e2000c101524 */
[----:B------:R-:W-:Y:S05]  /*7830*/  BRA `(.L_x_8142) ;  /* 0x000006d000007947 */ /* 0x000fea0003800000 */
.L_x_8149:
        /* <DEDUP_REMOVED lines=12> */
.L_x_8161:
        /* <DEDUP_REMOVED lines=17> */
.L_x_8164:
[----:B------:R-:W-:-:S04]  /*7a10*/  LOP3.LUT R0, R7, 0x80000000, RZ, 0xc0, !PT ;  /* 0x8000000007007812 */ /* 0x000fc800078ec0ff */
[----:B------:R-:W-:-:S04]  /*7a20*/  SHF.R.U32.HI R5, RZ, 0x18, R0 ;  /* 0x00000018ff057819 */ /* 0x000fc80000011600 */
[----:B------:R-:W-:-:S04]  /*7a30*/  LOP3.LUT R4, R4, R5, RZ, 0xfc, !PT ;  /* 0x0000000504047212 */ /* 0x000fc800078efcff */
[----:B------:R-:W-:Y:S02]  /*7a40*/  PRMT R0, R4, 0x7610, R0 ;  /* 0x0000761004007816 */ /* 0x000fe40000000000 */
.L_x_8163:
[----:B------:R-:W-:Y:S05]  /*7a50*/  BSYNC B0 ;  /* 0x0000000000007941 */ /* 0x000fea0003800000 */
.L_x_8162:
[----:B------:R0:W-:Y:S01]  /*7a60*/  STG.E.U8 [R2.64], R0 ;  /* 0x0000000002007986 */ /* 0x0001e2000c101124 */
[----:B------:R-:W-:Y:S05]  /*7a70*/  BRA `(.L_x_8142) ;  /* 0x0000049000007947 */ /* 0x000fea0003800000 */
.L_x_8160:
        /* <DEDUP_REMOVED lines=17> */
.L_x_8167:
[----:B------:R-:W-:-:S04]  /*7b90*/  LOP3.LUT R0, R7, 0x80000000, RZ, 0xc0, !PT ;  /* 0x8000000007007812 */ /* 0x000fc800078ec0ff */
[----:B------:R-:W-:-:S04]  /*7ba0*/  SHF.R.U32.HI R5, RZ, 0x18, R0 ;  /* 0x00000018ff057819 */ /* 0x000fc80000011600 */
[----:B------:R-:W-:-:S04]  /*7bb0*/  LOP3.LUT R4, R4, R5, RZ, 0xfc, !PT ;  /* 0x0000000504047212 */ /* 0x000fc800078efcff */
[----:B------:R-:W-:Y:S02]  /*7bc0*/  PRMT R0, R4, 0x7610, R0 ;  /* 0x0000761004007816 */ /* 0x000fe40000000000 */
.L_x_8166:
[----:B------:R-:W-:Y:S05]  /*7bd0*/  BSYNC B0 ;  /* 0x0000000000007941 */ /* 0x000fea0003800000 */
.L_x_8165:
[----:B------:R0:W-:Y:S01]  /*7be0*/  STG.E.U8 [R2.64], R0 ;  /* 0x0000000002007986 */ /* 0x0001e2000c101124 */
[----:B------:R-:W-:Y:S05]  /*7bf0*/  BRA `(.L_x_8142) ;  /* 0x0000031000007947 */ /* 0x000fea0003800000 */
.L_x_8159:
        /* <DEDUP_REMOVED lines=22> */
.L_x_8141:
        /* <DEDUP_REMOVED lines=20> */
.L_x_8169:
[----:B------:R-:W-:-:S06]  /*7ea0*/  HADD2.F32 R4, -RZ, R22.H0_H0 ;  /* 0x20000016ff047230 */ /* 0x000fcc0000004100 */
[----:B------:R-:W0:Y:S02]  /*7eb0*/  F2I.U64.TRUNC R4, R4 ;  /* 0x0000000400047311 */ /* 0x000e24000020d800 */
[----:B0-----:R0:W-:Y:S01]  /*7ec0*/  STG.E.64 [R2.64], R4 ;  /* 0x0000000402007986 */ /* 0x0011e2000c101b24 */
[----:B------:R-:W-:Y:S05]  /*7ed0*/  BRA `(.L_x_8142) ;  /* 0x0000003000007947 */ /* 0x000fea0003800000 */
.L_x_8168:
[----:B------:R-:W-:-:S04]  /*7ee0*/  HADD2.F32 R22, -RZ, R22.H0_H0 ;  /* 0x20000016ff167230 */ /* 0x000fc80000004100 */
[----:B------:R-:W0:Y:S02]  /*7ef0*/  F2I.FTZ.U32.TRUNC.NTZ R5, R22 ;  /* 0x0000001600057305 */ /* 0x000e24000021f000 */
[----:B0-----:R0:W-:Y:S02]  /*7f00*/  STG.E [R2.64], R5 ;  /* 0x0000000502007986 */ /* 0x0011e4000c101924 */
.L_x_8142:
[----:B------:R-:W-:Y:S02]  /*7f10*/  IADD3 R19, R19, 0x80, RZ ;  /* 0x0000008013137810 */ /* 0x000fe40007ffe0ff */
.L_x_8103:
[----:B------:R-:W-:Y:S05]  /*7f20*/  BSYNC B6 ;  /* 0x0000000000067941 */ /* 0x000fea0003800000 */
.L_x_8102:
        /* <DEDUP_REMOVED lines=19> */
[----:B0-----:R-:W-:Y:S01]  /*8060*/  STG.E.U8 [R2.64], R23 ;  /* 0x0000001702007986 */ /* 0x001fe2000c101124 */
[----:B------:R-:W-:Y:S05]  /*8070*/  EXIT ;  /* 0x000000000000794d */ /* 0x000fea0003800000 */
.L_x_8173:
[----:B-----5:R-:W-:-:S06]  /*8080*/  HADD2.F32 R5, -RZ, R23.H0_H0 ;  /* 0x20000017ff057230 */ /* 0x020fcc0000004100 */
[----:B------:R-:W0:Y:S02]  /*8090*/  F2I.S64.TRUNC R4, R5 ;  /* 0x0000000500047311 */ /* 0x000e24000020d900 */
[----:B0-----:R-:W-:Y:S01]  /*80a0*/  STG.E.U8 [R2.64], R4 ;  /* 0x0000000402007986 */ /* 0x001fe2000c101124 */
[----:B------:R-:W-:Y:S05]  /*80b0*/  EXIT ;  /* 0x000000000000794d */ /* 0x000fea0003800000 */
.L_x_8172:
        /* <DEDUP_REMOVED lines=8> */
[----:B0-----:R-:W-:Y:S01]  /*8140*/  STG.E.64 [R2.64], R4 ;  /* 0x0000000402007986 */ /* 0x001fe2000c101b24 */
[----:B------:R-:W-:Y:S05]  /*8150*/  EXIT ;  /* 0x000000000000794d */ /* 0x000fea0003800000 */
.L_x_8176:
[----:B-----5:R-:W-:-:S06]  /*8160*/  HADD2.F32 R23, -RZ, R23.H0_H0 ;  /* 0x20000017ff177230 */ /* 0x020fcc0000004100 */
[----:B------:R-:W0:Y:S02]  /*8170*/  F2I.FTZ.TRUNC.NTZ R23, R23 ;  /* 0x0000001700177305 */ /* 0x000e24000021f100 */
[----:B0-----:R-:W-:Y:S01]  /*8180*/  STG.E [R2.64], R23 ;  /* 0x0000001702007986 */ /* 0x001fe2000c101924 */
[----:B------:R-:W-:Y:S05]  /*8190*/  EXIT ;  /* 0x000000000000794d */ /* 0x000fea0003800000 */
.L_x_8175:
[----:B-----5:R-:W-:-:S06]  /*81a0*/  HADD2.F32 R23, -RZ, R23.H0_H0 ;  /* 0x20000017ff177230 */ /* 0x020fcc0000004100 */
[----:B------:R-:W0:Y:S02]  /*81b0*/  F2I.FTZ.TRUNC.NTZ R23, R23 ;  /* 0x0000001700177305 */ /* 0x000e24000021f100 */
[----:B0-----:R-:W-:Y:S01]  /*81c0*/  STG.E.U16 [R2.64], R23 ;  /* 0x0000001702007986 */ /* 0x001fe2000c101524 */
[----:B------:R-:W-:Y:S05]  /*81d0*/  EXIT ;  /* 0x000000000000794d */ /* 0x000fea0003800000 */
.L_x_8171:
[----:B------:R-:W-:-:S13]  /*81e0*/  ISETP.GT.AND P0, PT, R0, 0x6, PT ;  /* 0x000000060000780c */ /* 0x000fda0003f04270 */
[----:B------:R-:W-:Y:S05]  /*81f0*/  @P0 BRA `(.L_x_8177) ;  /* 0x0000009000000947 */ /* 0x000fea0003800000 */
[----:B------:R-:W-:-:S13]  /*8200*/  ISETP.NE.AND P0, PT, R0, 0x5, PT ;  /* 0x000000050000780c */ /* 0x000fda0003f05270 */
[----:B------:R-:W-:Y:S05]  /*8210*/  @!P0 BRA `(.L_x_8178) ;  /* 0x0000005000008947 */ /* 0x000fea0003800000 */
[----:B------:R-:W-:-:S13]  /*8220*/  ISETP.NE.AND P0, PT, R0, 0x6, PT ;  /* 0x000000060000780c */ /* 0x000fda0003f05270 */
[----:B------:R-:W-:Y:S05]  /*8230*/  @P0 BRA `(.L_x_8174) ;  /* 0x00000b1000000947 */ /* 0x000fea0003800000 */
[----:B-----5:R-:W-:-:S05]  /*8240*/  HADD2.F32 R23, -RZ, R23.H0_H0 ;  /* 0x20000017ff177230 */ /* 0x020fca0000004100 */
[----:B------:R-:W-:Y:S01]  /*8250*/  STG.E [R2.64], R23 ;  /* 0x0000001702007986 */ /* 0x000fe2000c101924 */
[----:B------:R-:W-:Y:S05]  /*8260*/  EXIT ;  /* 0x000000000000794d */ /* 0x000fea0003800000 */
.L_x_8178:
[----:B-----5:R-:W-:Y:S01]  /*8270*/  STG.E.U16 [R2.64], R23 ;  /* 0x0000001702007986 */ /* 0x020fe2000c101524 */
[----:B------:R-:W-:Y:S05]  /*8280*/  EXIT ;  /* 0x000000000000794d */ /* 0x000fea0003800000 */
.L_x_8177:
        /* <DEDUP_REMOVED lines=8> */
[----:B------:R-:W-:Y:S01]  /*8310*/  STG.E.64 [R2.64], R4 ;  /* 0x0000000402007986 */ /* 0x000fe2000c101b24 */
[----:B------:R-:W-:Y:S05]  /*8320*/  EXIT ;  /* 0x000000000000794d */ /* 0x000fea0003800000 */
.L_x_8180:
[----:B-----5:R-:W-:-:S05]  /*8330*/  HADD2.F32 R0, -RZ, R23.H0_H0 ;  /* 0x20000017ff007230 */ /* 0x020fca0000004100 */
[----:B------:R-:W-:-:S04]  /*8340*/  F2FP.PACK_AB R0, RZ, R0 ;  /* 0x00000000ff00723e */ /* 0x000fc800000000ff */
[----:B------:R-:W-:-:S05]  /*8350*/  PRMT R0, R0, 0x5410, RZ ;  /* 0x0000541000007816 */ /* 0x000fca00000000ff */
[----:B------:R-:W-:Y:S01]  /*8360*/  STG.E [R2.64], R0 ;  /* 0x0000000002007986 */ /* 0x000fe2000c101924 */
[----:B------:R-:W-:Y:S05]  /*8370*/  EXIT ;  /* 0x000000000000794d */ /* 0x000fea0003800000 */
.L_x_8179:
[----:B-----5:R-:W-:-:S05]  /*8380*/  HADD2.F32 R4, -RZ, R23.H0_H0 ;  /* 0x20000017ff047230 */ /* 0x020fca0000004100 */
[----:B------:R-:W-:-:S06]  /*8390*/  FMUL.FTZ R4, R4, 1 ;  /* 0x3f80000004047820 */ /* 0x000fcc0000410000 */
[----:B------:R-:W0:Y:S02]  /*83a0*/  F2F.F64.F32 R4, R4 ;  /* 0x0000000400047310 */ /* 0x000e240000201800 */
[----:B0-----:R-:W-:Y:S01]  /*83b0*/  STG.E.64 [R2.64], R4 ;  /* 0x0000000402007986 */ /* 0x001fe2000c101b24 */
[----:B------:R-:W-:Y:S05]  /*83c0*/  EXIT ;  /* 0x000000000000794d */ /* 0x000fea0003800000 */
.L_x_8170:
        /* <DEDUP_REMOVED lines=11> */
[----:B------:R-:W-:Y:S01]  /*8480*/  STG.E.U8 [R2.64], R5 ;  /* 0x0000000502007986 */ /* 0x000fe2000c101124 */
[----:B------:R-:W-:Y:S05]  /*8490*/  EXIT ;  /* 0x000000000000794d */ /* 0x000fea0003800000 */
.L_x_8183:
[----:B-----5:R-:W-:Y:S01]  /*84a0*/  HADD2.F32 R23, -RZ, R23.H0_H0 ;  /* 0x20000017ff177230 */ /* 0x020fe20000004100 */
[----:B------:R-:W-:-:S04]  /*84b0*/  CS2R R6, SRZ ;  /* 0x0000000000067805 */ /* 0x000fc8000001ff00 */
[----:B------:R-:W-:-:S06]  /*84c0*/  FMUL.FTZ R4, R23, 1 ;  /* 0x3f80000017047820 */ /* 0x000fcc0000410000 */
[----:B------:R-:W0:Y:S02]  /*84d0*/  F2F.F64.F32 R4, R4 ;  /* 0x0000000400047310 */ /* 0x000e240000201800 */
[----:B0-----:R-:W-:Y:S01]  /*84e0*/  STG.E.128 [R2.64], R4 ;  /* 0x0000000402007986 */ /* 0x001fe2000c101d24 */
[----:B------:R-:W-:Y:S05]  /*84f0*/  EXIT ;  /* 0x000000000000794d */ /* 0x000fea0003800000 */
.L_x_8182:
        /* <DEDUP_REMOVED lines=21> */
.L_x_8187:
[----:B------:R-:W-:Y:S05]  /*8650*/  BSYNC B0 ;  /* 0x0000000000007941 */ /* 0x000fea0003800000 */
.L_x_8186:
[----:B------:R-:W-:-:S05]  /*8660*/  LOP3.LUT R5, R0, R5, RZ, 0xfc, !PT ;  /* 0x0000000500057212 */ /* 0x000fca00078efcff */
[----:B------:R-:W-:Y:S01]  /*8670*/  STG.E.U8 [R2.64], R5 ;  /* 0x0000000502007986 */ /* 0x000fe2000c101124 */
[----:B------:R-:W-:Y:S05]  /*8680*/  EXIT ;  /* 0x000000000000794d */ /* 0x000fea0003800000 */
.L_x_8185:
        /* <DEDUP_REMOVED lines=13> */
.L_x_8189:
[----:B------:R-:W-:Y:S01]  /*8760*/  IMAD.MOV.U32 R0, RZ, RZ, 0x7f ;  /* 0x0000007fff007424 */ /* 0x000fe200078e00ff */
[----:B------:R-:W-:-:S04]  /*8770*/  ISETP.GT.U32.AND P0, PT, R4, 0x7f800000, PT ;  /* 0x7f8000000400780c */ /* 0x000fc80003f04070 */
[----:B------:R-:W-:-:S04]  /*8780*/  SEL R0, R0, 0x7c, P0 ;  /* 0x0000007c00007807 */ /* 0x000fc80000000000 */
.L_x_8190:
[----:B------:R-:W-:Y:S05]  /*8790*/  BSYNC B0 ;  /* 0x0000000000007941 */ /* 0x000fea0003800000 */
.L_x_8188:
[----:B------:R-:W-:-:S04]  /*87a0*/  LOP3.LUT R4, R23, 0x80000000, RZ, 0xc0, !PT ;  /* 0x8000000017047812 */ /* 0x000fc800078ec0ff */
[----:B------:R-:W-:-:S04]  /*87b0*/  SHF.R.U32.HI R5, RZ, 0x18, R4 ;  /* 0x00000018ff057819 */ /* 0x000fc80000011604 */
[----:B------:R-:W-:-:S05]  /*87c0*/  LOP3.LUT R5, R0, R5, RZ, 0xfc, !PT ;  /* 0x0000000500057212 */ /* 0x000fca00078efcff */
[----:B------:R-:W-:Y:S01]  /*87d0*/  STG.E.U8 [R2.64], R5 ;  /* 0x0000000502007986 */ /* 0x000fe2000c101124 */
[----:B------:R-:W-:Y:S05]  /*87e0*/  EXIT ;  /* 0x000000000000794d */ /* 0x000fea0003800000 */
.L_x_8184:
[----:B-----5:R-:W-:-:S05]  /*87f0*/  HADD2.F32 R0, -RZ, R23.H0_H0 ;  /* 0x20000017ff007230 */ /* 0x020fca0000004100 */
[----:B------:R-:W-:-:S05]  /*8800*/  F2FP.BF16.PACK_AB R0, RZ, R0 ;  /* 0x00000000ff00723e */ /* 0x000fca00000010ff */
[----:B------:R-:W-:Y:S01]  /*8810*/  STG.E.U16 [R2.64], R0 ;  /* 0x0000000002007986 */ /* 0x000fe2000c101524 */
[----:B------:R-:W-:Y:S05]  /*8820*/  EXIT ;  /* 0x000000000000794d */ /* 0x000fea0003800000 */
.L_x_8181:
        /* <DEDUP_REMOVED lines=10> */
[----:B0-----:R-:W-:Y:S01]  /*88d0*/  STG.E.U16 [R2.64], R5 ;  /* 0x0000000502007986 */ /* 0x001fe2000c101524 */
[----:B------:R-:W-:Y:S05]  /*88e0*/  EXIT ;  /* 0x000000000000794d */ /* 0x000fea0003800000 */
.L_x_8193:
        /* <DEDUP_REMOVED lines=17> */
.L_x_8196:
[----:B------:R-:W-:-:S04]  /*8a00*/  LOP3.LUT R0, R23, 0x80000000, RZ, 0xc0, !PT ;  /* 0x8000000017007812 */ /* 0x000fc800078ec0ff */
[----:B------:R-:W-:-:S04]  /*8a10*/  SHF.R.U32.HI R5, RZ, 0x18, R0 ;  /* 0x00000018ff057819 */ /* 0x000fc80000011600 */
[----:B------:R-:W-:-:S04]  /*8a20*/  LOP3.LUT R4, R4, R5, RZ, 0xfc, !PT ;  /* 0x0000000504047212 */ /* 0x000fc800078efcff */
[----:B------:R-:W-:Y:S02]  /*8a30*/  PRMT R0, R4, 0x7610, R0 ;  /* 0x0000761004007816 */ /* 0x000fe40000000000 */
.L_x_8195:
[----:B------:R-:W-:Y:S05]  /*8a40*/  BSYNC B0 ;  /* 0x0000000000007941 */ /* 0x000fea0003800000 */
.L_x_8194:
[----:B------:R-:W-:Y:S01]  /*8a50*/  STG.E.U8 [R2.64], R0 ;  /* 0x0000000002007986 */ /* 0x000fe2000c101124 */
[----:B------:R-:W-:Y:S05]  /*8a60*/  EXIT ;  /* 0x000000000000794d */ /* 0x000fea0003800000 */
.L_x_8192:
        /* <DEDUP_REMOVED lines=17> */
.L_x_8199:
[----:B------:R-:W-:-:S04]  /*8b80*/  LOP3.LUT R0, R23, 0x80000000, RZ, 0xc0, !PT ;  /* 0x8000000017007812 */ /* 0x000fc800078ec0ff */
[----:B------:R-:W-:-:S04]  /*8b90*/  SHF.R.U32.HI R5, RZ, 0x18, R0 ;  /* 0x00000018ff057819 */ /* 0x000fc80000011600 */
[----:B------:R-:W-:-:S04]  /*8ba0*/  LOP3.LUT R4, R4, R5, RZ, 0xfc, !PT ;  /* 0x0000000504047212 */ /* 0x000fc800078efcff */
[----:B------:R-:W-:Y:S02]  /*8bb0*/  PRMT R0, R4, 0x7610, R0 ;  /* 0x0000761004007816 */ /* 0x000fe40000000000 */
.L_x_8198:
[----:B------:R-:W-:Y:S05]  /*8bc0*/  BSYNC B0 ;  /* 0x0000000000007941 */ /* 0x000fea0003800000 */
.L_x_8197:
[----:B------:R-:W-:Y:S01]  /*8bd0*/  STG.E.U8 [R2.64], R0 ;  /* 0x0000000002007986 */ /* 0x000fe2000c101124 */
[----:B------:R-:W-:Y:S05]  /*8be0*/  EXIT ;  /* 0x000000000000794d */ /* 0x000fea0003800000 */
.L_x_8191:
        /* <DEDUP_REMOVED lines=22> */
.L_x_8174:
        /* <DEDUP_REMOVED lines=20> */
.L_x_8201:
[----:B-----5:R-:W-:-:S06]  /*8e90*/  HADD2.F32 R4, -RZ, R23.H0_H0 ;  /* 0x20000017ff047230 */ /* 0x020fcc0000004100 */
[----:B------:R-:W0:Y:S02]  /*8ea0*/  F2I.U64.TRUNC R4, R4 ;  /* 0x0000000400047311 */ /* 0x000e24000020d800 */
[----:B0-----:R-:W-:Y:S01]  /*8eb0*/  STG.E.64 [R2.64], R4 ;  /* 0x0000000402007986 */ /* 0x001fe2000c101b24 */
[----:B------:R-:W-:Y:S05]  /*8ec0*/  EXIT ;  /* 0x000000000000794d */ /* 0x000fea0003800000 */
.L_x_8200:
[----:B-----5:R-:W-:-:S06]  /*8ed0*/  HADD2.F32 R23, -RZ, R23.H0_H0 ;  /* 0x20000017ff177230 */ /* 0x020fcc0000004100 */
[----:B------:R-:W0:Y:S02]  /*8ee0*/  F2I.FTZ.U32.TRUNC.NTZ R23, R23 ;  /* 0x0000001700177305 */ /* 0x000e24000021f000 */
[----:B0-----:R-:W-:Y:S01]  /*8ef0*/  STG.E [R2.64], R23 ;  /* 0x0000001702007986 */ /* 0x001fe2000c101924 */
[----:B------:R-:W-:Y:S05]  /*8f00*/  EXIT ;  /* 0x000000000000794d */ /* 0x000fea0003800000 */
.L_x_8202:
        /* <DEDUP_REMOVED lines=15> */
.L_x_12038:


//--------------------- .text._ZN2at6native18elementwise_kernelILi128ELi4EZNS0_22gpu_kernel_impl_nocastIZZZNS0_18GeluCUDAKernelImplERNS_18TensorIteratorBaseENS0_8GeluTypeEENKUlvE0_clEvENKUlvE1_clEvEUlN3c104HalfEE_EEvS4_RKT_EUliE_EEviT1_ --------------------------
	.section	.text._ZN2at6native18elementwise_kernelILi128ELi4EZNS0_22gpu_kernel_impl_nocastIZZZNS0_18GeluCUDAKernelImplERNS_18TensorIteratorBaseENS0_8GeluTypeEENKUlvE0_clEvENKUlvE1_clEvEUlN3c104HalfEE_EEvS4_RKT_EUliE_EEviT1_,"ax",@progbits
	.sectioninfo	@"SHI_REGISTERS=14"
	.align	128
        .global         _ZN2at6native18elementwise_kernelILi128ELi4EZNS0_22gpu_kernel_impl_nocastIZZZNS0_18GeluCUDAKernelImplERNS_18TensorIteratorBaseENS0_8GeluTypeEENKUlvE0_clEvENKUlvE1_clEvEUlN3c104HalfEE_EEvS4_RKT_EUliE_EEviT1_
        .type           _ZN2at6native18elementwise_kernelILi128ELi4EZNS0_22gpu_kernel_impl_nocastIZZZNS0_18GeluCUDAKernelImplERNS_18TensorIteratorBaseENS0_8GeluTypeEENKUlvE0_clEvENKUlvE1_clEvEUlN3c104HalfEE_EEvS4_RKT_EUliE_EEviT1_,@function
        .size           _ZN2at6native18elementwise_kernelILi128ELi4EZNS0_22gpu_kernel_impl_nocastIZZZNS0_18GeluCUDAKernelImplERNS_18TensorIteratorBaseENS0_8GeluTypeEENKUlvE0_clEvENKUlvE1_clEvEUlN3c104HalfEE_EEvS4_RKT_EUliE_EEviT1_,(.L_x_12039 - _ZN2at6native18elementwise_kernelILi128ELi4EZNS0_22gpu_kernel_impl_nocastIZZZNS0_18GeluCUDAKernelImplERNS_18TensorIteratorBaseENS0_8GeluTypeEENKUlvE0_clEvENKUlvE1_clEvEUlN3c104HalfEE_EEvS4_RKT_EUliE_EEviT1_)
        .other          _ZN2at6native18elementwise_kernelILi128ELi4EZNS0_22gpu_kernel_impl_nocastIZZZNS0_18GeluCUDAKernelImplERNS_18TensorIteratorBaseENS0_8GeluTypeEENKUlvE0_clEvENKUlvE1_clEvEUlN3c104HalfEE_EEvS4_RKT_EUliE_EEviT1_,@"STO_CUDA_ENTRY STV_DEFAULT"
_ZN2at6native18elementwise_kernelILi128ELi4EZNS0_22gpu_kernel_impl_nocastIZZZNS0_18GeluCUDAKernelImplERNS_18TensorIteratorBaseENS0_8GeluTypeEENKUlvE0_clEvENKUlvE1_clEvEUlN3c104HalfEE_EEvS4_RKT_EUliE_EEviT1_:
.text._ZN2at6native18elementwise_kernelILi128ELi4EZNS0_22gpu_kernel_impl_nocastIZZZNS0_18GeluCUDAKernelImplERNS_18TensorIteratorBaseENS0_8GeluTypeEENKUlvE0_clEvENKUlvE1_clEvEUlN3c104HalfEE_EEvS4_RKT_EUliE_EEviT1_:
        /* <DEDUP_REMOVED lines=235> */
.L_x_8205:
[----:B------:R-:W-:-:S04]  /*0eb0*/  IADD3 R6, P0, R3, c[0x0][0x368], RZ ;  /* 0x0000da0003067a10 */ /* 0x000fc80007f1e0ff */
[----:B------:R-:W-:-:S05]  /*0ec0*/  IADD3.X R7, RZ, c[0x0][0x36c], RZ, P0, !PT ;  /* 0x0000db00ff077a10 */ /* 0x000fca00007fe4ff */
[----:B------:R-:W2:Y:S01]  /*0ed0*/  LDG.E.U16 R4, [R6.64] ;  /* 0x0000000406047981 */ /* 0x000ea2000c1e1500 */
[----:B------:R-:W-:Y:S01]  /*0ee0*/  IMAD.MOV.U32 R10, RZ, RZ, 0x3aae005b ;  /* 0x3aae005bff0a7424 */ /* 0x000fe200078e00ff */
[----:B------:R-:W-:Y:S02]  /*0ef0*/  MOV R9, 0x38eb4c3a ;  /* 0x38eb4c3a00097802 */ /* 0x000fe40000000f00 */
[----:B------:R-:W-:Y:S02]  /*0f00*/  MOV R11, 0x3c09919f ;  /* 0x3c09919f000b7802 */ /* 0x000fe40000000f00 */
[----:B------:R-:W-:Y:S01]  /*0f10*/  IADD3 R0, R0, 0x80, RZ ;  /* 0x0000008000007810 */ /* 0x000fe20007ffe0ff */
[----:B--2---:R-:W-:-:S05]  /*0f20*/  HADD2.F32 R4, -RZ, R4.H0_H0 ;  /* 0x20000004ff047230 */ /* 0x004fca0000004100 */
        /* <DEDUP_REMOVED lines=32> */
[----:B------:R-:W-:Y:S02]  /*1130*/  F2FP.PACK_AB R4, RZ, R3 ;  /* 0x00000003ff04723e */ /* 0x000fe400000000ff */
[----:B------:R-:W-:-:S05]  /*1140*/  IADD3.X R3, RZ, c[0x0][0x364], RZ, P0, !PT ;  /* 0x0000d900ff037a10 */ /* 0x000fca00007fe4ff */
[----:B------:R0:W-:Y:S02]  /*1150*/  STG.E.U16 [R2.64], R4 ;  /* 0x0000000402007986 */ /* 0x0001e4000c101504 */
.L_x_8204:
[----:B------:R-:W-:Y:S05]  /*1160*/  BSYNC B0 ;  /* 0x0000000000007941 */ /* 0x000fea0003800000 */
.L_x_8203:
        /* <DEDUP_REMOVED lines=11> */
[----:B------:R-:W-:-:S05]  /*1220*/  SHF.R.U32.HI R5, RZ, c[0x0][0x174], R4 ;  /* 0x00005d00ff057a19 */ /* 0x000fca0000011604 */
[----:B------:R-:W-:-:S04]  /*1230*/  IMAD.MOV R3, RZ, RZ, -R5 ;  /* 0x000000ffff037224 */ /* 0x000fc800078e0a05 */
        /* <DEDUP_REMOVED lines=217> */
.L_x_8208:
        /* <DEDUP_REMOVED lines=41> */
[----:B------:R-:W-:Y:S02]  /*2260*/  IADD3.X R3, RZ, c[0x0][0x364], RZ, P0, !PT ;  /* 0x0000d900ff037a10 */ /* 0x000fe400007fe4ff */
[----:B------:R-:W-:-:S03]  /*2270*/  ISETP.GE.AND P0, PT, R0, c[0x0][0x160], PT ;  /* 0x0000580000007a0c */ /* 0x000fc60003f06270 */
[----:B------:R0:W-:Y:S10]  /*2280*/  STG.E.U16 [R2.64], R4 ;  /* 0x0000000402007986 */ /* 0x0001f4000c101504 */
[----:B------:R-:W-:Y:S05]  /*2290*/  @P0 BRA `(.L_x_8207) ;  /* 0x000010e000000947 */ /* 0x000fea0003800000 */
[----:B------:R-:W-:Y:S01]  /*22a0*/  ISETP.NE.AND P0, PT, RZ, c[0x0][0x168], PT ;  /* 0x00005a00ff007a0c */ /* 0x000fe20003f05270 */
[----:B0-----:R-:W-:-:S12]  /*22b0*/  CS2R R2, SRZ ;  /* 0x0000000000027805 */ /* 0x001fd8000001ff00 */
[----:B------:R-:W-:Y:S05]  /*22c0*/  @!P0 BRA `(.L_x_8209) ;  /* 0x00000e0000008947 */ /* 0x000fea0003800000 */
[----:B------:R-:W-:Y:S01]  /*22d0*/  MOV R2, RZ ;  /* 0x000000ff00027202 */ /* 0x000fe20000000f00 */
[----:B------:R-:W-:Y:S01]  /*22e0*/  IMAD.MOV.U32 R8, RZ, RZ, c[0x0][0x168] ;  /* 0x00005a00ff087624 */ /* 0x000fe200078e00ff */
[----:B------:R-:W-:-:S04]  /*22f0*/  MOV R3, R0 ;  /* 0x0000000000037202 */ /* 0x000fc80000000f00 */
[----:B------:R-:W-:Y:S01]  /*2300*/  ISETP.NE.AND P0, PT, R8, 0x1, PT ;  /* 0x000000010800780c */ /* 0x000fe20003f05270 */
[----:B------:R-:W-:-:S05]  /*2310*/  IMAD.HI.U32 R4, R0, c[0x0][0x170], R2 ;  /* 0x00005c0000047a27 */ /* 0x000fca00078e0002 */
        /* <DEDUP_REMOVED lines=219> */
.L_x_8209:
[----:B------:R-:W-:-:S05]  /*30d0*/  IADD3 R6, P0, R3, c[0x0][0x368], RZ ;  /* 0x0000da0003067a10 */ /* 0x000fca0007f1e0ff */
[----:B------:R-:W-:-:S05]  /*30e0*/  IMAD.X R7, RZ, RZ, c[0x0][0x36c], P0 ;  /* 0x0000db00ff077624 */ /* 0x000fca00000e06ff */
[----:B------:R-:W2:Y:S01]  /*30f0*/  LDG.E.U16 R4, [R6.64] ;  /* 0x0000000406047981 */ /* 0x000ea2000c1e1500 */
[----:B------:R-:W-:Y:S02]  /*3100*/  MOV R9, 0x38eb4c3a ;  /* 0x38eb4c3a00097802 */ /* 0x000fe40000000f00 */
        /* <DEDUP_REMOVED lines=39> */
.L_x_8207:
[----:B------:R-:W-:Y:S05]  /*3380*/  BSYNC B0 ;  /* 0x0000000000007941 */ /* 0x000fea0003800000 */
.L_x_8206:
[----:B------:R-:W-:-:S13]  /*3390*/  ISETP.GE.AND P0, PT, R0, c[0x0][0x160], PT ;  /* 0x0000580000007a0c */ /* 0x000fda0003f06270 */
[----:B------:R-:W-:Y:S05]  /*33a0*/  @P0 EXIT ;  /* 0x000000000000094d */ /* 0x000fea0003800000 */
        /* <DEDUP_REMOVED lines=227> */
.L_x_8210:
[----:B------:R-:W-:-:S04]  /*41e0*/  IADD3 R4, P0, R3, c[0x0][0x368], RZ ;  /* 0x0000da0003047a10 */ /* 0x000fc80007f1e0ff */
[----:B------:R-:W-:-:S05]  /*41f0*/  IADD3.X R5, RZ, c[0x0][0x36c], RZ, P0, !PT ;  /* 0x0000db00ff057a10 */ /* 0x000fca00007fe4ff */
[----:B------:R-:W2:Y:S01]  /*4200*/  LDG.E.U16 R3, [R4.64] ;  /* 0x0000000404037981 */ /* 0x000ea2000c1e1500 */
[----:B------:R-:W-:Y:S02]  /*4210*/  MOV R8, 0x38eb4c3a ;  /* 0x38eb4c3a00087802 */ /* 0x000fe40000000f00 */
[----:B------:R-:W-:Y:S02]  /*4220*/  MOV R9, 0x3aae005b ;  /* 0x3aae005b00097802 */ /* 0x000fe40000000f00 */
[----:B------:R-:W-:Y:S01]  /*4230*/  MOV R10, 0x3c09919f ;  /* 0x3c09919f000a7802 */ /* 0x000fe20000000f00 */
        /* <DEDUP_REMOVED lines=34> */
[----:B------:R-:W-:-:S05]  /*4460*/  F2FP.PACK_AB R0, RZ, R0 ;  /* 0x00000000ff00723e */ /* 0x000fca00000000ff */
[----:B------:R-:W-:Y:S01]  /*4470*/  STG.E.U16 [R2.64], R0 ;  /* 0x0000000002007986 */ /* 0x000fe2000c101504 */
[----:B------:R-:W-:Y:S05]  /*4480*/  EXIT ;  /* 0x000000000000794d */ /* 0x000fea0003800000 */
.L_x_8211:
        /* <DEDUP_REMOVED lines=15> */
.L_x_12039:


//--------------------- .text._ZN2at6native27unrolled_elementwise_kernelIZZZNS0_18GeluCUDAKernelImplERNS_18TensorIteratorBaseENS0_8GeluTypeEENKUlvE0_clEvENKUlvE1_clEvEUlN3c104HalfEE_St5arrayIPcLm2EELi4E23TrivialOffsetCalculatorILi1EjESE_NS0_6memory15LoadWithoutCastENSF_16StoreWithoutCastEEEviT_T0_T2_T3_T4_T5_ --------------------------
	.section	.text._ZN2at6native27unrolled_elementwise_kernelIZZZNS0_18GeluCUDAKernelImplERNS_18TensorIteratorBaseENS0_8GeluTypeEENKUlvE0_clEvENKUlvE1_clEvEUlN3c104HalfEE_St5arrayIPcLm2EELi4E23TrivialOffsetCalculatorILi1EjESE_NS0_6memory15LoadWithoutCastENSF_16StoreWithoutCastEEEviT_T0_T2_T3_T4_T5_,"ax",@progbits
	.sectioninfo	@"SHI_REGISTERS=22"
	.align	128
        .global         _ZN2at6native27unrolled_elementwise_kernelIZZZNS0_18GeluCUDAKernelImplERNS_18TensorIteratorBaseENS0_8GeluTypeEENKUlvE0_clEvENKUlvE1_clEvEUlN3c104HalfEE_St5arrayIPcLm2EELi4E23TrivialOffsetCalculatorILi1EjESE_NS0_6memory15LoadWithoutCastENSF_16StoreWithoutCastEEEviT_T0_T2_T3_T4_T5_
        .type           _ZN2at6native27unrolled_elementwise_kernelIZZZNS0_18GeluCUDAKernelImplERNS_18TensorIteratorBaseENS0_8GeluTypeEENKUlvE0_clEvENKUlvE1_clEvEUlN3c104HalfEE_St5arrayIPcLm2EELi4E23TrivialOffsetCalculatorILi1EjESE_NS0_6memory15LoadWithoutCastENSF_16StoreWithoutCastEEEviT_T0_T2_T3_T4_T5_,@function
        .size           _ZN2at6native27unrolled_elementwise_kernelIZZZNS0_18GeluCUDAKernelImplERNS_18TensorIteratorBaseENS0_8GeluTypeEENKUlvE0_clEvENKUlvE1_clEvEUlN3c104HalfEE_St5arrayIPcLm2EELi4E23TrivialOffsetCalculatorILi1EjESE_NS0_6memory15LoadWithoutCastENSF_16StoreWithoutCastEEEviT_T0_T2_T3_T4_T5_,(.L_x_12040 - _ZN2at6native27unrolled_elementwise_kernelIZZZNS0_18GeluCUDAKernelImplERNS_18TensorIteratorBaseENS0_8GeluTypeEENKUlvE0_clEvENKUlvE1_clEvEUlN3c104HalfEE_St5arrayIPcLm2EELi4E23TrivialOffsetCalculatorILi1EjESE_NS0_6memory15LoadWithoutCastENSF_16StoreWithoutCastEEEviT_T0_T2_T3_T4_T5_)
        .other          _ZN2at6native27unrolled_elementwise_kernelIZZZNS0_18GeluCUDAKernelImplERNS_18TensorIteratorBaseENS0_8GeluTypeEENKUlvE0_clEvENKUlvE1_clEvEUlN3c104HalfEE_St5arrayIPcLm2EELi4E23TrivialOffsetCalculatorILi1EjESE_NS0_6memory15LoadWithoutCastENSF_16StoreWithoutCastEEEviT_T0_T2_T3_T4_T5_,@"STO_CUDA_ENTRY STV_DEFAULT"
_ZN2at6native27unrolled_elementwise_kernelIZZZNS0_18GeluCUDAKernelImplERNS_18TensorIteratorBaseENS0_8GeluTypeEENKUlvE0_clEvENKUlvE1_clEvEUlN3c104HalfEE_St5arrayIPcLm2EELi4E23TrivialOffsetCalculatorILi1EjESE_NS0_6memory15LoadWithoutCastENSF_16StoreWithoutCastEEEviT_T0_T2_T3_T4_T5_:
.text._ZN2at6native27unrolled_elementwise_kernelIZZZNS0_18GeluCUDAKernelImplERNS_18TensorIteratorBaseENS0_8GeluTypeEENKUlvE0_clEvENKUlvE1_clEvEUlN3c104HalfEE_St5arrayIPcLm2EELi4E23TrivialOffsetCalculatorILi1EjESE_NS0_6memory15LoadWithoutCastENSF_16StoreWithoutCastEEEviT_T0_T2_T3_T4_T5_:
        /* <DEDUP_REMOVED lines=12> */
[----:B------:R-:W-:Y:S01]  /*00c0*/  @!P0 MOV R9, 0x2 ;  /* 0x0000000200098802 */ /* 0x000fe20000000f00 */
[----:B------:R-:W-:Y:S01]  /*00d0*/  @!P0 IMAD R8, R0, 0x200, R5 ;  /* 0x0000020000088824 */ /* 0x000fe200078e0205 */
[----:B------:R-:W-:-:S03]  /*00e0*/  @!P0 IADD3 R5, R5, 0x80, RZ ;  /* 0x0000008005058810 */ /* 0x000fc60007ffe0ff */
[----:B------:R-:W-:Y:S01]  /*00f0*/  @!P0 IMAD.WIDE.U32 R8, R8, R9, c[0x0][0x170] ;  /* 0x00005c0008088625 */ /* 0x000fe200078e0009 */
[----:B------:R-:W-:-:S04]  /*0100*/  ISETP.GE.AND P1, PT, R5, R2, PT ;  /* 0x000000020500720c */ /* 0x000fc80003f26270 */
[----:B------:R0:W5:Y:S09]  /*0110*/  @!P0 LDG.E.U16 R16, [R8.64] ;  /* 0x0000000408108981 */ /* 0x000172000c1e1500 */
[----:B------:R-:W-:Y:S02]  /*0120*/  @!P1 LEA R12, R0, R5, 0x9 ;  /* 0x00000005000c9211 */ /* 0x000fe400078e48ff */
[----:B------:R-:W-:-:S02]  /*0130*/  @!P1 IADD3 R5, R5, 0x80, RZ ;  /* 0x0000008005059810 */ /* 0x000fc40007ffe0ff */
[----:B------:R-:W-:Y:S02]  /*0140*/  @!P1 MOV R13, 0x2 ;  /* 0x00000002000d9802 */ /* 0x000fe40000000f00 */
[----:B------:R-:W-:-:S03]  /*0150*/  ISETP.GE.AND P3, PT, R5, R2, PT ;  /* 0x000000020500720c */ /* 0x000fc60003f66270 */
[----:B------:R-:W-:Y:S01]  /*0160*/  @!P1 IMAD.WIDE.U32 R12, R12, R13, c[0x0][0x170] ;  /* 0x00005c000c0c9625 */ /* 0x000fe200078e000d */
[C---:B------:R-:W-:Y:S01]  /*0170*/  IADD3 R17, R3.reuse, 0x100, RZ ;  /* 0x0000010003117810 */ /* 0x040fe20007ffe0ff */
[----:B------:R-:W-:Y:S01]  /*0180*/  BSSY B0, `(.L_x_8212) ;  /* 0x0000037000007945 */ /* 0x000fe20003800000 */
[----:B------:R-:W-:Y:S02]  /*0190*/  IADD3 R19, R3, 0x180, RZ ;  /* 0x0000018003137810 */ /* 0x000fe40007ffe0ff */
[----:B------:R0:W5:Y:S05]  /*01a0*/  @!P1 LDG.E.U16 R7, [R12.64] ;  /* 0x000000040c079981 */ /* 0x00016a000c1e1500 */
[----:B------:R-:W-:Y:S01]  /*01b0*/  @!P3 IMAD R14, R0, 0x200, R5 ;  /* 0x00000200000eb824 */ /* 0x000fe200078e0205 */
[----:B------:R-:W-:Y:S01]  /*01c0*/  @!P3 IADD3 R5, R5, 0x80, RZ ;  /* 0x000000800505b810 */ /* 0x000fe20007ffe0ff */
[----:B------:R-:W-:-:S03]  /*01d0*/  @!P3 IMAD.MOV.U32 R15, RZ, RZ, 0x2 ;  /* 0x00000002ff0fb424 */ /* 0x000fc600078e00ff */
[-C--:B------:R-:W-:Y:S01]  /*01e0*/  ISETP.GE.AND P2, PT, R5, R2.reuse, PT ;  /* 0x000000020500720c */ /* 0x080fe20003f46270 */
[----:B------:R-:W-:Y:S01]  /*01f0*/  @!P3 IMAD.WIDE.U32 R14, R14, R15, c[0x0][0x170] ;  /* 0x00005c000e0eb625 */ /* 0x000fe200078e000f */
[-C--:B------:R-:W-:Y:S02]  /*0200*/  ISETP.GE.AND P1, PT, R17, R2.reuse, PT ;  /* 0x000000021100720c */ /* 0x080fe40003f26270 */
[C---:B------:R-:W-:Y:S02]  /*0210*/  ISETP.GE.AND P4, PT, R3.reuse, R2, PT ;  /* 0x000000020300720c */ /* 0x040fe40003f86270 */
[----:B------:R0:W5:Y:S07]  /*0220*/  @!P3 LDG.E.U16 R6, [R14.64] ;  /* 0x000000040e06b981 */ /* 0x00016e000c1e1500 */
[----:B------:R-:W-:Y:S01]  /*0230*/  @!P2 LEA R10, R0, R5, 0x9 ;  /* 0x00000005000aa211 */ /* 0x000fe200078e48ff */
[----:B------:R-:W-:Y:S01]  /*0240*/  @!P2 IMAD.MOV.U32 R11, RZ, RZ, 0x2 ;  /* 0x00000002ff0ba424 */ /* 0x000fe200078e00ff */
[----:B------:R-:W-:-:S03]  /*0250*/  IADD3 R5, R3, 0x80, RZ ;  /* 0x0000008003057810 */ /* 0x000fc60007ffe0ff */
[----:B------:R-:W-:Y:S01]  /*0260*/  @!P2 IMAD.WIDE.U32 R10, R10, R11, c[0x0][0x170] ;  /* 0x00005c000a0aa625 */ /* 0x000fe200078e000b */
[----:B------:R-:W-:-:S04]  /*0270*/  ISETP.GE.AND P3, PT, R5, R2, PT ;  /* 0x000000020500720c */ /* 0x000fc80003f66270 */
[----:B------:R0:W5:Y:S01]  /*0280*/  @!P2 LDG.E.U16 R4, [R10.64] ;  /* 0x000000040a04a981 */ /* 0x000162000c1e1500 */
[----:B------:R-:W-:Y:S01]  /*0290*/  ISETP.GE.AND P2, PT, R19, R2, PT ;  /* 0x000000021300720c */ /* 0x000fe20003f46270 */
[----:B------:R-:W-:Y:S07]  /*02a0*/  @P0 BRA `(.L_x_8213) ;  /* 0x0000024000000947 */ /* 0x000fee0003800000 */
[----:B0----5:R-:W-:Y:S01]  /*02b0*/  HADD2.F32 R8, -RZ, R16.H0_H0 ;  /* 0x20000010ff087230 */ /* 0x021fe20000004100 */
        /* <DEDUP_REMOVED lines=35> */
.L_x_8213:
[----:B------:R-:W-:Y:S05]  /*04f0*/  BSYNC B0 ;  /* 0x0000000000007941 */ /* 0x000fea0003800000 */
.L_x_8212:
[----:B------:R-:W-:Y:S01]  /*0500*/  BSSY B0, `(.L_x_8214) ;  /* 0x0000026000007945 */ /* 0x000fe20003800000 */
[----:B------:R-:W-:Y:S05]  /*0510*/  @P3 BRA `(.L_x_8215) ;  /* 0x0000024000003947 */ /* 0x000fea0003800000 */
[----:B-----5:R-:W-:Y:S01]  /*0520*/  HADD2.F32 R7, -RZ, R7.H0_H0 ;  /* 0x20000007ff077230 */ /* 0x020fe20000004100 */
        /* <DEDUP_REMOVED lines=35> */
.L_x_8215:
[----:B------:R-:W-:Y:S05]  /*0760*/  BSYNC B0 ;  /* 0x0000000000007941 */ /* 0x000fea0003800000 */
.L_x_8214:
[----:B------:R-:W-:Y:S01]  /*0770*/  BSSY B0, `(.L_x_8216) ;  /* 0x0000026000007945 */ /* 0x000fe20003800000 */
[----:B------:R-:W-:Y:S05]  /*0780*/  @P1 BRA `(.L_x_8217) ;  /* 0x0000024000001947 */ /* 0x000fea0003800000 */
[----:B-----5:R-:W-:Y:S01]  /*0790*/  HADD2.F32 R6, -RZ, R6.H0_H0 ;  /* 0x20000006ff067230 */ /* 0x020fe20000004100 */
        /* <DEDUP_REMOVED lines=35> */
.L_x_8217:
[----:B------:R-:W-:Y:S05]  /*09d0*/  BSYNC B0 ;  /* 0x0000000000007941 */ /* 0x000fea0003800000 */
.L_x_8216:
[----:B------:R-:W-:Y:S01]  /*09e0*/  BSSY B0, `(.L_x_8218) ;  /* 0x0000026000007945 */ /* 0x000fe20003800000 */
[----:B------:R-:W-:Y:S05]  /*09f0*/  @P2 BRA `(.L_x_8219) ;  /* 0x0000024000002947 */ /* 0x000fea0003800000 */
[----:B-----5:R-:W-:Y:S01]  /*0a00*/  HADD2.F32 R4, -RZ, R4.H0_H0 ;  /* 0x20000004ff047230 */ /* 0x020fe20000004100 */
[----:B0-----:R-:W-:Y:S01]  /*0a10*/  HFMA2.MMA R13, -RZ, RZ, 0.61474609375, 16.90625 ;  /* 0x38eb4c3aff0d7435 */ /* 0x001fe200000001ff */
[----:B------:R-:W-:Y:S01]  /*0a20*/  IMAD.MOV.U32 R12, RZ, RZ, 0x3aae005b ;  /* 0x3aae005bff0c7424 */ /* 0x000fe200078e00ff */
[----:B------:R-:W-:Y:S01]  /*0a30*/  MOV R14, 0x3c09919f ;  /* 0x3c09919f000e7802 */ /* 0x000fe20000000f00 */
[----:B------:R-:W-:Y:S01]  /*0a40*/  HFMA2.MMA R16, -RZ, RZ, 1.5341796875, 81.5625 ;  /* 0x3e235519ff107435 */ /* 0x000fe200000001ff */
        /* <DEDUP_REMOVED lines=31> */
.L_x_8219:
[----:B------:R-:W-:Y:S05]  /*0c40*/  BSYNC B0 ;  /* 0x0000000000007941 */ /* 0x000fea0003800000 */
.L_x_8218:
[----:B------:R-:W-:Y:S01]  /*0c50*/  BSSY B0, `(.L_x_8220) ;  /* 0x0000018000007945 */ /* 0x000fe20003800000 */
[----:B------:R-:W-:Y:S01]  /*0c60*/  BSSY B1, `(.L_x_8221) ;  /* 0x0000010000017945 */ /* 0x000fe20003800000 */
[----:B------:R-:W-:Y:S05]  /*0c70*/  @P4 BRA `(.L_x_8222) ;  /* 0x000000e000004947 */ /* 0x000fea0003800000 */
[----:B-----5:R-:W-:Y:S01]  /*0c80*/  HFMA2.MMA R4, -RZ, RZ, 0, 1.1920928955078125e-07 ;  /* 0x00000002ff047435 */ /* 0x020fe200000001ff */
[----:B0-----:R-:W-:Y:S01]  /*0c90*/  IMAD R9, R0, 0x200, R3 ;  /* 0x0000020000097824 */ /* 0x001fe200078e0203 */
[----:B------:R-:W-:Y:S01]  /*0ca0*/  PRMT R11, R8, 0x7610, R11 ;  /* 0x00007610080b7816 */ /* 0x000fe2000000000b */
[----:B------:R-:W-:-:S05]  /*0cb0*/  IMAD.MOV.U32 R3, RZ, RZ, R5 ;  /* 0x000000ffff037224 */ /* 0x000fca00078e0005 */
[----:B------:R-:W-:Y:S02]  /*0cc0*/  ISETP.GE.AND P0, PT, R3, R2, PT ;  /* 0x000000020300720c */ /* 0x000fe40003f06270 */
[----:B------:R-:W-:-:S05]  /*0cd0*/  IMAD.WIDE.U32 R8, R9, R4, c[0x0][0x168] ;  /* 0x00005a0009087625 */ /* 0x000fca00078e0004 */
[----:B------:R0:W-:Y:S06]  /*0ce0*/  STG.E.U16 [R8.64], R11 ;  /* 0x0000000b08007986 */ /* 0x0001ec000c101504 */
[----:B------:R-:W-:Y:S01]  /*0cf0*/  @P0 BREAK B1 ;  /* 0x0000000000010942 */ /* 0x000fe20003800000 */
[----:B------:R-:W-:Y:S05]  /*0d00*/  @P0 BRA `(.L_x_8223) ;  /* 0x000000c000000947 */ /* 0x000fea0003800000 */
[----:B------:R-:W-:Y:S01]  /*0d10*/  LEA R4, R0, R3, 0x9 ;  /* 0x0000000300047211 */ /* 0x000fe200078e48ff */
[----:B------:R-:W-:Y:S01]  /*0d20*/  IMAD.MOV.U32 R5, RZ, RZ, 0x2 ;  /* 0x00000002ff057424 */ /* 0x000fe200078e00ff */
[----:B------:R-:W-:-:S03]  /*0d30*/  IADD3 R3, R3, 0x80, RZ ;  /* 0x0000008003037810 */ /* 0x000fc60007ffe0ff */
[----:B------:R-:W-:-:S05]  /*0d40*/  IMAD.WIDE.U32 R4, R4, R5, c[0x0][0x168] ;  /* 0x00005a0004047625 */ /* 0x000fca00078e0005 */
[----:B------:R1:W-:Y:S02]  /*0d50*/  STG.E.U16 [R4.64], R7 ;  /* 0x0000000704007986 */ /* 0x0003e4000c101504 */
.L_x_8222:
[----:B------:R-:W-:Y:S05]  /*0d60*/  BSYNC B1 ;  /* 0x0000000000017941 */ /* 0x000fea0003800000 */
.L_x_8221:
[----:B------:R-:W-:-:S13]  /*0d70*/  ISETP.GE.AND P0, PT, R3, R2, PT ;  /* 0x000000020300720c */ /* 0x000fda0003f06270 */
[----:B-1---5:R-:W-:Y:S01]  /*0d80*/  @!P0 LEA R4, R0, R3, 0x9 ;  /* 0x0000000300048211 */ /* 0x022fe200078e48ff */
[----:B------:R-:W-:Y:S01]  /*0d90*/  @!P0 IMAD.MOV.U32 R5, RZ, RZ, 0x2 ;  /* 0x00000002ff058424 */ /* 0x000fe200078e00ff */
[----:B------:R-:W-:-:S03]  /*0da0*/  @!P0 IADD3 R3, R3, 0x80, RZ ;  /* 0x0000008003038810 */ /* 0x000fc60007ffe0ff */
[----:B------:R-:W-:-:S05]  /*0db0*/  @!P0 IMAD.WIDE.U32 R4, R4, R5, c[0x0][0x168] ;  /* 0x00005a0004048625 */ /* 0x000fca00078e0005 */
[----:B------:R1:W-:Y:S02]  /*0dc0*/  @!P0 STG.E.U16 [R4.64], R6 ;  /* 0x0000000604008986 */ /* 0x0003e4000c101504 */
.L_x_8223:
[----:B------:R-:W-:Y:S05]  /*0dd0*/  BSYNC B0 ;  /* 0x0000000000007941 */ /* 0x000fea0003800000 */
.L_x_8220:
[----:B------:R-:W-:Y:S01]  /*0de0*/  WARPSYNC 0xffffffff ;  /* 0xffffffff00007948 */ /* 0x000fe20003800000 */
[----:B------:R-:W-:-:S13]  /*0df0*/  ISETP.GE.AND P0, PT, R3, R2, PT ;  /* 0x000000020300720c */ /* 0x000fda0003f06270 */
[----:B------:R-:W-:Y:S05]  /*0e00*/  @P0 EXIT ;  /* 0x000000000000094d */ /* 0x000fea0003800000 */
[----:B------:R-:W-:Y:S01]  /*0e10*/  LEA R3, R0, R3, 0x9 ;  /* 0x0000000300037211 */ /* 0x000fe200078e48ff */
[----:B------:R-:W-:-:S04]  /*0e20*/  IMAD.MOV.U32 R2, RZ, RZ, 0x2 ;  /* 0x00000002ff027424 */ /* 0x000fc800078e00ff */
[----:B------:R-:W-:-:S05]  /*0e30*/  IMAD.WIDE.U32 R2, R3, R2, c[0x0][0x168] ;  /* 0x00005a0003027625 */ /* 0x000fca00078e0002 */
[----:B------:R-:W-:Y:S01]  /*0e40*/  STG.E.U16 [R2.64], R10 ;  /* 0x0000000a02007986 */ /* 0x000fe2000c101504 */
[----:B------:R-:W-:Y:S05]  /*0e50*/  EXIT ;  /* 0x000000000000794d */ /* 0x000fea0003800000 */
.L_x_8224:
        /* <DEDUP_REMOVED lines=10> */
.L_x_12040:


//--------------------- .text._ZN2at6native29vectorized_elementwise_kernelILi2EZZZNS0_18GeluCUDAKernelImplERNS_18TensorIteratorBaseENS0_8GeluTypeEENKUlvE0_clEvENKUlvE1_clEvEUlN3c104HalfEE_St5arrayIPcLm2EEEEviT0_T1_ --------------------------
	.section	.text._ZN2at6native29vectorized_elementwise_kernelILi2EZZZNS0_18GeluCUDAKernelImplERNS_18TensorIteratorBaseENS0_8GeluTypeEENKUlvE0_clEvENKUlvE1_clEvEUlN3c104HalfEE_St5arrayIPcLm2EEEEviT0_T1_,"ax",@progbits
	.sectioninfo	@"SHI_REGISTERS=32"
	.align	128
        .global         _ZN2at6native29vectorized_elementwise_kernelILi2EZZZNS0_18GeluCUDAKernelImplERNS_18TensorIteratorBaseENS0_8GeluTypeEENKUlvE0_clEvENKUlvE1_clEvEUlN3c104HalfEE_St5arrayIPcLm2EEEEviT0_T1_
        .type           _ZN2at6native29vectorized_elementwise_kernelILi2EZZZNS0_18GeluCUDAKernelImplERNS_18TensorIteratorBaseENS0_8GeluTypeEENKUlvE0_clEvENKUlvE1_clEvEUlN3c104HalfEE_St5arrayIPcLm2EEEEviT0_T1_,@function
        .size           _ZN2at6native29vectorized_elementwise_kernelILi2EZZZNS0_18GeluCUDAKernelImplERNS_18TensorIteratorBaseENS0_8GeluTypeEENKUlvE0_clEvENKUlvE1_clEvEUlN3c104HalfEE_St5arrayIPcLm2EEEEviT0_T1_,(.L_x_12041 - _ZN2at6native29vectorized_elementwise_kernelILi2EZZZNS0_18GeluCUDAKernelImplERNS_18TensorIteratorBaseENS0_8GeluTypeEENKUlvE0_clEvENKUlvE1_clEvEUlN3c104HalfEE_St5arrayIPcLm2EEEEviT0_T1_)
        .other          _ZN2at6native29vectorized_elementwise_kernelILi2EZZZNS0_18GeluCUDAKernelImplERNS_18TensorIteratorBaseENS0_8GeluTypeEENKUlvE0_clEvENKUlvE1_clEvEUlN3c104HalfEE_St5arrayIPcLm2EEEEviT0_T1_,@"STO_CUDA_ENTRY STV_DEFAULT"
_ZN2at6native29vectorized_elementwise_kernelILi2EZZZNS0_18GeluCUDAKernelImplERNS_18TensorIteratorBaseENS0_8GeluTypeEENKUlvE0_clEvENKUlvE1_clEvEUlN3c104HalfEE_St5arrayIPcLm2EEEEviT0_T1_:
.text._ZN2at6native29vectorized_elementwise_kernelILi2EZZZNS0_18GeluCUDAKernelImplERNS_18TensorIteratorBaseENS0_8GeluTypeEENKUlvE0_clEvENKUlvE1_clEvEUlN3c104HalfEE_St5arrayIPcLm2EEEEviT0_T1_:
        /* <DEDUP_REMOVED lines=12> */
[----:B------:R0:W3:Y:S04]  /*00c0*/  LDG.E R15, [R24.64+0x200] ;  /* 0x00020004180f7981 */ /* 0x0000e8000c1e1900 */
[----:B------:R0:W4:Y:S01]  /*00d0*/  LDG.E R7, [R24.64+0x400] ;  /* 0x0004000418077981 */ /* 0x000122000c1e1900 */
[----:B------:R-:W-:Y:S01]  /*00e0*/  IMAD.MOV.U32 R17, RZ, RZ, 0x38eb4c3a ;  /* 0x38eb4c3aff117424 */ /* 0x000fe200078e00ff */
[----:B------:R-:W-:Y:S01]  /*00f0*/  MOV R8, 0x3aae005b ;  /* 0x3aae005b00087802 */ /* 0x000fe20000000f00 */
[----:B------:R-:W-:Y:S01]  /*0100*/  HFMA2.MMA R10, -RZ, RZ, 1.28515625, -179.25 ;  /* 0x3d24d99aff0a7435 */ /* 0x000fe200000001ff */
[----:B------:R-:W-:-:S02]  /*0110*/  IMAD.MOV.U32 R14, RZ, RZ, 0x3c09919f ;  /* 0x3c09919fff0e7424 */ /* 0x000fc400078e00ff */
[----:B------:R-:W-:Y:S01]  /*0120*/  IMAD.MOV.U32 R13, RZ, RZ, 0x3e235519 ;  /* 0x3e235519ff0d7424 */ /* 0x000fe200078e00ff */
[----:B------:R-:W-:Y:S01]  /*0130*/  MOV R18, 0x3f69b4f9 ;  /* 0x3f69b4f900127802 */ /* 0x000fe20000000f00 */
[----:B--2---:R-:W-:-:S05]  /*0140*/  HADD2.F32 R20, -RZ, R23.H0_H0 ;  /* 0x20000017ff147230 */ /* 0x004fca0000004100 */
[----:B------:R-:W-:-:S04]  /*0150*/  FMUL.FTZ R5, R20, 0.70710676908493041992 ;  /* 0x3f3504f314057820 */ /* 0x000fc80000410000 */
[C---:B------:R-:W-:Y:S01]  /*0160*/  FADD.FTZ R0, |R5|.reuse, -RZ ;  /* 0x800000ff05007221 */ /* 0x040fe20000010200 */
[C---:B------:R-:W-:Y:S01]  /*0170*/  FSETP.GE.FTZ.AND P0, PT, |R5|.reuse, 1.0029599666595458984, PT ;  /* 0x3f8060fe0500780b */ /* 0x040fe20003f16200 */
[----:B------:R-:W-:-:S03]  /*0180*/  FMUL.FTZ R3, R5, R5 ;  /* 0x0000000505037220 */ /* 0x000fc60000410000 */
[----:B------:R-:W-:Y:S02]  /*0190*/  FSEL R2, -R8, -0.00082130916416645050049, P0 ;  /* 0xba574d2008027808 */ /* 0x000fe40000000100 */
[----:B------:R-:W-:Y:S02]  /*01a0*/  FSEL R4, R0, R3, P0 ;  /* 0x0000000300047208 */ /* 0x000fe40000000000 */
[----:B------:R-:W-:Y:S02]  /*01b0*/  FSEL R3, R17, 8.4834944573231041431e-05, P0 ;  /* 0x38b1e96a11037808 */ /* 0x000fe40000000000 */
[----:B------:R-:W-:-:S03]  /*01c0*/  FSEL R16, R14, 0.0052134888246655464172, P0 ;  /* 0x3baad5ea0e107808 */ /* 0x000fc60000000000 */
[----:B------:R-:W-:Y:S02]  /*01d0*/  FFMA.FTZ R9, R4, R3, R2 ;  /* 0x0000000304097223 */ /* 0x000fe40000010002 */
[----:B------:R0:W2:Y:S01]  /*01e0*/  LDG.E R3, [R24.64+0x600] ;  /* 0x0006000418037981 */ /* 0x0000a2000c1e1900 */
[----:B------:R-:W-:Y:S01]  /*01f0*/  FSEL R2, -R10, -0.026868773624300956726, P0 ;  /* 0xbcdc1be70a027808 */ /* 0x000fe20000000100 */
[----:B------:R-:W-:Y:S01]  /*0200*/  FFMA.FTZ R9, R4, R9, R16 ;  /* 0x0000000904097223 */ /* 0x000fe20000010010 */
[----:B------:R-:W-:Y:S01]  /*0210*/  FSEL R16, R13, 0.11284004896879196167, P0 ;  /* 0x3de718af0d107808 */ /* 0x000fe20000000000 */
[----:B------:R-:W-:Y:S01]  /*0220*/  HADD2.F32 R23, -RZ, R23.H1_H1 ;  /* 0x30000017ff177230 */ /* 0x000fe20000004100 */
[----:B------:R-:W-:Y:S01]  /*0230*/  FSEL R19, R18, -0.37612664699554443359, P0 ;  /* 0xbec093ac12137808 */ /* 0x000fe20000000000 */
[----:B------:R-:W-:Y:S02]  /*0240*/  FFMA.FTZ R9, R4, R9, R2 ;  /* 0x0000000904097223 */ /* 0x000fe40000010002 */
[----:B------:R-:W-:-:S02]  /*0250*/  FADD.FTZ R0, -R0, -RZ ;  /* 0x800000ff00007221 */ /* 0x000fc40000010100 */
[----:B------:R-:W-:Y:S02]  /*0260*/  FFMA.FTZ R9, R4, R9, R16 ;  /* 0x0000000904097223 */ /* 0x000fe40000010010 */
[----:B------:R-:W-:Y:S01]  /*0270*/  FMUL.FTZ R2, R23, 0.70710676908493041992 ;  /* 0x3f3504f317027820 */ /* 0x000fe20000410000 */
[----:B------:R-:W-:Y:S01]  /*0280*/  FSEL R0, R0, R5, P0 ;  /* 0x0000000500007208 */ /* 0x000fe20000000000 */
[----:B------:R-:W-:Y:S02]  /*0290*/  FFMA.FTZ R21, R4, R9, R19 ;  /* 0x0000000904157223 */ /* 0x000fe40000010013 */
[----:B------:R-:W-:Y:S01]  /*02a0*/  IMAD.MOV.U32 R9, RZ, RZ, 0x3f210a14 ;  /* 0x3f210a14ff097424 */ /* 0x000fe200078e00ff */
[C---:B------:R-:W-:Y:S01]  /*02b0*/  FSETP.GE.FTZ.AND P1, PT, |R2|.reuse, 1.0029599666595458984, PT ;  /* 0x3f8060fe0200780b */ /* 0x040fe20003f36200 */
[C---:B------:R-:W-:Y:S02]  /*02c0*/  FADD.FTZ R16, |R2|.reuse, -RZ ;  /* 0x800000ff02107221 */ /* 0x040fe40000010200 */
[----:B0-----:R-:W-:Y:S01]  /*02d0*/  FMUL.FTZ R25, R2, R2 ;  /* 0x0000000202197220 */ /* 0x001fe20000410000 */
[----:B------:R-:W-:Y:S01]  /*02e0*/  FSEL R22, R9, 0.12837915122509002686, P0 ;  /* 0x3e0375d309167808 */ /* 0x000fe20000000000 */
[----:B------:R-:W-:Y:S01]  /*02f0*/  FADD.FTZ R27, -R16, -RZ ;  /* 0x800000ff101b7221 */ /* 0x000fe20000010100 */
[----:B------:R-:W-:-:S02]  /*0300*/  FSEL R24, R17, 8.4834944573231041431e-05, P1 ;  /* 0x38b1e96a11187808 */ /* 0x000fc40000800000 */
[----:B------:R-:W-:Y:S01]  /*0310*/  FSEL R19, R16, R25, P1 ;  /* 0x0000001910137208 */ /* 0x000fe20000800000 */
[----:B------:R-:W-:Y:S01]  /*0320*/  FFMA.FTZ R21, R4, R21, R22 ;  /* 0x0000001504157223 */ /* 0x000fe20000010016 */
[----:B------:R-:W-:Y:S02]  /*0330*/  FSEL R25, -R8, -0.00082130916416645050049, P1 ;  /* 0xba574d2008197808 */ /* 0x000fe40000800100 */
[----:B------:R-:W-:Y:S02]  /*0340*/  FSEL R4, R14, 0.0052134888246655464172, P1 ;  /* 0x3baad5ea0e047808 */ /* 0x000fe40000800000 */
[----:B------:R-:W-:Y:S01]  /*0350*/  FSEL R22, -R10, -0.026868773624300956726, P1 ;  /* 0xbcdc1be70a167808 */ /* 0x000fe20000800100 */
[----:B------:R-:W-:Y:S02]  /*0360*/  FFMA.FTZ R24, R19, R24, R25 ;  /* 0x0000001813187223 */ /* 0x000fe40000010019 */
[----:B------:R-:W-:Y:S01]  /*0370*/  FFMA.FTZ R25, R21, R0, R0 ;  /* 0x0000000015197223 */ /* 0x000fe20000010000 */
[----:B------:R-:W-:Y:S01]  /*0380*/  FSEL R0, R13, 0.11284004896879196167, P1 ;  /* 0x3de718af0d007808 */ /* 0x000fe20000800000 */
[----:B------:R-:W-:Y:S01]  /*0390*/  FFMA.FTZ R4, R19, R24, R4 ;  /* 0x0000001813047223 */ /* 0x000fe20000010004 */
[----:B------:R-:W-:Y:S01]  /*03a0*/  FSEL R24, R18, -0.37612664699554443359, P1 ;  /* 0xbec093ac12187808 */ /* 0x000fe20000800000 */
[----:B---3--:R-:W-:-:S02]  /*03b0*/  HADD2.F32 R21, -RZ, R15.H0_H0 ;  /* 0x2000000fff157230 */ /* 0x008fc40000004100 */
[C---:B------:R-:W-:Y:S01]  /*03c0*/  FFMA.FTZ R4, R19.reuse, R4, R22 ;  /* 0x0000000413047223 */ /* 0x040fe20000010016 */
[----:B------:R-:W-:Y:S01]  /*03d0*/  HADD2.F32 R15, -RZ, R15.H1_H1 ;  /* 0x3000000fff0f7230 */ /* 0x000fe20000004100 */
[----:B------:R-:W0:Y:S02]  /*03e0*/  @P0 MUFU.EX2 R22, R25 ;  /* 0x0000001900160308 */ /* 0x000e240000000800 */
[----:B------:R-:W-:Y:S01]  /*03f0*/  FFMA.FTZ R0, R19, R4, R0 ;  /* 0x0000000413007223 */ /* 0x000fe20000010000 */
[----:B------:R-:W-:-:S03]  /*0400*/  FSEL R4, R9, 0.12837915122509002686, P1 ;  /* 0x3e0375d309047808 */ /* 0x000fc60000800000 */
[----:B------:R-:W-:Y:S02]  /*0410*/  FFMA.FTZ R24, R19, R0, R24 ;  /* 0x0000000013187223 */ /* 0x000fe40000010018 */
[----:B------:R-:W-:Y:S02]  /*0420*/  FMUL.FTZ R0, R21, 0.70710676908493041992 ;  /* 0x3f3504f315007820 */ /* 0x000fe40000410000 */
[----:B------:R-:W-:Y:S01]  /*0430*/  FFMA.FTZ R19, R19, R24, R4 ;  /* 0x0000001813137223 */ /* 0x000fe20000010004 */
[----:B------:R-:W-:Y:S01]  /*0440*/  FSEL R24, R27, R2, P1 ;  /* 0x000000021b187208 */ /* 0x000fe20000800000 */
[C---:B------:R-:W-:Y:S01]  /*0450*/  FADD.FTZ R4, |R0|.reuse, -RZ ;  /* 0x800000ff00047221 */ /* 0x040fe20000010200 */
[C---:B------:R-:W-:Y:S01]  /*0460*/  FSETP.GE.FTZ.AND P2, PT, |R0|.reuse, 1.0029599666595458984, PT ;  /* 0x3f8060fe0000780b */ /* 0x040fe20003f56200 */
[----:B------:R-:W-:Y:S02]  /*0470*/  FMUL.FTZ R29, R0, R0 ;  /* 0x00000000001d7220 */ /* 0x000fe40000410000 */
[----:B0-----:R-:W-:-:S02]  /*0480*/  @P0 FADD.FTZ R22, -R22, 1 ;  /* 0x3f80000016160421 */ /* 0x001fc40000010100 */
[----:B------:R-:W-:Y:S01]  /*0490*/  FFMA.FTZ R24, R19, R24, R24 ;  /* 0x0000001813187223 */ /* 0x000fe20000010018 */
[----:B------:R-:W-:Y:S02]  /*04a0*/  FSEL R16, R4, R29, P2 ;  /* 0x0000001d04107208 */ /* 0x000fe40001000000 */
[----:B------:R-:W-:Y:S02]  /*04b0*/  @P0 LOP3.LUT R25, R22, 0x80000000, R5, 0xb8, !PT ;  /* 0x8000000016190812 */ /* 0x000fe400078eb805 */
[----:B------:R-:W-:Y:S02]  /*04c0*/  FSEL R5, R17, 8.4834944573231041431e-05, P2 ;  /* 0x38b1e96a11057808 */ /* 0x000fe40001000000 */
[----:B------:R-:W-:-:S05]  /*04d0*/  FSEL R22, -R8, -0.00082130916416645050049, P2 ;  /* 0xba574d2008167808 */ /* 0x000fca0001000100 */
[----:B------:R-:W-:Y:S01]  /*04e0*/  FFMA.FTZ R19, R16, R5, R22 ;  /* 0x0000000510137223 */ /* 0x000fe20000010016 */
[----:B------:R-:W-:Y:S01]  /*04f0*/  FSEL R22, R14, 0.0052134888246655464172, P2 ;  /* 0x3baad5ea0e167808 */ /* 0x000fe20001000000 */
[----:B------:R-:W0:Y:S04]  /*0500*/  @P1 MUFU.EX2 R5, R24 ;  /* 0x0000001800051308 */ /* 0x000e280000000800 */
[----:B------:R-:W-:Y:S01]  /*0510*/  FFMA.FTZ R19, R16, R19, R22 ;  /* 0x0000001310137223 */ /* 0x000fe20000010016 */
[----:B------:R-:W-:-:S05]  /*0520*/  FSEL R22, -R10, -0.026868773624300956726, P2 ;  /* 0xbcdc1be70a167808 */ /* 0x000fca0001000100 */
[----:B------:R-:W-:Y:S01]  /*0530*/  FFMA.FTZ R19, R16, R19, R22 ;  /* 0x0000001310137223 */ /* 0x000fe20000010016 */
[----:B------:R-:W-:Y:S01]  /*0540*/  FSEL R22, R13, 0.11284004896879196167, P2 ;  /* 0x3de718af0d167808 */ /* 0x000fe20001000000 */
[----:B0-----:R-:W-:-:S04]  /*0550*/  @P1 FADD.FTZ R5, -R5, 1 ;  /* 0x3f80000005051421 */ /* 0x001fc80000010100 */
[----:B------:R-:W-:Y:S01]  /*0560*/  FFMA.FTZ R19, R16, R19, R22 ;  /* 0x0000001310137223 */ /* 0x000fe20000010016 */
[----:B------:R-:W-:Y:S02]  /*0570*/  FSEL R22, R18, -0.37612664699554443359, P2 ;  /* 0xbec093ac12167808 */ /* 0x000fe40001000000 */
[----:B------:R-:W-:Y:S01]  /*0580*/  @P1 LOP3.LUT R24, R5, 0x80000000, R2, 0xb8, !PT ;  /* 0x8000000005181812 */ /* 0x000fe200078eb802 */
[----:B------:R-:W-:Y:S01]  /*0590*/  FMUL.FTZ R5, R15, 0.70710676908493041992 ;  /* 0x3f3504f30f057820 */ /* 0x000fe20000410000 */
[----:B------:R-:W-:Y:S01]  /*05a0*/  FSEL R2, R9, 0.12837915122509002686, P2 ;  /* 0x3e0375d309027808 */ /* 0x000fe20001000000 */
[C---:B------:R-:W-:Y:S02]  /*05b0*/  FFMA.FTZ R19, R16.reuse, R19, R22 ;  /* 0x0000001310137223 */ /* 0x040fe40000010016 */
[----:B------:R-:W-:Y:S01]  /*05c0*/  FMUL.FTZ R15, R15, 0.5 ;  /* 0x3f0000000f0f7820 */ /* 0x000fe20000410000 */
[----:B------:R-:W-:Y:S01]  /*05d0*/  FSETP.GE.FTZ.AND P0, PT, |R5|, 1.0029599666595458984, PT ;  /* 0x3f8060fe0500780b */ /* 0x000fe20003f16200 */
[----:B------:R-:W-:-:S02]  /*05e0*/  FFMA.FTZ R22, R16, R19, R2 ;  /* 0x0000001310167223 */ /* 0x000fc40000010002 */
[C---:B------:R-:W-:Y:S01]  /*05f0*/  FADD.FTZ R16, |R5|.reuse, -RZ ;  /* 0x800000ff05107221 */ /* 0x040fe20000010200 */
[----:B------:R-:W-:Y:S01]  /*0600*/  FSEL R26, -R8, -0.00082130916416645050049, P0 ;  /* 0xba574d20081a7808 */ /* 0x000fe20000000100 */
[----:B------:R-:W-:-:S05]  /*0610*/  FMUL.FTZ R19, R5, R5 ;  /* 0x0000000505137220 */ /* 0x000fca0000410000 */
[C---:B------:R-:W-:Y:S01]  /*0620*/  FSEL R2, R16.reuse, R19, P0 ;  /* 0x0000001310027208 */ /* 0x040fe20000000000 */
[----:B------:R-:W-:Y:S01]  /*0630*/  FADD.FTZ R16, -R16, -RZ ;  /* 0x800000ff10107221 */ /* 0x000fe20000010100 */
[----:B------:R-:W-:-:S05]  /*0640*/  FSEL R19, R17, 8.4834944573231041431e-05, P0 ;  /* 0x38b1e96a11137808 */ /* 0x000fca0000000000 */
[----:B------:R-:W-:Y:S02]  /*0650*/  FFMA.FTZ R27, R2, R19, R26 ;  /* 0x00000013021b7223 */ /* 0x000fe4000001001a */
[----:B------:R-:W-:Y:S01]  /*0660*/  FADD.FTZ R19, -R4, -RZ ;  /* 0x800000ff04137221 */ /* 0x000fe20000010100 */
[----:B------:R-:W-:-:S04]  /*0670*/  FSEL R4, R14, 0.0052134888246655464172, P0 ;  /* 0x3baad5ea0e047808 */ /* 0x000fc80000000000 */
[----:B------:R-:W-:Y:S01]  /*0680*/  FSEL R19, R19, R0, P2 ;  /* 0x0000000013137208 */ /* 0x000fe20001000000 */
[----:B------:R-:W-:Y:S01]  /*0690*/  FFMA.FTZ R27, R2, R27, R4 ;  /* 0x0000001b021b7223 */ /* 0x000fe20000010004 */
[----:B------:R-:W-:-:S03]  /*06a0*/  FSEL R4, -R10, -0.026868773624300956726, P0 ;  /* 0xbcdc1be70a047808 */ /* 0x000fc60000000100 */
[----:B------:R-:W-:Y:S02]  /*06b0*/  FFMA.FTZ R22, R22, R19, R19 ;  /* 0x0000001316167223 */ /* 0x000fe40000010013 */
[C---:B------:R-:W-:Y:S01]  /*06c0*/  FFMA.FTZ R27, R2.reuse, R27, R4 ;  /* 0x0000001b021b7223 */ /* 0x040fe20000010004 */
[----:B------:R-:W-:Y:S01]  /*06d0*/  FSEL R4, R13, 0.11284004896879196167, P0 ;  /* 0x3de718af0d047808 */ /* 0x000fe20000000000 */
[----:B------:R-:W0:Y:S04]  /*06e0*/  @P2 MUFU.EX2 R19, R22 ;  /* 0x0000001600132308 */ /* 0x000e280000000800 */
[----:B------:R-:W-:Y:S01]  /*06f0*/  FFMA.FTZ R27, R2, R27, R4 ;  /* 0x0000001b021b7223 */ /* 0x000fe20000010004 */
[----:B------:R-:W-:-:S05]  /*0700*/  FSEL R4, R18, -0.37612664699554443359, P0 ;  /* 0xbec093ac12047808 */ /* 0x000fca0000000000 */
[----:B------:R-:W-:Y:S01]  /*0710*/  FFMA.FTZ R27, R2, R27, R4 ;  /* 0x0000001b021b7223 */ /* 0x000fe20000010004 */
[----:B------:R-:W-:-:S05]  /*0720*/  FSEL R4, R9, 0.12837915122509002686, P0 ;  /* 0x3e0375d309047808 */ /* 0x000fca0000000000 */
[----:B------:R-:W-:Y:S01]  /*0730*/  FFMA.FTZ R4, R2, R27, R4 ;  /* 0x0000001b02047223 */ /* 0x000fe20000010004 */
[--C-:B----4-:R-:W-:Y:S01]  /*0740*/  HADD2.F32 R2, -RZ, R7.reuse.H0_H0 ;  /* 0x20000007ff027230 */ /* 0x110fe20000004100 */
[----:B0-----:R-:W-:Y:S01]  /*0750*/  @P2 FADD.FTZ R27, -R19, 1 ;  /* 0x3f800000131b2421 */ /* 0x001fe20000010100 */
[----:B------:R-:W-:-:S03]  /*0760*/  HADD2.F32 R7, -RZ, R7.H1_H1 ;  /* 0x30000007ff077230 */ /* 0x000fc60000004100 */
[----:B------:R-:W-:Y:S01]  /*0770*/  FMUL.FTZ R19, R2, 0.70710676908493041992 ;  /* 0x3f3504f302137820 */ /* 0x000fe20000410000 */
[----:B------:R-:W-:-:S03]  /*0780*/  @P2 LOP3.LUT R22, R27, 0x80000000, R0, 0xb8, !PT ;  /* 0x800000001b162812 */ /* 0x000fc600078eb800 */
[C---:B------:R-:W-:Y:S01]  /*0790*/  FADD.FTZ R0, |R19|.reuse, -RZ ;  /* 0x800000ff13007221 */ /* 0x040fe20000010200 */
[C---:B------:R-:W-:Y:S01]  /*07a0*/  FSETP.GE.FTZ.AND P1, PT, |R19|.reuse, 1.0029599666595458984, PT ;  /* 0x3f8060fe1300780b */ /* 0x040fe20003f36200 */
[----:B------:R-:W-:-:S03]  /*07b0*/  FMUL.FTZ R27, R19, R19 ;  /* 0x00000013131b7220 */ /* 0x000fc60000410000 */
        /* <DEDUP_REMOVED lines=24> */
[----:B-1----:R-:W-:-:S03]  /*0940*/  @P1 FADD.FTZ R26, -R26, 1 ;  /* 0x3f8000001a1a1421 */ /* 0x002fc60000010100 */
[----:B------:R-:W-:Y:S02]  /*0950*/  FSETP.GE.FTZ.AND P0, PT, |R0|, 1.0029599666595458984, PT ;  /* 0x3f8060fe0000780b */ /* 0x000fe40003f16200 */
[----:B------:R-:W-:Y:S01]  /*0960*/  @P1 LOP3.LUT R4, R26, 0x80000000, R19, 0xb8, !PT ;  /* 0x800000001a041812 */ /* 0x000fe200078eb813 */
[----:B------:R-:W-:Y:S01]  /*0970*/  FADD.FTZ R19, |R0|, -RZ ;  /* 0x800000ff00137221 */ /* 0x000fe20000010200 */
        /* <DEDUP_REMOVED lines=19> */
[----:B------:R-:W-:Y:S02]  /*0ab0*/  FMUL.FTZ R27, R20, 0.5 ;  /* 0x3f000000141b7820 */ /* 0x000fe40000410000 */
[----:B------:R-:W-:Y:S02]  /*0ac0*/  FMUL.FTZ R23, R23, R26 ;  /* 0x0000001a17177220 */ /* 0x000fe40000410000 */
[----:B------:R-:W-:Y:S01]  /*0ad0*/  FMUL.FTZ R26, R21, 0.5 ;  /* 0x3f000000151a7820 */ /* 0x000fe20000410000 */
[--C-:B--2---:R-:W-:Y:S01]  /*0ae0*/  HADD2.F32 R24, -RZ, R3.reuse.H0_H0 ;  /* 0x20000003ff187230 */ /* 0x104fe20000004100 */
[----:B------:R-:W-:Y:S01]  /*0af0*/  FADD.FTZ R21, R22, 1 ;  /* 0x3f80000016157421 */ /* 0x000fe20000010000 */
[----:B------:R-:W-:Y:S01]  /*0b00*/  HADD2.F32 R3, -RZ, R3.H1_H1 ;  /* 0x30000003ff037230 */ /* 0x000fe20000004100 */
[----:B------:R-:W-:-:S02]  /*0b10*/  FADD.FTZ R20, R25, 1 ;  /* 0x3f80000019147421 */ /* 0x000fc40000010000 */
[----:B------:R-:W-:Y:S02]  /*0b20*/  FMUL.FTZ R22, R24, 0.70710676908493041992 ;  /* 0x3f3504f318167820 */ /* 0x000fe40000410000 */
[----:B------:R-:W-:Y:S02]  /*0b30*/  FMUL.FTZ R21, R21, R26 ;  /* 0x0000001a15157220 */ /* 0x000fe40000410000 */
[C---:B------:R-:W-:Y:S01]  /*0b40*/  FADD.FTZ R26, |R22|.reuse, -RZ ;  /* 0x800000ff161a7221 */ /* 0x040fe20000010200 */
[C---:B------:R-:W-:Y:S01]  /*0b50*/  FSETP.GE.FTZ.AND P1, PT, |R22|.reuse, 1.0029599666595458984, PT ;  /* 0x3f8060fe1600780b */ /* 0x040fe20003f36200 */
[----:B------:R-:W-:Y:S02]  /*0b60*/  FMUL.FTZ R25, R22, R22 ;  /* 0x0000001616197220 */ /* 0x000fe40000410000 */
[----:B------:R-:W-:Y:S01]  /*0b70*/  FMUL.FTZ R20, R20, R27 ;  /* 0x0000001b14147220 */ /* 0x000fe20000410000 */
[----:B------:R-:W-:Y:S01]  /*0b80*/  FSEL R28, R17, 8.4834944573231041431e-05, P1 ;  /* 0x38b1e96a111c7808 */ /* 0x000fe20000800000 */
[----:B------:R-:W-:Y:S01]  /*0b90*/  FMUL.FTZ R24, R24, 0.5 ;  /* 0x3f00000018187820 */ /* 0x000fe20000410000 */
[----:B------:R-:W-:-:S02]  /*0ba0*/  FSEL R25, R26, R25, P1 ;  /* 0x000000191a197208 */ /* 0x000fc40000800000 */
[----:B------:R-:W-:Y:S02]  /*0bb0*/  FSEL R27, -R8, -0.00082130916416645050049, P1 ;  /* 0xba574d20081b7808 */ /* 0x000fe40000800100 */
[----:B------:R-:W-:-:S03]  /*0bc0*/  F2FP.PACK_AB R23, R23, R20 ;  /* 0x000000141717723e */ /* 0x000fc600000000ff */
        /* <DEDUP_REMOVED lines=12> */
[C---:B------:R-:W-:Y:S02]  /*0c90*/  FMUL.FTZ R19, R3.reuse, 0.70710676908493041992 ;  /* 0x3f3504f303137820 */ /* 0x040fe40000410000 */
[----:B------:R-:W-:Y:S02]  /*0ca0*/  FMUL.FTZ R3, R3, 0.5 ;  /* 0x3f00000003037820 */ /* 0x000fe40000410000 */
[----:B------:R-:W-:Y:S01]  /*0cb0*/  FFMA.FTZ R5, R5, R28, R28 ;  /* 0x0000001c05057223 */ /* 0x000fe2000001001c */
[C---:B------:R-:W-:Y:S01]  /*0cc0*/  FSETP.GE.FTZ.AND P2, PT, |R19|.reuse, 1.0029599666595458984, PT ;  /* 0x3f8060fe1300780b */ /* 0x040fe20003f56200 */
[C---:B------:R-:W-:Y:S02]  /*0cd0*/  FADD.FTZ R27, |R19|.reuse, -RZ ;  /* 0x800000ff131b7221 */ /* 0x040fe40000010200 */
[----:B------:R-:W-:Y:S01]  /*0ce0*/  FMUL.FTZ R28, R19, R19 ;  /* 0x00000013131c7220 */ /* 0x000fe20000410000 */
[----:B------:R-:W-:-:S02]  /*0cf0*/  FSEL R29, -R8, -0.00082130916416645050049, P2 ;  /* 0xba574d20081d7808 */ /* 0x000fc40001000100 */
[----:B------:R-:W-:Y:S02]  /*0d00*/  FSEL R17, R17, 8.4834944573231041431e-05, P2 ;  /* 0x38b1e96a11117808 */ /* 0x000fe40001000000 */
[----:B------:R-:W-:Y:S02]  /*0d10*/  FSEL R8, R27, R28, P2 ;  /* 0x0000001c1b087208 */ /* 0x000fe40001000000 */
[----:B------:R-:W-:Y:S02]  /*0d20*/  FSEL R14, R14, 0.0052134888246655464172, P2 ;  /* 0x3baad5ea0e0e7808 */ /* 0x000fe40001000000 */
[----:B------:R-:W-:Y:S01]  /*0d30*/  FSEL R10, -R10, -0.026868773624300956726, P2 ;  /* 0xbcdc1be70a0a7808 */ /* 0x000fe20001000100 */
[----:B------:R-:W-:Y:S01]  /*0d40*/  FFMA.FTZ R17, R8, R17, R29 ;  /* 0x0000001108117223 */ /* 0x000fe2000001001d */
[----:B------:R-:W-:Y:S02]  /*0d50*/  FSEL R13, R13, 0.11284004896879196167, P2 ;  /* 0x3de718af0d0d7808 */ /* 0x000fe40001000000 */
[----:B------:R-:W-:Y:S01]  /*0d60*/  FSEL R18, R18, -0.37612664699554443359, P2 ;  /* 0xbec093ac12127808 */ /* 0x000fe20001000000 */
[----:B------:R-:W-:-:S02]  /*0d70*/  FFMA.FTZ R17, R8, R17, R14 ;  /* 0x0000001108117223 */ /* 0x000fc4000001000e */
[----:B------:R-:W-:Y:S02]  /*0d80*/  FADD.FTZ R14, -R27, -RZ ;  /* 0x800000ff1b0e7221 */ /* 0x000fe40000010100 */
[----:B------:R-:W-:Y:S02]  /*0d90*/  FFMA.FTZ R29, R8, R17, R10 ;  /* 0x00000011081d7223 */ /* 0x000fe4000001000a */
[----:B------:R-:W-:Y:S02]  /*0da0*/  FADD.FTZ R17, -R26, -RZ ;  /* 0x800000ff1a117221 */ /* 0x000fe40000010100 */
[----:B------:R-:W-:-:S03]  /*0db0*/  FFMA.FTZ R13, R8, R29, R13 ;  /* 0x0000001d080d7223 */ /* 0x000fc6000001000d */
[----:B------:R-:W-:Y:S01]  /*0dc0*/  FSEL R10, R17, R22, P1 ;  /* 0x00000016110a7208 */ /* 0x000fe20000800000 */
[----:B------:R-:W-:Y:S01]  /*0dd0*/  FFMA.FTZ R13, R8, R13, R18 ;  /* 0x0000000d080d7223 */ /* 0x000fe20000010012 */
[----:B------:R-:W-:-:S03]  /*0de0*/  FSEL R17, R14, R19, P2 ;  /* 0x000000130e117208 */ /* 0x000fc60001000000 */
[----:B------:R-:W-:Y:S01]  /*0df0*/  FFMA.FTZ R25, R25, R10, R10 ;  /* 0x0000000a19197223 */ /* 0x000fe2000001000a */
[----:B------:R-:W-:Y:S02]  /*0e00*/  FSEL R10, R9, 0.12837915122509002686, P2 ;  /* 0x3e0375d3090a7808 */ /* 0x000fe40001000000 */
[----:B------:R-:W0:Y:S03]  /*0e10*/  @P0 MUFU.EX2 R9, R5 ;  /* 0x0000000500090308 */ /* 0x000e260000000800 */
[----:B------:R-:W-:Y:S02]  /*0e20*/  FFMA.FTZ R8, R8, R13, R10 ;  /* 0x0000000d08087223 */ /* 0x000fe4000001000a */
[----:B------:R-:W-:Y:S02]  /*0e30*/  FADD.FTZ R10, R16, 1 ;  /* 0x3f800000100a7421 */ /* 0x000fe40000010000 */
[----:B------:R-:W-:Y:S01]  /*0e40*/  FFMA.FTZ R8, R8, R17, R17 ;  /* 0x0000001108087223 */ /* 0x000fe20000010011 */
[----:B------:R-:W1:Y:S01]  /*0e50*/  @P1 MUFU.EX2 R13, R25 ;  /* 0x00000019000d1308 */ /* 0x000e620000000800 */
[----:B------:R-:W-:-:S05]  /*0e60*/  FMUL.FTZ R10, R10, R15 ;  /* 0x0000000f0a0a7220 */ /* 0x000fca0000410000 */
[----:B------:R-:W-:Y:S02]  /*0e70*/  F2FP.PACK_AB R21, R10, R21 ;  /* 0x000000150a15723e */ /* 0x000fe400000000ff */
[----:B------:R-:W2:Y:S01]  /*0e80*/  @P2 MUFU.EX2 R14, R8 ;  /* 0x00000008000e2308 */ /* 0x000ea20000000800 */
[----:B0-----:R-:W-:-:S05]  /*0e90*/  @P0 FADD.FTZ R9, -R9, 1 ;  /* 0x3f80000009090421 */ /* 0x001fca0000010100 */
[----:B------:R-:W-:Y:S01]  /*0ea0*/  @P0 LOP3.LUT R5, R9, 0x80000000, R0, 0xb8, !PT ;  /* 0x8000000009050812 */ /* 0x000fe200078eb800 */
[----:B------:R-:W-:Y:S02]  /*0eb0*/  FMUL.FTZ R9, R2, 0.5 ;  /* 0x3f00000002097820 */ /* 0x000fe40000410000 */
[----:B-1----:R-:W-:Y:S02]  /*0ec0*/  @P1 FADD.FTZ R13, -R13, 1 ;  /* 0x3f8000000d0d1421 */ /* 0x002fe40000010100 */
[----:B------:R-:W-:Y:S02]  /*0ed0*/  FMUL.FTZ R0, R7, 0.5 ;  /* 0x3f00000007007820 */ /* 0x000fe40000410000 */
[----:B------:R-:W-:Y:S01]  /*0ee0*/  FADD.FTZ R5, R5, 1 ;  /* 0x3f80000005057421 */ /* 0x000fe20000010000 */
[----:B------:R-:W-:Y:S01]  /*0ef0*/  @P1 LOP3.LUT R25, R13, 0x80000000, R22, 0xb8, !PT ;  /* 0x800000000d191812 */ /* 0x000fe200078eb816 */
[----:B------:R-:W-:-:S04]  /*0f00*/  IMAD.WIDE.U32 R12, R11, R12, c[0x0][0x168] ;  /* 0x00005a000b0c7625 */ /* 0x000fc800078e000c */
[----:B--2---:R-:W-:Y:S02]  /*0f10*/  @P2 FADD.FTZ R14, -R14, 1 ;  /* 0x3f8000000e0e2421 */ /* 0x004fe40000010100 */
[----:B------:R-:W-:Y:S02]  /*0f20*/  FADD.FTZ R25, R25, 1 ;  /* 0x3f80000019197421 */ /* 0x000fe40000010000 */
[----:B------:R-:W-:Y:S01]  /*0f30*/  FMUL.FTZ R4, R4, R9 ;  /* 0x0000000904047220 */ /* 0x000fe20000410000 */
[----:B------:R-:W-:Y:S01]  /*0f40*/  @P2 LOP3.LUT R8, R14, 0x80000000, R19, 0xb8, !PT ;  /* 0x800000000e082812 */ /* 0x000fe200078eb813 */
[----:B------:R-:W-:Y:S02]  /*0f50*/  FMUL.FTZ R5, R5, R0 ;  /* 0x0000000005057220 */ /* 0x000fe40000410000 */
[----:B------:R-:W-:Y:S02]  /*0f60*/  FMUL.FTZ R24, R25, R24 ;  /* 0x0000001819187220 */ /* 0x000fe40000410000 */
[----:B------:R-:W-:Y:S01]  /*0f70*/  FADD.FTZ R8, R8, 1 ;  /* 0x3f80000008087421 */ /* 0x000fe20000010000 */
[----:B------:R-:W-:Y:S01]  /*0f80*/  F2FP.PACK_AB R5, R5, R4 ;  /* 0x000000040505723e */ /* 0x000fe200000000ff */
[----:B------:R-:W-:-:S04]  /*0f90*/  IMAD.WIDE R12, R6, 0x4, R12 ;  /* 0x00000004060c7825 */ /* 0x000fc800078e020c */
[----:B------:R-:W-:Y:S01]  /*0fa0*/  FMUL.FTZ R3, R8, R3 ;  /* 0x0000000308037220 */ /* 0x000fe20000410000 */
[----:B------:R-:W-:Y:S04]  /*0fb0*/  STG.E [R12.64], R23 ;  /* 0x000000170c007986 */ /* 0x000fe8000c101904 */
[----:B------:R-:W-:Y:S01]  /*0fc0*/  F2FP.PACK_AB R3, R3, R24 ;  /* 0x000000180303723e */ /* 0x000fe200000000ff */
[----:B------:R-:W-:Y:S04]  /*0fd0*/  STG.E [R12.64+0x200], R21 ;  /* 0x000200150c007986 */ /* 0x000fe8000c101904 */
[----:B------:R-:W-:Y:S04]  /*0fe0*/  STG.E [R12.64+0x400], R5 ;  /* 0x000400050c007986 */ /* 0x000fe8000c101904 */
[----:B------:R-:W-:Y:S01]  /*0ff0*/  STG.E [R12.64+0x600], R3 ;  /* 0x000600030c007986 */ /* 0x000fe2000c101904 */
[----:B------:R-:W-:Y:S05]  /*1000*/  EXIT ;  /* 0x000000000000794d */ /* 0x000fea0003800000 */
.L_x_8225:
        /* <DEDUP_REMOVED lines=70> */
[----:B-1---5:R-:W-:Y:S01]  /*1470*/  HADD2.F32 R4, -RZ, R22.H0_H0 ;  /* 0x20000016ff047230 */ /* 0x022fe20000004100 */
        /* <DEDUP_REMOVED lines=35> */
.L_x_8227:
[----:B-1----:R-:W-:Y:S05]  /*16b0*/  BSYNC B0 ;  /* 0x0000000000007941 */ /* 0x002fea0003800000 */
.L_x_8226:
[----:B------:R-:W-:Y:S01]  /*16c0*/  BSSY B0, `(.L_x_8228) ;  /* 0x0000028000007945 */ /* 0x000fe20003800000 */
[----:B------:R-:W-:Y:S02]  /*16d0*/  ISETP.GE.AND P1, PT, R3, R0, PT ;  /* 0x000000000300720c */ /* 0x000fe40003f26270 */
[----:B------:R-:W-:Y:S01]  /*16e0*/  IADD3 R3, R13, 0x380, RZ ;  /* 0x000003800d037810 */ /* 0x000fe20007ffe0ff */
[----:B------:R-:W-:Y:S05]  /*16f0*/  @P6 BRA `(.L_x_8229) ;  /* 0x0000024000006947 */ /* 0x000fea0003800000 */
[----:B-----5:R-:W-:Y:S01]  /*1700*/  HADD2.F32 R18, -RZ, R18.H0_H0 ;  /* 0x20000012ff127230 */ /* 0x020fe20000004100 */
        /* <DEDUP_REMOVED lines=35> */
.L_x_8229:
[----:B------:R-:W-:Y:S05]  /*1940*/  BSYNC B0 ;  /* 0x0000000000007941 */ /* 0x000fea0003800000 */
.L_x_8228:
[----:B------:R-:W-:Y:S01]  /*1950*/  ISETP.GE.AND P6, PT, R3, R0, PT ;  /* 0x000000000300720c */ /* 0x000fe20003fc6270 */
[----:B------:R-:W-:Y:S01]  /*1960*/  @!P0 IMAD.IADD R2, R11, 0x1, R13 ;  /* 0x000000010b028824 */ /* 0x000fe200078e020d */
[----:B------:R-:W-:Y:S01]  /*1970*/  @!P0 MOV R3, 0x2 ;  /* 0x0000000200038802 */ /* 0x000fe20000000f00 */
[----:B------:R-:W-:Y:S04]  /*1980*/  BSSY B0, `(.L_x_8230) ;  /* 0x0000027000007945 */ /* 0x000fe80003800000 */
[----:B------:R-:W-:Y:S01]  /*1990*/  @!P0 IMAD.WIDE.U32 R2, R2, R3, c[0x0][0x168] ;  /* 0x00005a0002028625 */ /* 0x000fe200078e0003 */
[----:B------:R-:W-:Y:S05]  /*19a0*/  @P5 BRA `(.L_x_8231) ;  /* 0x0000024000005947 */ /* 0x000fea0003800000 */
[----:B-----5:R-:W-:Y:S01]  /*19b0*/  HADD2.F32 R17, -RZ, R17.H0_H0 ;  /* 0x20000011ff117230 */ /* 0x020fe20000004100 */
[----:B------:R-:W-:Y:S01]  /*19c0*/  HFMA2.MMA R9, -RZ, RZ, 0.8349609375, 5.424022674560546875e-06 ;  /* 0x3aae005bff097435 */ /* 0x000fe200000001ff */
[----:B------:R-:W-:Y:S01]  /*19d0*/  IMAD.MOV.U32 R18, RZ, RZ, 0x38eb4c3a ;  /* 0x38eb4c3aff127424 */ /* 0x000fe200078e00ff */
[----:B------:R-:W-:Y:S01]  /*19e0*/  HFMA2.MMA R21, -RZ, RZ, 1.5341796875, 81.5625 ;  /* 0x3e235519ff157435 */ /* 0x000fe200000001ff */
[----:B------:R-:W-:Y:S01]  /*19f0*/  IMAD.MOV.U32 R19, RZ, RZ, 0x3c09919f ;  /* 0x3c09919fff137424 */ /* 0x000fe200078e00ff */
[----:B------:R-:W-:Y:S01]  /*1a00*/  MOV R20, 0x3d24d99a ;  /* 0x3d24d99a00147802 */ /* 0x000fe20000000f00 */
[----:B------:R-:W-:-:S02]  /*1a10*/  FMUL.FTZ R6, R17, 0.70710676908493041992 ;  /* 0x3f3504f311067820 */ /* 0x000fc40000410000 */
        /* <DEDUP_REMOVED lines=29> */
.L_x_8231:
[----:B------:R-:W-:Y:S05]  /*1bf0*/  BSYNC B0 ;  /* 0x0000000000007941 */ /* 0x000fea0003800000 */
.L_x_8230:
[----:B------:R-:W-:Y:S01]  /*1c00*/  BSSY B0, `(.L_x_8232) ;  /* 0x0000026000007945 */ /* 0x000fe20003800000 */
[----:B------:R-:W-:Y:S05]  /*1c10*/  @P4 BRA `(.L_x_8233) ;  /* 0x0000024000004947 */ /* 0x000fea0003800000 */
[----:B-----5:R-:W-:Y:S01]  /*1c20*/  HADD2.F32 R16, -RZ, R16.H0_H0 ;  /* 0x20000010ff107230 */ /* 0x020fe20000004100 */
[----:B------:R-:W-:Y:S01]  /*1c30*/  HFMA2.MMA R17, -RZ, RZ, 0.61474609375, 16.90625 ;  /* 0x38eb4c3aff117435 */ /* 0x000fe200000001ff */
[----:B------:R-:W-:Y:S01]  /*1c40*/  IMAD.MOV.U32 R18, RZ, RZ, 0x3aae005b ;  /* 0x3aae005bff127424 */ /* 0x000fe200078e00ff */
[----:B------:R-:W-:Y:S01]  /*1c50*/  HFMA2.MMA R20, -RZ, RZ, 1.28515625, -179.25 ;  /* 0x3d24d99aff147435 */ /* 0x000fe200000001ff */
[----:B------:R-:W-:Y:S01]  /*1c60*/  MOV R19, 0x3c09919f ;  /* 0x3c09919f00137802 */ /* 0x000fe20000000f00 */
        /* <DEDUP_REMOVED lines=31> */
.L_x_8233:
[----:B------:R-:W-:Y:S05]  /*1e60*/  BSYNC B0 ;  /* 0x0000000000007941 */ /* 0x000fea0003800000 */
.L_x_8232:
        /* <DEDUP_REMOVED lines=38> */
.L_x_8235:
[----:B------:R-:W-:Y:S05]  /*20d0*/  BSYNC B0 ;  /* 0x0000000000007941 */ /* 0x000fea0003800000 */
.L_x_8234:
[----:B------:R-:W-:Y:S01]  /*20e0*/  BSSY B0, `(.L_x_8236) ;  /* 0x0000026000007945 */ /* 0x000fe20003800000 */
[----:B------:R-:W-:Y:S05]  /*20f0*/  @P2 BRA `(.L_x_8237) ;  /* 0x0000024000002947 */ /* 0x000fea0003800000 */
[----:B-----5:R-:W-:Y:S01]  /*2100*/  HADD2.F32 R14, -RZ, R14.H0_H0 ;  /* 0x2000000eff0e7230 */ /* 0x020fe20000004100 */
[----:B------:R-:W-:Y:S01]  /*2110*/  HFMA2.MMA R17, -RZ, RZ, 0.8349609375, 5.424022674560546875e-06 ;  /* 0x3aae005bff117435 */ /* 0x000fe200000001ff */
[----:B------:R-:W-:Y:S01]  /*2120*/  MOV R18, 0x38eb4c3a ;  /* 0x38eb4c3a00127802 */ /* 0x000fe20000000f00 */
[----:B------:R-:W-:Y:S01]  /*2130*/  IMAD.MOV.U32 R19, RZ, RZ, 0x3c09919f ;  /* 0x3c09919fff137424 */ /* 0x000fe200078e00ff */
[----:B------:R-:W-:Y:S01]  /*2140*/  HFMA2.MMA R21, -RZ, RZ, 1.5341796875, 81.5625 ;  /* 0x3e235519ff157435 */ /* 0x000fe200000001ff */
[C---:B------:R-:W-:Y:S01]  /*2150*/  FMUL.FTZ R9, R14.reuse, 0.70710676908493041992 ;  /* 0x3f3504f30e097820 */ /* 0x040fe20000410000 */
[----:B------:R-:W-:Y:S01]  /*2160*/  MOV R20, 0x3d24d99a ;  /* 0x3d24d99a00147802 */ /* 0x000fe20000000f00 */
        /* <DEDUP_REMOVED lines=29> */
.L_x_8237:
[----:B------:R-:W-:Y:S05]  /*2340*/  BSYNC B0 ;  /* 0x0000000000007941 */ /* 0x000fea0003800000 */
.L_x_8236:
        /* <DEDUP_REMOVED lines=38> */
.L_x_8239:
[----:B------:R-:W-:Y:S05]  /*25b0*/  BSYNC B0 ;  /* 0x0000000000007941 */ /* 0x000fea0003800000 */
.L_x_8238:
        /* <DEDUP_REMOVED lines=38> */
.L_x_8241:
[----:B------:R-:W-:Y:S05]  /*2820*/  BSYNC B0 ;  /* 0x0000000000007941 */ /* 0x000fea0003800000 */
.L_x_8240:
[----:B------:R-:W-:Y:S01]  /*2830*/  @!P0 IADD3 R13, R13, 0x80, RZ ;  /* 0x000000800d0d8810 */ /* 0x000fe20007ffe0ff */
[----:B------:R0:W-:Y:S01]  /*2840*/  @!P0 STG.E.U16 [R2.64], R4 ;  /* 0x0000000402008986 */ /* 0x0001e2000c101504 */
[----:B------:R-:W-:Y:S01]  /*2850*/  BSSY B0, `(.L_x_8242) ;  /* 0x000002d000007945 */ /* 0x000fe20003800000 */
[----:B------:R-:W-:Y:S01]  /*2860*/  BSSY B1, `(.L_x_8243) ;  /* 0x0000025000017945 */ /* 0x000fe20003800000 */
[----:B------:R-:W-:-:S13]  /*2870*/  ISETP.GE.AND P0, PT, R13, R0, PT ;  /* 0x000000000d00720c */ /* 0x000fda0003f06270 */
[----:B------:R-:W-:Y:S05]  /*2880*/  @P0 BRA `(.L_x_8244) ;  /* 0x000000c000000947 */ /* 0x000fea0003800000 */
[----:B0-----:R-:W-:Y:S02]  /*2890*/  IADD3 R2, R11, R13, RZ ;  /* 0x0000000d0b027210 */ /* 0x001fe40007ffe0ff */
[----:B------:R-:W-:Y:S02]  /*28a0*/  MOV R3, 0x2 ;  /* 0x0000000200037802 */ /* 0x000fe40000000f00 */
        /* <DEDUP_REMOVED lines=10> */
.L_x_8244:
[----:B0-----:R-:W-:-:S13]  /*2950*/  ISETP.GE.AND P0, PT, R13, R0, PT ;  /* 0x000000000d00720c */ /* 0x001fda0003f06270 */
[----:B------:R-:W-:Y:S05]  /*2960*/  @P0 BRA `(.L_x_8246) ;  /* 0x000000c000000947 */ /* 0x000fea0003800000 */
[----:B------:R-:W-:Y:S01]  /*2970*/  IADD3 R2, R11, R13, RZ ;  /* 0x0000000d0b027210 */ /* 0x000fe20007ffe0ff */
[----:B------:R-:W-:Y:S01]  /*2980*/  IMAD.MOV.U32 R3, RZ, RZ, 0x2 ;  /* 0x00000002ff037424 */ /* 0x000fe200078e00ff */
[----:B------:R-:W-:-:S03]  /*2990*/  IADD3 R13, R13, 0x80, RZ ;  /* 0x000000800d0d7810 */ /* 0x000fc60007ffe0ff */
[----:B------:R-:W-:-:S05]  /*29a0*/  IMAD.WIDE.U32 R2, R2, R3, c[0x0][0x168] ;  /* 0x00005a0002027625 */ /* 0x000fca00078e0003 */
[----:B------:R0:W-:Y:S02]  /*29b0*/  STG.E.U16 [R2.64], R7 ;  /* 0x0000000702007986 */ /* 0x0001e4000c101504 */
.L_x_8245:
[----:B------:R-:W-:-:S13]  /*29c0*/  ISETP.GE.AND P0, PT, R13, R0, PT ;  /* 0x000000000d00720c */ /* 0x000fda0003f06270 */
[----:B------:R-:W-:Y:S05]  /*29d0*/  @P0 BRA `(.L_x_8247) ;  /* 0x000000d000000947 */ /* 0x000fea0003800000 */
[----:B0-----:R-:W-:Y:S02]  /*29e0*/  IADD3 R2, R11, R13, RZ ;  /* 0x0000000d0b027210 */ /* 0x001fe40007ffe0ff */
[----:B------:R-:W-:Y:S02]  /*29f0*/  MOV R3, 0x2 ;  /* 0x0000000200037802 */ /* 0x000fe40000000f00 */
[----:B------:R-:W-:-:S03]  /*2a00*/  IADD3 R13, R13, 0x80, RZ ;  /* 0x000000800d0d7810 */ /* 0x000fc60007ffe0ff */
[----:B------:R-:W-:-:S05]  /*2a10*/  IMAD.WIDE.U32 R2, R2, R3, c[0x0][0x168] ;  /* 0x00005a0002027625 */ /* 0x000fca00078e0003 */
[----:B------:R0:W-:Y:S02]  /*2a20*/  STG.E.U16 [R2.64], R8 ;  /* 0x0000000802007986 */ /* 0x0001e4000c101504 */
.L_x_8246:
[----:B------:R-:W-:-:S13]  /*2a30*/  ISETP.GE.AND P0, PT, R13, R0, PT ;  /* 0x000000000d00720c */ /* 0x000fda0003f06270 */
[----:B------:R-:W-:Y:S01]  /*2a40*/  @P0 BREAK B1 ;  /* 0x0000000000010942 */ /* 0x000fe20003800000 */
[----:B------:R-:W-:Y:S05]  /*2a50*/  @P0 BRA `(.L_x_8248) ;  /* 0x000000c000000947 */ /* 0x000fea0003800000 */
[----:B0-----:R-:W-:Y:S01]  /*2a60*/  HFMA2.MMA R3, -RZ, RZ, 0, 1.1920928955078125e-07 ;  /* 0x00000002ff037435 */ /* 0x001fe200000001ff */
[----:B------:R-:W-:Y:S01]  /*2a70*/  IMAD.IADD R2, R11, 0x1, R13 ;  /* 0x000000010b027824 */ /* 0x000fe200078e020d */
[----:B------:R-:W-:-:S08]  /*2a80*/  IADD3 R13, R13, 0x80, RZ ;  /* 0x000000800d0d7810 */ /* 0x000fd00007ffe0ff */
[----:B------:R-:W-:-:S05]  /*2a90*/  IMAD.WIDE.U32 R2, R2, R3, c[0x0][0x168] ;  /* 0x00005a0002027625 */ /* 0x000fca00078e0003 */
[----:B------:R0:W-:Y:S02]  /*2aa0*/  STG.E.U16 [R2.64], R9 ;  /* 0x0000000902007986 */ /* 0x0001e4000c101504 */
.L_x_8247:
[----:B------:R-:W-:Y:S05]  /*2ab0*/  BSYNC B1 ;  /* 0x0000000000017941 */ /* 0x000fea0003800000 */
.L_x_8243:
[----:B------:R-:W-:-:S13]  /*2ac0*/  ISETP.GE.AND P0, PT, R13, R0, PT ;  /* 0x000000000d00720c */ /* 0x000fda0003f06270 */
[----:B0-----:R-:W-:Y:S01]  /*2ad0*/  @!P0 IADD3 R2, R11, R13, RZ ;  /* 0x0000000d0b028210 */ /* 0x001fe20007ffe0ff */
[----:B------:R-:W-:Y:S01]  /*2ae0*/  @!P0 IMAD.MOV.U32 R3, RZ, RZ, 0x2 ;  /* 0x00000002ff038424 */ /* 0x000fe200078e00ff */
[----:B------:R-:W-:-:S03]  /*2af0*/  @!P0 IADD3 R13, R13, 0x80, RZ ;  /* 0x000000800d0d8810 */ /* 0x000fc60007ffe0ff */
[----:B------:R-:W-:-:S05]  /*2b00*/  @!P0 IMAD.WIDE.U32 R2, R2, R3, c[0x0][0x168] ;  /* 0x00005a0002028625 */ /* 0x000fca00078e0003 */
[----:B-----5:R0:W-:Y:S02]  /*2b10*/  @!P0 STG.E.U16 [R2.64], R10 ;  /* 0x0000000a02008986 */ /* 0x0201e4000c101504 */
.L_x_8248:
[----:B------:R-:W-:Y:S05]  /*2b20*/  BSYNC B0 ;  /* 0x0000000000007941 */ /* 0x000fea0003800000 */
.L_x_8242:
[----:B------:R-:W-:Y:S01]  /*2b30*/  WARPSYNC 0xffffffff ;  /* 0xffffffff00007948 */ /* 0x000fe20003800000 */
[----:B------:R-:W-:-:S13]  /*2b40*/  ISETP.GE.AND P0, PT, R13, R0, PT ;  /* 0x000000000d00720c */ /* 0x000fda0003f06270 */
[----:B------:R-:W-:Y:S05]  /*2b50*/  @P0 EXIT ;  /* 0x000000000000094d */ /* 0x000fea0003800000 */
[----:B0-----:R-:W-:Y:S02]  /*2b60*/  IADD3 R2, R11, R13, RZ ;  /* 0x0000000d0b027210 */ /* 0x001fe40007ffe0ff */
[----:B------:R-:W-:-:S05]  /*2b70*/  MOV R3, 0x2 ;  /* 0x0000000200037802 */ /* 0x000fca0000000f00 */
[----:B------:R-:W-:-:S05]  /*2b80*/  IMAD.WIDE.U32 R2, R2, R3, c[0x0][0x168] ;  /* 0x00005a0002027625 */ /* 0x000fca00078e0003 */
[----:B-----5:R-:W-:Y:S01]  /*2b90*/  STG.E.U16 [R2.64], R12 ;  /* 0x0000000c02007986 */ /* 0x020fe2000c101504 */
[----:B------:R-:W-:Y:S05]  /*2ba0*/  EXIT ;  /* 0x000000000000794d */ /* 0x000fea0003800000 */
.L_x_8249:
        /* <DEDUP_REMOVED lines=13> */
.L_x_12041:


//--------------------- .text._ZN2at6native29vectorized_elementwise_kernelILi4EZZZNS0_18GeluCUDAKernelImplERNS_18TensorIteratorBaseENS0_8GeluTypeEENKUlvE0_clEvENKUlvE1_clEvEUlN3c104HalfEE_St5arrayIPcLm2EEEEviT0_T1_ --------------------------
	.section	.text._ZN2at6native29vectorized_elementwise_kernelILi4EZZZNS0_18GeluCUDAKernelImplERNS_18TensorIteratorBaseENS0_8GeluTypeEENKUlvE0_clEvENKUlvE1_clEvEUlN3c104HalfEE_St5arrayIPcLm2EEEEviT0_T1_,"ax",@progbits
	.sectioninfo	@"SHI_REGISTERS=32"
	.align	128
        .global         _ZN2at6native29vectorized_elementwise_kernelILi4EZZZNS0_18GeluCUDAKernelImplERNS_18TensorIteratorBaseENS0_8GeluTypeEENKUlvE0_clEvENKUlvE1_clEvEUlN3c104HalfEE_St5arrayIPcLm2EEEEviT0_T1_
        .type           _ZN2at6native29vectorized_elementwise_kernelILi4EZZZNS0_18GeluCUDAKernelImplERNS_18TensorIteratorBaseENS0_8GeluTypeEENKUlvE0_clEvENKUlvE1_clEvEUlN3c104HalfEE_St5arrayIPcLm2EEEEviT0_T1_,@function
        .size           _ZN2at6native29vectorized_elementwise_kernelILi4EZZZNS0_18GeluCUDAKernelImplERNS_18TensorIteratorBaseENS0_8GeluTypeEENKUlvE0_clEvENKUlvE1_clEvEUlN3c104HalfEE_St5arrayIPcLm2EEEEviT0_T1_,(.L_x_12042 - _ZN2at6native29vectorized_elementwise_kernelILi4EZZZNS0_18GeluCUDAKernelImplERNS_18TensorIteratorBaseENS0_8GeluTypeEENKUlvE0_clEvENKUlvE1_clEvEUlN3c104HalfEE_St5arrayIPcLm2EEEEviT0_T1_)
        .other          _ZN2at6native29vectorized_elementwise_kernelILi4EZZZNS0_18GeluCUDAKernelImplERNS_18TensorIteratorBaseENS0_8GeluTypeEENKUlvE0_clEvENKUlvE1_clEvEUlN3c104HalfEE_St5arrayIPcLm2EEEEviT0_T1_,@"STO_CUDA_ENTRY STV_DEFAULT"
_ZN2at6native29vectorized_elementwise_kernelILi4EZZZNS0_18GeluCUDAKernelImplERNS_18TensorIteratorBaseENS0_8GeluTypeEENKUlvE0_clEvENKUlvE1_clEvEUlN3c104HalfEE_St5arrayIPcLm2EEEEviT0_T1_:
.text._ZN2at6native29vectorized_elementwise_kernelILi4EZZZNS0_18GeluCUDAKernelImplERNS_18TensorIteratorBaseENS0_8GeluTypeEENKUlvE0_clEvENKUlvE1_clEvEUlN3c104HalfEE_St5arrayIPcLm2EEEEviT0_T1_:
        /* <DEDUP_REMOVED lines=13> */
[----:B------:R-:W-:Y:S01]  /*00d0*/  IMAD.MOV.U32 R13, RZ, RZ, 0x38eb4c3a ;  /* 0x38eb4c3aff0d7424 */ /* 0x000fe200078e00ff */
[----:B------:R-:W-:Y:S01]  /*00e0*/  MOV R8, 0x3aae005b ;  /* 0x3aae005b00087802 */ /* 0x000fe20000000f00 */
[----:B------:R-:W-:Y:S02]  /*00f0*/  IMAD.MOV.U32 R12, RZ, RZ, 0x3c09919f ;  /* 0x3c09919fff0c7424 */ /* 0x000fe400078e00ff */
[----:B------:R-:W-:-:S04]  /*0100*/  IMAD.WIDE.U32 R6, R6, R7, c[0x0][0x168] ;  /* 0x00005a0006067625 */ /* 0x000fc800078e0007 */
[----:B0-----:R-:W-:Y:S02]  /*0110*/  IMAD.MOV.U32 R11, RZ, RZ, 0x3e235519 ;  /* 0x3e235519ff0b7424 */ /* 0x001fe400078e00ff */
[----:B------:R-:W-:Y:S01]  /*0120*/  IMAD.WIDE R6, R0, 0x8, R6 ;  /* 0x0000000800067825 */ /* 0x000fe200078e0206 */
[--C-:B--2---:R-:W-:Y:S02]  /*0130*/  HADD2.F32 R21, -RZ, R4.reuse.H0_H0 ;  /* 0x20000004ff157230 */ /* 0x104fe40000004100 */
[----:B------:R-:W-:-:S03]  /*0140*/  HADD2.F32 R23, -RZ, R4.H1_H1 ;  /* 0x30000004ff177230 */ /* 0x000fc60000004100 */
[----:B------:R-:W-:Y:S02]  /*0150*/  FMUL.FTZ R18, R21, 0.70710676908493041992 ;  /* 0x3f3504f315127820 */ /* 0x000fe40000410000 */
[----:B------:R-:W-:Y:S02]  /*0160*/  FMUL.FTZ R17, R23, 0.70710676908493041992 ;  /* 0x3f3504f317117820 */ /* 0x000fe40000410000 */
[C---:B------:R-:W-:Y:S01]  /*0170*/  FADD.FTZ R15, |R18|.reuse, -RZ ;  /* 0x800000ff120f7221 */ /* 0x040fe20000010200 */
[C---:B------:R-:W-:Y:S01]  /*0180*/  FSETP.GE.FTZ.AND P0, PT, |R18|.reuse, 1.0029599666595458984, PT ;  /* 0x3f8060fe1200780b */ /* 0x040fe20003f16200 */
[----:B------:R-:W-:Y:S01]  /*0190*/  FMUL.FTZ R4, R18, R18 ;  /* 0x0000001212047220 */ /* 0x000fe20000410000 */
[C---:B------:R-:W-:Y:S01]  /*01a0*/  FSETP.GE.FTZ.AND P1, PT, |R17|.reuse, 1.0029599666595458984, PT ;  /* 0x3f8060fe1100780b */ /* 0x040fe20003f36200 */
[----:B------:R-:W-:Y:S01]  /*01b0*/  FADD.FTZ R16, |R17|, -RZ ;  /* 0x800000ff11107221 */ /* 0x000fe20000010200 */
[----:B------:R-:W-:Y:S01]  /*01c0*/  FSEL R9, R13, 8.4834944573231041431e-05, P0 ;  /* 0x38b1e96a0d097808 */ /* 0x000fe20000000000 */
[----:B------:R-:W-:Y:S01]  /*01d0*/  FMUL.FTZ R19, R17, R17 ;  /* 0x0000001111137220 */ /* 0x000fe20000410000 */
[C---:B------:R-:W-:Y:S01]  /*01e0*/  FSEL R4, R15.reuse, R4, P0 ;  /* 0x000000040f047208 */ /* 0x040fe20000000000 */
[----:B------:R-:W-:Y:S01]  /*01f0*/  FADD.FTZ R27, -R15, -RZ ;  /* 0x800000ff0f1b7221 */ /* 0x000fe20000010100 */
[----:B------:R-:W-:-:S02]  /*0200*/  FSEL R10, -R8, -0.00082130916416645050049, P0 ;  /* 0xba574d20080a7808 */ /* 0x000fc40000000100 */
[----:B------:R-:W-:Y:S02]  /*0210*/  FSEL R14, R12, 0.0052134888246655464172, P0 ;  /* 0x3baad5ea0c0e7808 */ /* 0x000fe40000000000 */
[----:B------:R-:W-:Y:S01]  /*0220*/  FSEL R19, R16, R19, P1 ;  /* 0x0000001310137208 */ /* 0x000fe20000800000 */
[----:B------:R-:W-:Y:S01]  /*0230*/  FFMA.FTZ R9, R4, R9, R10 ;  /* 0x0000000904097223 */ /* 0x000fe2000001000a */
[----:B------:R-:W-:Y:S01]  /*0240*/  HFMA2.MMA R10, -RZ, RZ, 1.28515625, -179.25 ;  /* 0x3d24d99aff0a7435 */ /* 0x000fe200000001ff */
[----:B------:R-:W-:Y:S01]  /*0250*/  FSEL R22, R13, 8.4834944573231041431e-05, P1 ;  /* 0x38b1e96a0d167808 */ /* 0x000fe20000800000 */
[----:B------:R-:W-:Y:S01]  /*0260*/  FADD.FTZ R16, -R16, -RZ ;  /* 0x800000ff10107221 */ /* 0x000fe20000010100 */
[----:B------:R-:W-:Y:S01]  /*0270*/  FSEL R24, -R8, -0.00082130916416645050049, P1 ;  /* 0xba574d2008187808 */ /* 0x000fe20000800100 */
[----:B------:R-:W-:Y:S01]  /*0280*/  FFMA.FTZ R9, R4, R9, R14 ;  /* 0x0000000904097223 */ /* 0x000fe2000001000e */
[----:B------:R-:W-:-:S03]  /*0290*/  FSEL R14, R12, 0.0052134888246655464172, P1 ;  /* 0x3baad5ea0c0e7808 */ /* 0x000fc60000800000 */
[----:B------:R-:W-:Y:S01]  /*02a0*/  FFMA.FTZ R24, R19, R22, R24 ;  /* 0x0000001613187223 */ /* 0x000fe20000010018 */
[----:B------:R-:W-:Y:S02]  /*02b0*/  FSEL R22, R11, 0.11284004896879196167, P0 ;  /* 0x3de718af0b167808 */ /* 0x000fe40000000000 */
[----:B------:R-:W-:Y:S01]  /*02c0*/  FSEL R20, -R10, -0.026868773624300956726, P0 ;  /* 0xbcdc1be70a147808 */ /* 0x000fe20000000100 */
[----:B------:R-:W-:Y:S01]  /*02d0*/  FFMA.FTZ R24, R19, R24, R14 ;  /* 0x0000001813187223 */ /* 0x000fe2000001000e */
[----:B------:R-:W-:-:S03]  /*02e0*/  MOV R14, 0x3f69b4f9 ;  /* 0x3f69b4f9000e7802 */ /* 0x000fc60000000f00 */
[----:B------:R-:W-:Y:S01]  /*02f0*/  FFMA.FTZ R9, R4, R9, R20 ;  /* 0x0000000904097223 */ /* 0x000fe20000010014 */
[----:B------:R-:W-:-:S03]  /*0300*/  FSEL R20, R14, -0.37612664699554443359, P0 ;  /* 0xbec093ac0e147808 */ /* 0x000fc60000000000 */
[----:B------:R-:W-:Y:S01]  /*0310*/  FFMA.FTZ R25, R4, R9, R22 ;  /* 0x0000000904197223 */ /* 0x000fe20000010016 */
[----:B------:R-:W-:Y:S01]  /*0320*/  FSEL R22, -R10, -0.026868773624300956726, P1 ;  /* 0xbcdc1be70a167808 */ /* 0x000fe20000800100 */
[----:B------:R-:W-:Y:S02]  /*0330*/  IMAD.MOV.U32 R9, RZ, RZ, 0x3f210a14 ;  /* 0x3f210a14ff097424 */ /* 0x000fe400078e00ff */
[----:B------:R-:W-:Y:S01]  /*0340*/  FFMA.FTZ R25, R4, R25, R20 ;  /* 0x0000001904197223 */ /* 0x000fe20000010014 */
[----:B------:R-:W-:Y:S01]  /*0350*/  FSEL R20, R11, 0.11284004896879196167, P1 ;  /* 0x3de718af0b147808 */ /* 0x000fe20000800000 */
[----:B------:R-:W-:Y:S01]  /*0360*/  FFMA.FTZ R24, R19, R24, R22 ;  /* 0x0000001813187223 */ /* 0x000fe20000010016 */
[----:B------:R-:W-:-:S03]  /*0370*/  FSEL R22, R9, 0.12837915122509002686, P0 ;  /* 0x3e0375d309167808 */ /* 0x000fc60000000000 */
[----:B------:R-:W-:Y:S01]  /*0380*/  FFMA.FTZ R20, R19, R24, R20 ;  /* 0x0000001813147223 */ /* 0x000fe20000010014 */
[----:B------:R-:W-:Y:S01]  /*0390*/  FSEL R24, R9, 0.12837915122509002686, P1 ;  /* 0x3e0375d309187808 */ /* 0x000fe20000800000 */
[----:B------:R-:W-:Y:S01]  /*03a0*/  FFMA.FTZ R25, R4, R25, R22 ;  /* 0x0000001904197223 */ /* 0x000fe20000010016 */
[----:B------:R-:W-:Y:S01]  /*03b0*/  FSEL R22, R14, -0.37612664699554443359, P1 ;  /* 0xbec093ac0e167808 */ /* 0x000fe20000800000 */
[----:B------:R-:W-:-:S04]  /*03c0*/  HADD2.F32 R4, -RZ, R5.H0_H0 ;  /* 0x20000005ff047230 */ /* 0x000fc80000004100 */
[C---:B------:R-:W-:Y:S02]  /*03d0*/  FFMA.FTZ R20, R19.reuse, R20, R22 ;  /* 0x0000001413147223 */ /* 0x040fe40000010016 */
[----:B------:R-:W-:Y:S02]  /*03e0*/  FMUL.FTZ R15, R4, 0.70710676908493041992 ;  /* 0x3f3504f3040f7820 */ /* 0x000fe40000410000 */
[----:B------:R-:W-:Y:S01]  /*03f0*/  FFMA.FTZ R24, R19, R20, R24 ;  /* 0x0000001413187223 */ /* 0x000fe20000010018 */
[----:B------:R-:W-:Y:S01]  /*0400*/  FSEL R20, R27, R18, P0 ;  /* 0x000000121b147208 */ /* 0x000fe20000000000 */
[C---:B------:R-:W-:Y:S01]  /*0410*/  FADD.FTZ R19, |R15|.reuse, -RZ ;  /* 0x800000ff0f137221 */ /* 0x040fe20000010200 */
[C---:B------:R-:W-:Y:S01]  /*0420*/  FSETP.GE.FTZ.AND P2, PT, |R15|.reuse, 1.0029599666595458984, PT ;  /* 0x3f8060fe0f00780b */ /* 0x040fe20003f56200 */
[----:B------:R-:W-:Y:S02]  /*0430*/  FMUL.FTZ R22, R15, R15 ;  /* 0x0000000f0f167220 */ /* 0x000fe40000410000 */
[----:B------:R-:W-:Y:S01]  /*0440*/  FFMA.FTZ R25, R25, R20, R20 ;  /* 0x0000001419197223 */ /* 0x000fe20000010014 */
[----:B------:R-:W-:-:S02]  /*0450*/  FSEL R27, R13, 8.4834944573231041431e-05, P2 ;  /* 0x38b1e96a0d1b7808 */ /* 0x000fc40001000000 */
[----:B------:R-:W-:Y:S02]  /*0460*/  FSEL R22, R19, R22, P2 ;  /* 0x0000001613167208 */ /* 0x000fe40001000000 */
[----:B------:R-:W-:Y:S02]  /*0470*/  FSEL R20, -R8, -0.00082130916416645050049, P2 ;  /* 0xba574d2008147808 */ /* 0x000fe40001000100 */
[----:B------:R-:W-:-:S03]  /*0480*/  FSEL R26, R9, 0.12837915122509002686, P2 ;  /* 0x3e0375d3091a7808 */ /* 0x000fc60001000000 */
[----:B------:R-:W-:Y:S01]  /*0490*/  FFMA.FTZ R27, R22, R27, R20 ;  /* 0x0000001b161b7223 */ /* 0x000fe20000010014 */
[----:B------:R-:W-:-:S05]  /*04a0*/  FSEL R20, R12, 0.0052134888246655464172, P2 ;  /* 0x3baad5ea0c147808 */ /* 0x000fca0001000000 */
[----:B------:R-:W-:Y:S01]  /*04b0*/  FFMA.FTZ R27, R22, R27, R20 ;  /* 0x0000001b161b7223 */ /* 0x000fe20000010014 */
[----:B------:R-:W-:-:S05]  /*04c0*/  FSEL R20, -R10, -0.026868773624300956726, P2 ;  /* 0xbcdc1be70a147808 */ /* 0x000fca0001000100 */
[----:B------:R-:W-:Y:S01]  /*04d0*/  FFMA.FTZ R29, R22, R27, R20 ;  /* 0x0000001b161d7223 */ /* 0x000fe20000010014 */
[----:B------:R-:W-:Y:S02]  /*04e0*/  FSEL R27, R16, R17, P1 ;  /* 0x00000011101b7208 */ /* 0x000fe40000800000 */
[----:B------:R-:W-:Y:S02]  /*04f0*/  FSEL R16, R11, 0.11284004896879196167, P2 ;  /* 0x3de718af0b107808 */ /* 0x000fe40001000000 */
[----:B------:R-:W-:Y:S01]  /*0500*/  FSEL R20, R14, -0.37612664699554443359, P2 ;  /* 0xbec093ac0e147808 */ /* 0x000fe20001000000 */
[----:B------:R-:W-:Y:S02]  /*0510*/  FFMA.FTZ R24, R24, R27, R27 ;  /* 0x0000001b18187223 */ /* 0x000fe4000001001b */
[C---:B------:R-:W-:Y:S02]  /*0520*/  FFMA.FTZ R29, R22.reuse, R29, R16 ;  /* 0x0000001d161d7223 */ /* 0x040fe40000010010 */
[----:B------:R-:W0:Y:S02]  /*0530*/  @P0 MUFU.EX2 R16, R25 ;  /* 0x0000001900100308 */ /* 0x000e240000000800 */
[----:B------:R-:W-:-:S04]  /*0540*/  FFMA.FTZ R29, R22, R29, R20 ;  /* 0x0000001d161d7223 */ /* 0x000fc80000010014 */
[----:B------:R-:W-:Y:S02]  /*0550*/  FFMA.FTZ R22, R22, R29, R26 ;  /* 0x0000001d16167223 */ /* 0x000fe4000001001a */
[----:B------:R-:W1:Y:S01]  /*0560*/  @P1 MUFU.EX2 R20, R24 ;  /* 0x0000001800141308 */ /* 0x000e620000000800 */
[----:B0-----:R-:W-:Y:S01]  /*0570*/  @P0 FADD.FTZ R27, -R16, 1 ;  /* 0x3f800000101b0421 */ /* 0x001fe20000010100 */
[----:B------:R-:W-:-:S04]  /*0580*/  HADD2.F32 R16, -RZ, R5.H1_H1 ;  /* 0x30000005ff107230 */ /* 0x000fc80000004100 */
[----:B------:R-:W-:Y:S01]  /*0590*/  @P0 LOP3.LUT R25, R27, 0x80000000, R18, 0xb8, !PT ;  /* 0x800000001b190812 */ /* 0x000fe200078eb812 */
[----:B------:R-:W-:Y:S02]  /*05a0*/  FMUL.FTZ R18, R16, 0.70710676908493041992 ;  /* 0x3f3504f310127820 */ /* 0x000fe40000410000 */
[----:B-1----:R-:W-:Y:S02]  /*05b0*/  @P1 FADD.FTZ R20, -R20, 1 ;  /* 0x3f80000014141421 */ /* 0x002fe40000010100 */
[----:B------:R-:W-:Y:S01]  /*05c0*/  FMUL.FTZ R16, R16, 0.5 ;  /* 0x3f00000010107820 */ /* 0x000fe20000410000 */
[----:B------:R-:W-:Y:S02]  /*05d0*/  FSETP.GE.FTZ.AND P0, PT, |R18|, 1.0029599666595458984, PT ;  /* 0x3f8060fe1200780b */ /* 0x000fe40003f16200 */
[----:B------:R-:W-:Y:S01]  /*05e0*/  @P1 LOP3.LUT R24, R20, 0x80000000, R17, 0xb8, !PT ;  /* 0x8000000014181812 */ /* 0x000fe200078eb811 */
[----:B------:R-:W-:Y:S01]  /*05f0*/  FADD.FTZ R17, |R18|, -RZ ;  /* 0x800000ff12117221 */ /* 0x000fe20000010200 */
[----:B------:R-:W-:Y:S01]  /*0600*/  FSEL R26, -R8, -0.00082130916416645050049, P0 ;  /* 0xba574d20081a7808 */ /* 0x000fe20000000100 */
[----:B------:R-:W-:-:S02]  /*0610*/  FMUL.FTZ R20, R18, R18 ;  /* 0x0000001212147220 */ /* 0x000fc40000410000 */
[----:B------:R-:W-:-:S03]  /*0620*/  FADD.FTZ R24, R24, 1 ;  /* 0x3f80000018187421 */ /* 0x000fc60000010000 */
[C---:B------:R-:W-:Y:S01]  /*0630*/  FSEL R5, R17.reuse, R20, P0 ;  /* 0x0000001411057208 */ /* 0x040fe20000000000 */
[----:B------:R-:W-:Y:S01]  /*0640*/  FADD.FTZ R17, -R17, -RZ ;  /* 0x800000ff11117221 */ /* 0x000fe20000010100 */
[----:B------:R-:W-:-:S05]  /*0650*/  FSEL R20, R13, 8.4834944573231041431e-05, P0 ;  /* 0x38b1e96a0d147808 */ /* 0x000fca0000000000 */
[----:B------:R-:W-:Y:S02]  /*0660*/  FFMA.FTZ R26, R5, R20, R26 ;  /* 0x00000014051a7223 */ /* 0x000fe4000001001a */
[----:B------:R-:W-:Y:S01]  /*0670*/  FADD.FTZ R20, -R19, -RZ ;  /* 0x800000ff13147221 */ /* 0x000fe20000010100 */
[----:B------:R-:W-:-:S05]  /*0680*/  FSEL R19, R12, 0.0052134888246655464172, P0 ;  /* 0x3baad5ea0c137808 */ /* 0x000fca0000000000 */
[----:B------:R-:W-:Y:S01]  /*0690*/  FFMA.FTZ R26, R5, R26, R19 ;  /* 0x0000001a051a7223 */ /* 0x000fe20000010013 */
[----:B------:R-:W-:Y:S02]  /*06a0*/  FSEL R19, R20, R15, P2 ;  /* 0x0000000f14137208 */ /* 0x000fe40001000000 */
[----:B------:R-:W-:-:S03]  /*06b0*/  FSEL R20, -R10, -0.026868773624300956726, P0 ;  /* 0xbcdc1be70a147808 */ /* 0x000fc60000000100 */
[----:B------:R-:W-:Y:S01]  /*06c0*/  FFMA.FTZ R22, R22, R19, R19 ;  /* 0x0000001316167223 */ /* 0x000fe20000010013 */
[----:B------:R-:W-:Y:S01]  /*06d0*/  FSEL R19, R11, 0.11284004896879196167, P0 ;  /* 0x3de718af0b137808 */ /* 0x000fe20000000000 */
[----:B------:R-:W-:-:S04]  /*06e0*/  FFMA.FTZ R20, R5, R26, R20 ;  /* 0x0000001a05147223 */ /* 0x000fc80000010014 */
[C---:B------:R-:W-:Y:S01]  /*06f0*/  FFMA.FTZ R26, R5.reuse, R20, R19 ;  /* 0x00000014051a7223 */ /* 0x040fe20000010013 */
[----:B------:R-:W-:Y:S01]  /*0700*/  FSEL R19, R14, -0.37612664699554443359, P0 ;  /* 0xbec093ac0e137808 */ /* 0x000fe20000000000 */
[----:B------:R-:W0:Y:S04]  /*0710*/  @P2 MUFU.EX2 R20, R22 ;  /* 0x0000001600142308 */ /* 0x000e280000000800 */
[----:B------:R-:W-:Y:S01]  /*0720*/  FFMA.FTZ R26, R5, R26, R19 ;  /* 0x0000001a051a7223 */ /* 0x000fe20000010013 */
[----:B------:R-:W-:-:S05]  /*0730*/  FSEL R19, R9, 0.12837915122509002686, P0 ;  /* 0x3e0375d309137808 */ /* 0x000fca0000000000 */
[----:B------:R-:W-:Y:S01]  /*0740*/  FFMA.FTZ R19, R5, R26, R19 ;  /* 0x0000001a05137223 */ /* 0x000fe20000010013 */
[----:B---3--:R-:W-:Y:S01]  /*0750*/  HADD2.F32 R5, -RZ, R2.H0_H0 ;  /* 0x20000002ff057230 */ /* 0x008fe20000004100 */
[----:B0-----:R-:W-:-:S04]  /*0760*/  @P2 FADD.FTZ R26, -R20, 1 ;  /* 0x3f800000141a2421 */ /* 0x001fc80000010100 */
[----:B------:R-:W-:Y:S01]  /*0770*/  FMUL.FTZ R20, R5, 0.70710676908493041992 ;  /* 0x3f3504f305147820 */ /* 0x000fe20000410000 */
[----:B------:R-:W-:-:S03]  /*0780*/  @P2 LOP3.LUT R22, R26, 0x80000000, R15, 0xb8, !PT ;  /* 0x800000001a162812 */ /* 0x000fc600078eb80f */
        /* <DEDUP_REMOVED lines=26> */
[----:B-1----:R-:W-:-:S04]  /*0930*/  @P0 FADD.FTZ R19, -R19, 1 ;  /* 0x3f80000013130421 */ /* 0x002fc80000010100 */
[----:B------:R-:W-:Y:S01]  /*0940*/  FADD.FTZ R15, R15, 1 ;  /* 0x3f8000000f0f7421 */ /* 0x000fe20000010000 */
[----:B------:R-:W-:Y:S01]  /*0950*/  @P0 LOP3.LUT R17, R19, 0x80000000, R18, 0xb8, !PT ;  /* 0x8000000013110812 */ /* 0x000fe200078eb812 */
[----:B------:R-:W-:-:S05]  /*0960*/  HADD2.F32 R19, -RZ, R2.H1_H1 ;  /* 0x30000002ff137230 */ /* 0x000fca0000004100 */
[C---:B------:R-:W-:Y:S02]  /*0970*/  FMUL.FTZ R2, R19.reuse, 0.70710676908493041992 ;  /* 0x3f3504f313027820 */ /* 0x040fe40000410000 */
[----:B------:R-:W-:Y:S02]  /*0980*/  FMUL.FTZ R19, R19, 0.5 ;  /* 0x3f00000013137820 */ /* 0x000fe40000410000 */
        /* <DEDUP_REMOVED lines=19> */
[----:B------:R-:W-:Y:S01]  /*0ac0*/  FMUL.FTZ R25, R23, 0.5 ;  /* 0x3f00000017197820 */ /* 0x000fe20000410000 */
[--C-:B------:R-:W-:Y:S01]  /*0ad0*/  HADD2.F32 R23, -RZ, R3.reuse.H0_H0 ;  /* 0x20000003ff177230 */ /* 0x100fe20000004100 */
[----:B------:R-:W-:Y:S01]  /*0ae0*/  FMUL.FTZ R21, R21, R26 ;  /* 0x0000001a15157220 */ /* 0x000fe20000410000 */
[----:B------:R-:W-:Y:S01]  /*0af0*/  HADD2.F32 R3, -RZ, R3.H1_H1 ;  /* 0x30000003ff037230 */ /* 0x000fe20000004100 */
[----:B------:R-:W-:-:S02]  /*0b00*/  FMUL.FTZ R24, R24, R25 ;  /* 0x0000001918187220 */ /* 0x000fc40000410000 */
[----:B------:R-:W-:Y:S02]  /*0b10*/  FMUL.FTZ R25, R4, 0.5 ;  /* 0x3f00000004197820 */ /* 0x000fe40000410000 */
[----:B------:R-:W-:Y:S02]  /*0b20*/  FADD.FTZ R4, R22, 1 ;  /* 0x3f80000016047421 */ /* 0x000fe40000010000 */
        /* <DEDUP_REMOVED lines=26> */
[----:B------:R-:W-:Y:S01]  /*0cd0*/  FSEL R29, -R8, -0.00082130916416645050049, P2 ;  /* 0xba574d20081d7808 */ /* 0x000fe20001000100 */
[----:B------:R-:W-:Y:S01]  /*0ce0*/  FADD.FTZ R27, |R20|, -RZ ;  /* 0x800000ff141b7221 */ /* 0x000fe20000010200 */
[----:B------:R-:W-:Y:S02]  /*0cf0*/  FSEL R13, R13, 8.4834944573231041431e-05, P2 ;  /* 0x38b1e96a0d0d7808 */ /* 0x000fe40001000000 */
[----:B------:R-:W-:Y:S02]  /*0d00*/  FSEL R12, R12, 0.0052134888246655464172, P2 ;  /* 0x3baad5ea0c0c7808 */ /* 0x000fe40001000000 */
[C---:B------:R-:W-:Y:S01]  /*0d10*/  FSEL R8, R27.reuse, R28, P2 ;  /* 0x0000001c1b087208 */ /* 0x040fe20001000000 */
[----:B------:R-:W-:Y:S01]  /*0d20*/  FADD.FTZ R27, -R27, -RZ ;  /* 0x800000ff1b1b7221 */ /* 0x000fe20000010100 */
[----:B------:R-:W-:Y:S02]  /*0d30*/  FSEL R10, -R10, -0.026868773624300956726, P2 ;  /* 0xbcdc1be70a0a7808 */ /* 0x000fe40001000100 */
[----:B------:R-:W-:Y:S01]  /*0d40*/  FSEL R11, R11, 0.11284004896879196167, P2 ;  /* 0x3de718af0b0b7808 */ /* 0x000fe20001000000 */
[----:B------:R-:W-:Y:S01]  /*0d50*/  FFMA.FTZ R13, R8, R13, R29 ;  /* 0x0000000d080d7223 */ /* 0x000fe2000001001d */
[----:B------:R-:W-:-:S02]  /*0d60*/  FSEL R14, R14, -0.37612664699554443359, P2 ;  /* 0xbec093ac0e0e7808 */ /* 0x000fc40001000000 */
[----:B------:R-:W-:Y:S01]  /*0d70*/  FSEL R27, R27, R20, P2 ;  /* 0x000000141b1b7208 */ /* 0x000fe20001000000 */
[----:B------:R-:W-:-:S04]  /*0d80*/  FFMA.FTZ R13, R8, R13, R12 ;  /* 0x0000000d080d7223 */ /* 0x000fc8000001000c */
[----:B------:R-:W-:Y:S02]  /*0d90*/  FFMA.FTZ R29, R8, R13, R10 ;  /* 0x0000000d081d7223 */ /* 0x000fe4000001000a */
[----:B------:R-:W-:Y:S02]  /*0da0*/  FADD.FTZ R13, -R26, -RZ ;  /* 0x800000ff1a0d7221 */ /* 0x000fe40000010100 */
[----:B------:R-:W-:-:S03]  /*0db0*/  FFMA.FTZ R11, R8, R29, R11 ;  /* 0x0000001d080b7223 */ /* 0x000fc6000001000b */
[----:B------:R-:W-:Y:S01]  /*0dc0*/  FSEL R10, R13, R22, P1 ;  /* 0x000000160d0a7208 */ /* 0x000fe20000800000 */
[----:B------:R-:W-:-:S04]  /*0dd0*/  FFMA.FTZ R11, R8, R11, R14 ;  /* 0x0000000b080b7223 */ /* 0x000fc8000001000e */
[----:B------:R-:W-:Y:S01]  /*0de0*/  FFMA.FTZ R25, R25, R10, R10 ;  /* 0x0000000a19197223 */ /* 0x000fe2000001000a */
[----:B------:R-:W-:Y:S02]  /*0df0*/  FSEL R10, R9, 0.12837915122509002686, P2 ;  /* 0x3e0375d3090a7808 */ /* 0x000fe40001000000 */
[----:B------:R-:W0:Y:S03]  /*0e00*/  @P0 MUFU.EX2 R9, R18 ;  /* 0x0000001200090308 */ /* 0x000e260000000800 */
[----:B------:R-:W-:-:S04]  /*0e10*/  FFMA.FTZ R8, R8, R11, R10 ;  /* 0x0000000b08087223 */ /* 0x000fc8000001000a */
[----:B------:R-:W-:Y:S01]  /*0e20*/  FFMA.FTZ R8, R8, R27, R27 ;  /* 0x0000001b08087223 */ /* 0x000fe2000001001b */
[----:B------:R-:W1:Y:S08]  /*0e30*/  @P1 MUFU.EX2 R10, R25 ;  /* 0x00000019000a1308 */ /* 0x000e700000000800 */
[----:B------:R-:W2:Y:S01]  /*0e40*/  @P2 MUFU.EX2 R12, R8 ;  /* 0x00000008000c2308 */ /* 0x000ea20000000800 */
[----:B0-----:R-:W-:-:S02]  /*0e50*/  @P0 FADD.FTZ R11, -R9, 1 ;  /* 0x3f800000090b0421 */ /* 0x001fc40000010100 */
[----:B------:R-:W-:-:S03]  /*0e60*/  FADD.FTZ R9, R17, 1 ;  /* 0x3f80000011097421 */ /* 0x000fc60000010000 */
[----:B------:R-:W-:Y:S01]  /*0e70*/  @P0 LOP3.LUT R18, R11, 0x80000000, R2, 0xb8, !PT ;  /* 0x800000000b120812 */ /* 0x000fe200078eb802 */
[----:B------:R-:W-:Y:S02]  /*0e80*/  FMUL.FTZ R2, R5, 0.5 ;  /* 0x3f00000005027820 */ /* 0x000fe40000410000 */
[----:B-1----:R-:W-:Y:S02]  /*0e90*/  @P1 FADD.FTZ R13, -R10, 1 ;  /* 0x3f8000000a0d1421 */ /* 0x002fe40000010100 */
[----:B------:R-:W-:Y:S02]  /*0ea0*/  FMUL.FTZ R10, R23, 0.5 ;  /* 0x3f000000170a7820 */ /* 0x000fe40000410000 */
[----:B------:R-:W-:Y:S01]  /*0eb0*/  FADD.FTZ R18, R18, 1 ;  /* 0x3f80000012127421 */ /* 0x000fe20000010000 */
[----:B------:R-:W-:Y:S01]  /*0ec0*/  @P1 LOP3.LUT R25, R13, 0x80000000, R22, 0xb8, !PT ;  /* 0x800000000d191812 */ /* 0x000fe200078eb816 */
[----:B------:R-:W-:Y:S02]  /*0ed0*/  FMUL.FTZ R9, R9, R16 ;  /* 0x0000001009097220 */ /* 0x000fe40000410000 */
[----:B--2---:R-:W-:-:S02]  /*0ee0*/  @P2 FADD.FTZ R17, -R12, 1 ;  /* 0x3f8000000c112421 */ /* 0x004fc40000010100 */
[----:B------:R-:W-:Y:S01]  /*0ef0*/  FADD.FTZ R25, R25, 1 ;  /* 0x3f80000019197421 */ /* 0x000fe20000010000 */
[----:B------:R-:W-:Y:S01]  /*0f00*/  F2FP.PACK_AB R9, R9, R4 ;  /* 0x000000040909723e */ /* 0x000fe200000000ff */
[----:B------:R-:W-:Y:S01]  /*0f10*/  FMUL.FTZ R2, R15, R2 ;  /* 0x000000020f027220 */ /* 0x000fe20000410000 */
[----:B------:R-:W-:Y:S01]  /*0f20*/  @P2 LOP3.LUT R8, R17, 0x80000000, R20, 0xb8, !PT ;  /* 0x8000000011082812 */ /* 0x000fe200078eb814 */
[----:B------:R-:W-:Y:S02]  /*0f30*/  FMUL.FTZ R19, R18, R19 ;  /* 0x0000001312137220 */ /* 0x000fe40000410000 */
[----:B------:R-:W-:Y:S02]  /*0f40*/  FMUL.FTZ R10, R25, R10 ;  /* 0x0000000a190a7220 */ /* 0x000fe40000410000 */
[----:B------:R-:W-:Y:S01]  /*0f50*/  FADD.FTZ R8, R8, 1 ;  /* 0x3f80000008087421 */ /* 0x000fe20000010000 */
[----:B------:R-:W-:-:S03]  /*0f60*/  F2FP.PACK_AB R2, R19, R2 ;  /* 0x000000021302723e */ /* 0x000fc600000000ff */
[----:B------:R-:W-:Y:S01]  /*0f70*/  FMUL.FTZ R3, R8, R3 ;  /* 0x0000000308037220 */ /* 0x000fe20000410000 */
[----:B------:R-:W-:-:S04]  /*0f80*/  F2FP.PACK_AB R8, R24, R21 ;  /* 0x000000151808723e */ /* 0x000fc800000000ff */
[----:B------:R-:W-:Y:S01]  /*0f90*/  F2FP.PACK_AB R3, R3, R10 ;  /* 0x0000000a0303723e */ /* 0x000fe200000000ff */
[----:B------:R-:W-:Y:S04]  /*0fa0*/  STG.E.64 [R6.64], R8 ;  /* 0x0000000806007986 */ /* 0x000fe8000c101b04 */
[----:B------:R-:W-:Y:S01]  /*0fb0*/  STG.E.64 [R6.64+0x400], R2 ;  /* 0x0004000206007986 */ /* 0x000fe2000c101b04 */
[----:B------:R-:W-:Y:S05]  /*0fc0*/  EXIT ;  /* 0x000000000000794d */ /* 0x000fea0003800000 */
.L_x_8250:
        /* <DEDUP_REMOVED lines=70> */
[----:B-1---5:R-:W-:Y:S01]  /*1430*/  HADD2.F32 R4, -RZ, R22.H0_H0 ;  /* 0x20000016ff047230 */ /* 0x022fe20000004100 */
        /* <DEDUP_REMOVED lines=35> */
.L_x_8252:
[----:B-1----:R-:W-:Y:S05]  /*1670*/  BSYNC B0 ;  /* 0x0000000000007941 */ /* 0x002fea0003800000 */
.L_x_8251:
        /* <DEDUP_REMOVED lines=40> */
.L_x_8254:
[----:B------:R-:W-:Y:S05]  /*1900*/  BSYNC B0 ;  /* 0x0000000000007941 */ /* 0x000fea0003800000 */
.L_x_8253:
        /* <DEDUP_REMOVED lines=42> */
.L_x_8256:
[----:B------:R-:W-:Y:S05]  /*1bb0*/  BSYNC B0 ;  /* 0x0000000000007941 */ /* 0x000fea0003800000 */
.L_x_8255:
        /* <DEDUP_REMOVED lines=38> */
.L_x_8258:
[----:B------:R-:W-:Y:S05]  /*1e20*/  BSYNC B0 ;  /* 0x0000000000007941 */ /* 0x000fea0003800000 */
.L_x_8257:
        /* <DEDUP_REMOVED lines=38> */
.L_x_8260:
[----:B------:R-:W-:Y:S05]  /*2090*/  BSYNC B0 ;  /* 0x0000000000007941 */ /* 0x000fea0003800000 */
.L_x_8259:
        /* <DEDUP_REMOVED lines=38> */
.L_x_8262:
[----:B------:R-:W-:Y:S05]  /*2300*/  BSYNC B0 ;  /* 0x0000000000007941 */ /* 0x000fea0003800000 */
.L_x_8261:
        /* <DEDUP_REMOVED lines=38> */
.L_x_8264:
[----:B------:R-:W-:Y:S05]  /*2570*/  BSYNC B0 ;  /* 0x0000000000007941 */ /* 0x000fea0003800000 */
.L_x_8263:
        /* <DEDUP_REMOVED lines=38> */
.L_x_8266:
[----:B------:R-:W-:Y:S05]  /*27e0*/  BSYNC B0 ;  /* 0x0000000000007941 */ /* 0x000fea0003800000 */
.L_x_8265:
        /* <DEDUP_REMOVED lines=18> */
.L_x_8269:
[----:B0-----:R-:W-:-:S13]  /*2910*/  ISETP.GE.AND P0, PT, R13, R0, PT ;  /* 0x000000000d00720c */ /* 0x001fda0003f06270 */
[----:B------:R-:W-:Y:S05]  /*2920*/  @P0 BRA `(.L_x_8271) ;  /* 0x000000c000000947 */ /* 0x000fea0003800000 */
[----:B------:R-:W-:Y:S01]  /*2930*/  IADD3 R2, R6, R13, RZ ;  /* 0x0000000d06027210 */ /* 0x000fe20007ffe0ff */
[----:B------:R-:W-:Y:S01]  /*2940*/  IMAD.MOV.U32 R3, RZ, RZ, 0x2 ;  /* 0x00000002ff037424 */ /* 0x000fe200078e00ff */
[----:B------:R-:W-:-:S03]  /*2950*/  IADD3 R13, R13, 0x80, RZ ;  /* 0x000000800d0d7810 */ /* 0x000fc60007ffe0ff */
[----:B------:R-:W-:-:S05]  /*2960*/  IMAD.WIDE.U32 R2, R2, R3, c[0x0][0x168] ;  /* 0x00005a0002027625 */ /* 0x000fca00078e0003 */
[----:B------:R0:W-:Y:S02]  /*2970*/  STG.E.U16 [R2.64], R9 ;  /* 0x0000000902007986 */ /* 0x0001e4000c101504 */
.L_x_8270:
[----:B------:R-:W-:-:S13]  /*2980*/  ISETP.GE.AND P0, PT, R13, R0, PT ;  /* 0x000000000d00720c */ /* 0x000fda0003f06270 */
[----:B------:R-:W-:Y:S05]  /*2990*/  @P0 BRA `(.L_x_8272) ;  /* 0x000000d000000947 */ /* 0x000fea0003800000 */
[----:B0-----:R-:W-:Y:S02]  /*29a0*/  IADD3 R2, R6, R13, RZ ;  /* 0x0000000d06027210 */ /* 0x001fe40007ffe0ff */
[----:B------:R-:W-:Y:S02]  /*29b0*/  MOV R3, 0x2 ;  /* 0x0000000200037802 */ /* 0x000fe40000000f00 */
[----:B------:R-:W-:-:S03]  /*29c0*/  IADD3 R13, R13, 0x80, RZ ;  /* 0x000000800d0d7810 */ /* 0x000fc60007ffe0ff */
[----:B------:R-:W-:-:S05]  /*29d0*/  IMAD.WIDE.U32 R2, R2, R3, c[0x0][0x168] ;  /* 0x00005a0002027625 */ /* 0x000fca00078e0003 */
[----:B------:R0:W-:Y:S02]  /*29e0*/  STG.E.U16 [R2.64], R10 ;  /* 0x0000000a02007986 */ /* 0x0001e4000c101504 */
.L_x_8271:
        /* <DEDUP_REMOVED lines=8> */
.L_x_8272:
[----:B------:R-:W-:Y:S05]  /*2a70*/  BSYNC B1 ;  /* 0x0000000000017941 */ /* 0x000fea0003800000 */
.L_x_8268:
[----:B------:R-:W-:-:S13]  /*2a80*/  ISETP.GE.AND P0, PT, R13, R0, PT ;  /* 0x000000000d00720c */ /* 0x000fda0003f06270 */
[----:B0-----:R-:W-:Y:S01]  /*2a90*/  @!P0 IADD3 R2, R6, R13, RZ ;  /* 0x0000000d06028210 */ /* 0x001fe20007ffe0ff */
[----:B------:R-:W-:Y:S01]  /*2aa0*/  @!P0 IMAD.MOV.U32 R3, RZ, RZ, 0x2 ;  /* 0x00000002ff038424 */ /* 0x000fe200078e00ff */
[----:B------:R-:W-:-:S03]  /*2ab0*/  @!P0 IADD3 R13, R13, 0x80, RZ ;  /* 0x000000800d0d8810 */ /* 0x000fc60007ffe0ff */
[----:B------:R-:W-:-:S05]  /*2ac0*/  @!P0 IMAD.WIDE.U32 R2, R2, R3, c[0x0][0x168] ;  /* 0x00005a0002028625 */ /* 0x000fca00078e0003 */
[----:B-----5:R0:W-:Y:S02]  /*2ad0*/  @!P0 STG.E.U16 [R2.64], R7 ;  /* 0x0000000702008986 */ /* 0x0201e4000c101504 */
.L_x_8273:
[----:B------:R-:W-:Y:S05]  /*2ae0*/  BSYNC B0 ;  /* 0x0000000000007941 */ /* 0x000fea0003800000 */
.L_x_8267:
        /* <DEDUP_REMOVED lines=8> */
.L_x_8274:
        /* <DEDUP_REMOVED lines=9> */
.L_x_12042:


//--------------------- .text._ZN2at6native29vectorized_elementwise_kernelILi8EZZZNS0_18GeluCUDAKernelImplERNS_18TensorIteratorBaseENS0_8GeluTypeEENKUlvE0_clEvENKUlvE1_clEvEUlN3c104HalfEE_St5arrayIPcLm2EEEEviT0_T1_ --------------------------
	.section	.text._ZN2at6native29vectorized_elementwise_kernelILi8EZZZNS0_18GeluCUDAKernelImplERNS_18TensorIteratorBaseENS0_8GeluTypeEENKUlvE0_clEvENKUlvE1_clEvEUlN3c104HalfEE_St5arrayIPcLm2EEEEviT0_T1_,"ax",@progbits
	.sectioninfo	@"SHI_REGISTERS=4"
	.align	128
        .global         _ZN2at6native29vectorized_elementwise_kernelILi8EZZZNS0_18GeluCUDAKernelImplERNS_18TensorIteratorBaseENS0_8GeluTypeEENKUlvE0_clEvENKUlvE1_clEvEUlN3c104HalfEE_St5arrayIPcLm2EEEEviT0_T1_
        .type           _ZN2at6native29vectorized_elementwise_kernelILi8EZZZNS0_18GeluCUDAKernelImplERNS_18TensorIteratorBaseENS0_8GeluTypeEENKUlvE0_clEvENKUlvE1_clEvEUlN3c104HalfEE_St5arrayIPcLm2EEEEviT0_T1_,@function
        .size           _ZN2at6native29vectorized_elementwise_kernelILi8EZZZNS0_18GeluCUDAKernelImplERNS_18TensorIteratorBaseENS0_8GeluTypeEENKUlvE0_clEvENKUlvE1_clEvEUlN3c104HalfEE_St5arrayIPcLm2EEEEviT0_T1_,(.L_x_12043 - _ZN2at6native29vectorized_elementwise_kernelILi8EZZZNS0_18GeluCUDAKernelImplERNS_18TensorIteratorBaseENS0_8GeluTypeEENKUlvE0_clEvENKUlvE1_clEvEUlN3c104HalfEE_St5arrayIPcLm2EEEEviT0_T1_)
        .other          _ZN2at6native29vectorized_elementwise_kernelILi8EZZZNS0_18GeluCUDAKernelImplERNS_18TensorIteratorBaseENS0_8GeluTypeEENKUlvE0_clEvENKUlvE1_clEvEUlN3c104HalfEE_St5arrayIPcLm2EEEEviT0_T1_,@"STO_CUDA_ENTRY STV_DEFAULT"
_ZN2at6native29vectorized_elementwise_kernelILi8EZZZNS0_18GeluCUDAKernelImplERNS_18TensorIteratorBaseENS0_8GeluTypeEENKUlvE0_clEvENKUlvE1_clEvEUlN3c104HalfEE_St5arrayIPcLm2EEEEviT0_T1_:
.text._ZN2at6native29vectorized_elementwise_kernelILi8EZZZNS0_18GeluCUDAKernelImplERNS_18TensorIteratorBaseENS0_8GeluTypeEENKUlvE0_clEvENKUlvE1_clEvEUlN3c104HalfEE_St5arrayIPcLm2EEEEviT0_T1_:
[----:B------:R-:W-:Y:S02]  /*0000*/  MOV R1, c[0x0][0x28] ;  /* 0x00000a0000017a02 */ /* 0x000fe40000000f00 */
[----:B------:R-:W-:Y:S05]  /*0010*/  EXIT ;  /* 0x000000000000794d */ /* 0x000fea0003800000 */
.L_x_8275:
        /* <DEDUP_REMOVED lines=14> */
.L_x_12043:


//--------------------- .text._ZN2at6native18elementwise_kernelILi128ELi4EZNS0_15gpu_kernel_implIZZZNS0_18GeluCUDAKernelImplERNS_18TensorIteratorBaseENS0_8GeluTypeEENKUlvE0_clEvENKUlvE0_clEvEUlfE_EEvS4_RKT_EUliE_EEviT1_ --------------------------
	.section	.text._ZN2at6native18elementwise_kernelILi128ELi4EZNS0_15gpu_kernel_implIZZZNS0_18GeluCUDAKernelImplERNS_18TensorIteratorBaseENS0_8GeluTypeEENKUlvE0_clEvENKUlvE0_clEvEUlfE_EEvS4_RKT_EUliE_EEviT1_,"ax",@progbits
	.sectioninfo	@"SHI_REGISTERS=26"
	.align	128
        .global         _ZN2at6native18elementwise_kernelILi128ELi4EZNS0_15gpu_kernel_implIZZZNS0_18GeluCUDAKernelImplERNS_18TensorIteratorBaseENS0_8GeluTypeEENKUlvE0_clEvENKUlvE0_clEvEUlfE_EEvS4_RKT_EUliE_EEviT1_
        .type           _ZN2at6native18elementwise_kernelILi128ELi4EZNS0_15gpu_kernel_implIZZZNS0_18GeluCUDAKernelImplERNS_18TensorIteratorBaseENS0_8GeluTypeEENKUlvE0_clEvENKUlvE0_clEvEUlfE_EEvS4_RKT_EUliE_EEviT1_,@function
        .size           _ZN2at6native18elementwise_kernelILi128ELi4EZNS0_15gpu_kernel_implIZZZNS0_18GeluCUDAKernelImplERNS_18TensorIteratorBaseENS0_8GeluTypeEENKUlvE0_clEvENKUlvE0_clEvEUlfE_EEvS4_RKT_EUliE_EEviT1_,(.L_x_12044 - _ZN2at6native18elementwise_kernelILi128ELi4EZNS0_15gpu_kernel_implIZZZNS0_18GeluCUDAKernelImplERNS_18TensorIteratorBaseENS0_8GeluTypeEENKUlvE0_clEvENKUlvE0_clEvEUlfE_EEvS4_RKT_EUliE_EEviT1_)
        .other          _ZN2at6native18elementwise_kernelILi128ELi4EZNS0_15gpu_kernel_implIZZZNS0_18GeluCUDAKernelImplERNS_18TensorIteratorBaseENS0_8GeluTypeEENKUlvE0_clEvENKUlvE0_clEvEUlfE_EEvS4_RKT_EUliE_EEviT1_,@"STO_CUDA_ENTRY STV_DEFAULT"
_ZN2at6native18elementwise_kernelILi128ELi4EZNS0_15gpu_kernel_implIZZZNS0_18GeluCUDAKernelImplERNS_18TensorIteratorBaseENS0_8GeluTypeEENKUlvE0_clEvENKUlvE0_clEvEUlfE_EEvS4_RKT_EUliE_EEviT1_:
.text._ZN2at6native18elementwise_kernelILi128ELi4EZNS0_15gpu_kernel_implIZZZNS0_18GeluCUDAKernelImplERNS_18TensorIteratorBaseENS0_8GeluTypeEENKUlvE0_clEvENKUlvE0_clEvEUlfE_EEvS4_RKT_EUliE_EEviT1_:
        /* <DEDUP_REMOVED lines=237> */
.L_x_8278:
        /* <DEDUP_REMOVED lines=20> */
.L_x_8283:
[----:B------:R-:W2:Y:S02]  /*1010*/  LDG.E.U8 R0, [R2.64] ;  /* 0x0000002402007981 */ /* 0x000ea4000c1e1100 */
[----:B--2---:R-:W0:Y:S01]  /*1020*/  I2F.U16 R0, R0 ;  /* 0x0000000000007306 */ /* 0x004e220000101000 */
[----:B------:R-:W-:Y:S05]  /*1030*/  BRA `(.L_x_8285) ;  /* 0x00000ca000007947 */ /* 0x000fea0003800000 */
.L_x_8282:
        /* <DEDUP_REMOVED lines=9> */
.L_x_8287:
[----:B------:R-:W2:Y:S02]  /*10d0*/  LDG.E R0, [R2.64] ;  /* 0x0000002402007981 */ /* 0x000ea4000c1e1900 */
[----:B--2---:R-:W0:Y:S01]  /*10e0*/  I2F R0, R0 ;  /* 0x0000000000007306 */ /* 0x004e220000201400 */
[----:B------:R-:W-:Y:S05]  /*10f0*/  BRA `(.L_x_8285) ;  /* 0x00000be000007947 */ /* 0x000fea0003800000 */
.L_x_8286:
[----:B------:R-:W2:Y:S02]  /*1100*/  LDG.E.U16 R0, [R2.64] ;  /* 0x0000002402007981 */ /* 0x000ea4000c1e1500 */
[----:B--2---:R-:W0:Y:S01]  /*1110*/  I2F.S16 R0, R0 ;  /* 0x0000000000007306 */ /* 0x004e220000101400 */
[----:B------:R-:W-:Y:S05]  /*1120*/  BRA `(.L_x_8285) ;  /* 0x00000bb000007947 */ /* 0x000fea0003800000 */
.L_x_8281:
        /* <DEDUP_REMOVED lines=8> */
.L_x_8289:
[----:B------:R-:W2:Y:S02]  /*11b0*/  LDG.E.U16 R0, [R2.64] ;  /* 0x0000002402007981 */ /* 0x000ea4000c1e1500 */
[----:B--2---:R-:W-:Y:S01]  /*11c0*/  HADD2.F32 R0, -RZ, R0.H0_H0 ;  /* 0x20000000ff007230 */ /* 0x004fe20000004100 */
[----:B------:R-:W-:Y:S05]  /*11d0*/  BRA `(.L_x_8285) ;  /* 0x00000b0000007947 */ /* 0x000fea0003800000 */
.L_x_8288:
        /* <DEDUP_REMOVED lines=8> */
.L_x_8291:
[----:B------:R-:W2:Y:S02]  /*1260*/  LDG.E.U16 R0, [R2.64] ;  /* 0x0000002402007981 */ /* 0x000ea4000c1e1500 */
[----:B--2---:R-:W-:Y:S01]  /*1270*/  HADD2.F32 R0, -RZ, R0.H0_H0 ;  /* 0x20000000ff007230 */ /* 0x004fe20000004100 */
[----:B------:R-:W-:Y:S05]  /*1280*/  BRA `(.L_x_8285) ;  /* 0x00000a5000007947 */ /* 0x000fea0003800000 */
.L_x_8290:
[----:B------:R-:W2:Y:S02]  /*1290*/  LDG.E.64 R2, [R2.64] ;  /* 0x0000002402027981 */ /* 0x000ea4000c1e1b00 */
[----:B--2---:R-:W0:Y:S01]  /*12a0*/  F2F.F32.F64 R0, R2 ;  /* 0x0000000200007310 */ /* 0x004e220000301000 */
[----:B------:R-:W0:-:S14]  /*12b0*/  DSETP.GEU.AND P0, PT, |R2|, c[0x2][0x0], PT ;  /* 0x008000000200762a */ /* 0x000e1c0003f0e200 */
[----:B0-----:R-:W-:Y:S01]  /*12c0*/  @!P0 FMUL R0, R0, 1.175494350822287508e-38 ;  /* 0x0080000000008820 */ /* 0x001fe20000400000 */
[----:B------:R-:W-:Y:S05]  /*12d0*/  BRA `(.L_x_8285) ;  /* 0x00000a0000007947 */ /* 0x000fea0003800000 */
.L_x_8280:
        /* <DEDUP_REMOVED lines=12> */
.L_x_8294:
[----:B------:R-:W2:Y:S02]  /*13a0*/  LDG.E.64 R2, [R2.64] ;  /* 0x0000002402027981 */ /* 0x000ea4000c1e1b00 */
[----:B--2---:R-:W0:Y:S01]  /*13b0*/  F2F.F32.F64 R0, R2 ;  /* 0x0000000200007310 */ /* 0x004e220000301000 */
[----:B------:R-:W0:-:S14]  /*13c0*/  DSETP.GEU.AND P0, PT, |R2|, c[0x2][0x0], PT ;  /* 0x008000000200762a */ /* 0x000e1c0003f0e200 */
[----:B0-----:R-:W-:Y:S01]  /*13d0*/  @!P0 FMUL R0, R0, 1.175494350822287508e-38 ;  /* 0x0080000000008820 */ /* 0x001fe20000400000 */
[----:B------:R-:W-:Y:S05]  /*13e0*/  BRA `(.L_x_8285) ;  /* 0x000008f000007947 */ /* 0x000fea0003800000 */
.L_x_8293:
        /* <DEDUP_REMOVED lines=26> */
.L_x_8296:
        /* <DEDUP_REMOVED lines=13> */
.L_x_8295:
[----:B------:R-:W2:Y:S02]  /*1660*/  LDG.E.U16 R0, [R2.64] ;  /* 0x0000002402007981 */ /* 0x000ea4000c1e1500 */
[----:B--2---:R-:W-:Y:S01]  /*1670*/  PRMT R0, RZ, 0x5410, R0 ;  /* 0x00005410ff007816 */ /* 0x004fe20000000000 */
[----:B------:R-:W-:Y:S05]  /*1680*/  BRA `(.L_x_8285) ;  /* 0x0000065000007947 */ /* 0x000fea0003800000 */
.L_x_8292:
        /* <DEDUP_REMOVED lines=11> */
.L_x_8299:
        /* <DEDUP_REMOVED lines=20> */
.L_x_8301:
[----:B------:R-:W-:Y:S05]  /*1880*/  BSYNC B0 ;  /* 0x0000000000007941 */ /* 0x000fea0003800000 */
.L_x_8300:
[----:B------:R-:W-:Y:S01]  /*1890*/  LEA R3, R0, 0x3b800000, 0x17 ;  /* 0x3b80000000037811 */ /* 0x000fe200078eb8ff */
[----:B------:R-:W-:-:S05]  /*18a0*/  IMAD.SHL.U32 R0, R2, 0x100000, RZ ;  /* 0x0010000002007824 */ /* 0x000fca00078e00ff */
[----:B------:R-:W-:Y:S01]  /*18b0*/  LOP3.LUT R0, R3, R0, R4, 0xfe, !PT ;  /* 0x0000000003007212 */ /* 0x000fe200078efe04 */
[----:B------:R-:W-:Y:S05]  /*18c0*/  BRA `(.L_x_8285) ;  /* 0x0000041000007947 */ /* 0x000fea0003800000 */
.L_x_8298:
        /* <DEDUP_REMOVED lines=20> */
.L_x_8303:
[----:B------:R-:W-:Y:S05]  /*1a10*/  BSYNC B0 ;  /* 0x0000000000007941 */ /* 0x000fea0003800000 */
.L_x_8302:
[----:B------:R-:W-:Y:S01]  /*1a20*/  LEA R3, R0, 0x37800000, 0x17 ;  /* 0x3780000000037811 */ /* 0x000fe200078eb8ff */
[----:B------:R-:W-:-:S05]  /*1a30*/  IMAD.SHL.U32 R0, R2, 0x200000, RZ ;  /* 0x0020000002007824 */ /* 0x000fca00078e00ff */
[----:B------:R-:W-:Y:S01]  /*1a40*/  LOP3.LUT R0, R3, R0, R4, 0xfe, !PT ;  /* 0x0000000003007212 */ /* 0x000fe200078efe04 */
[----:B------:R-:W-:Y:S05]  /*1a50*/  BRA `(.L_x_8285) ;  /* 0x0000028000007947 */ /* 0x000fea0003800000 */
.L_x_8297:
        /* <DEDUP_REMOVED lines=14> */
.L_x_8284:
        /* <DEDUP_REMOVED lines=21> */
.L_x_8305:
[----:B------:R-:W2:Y:S02]  /*1c90*/  LDG.E.64 R2, [R2.64] ;  /* 0x0000002402027981 */ /* 0x000ea4000c1e1b00 */
[----:B--2---:R0:W1:Y:S01]  /*1ca0*/  I2F.U64 R0, R2 ;  /* 0x0000000200007312 */ /* 0x0040620000301000 */
[----:B------:R-:W-:Y:S05]  /*1cb0*/  BRA `(.L_x_8285) ;  /* 0x0000002000007947 */ /* 0x000fea0003800000 */
.L_x_8304:
[----:B------:R-:W2:Y:S02]  /*1cc0*/  LDG.E R0, [R2.64] ;  /* 0x0000002402007981 */ /* 0x000ea4000c1e1900 */
[----:B--2---:R-:W0:Y:S02]  /*1cd0*/  I2F.U32 R0, R0 ;  /* 0x0000000000007306 */ /* 0x004e240000201000 */
.L_x_8285:
[----:B------:R-:W-:Y:S05]  /*1ce0*/  BSYNC B6 ;  /* 0x0000000000067941 */ /* 0x000fea0003800000 */
.L_x_8279:
[----:B01---5:R-:W-:Y:S02]  /*1cf0*/  FMUL.FTZ R2, R0, 0.70710676908493041992 ;  /* 0x3f3504f300027820 */ /* 0x023fe40000410000 */
        /* <DEDUP_REMOVED lines=26> */
[----:B------:R-:W-:-:S04]  /*1ea0*/  FFMA.FTZ R4, R3, R6, R4 ;  /* 0x0000000603047223 */ /* 0x000fc80000010004 */
[----:B------:R-:W-:-:S04]  /*1eb0*/  FFMA.FTZ R4, R4, R7, R7 ;  /* 0x0000000704047223 */ /* 0x000fc80000010007 */
[----:B------:R-:W1:Y:S01]  /*1ec0*/  @P0 MUFU.EX2 R3, R4 ;  /* 0x0000000400030308 */ /* 0x000e620000000800 */
[----:B0-----:R-:W-:Y:S01]  /*1ed0*/  PRMT R5, R8, 0x9910, RZ ;  /* 0x0000991008057816 */ /* 0x001fe200000000ff */
[----:B-1----:R-:W-:-:S05]  /*1ee0*/  @P0 FADD.FTZ R3, -R3, 1 ;  /* 0x3f80000003030421 */ /* 0x002fca0000010100 */
[----:B------:R-:W-:Y:S01]  /*1ef0*/  @P0 LOP3.LUT R4, R3, 0x80000000, R2, 0xb8, !PT ;  /* 0x8000000003040812 */ /* 0x000fe200078eb802 */
[----:B------:R-:W-:Y:S01]  /*1f00*/  FMUL.FTZ R3, R0, 0.5 ;  /* 0x3f00000000037820 */ /* 0x000fe20000410000 */
[----:B------:R-:W-:-:S03]  /*1f10*/  ISETP.GT.AND P0, PT, R5, 0x9, PT ;  /* 0x000000090500780c */ /* 0x000fc60003f04270 */
[----:B------:R-:W-:-:S04]  /*1f20*/  FADD.FTZ R2, R4, 1 ;  /* 0x3f80000004027421 */ /* 0x000fc80000010000 */
[----:B------:R-:W-:-:S06]  /*1f30*/  FMUL.FTZ R2, R2, R3 ;  /* 0x0000000302027220 */ /* 0x000fcc0000410000 */
        /* <DEDUP_REMOVED lines=12> */
.L_x_8309:
[----:B------:R-:W0:Y:S02]  /*2000*/  F2I.S64.TRUNC R2, R2 ;  /* 0x0000000200027311 */ /* 0x000e24000020d900 */
[----:B0-----:R-:W-:-:S05]  /*2010*/  IMAD.MOV.U32 R5, RZ, RZ, R2 ;  /* 0x000000ffff057224 */ /* 0x001fca00078e0002 */
[----:B------:R0:W-:Y:S01]  /*2020*/  STG.E.U8 [R16.64], R5 ;  /* 0x0000000510007986 */ /* 0x0001e2000c101124 */
[----:B------:R-:W-:Y:S05]  /*2030*/  BRA `(.L_x_8311) ;  /* 0x00000d3000007947 */ /* 0x000fea0003800000 */
.L_x_8308:
        /* <DEDUP_REMOVED lines=9> */
.L_x_8313:
[----:B------:R-:W0:Y:S02]  /*20d0*/  F2I.FTZ.TRUNC.NTZ R3, R2 ;  /* 0x0000000200037305 */ /* 0x000e24000021f100 */
[----:B0-----:R0:W-:Y:S01]  /*20e0*/  STG.E [R16.64], R3 ;  /* 0x0000000310007986 */ /* 0x0011e2000c101924 */
[----:B------:R-:W-:Y:S05]  /*20f0*/  BRA `(.L_x_8311) ;  /* 0x00000c7000007947 */ /* 0x000fea0003800000 */
.L_x_8312:
[----:B------:R-:W0:Y:S02]  /*2100*/  F2I.FTZ.TRUNC.NTZ R3, R2 ;  /* 0x0000000200037305 */ /* 0x000e24000021f100 */
[----:B0-----:R0:W-:Y:S01]  /*2110*/  STG.E.U16 [R16.64], R3 ;  /* 0x0000000310007986 */ /* 0x0011e2000c101524 */
[----:B------:R-:W-:Y:S05]  /*2120*/  BRA `(.L_x_8311) ;  /* 0x00000c4000007947 */ /* 0x000fea0003800000 */
.L_x_8307:
        /* <DEDUP_REMOVED lines=8> */
.L_x_8315:
[----:B------:R-:W-:-:S05]  /*21b0*/  F2FP.PACK_AB R2, RZ, R2 ;  /* 0x00000002ff02723e */ /* 0x000fca00000000ff */
[----:B------:R0:W-:Y:S01]  /*21c0*/  STG.E.U16 [R16.64], R2 ;  /* 0x0000000210007986 */ /* 0x0001e2000c101524 */
[----:B------:R-:W-:Y:S05]  /*21d0*/  BRA `(.L_x_8311) ;  /* 0x00000b9000007947 */ /* 0x000fea0003800000 */
.L_x_8314:
        /* <DEDUP_REMOVED lines=9> */
.L_x_8317:
[----:B------:R-:W-:-:S04]  /*2270*/  F2FP.PACK_AB R3, RZ, R2 ;  /* 0x00000002ff03723e */ /* 0x000fc800000000ff */
[----:B------:R-:W-:-:S05]  /*2280*/  PRMT R3, R3, 0x5410, RZ ;  /* 0x0000541003037816 */ /* 0x000fca00000000ff */
[----:B------:R0:W-:Y:S01]  /*2290*/  STG.E [R16.64], R3 ;  /* 0x0000000310007986 */ /* 0x0001e2000c101924 */
[----:B------:R-:W-:Y:S05]  /*22a0*/  BRA `(.L_x_8311) ;  /* 0x00000ac000007947 */ /* 0x000fea0003800000 */
.L_x_8316:
[----:B------:R-:W-:-:S06]  /*22b0*/  FMUL.FTZ R2, R2, 1 ;  /* 0x3f80000002027820 */ /* 0x000fcc0000410000 */
[----:B------:R-:W0:Y:S02]  /*22c0*/  F2F.F64.F32 R2, R2 ;  /* 0x0000000200027310 */ /* 0x000e240000201800 */
[----:B0-----:R0:W-:Y:S01]  /*22d0*/  STG.E.64 [R16.64], R2 ;  /* 0x0000000210007986 */ /* 0x0011e2000c101b24 */
[----:B------:R-:W-:Y:S05]  /*22e0*/  BRA `(.L_x_8311) ;  /* 0x00000a8000007947 */ /* 0x000fea0003800000 */
.L_x_8306:
        /* <DEDUP_REMOVED lines=12> */
.L_x_8320:
[----:B------:R-:W-:Y:S01]  /*23b0*/  FMUL.FTZ R4, R2, 1 ;  /* 0x3f80000002047820 */ /* 0x000fe20000410000 */
[----:B------:R-:W-:-:S05]  /*23c0*/  CS2R R6, SRZ ;  /* 0x0000000000067805 */ /* 0x000fca000001ff00 */
[----:B------:R-:W0:Y:S02]  /*23d0*/  F2F.F64.F32 R4, R4 ;  /* 0x0000000400047310 */ /* 0x000e240000201800 */
[----:B0-----:R0:W-:Y:S01]  /*23e0*/  STG.E.128 [R16.64], R4 ;  /* 0x0000000410007986 */ /* 0x0011e2000c101d24 */
[----:B------:R-:W-:Y:S05]  /*23f0*/  BRA `(.L_x_8311) ;  /* 0x0000097000007947 */ /* 0x000fea0003800000 */
.L_x_8319:
        /* <DEDUP_REMOVED lines=20> */
.L_x_8324:
[----:B------:R-:W-:Y:S05]  /*2540*/  BSYNC B0 ;  /* 0x0000000000007941 */ /* 0x000fea0003800000 */
.L_x_8323:
[----:B------:R-:W-:-:S05]  /*2550*/  LOP3.LUT R5, R0, R5, RZ, 0xfc, !PT ;  /* 0x0000000500057212 */ /* 0x000fca00078efcff */
[----:B------:R0:W-:Y:S01]  /*2560*/  STG.E.U8 [R16.64], R5 ;  /* 0x0000000510007986 */ /* 0x0001e2000c101124 */
[----:B------:R-:W-:Y:S05]  /*2570*/  BRA `(.L_x_8311) ;  /* 0x000007f000007947 */ /* 0x000fea0003800000 */
.L_x_8322:
        /* <DEDUP_REMOVED lines=12> */
.L_x_8326:
[----:B------:R-:W-:Y:S01]  /*2640*/  IMAD.MOV.U32 R0, RZ, RZ, 0x7f ;  /* 0x0000007fff007424 */ /* 0x000fe200078e00ff */
[----:B------:R-:W-:-:S04]  /*2650*/  ISETP.GT.U32.AND P0, PT, R4, 0x7f800000, PT ;  /* 0x7f8000000400780c */ /* 0x000fc80003f04070 */
[----:B------:R-:W-:-:S04]  /*2660*/  SEL R0, R0, 0x7c, P0 ;  /* 0x0000007c00007807 */ /* 0x000fc80000000000 */
.L_x_8327:
[----:B------:R-:W-:Y:S05]  /*2670*/  BSYNC B0 ;  /* 0x0000000000007941 */ /* 0x000fea0003800000 */
.L_x_8325:
[----:B------:R-:W-:-:S04]  /*2680*/  LOP3.LUT R2, R2, 0x80000000, RZ, 0xc0, !PT ;  /* 0x8000000002027812 */ /* 0x000fc800078ec0ff */
[----:B------:R-:W-:-:S04]  /*2690*/  SHF.R.U32.HI R3, RZ, 0x18, R2 ;  /* 0x00000018ff037819 */ /* 0x000fc80000011602 */
[----:B------:R-:W-:-:S05]  /*26a0*/  LOP3.LUT R3, R0, R3, RZ, 0xfc, !PT ;  /* 0x0000000300037212 */ /* 0x000fca00078efcff */
[----:B------:R0:W-:Y:S01]  /*26b0*/  STG.E.U8 [R16.64], R3 ;  /* 0x0000000310007986 */ /* 0x0001e2000c101124 */
[----:B------:R-:W-:Y:S05]  /*26c0*/  BRA `(.L_x_8311) ;  /* 0x000006a000007947 */ /* 0x000fea0003800000 */
.L_x_8321:
[----:B------:R-:W-:-:S05]  /*26d0*/  F2FP.BF16.PACK_AB R2, RZ, R2 ;  /* 0x00000002ff02723e */ /* 0x000fca00000010ff */
[----:B------:R0:W-:Y:S01]  /*26e0*/  STG.E.U16 [R16.64], R2 ;  /* 0x0000000210007986 */ /* 0x0001e2000c101524 */
[----:B------:R-:W-:Y:S05]  /*26f0*/  BRA `(.L_x_8311) ;  /* 0x0000067000007947 */ /* 0x000fea0003800000 */
.L_x_8318:
        /* <DEDUP_REMOVED lines=11> */
.L_x_8330:
        /* <DEDUP_REMOVED lines=16> */
.L_x_8333:
[----:B------:R-:W-:-:S04]  /*28b0*/  LOP3.LUT R2, R2, 0x80000000, RZ, 0xc0, !PT ;  /* 0x8000000002027812 */ /* 0x000fc800078ec0ff */
[----:B------:R-:W-:-:S04]  /*28c0*/  SHF.R.U32.HI R3, RZ, 0x18, R2 ;  /* 0x00000018ff037819 */ /* 0x000fc80000011602 */
[----:B------:R-:W-:-:S04]  /*28d0*/  LOP3.LUT R0, R0, R3, RZ, 0xfc, !PT ;  /* 0x0000000300007212 */ /* 0x000fc800078efcff */
[----:B------:R-:W-:Y:S02]  /*28e0*/  PRMT R8, R0, 0x7610, R8 ;  /* 0x0000761000087816 */ /* 0x000fe40000000008 */
.L_x_8332:
[----:B------:R-:W-:Y:S05]  /*28f0*/  BSYNC B0 ;  /* 0x0000000000007941 */ /* 0x000fea0003800000 */
.L_x_8331:
[----:B------:R0:W-:Y:S01]  /*2900*/  STG.E.U8 [R16.64], R8 ;  /* 0x0000000810007986 */ /* 0x0001e2000c101124 */
[----:B------:R-:W-:Y:S05]  /*2910*/  BRA `(.L_x_8311) ;  /* 0x0000045000007947 */ /* 0x000fea0003800000 */
.L_x_8329:
        /* <DEDUP_REMOVED lines=16> */
.L_x_8336:
[----:B------:R-:W-:-:S04]  /*2a20*/  LOP3.LUT R2, R2, 0x80000000, RZ, 0xc0, !PT ;  /* 0x8000000002027812 */ /* 0x000fc800078ec0ff */
[----:B------:R-:W-:-:S04]  /*2a30*/  SHF.R.U32.HI R3, RZ, 0x18, R2 ;  /* 0x00000018ff037819 */ /* 0x000fc80000011602 */
[----:B------:R-:W-:-:S04]  /*2a40*/  LOP3.LUT R0, R0, R3, RZ, 0xfc, !PT ;  /* 0x0000000300007212 */ /* 0x000fc800078efcff */
[----:B------:R-:W-:Y:S02]  /*2a50*/  PRMT R8, R0, 0x7610, R8 ;  /* 0x0000761000087816 */ /* 0x000fe40000000008 */
.L_x_8335:
[----:B------:R-:W-:Y:S05]  /*2a60*/  BSYNC B0 ;  /* 0x0000000000007941 */ /* 0x000fea0003800000 */
.L_x_8334:
[----:B------:R0:W-:Y:S01]  /*2a70*/  STG.E.U8 [R16.64], R8 ;  /* 0x0000000810007986 */ /* 0x0001e2000c101124 */
[----:B------:R-:W-:Y:S05]  /*2a80*/  BRA `(.L_x_8311) ;  /* 0x000002e000007947 */ /* 0x000fea0003800000 */
.L_x_8328:
        /* <DEDUP_REMOVED lines=21> */
.L_x_8310:
        /* <DEDUP_REMOVED lines=20> */
.L_x_8338:
[----:B------:R-:W0:Y:S02]  /*2d20*/  F2I.U64.TRUNC R2, R2 ;  /* 0x0000000200027311 */ /* 0x000e24000020d800 */
[----:B0-----:R0:W-:Y:S01]  /*2d30*/  STG.E.64 [R16.64], R2 ;  /* 0x0000000210007986 */ /* 0x0011e2000c101b24 */
[----:B------:R-:W-:Y:S05]  /*2d40*/  BRA `(.L_x_8311) ;  /* 0x0000002000007947 */ /* 0x000fea0003800000 */
.L_x_8337:
[----:B------:R-:W0:Y:S02]  /*2d50*/  F2I.FTZ.U32.TRUNC.NTZ R3, R2 ;  /* 0x0000000200037305 */ /* 0x000e24000021f000 */
[----:B0-----:R0:W-:Y:S02]  /*2d60*/  STG.E [R16.64], R3 ;  /* 0x0000000310007986 */ /* 0x0011e4000c101924 */
.L_x_8311:
[----:B------:R-:W-:-:S05]  /*2d70*/  IMAD R18, R18, 0x200, R23 ;  /* 0x0000020012127824 */ /* 0x000fca00078e0217 */
[----:B------:R-:W-:Y:S02]  /*2d80*/  IADD3 R19, R18, 0x80, RZ ;  /* 0x0000008012137810 */ /* 0x000fe40007ffe0ff */
.L_x_8277:
[----:B------:R-:W-:Y:S05]  /*2d90*/  BSYNC B7 ;  /* 0x0000000000077941 */ /* 0x000fea0003800000 */
.L_x_8276:
[----:B------:R-:W-:Y:S01]  /*2da0*/  ISETP.GE.AND P0, PT, R19, c[0x0][0x160], PT ;  /* 0x0000580013007a0c */ /* 0x000fe20003f06270 */
[----:B------:R-:W-:-:S12]  /*2db0*/  BSSY B7, `(.L_x_8339) ;  /* 0x00005a4000077945 */ /* 0x000fd80003800000 */
[----:B------:R-:W-:Y:S05]  /*2dc0*/  @P0 BRA `(.L_x_8340) ;  /* 0x00005a2000000947 */ /* 0x000fea0003800000 */
[----:B------:R-:W-:Y:S01]  /*2dd0*/  ISETP.NE.AND P0, PT, RZ, c[0x0][0x168], PT ;  /* 0x00005a00ff007a0c */ /* 0x000fe20003f05270 */
[----:B------:R-:W-:Y:S02]  /*2de0*/  IMAD.MOV.U32 R0, RZ, RZ, RZ ;  /* 0x000000ffff007224 */ /* 0x000fe400078e00ff */
[----:B0-----:R-:W-:-:S10]  /*2df0*/  IMAD.MOV.U32 R16, RZ, RZ, RZ ;  /* 0x000000ffff107224 */ /* 0x001fd400078e00ff */
        /* <DEDUP_REMOVED lines=225> */
.L_x_8341:
        /* <DEDUP_REMOVED lines=20> */
.L_x_8346:
[----:B------:R-:W2:Y:S02]  /*3d50*/  LDG.E.U8 R0, [R2.64] ;  /* 0x0000002402007981 */ /* 0x000ea4000c1e1100 */
[----:B--2---:R-:W0:Y:S01]  /*3d60*/  I2F.U16 R0, R0 ;  /* 0x0000000000007306 */ /* 0x004e220000101000 */
[----:B------:R-:W-:Y:S05]  /*3d70*/  BRA `(.L_x_8348) ;  /* 0x00000ca000007947 */ /* 0x000fea0003800000 */
.L_x_8345:
        /* <DEDUP_REMOVED lines=9> */
.L_x_8350:
[----:B------:R-:W2:Y:S02]  /*3e10*/  LDG.E R0, [R2.64] ;  /* 0x0000002402007981 */ /* 0x000ea4000c1e1900 */
[----:B--2---:R-:W0:Y:S01]  /*3e20*/  I2F R0, R0 ;  /* 0x0000000000007306 */ /* 0x004e220000201400 */
[----:B------:R-:W-:Y:S05]  /*3e30*/  BRA `(.L_x_8348) ;  /* 0x00000be000007947 */ /* 0x000fea0003800000 */
.L_x_8349:
[----:B------:R-:W2:Y:S02]  /*3e40*/  LDG.E.U16 R0, [R2.64] ;  /* 0x0000002402007981 */ /* 0x000ea4000c1e1500 */
[----:B--2---:R-:W0:Y:S01]  /*3e50*/  I2F.S16 R0, R0 ;  /* 0x0000000000007306 */ /* 0x004e220000101400 */
[----:B------:R-:W-:Y:S05]  /*3e60*/  BRA `(.L_x_8348) ;  /* 0x00000bb000007947 */ /* 0x000fea0003800000 */
.L_x_8344:
        /* <DEDUP_REMOVED lines=8> */
.L_x_8352:
[----:B------:R-:W2:Y:S02]  /*3ef0*/  LDG.E.U16 R0, [R2.64] ;  /* 0x0000002402007981 */ /* 0x000ea4000c1e1500 */
[----:B--2---:R-:W-:Y:S01]  /*3f00*/  HADD2.F32 R0, -RZ, R0.H0_H0 ;  /* 0x20000000ff007230 */ /* 0x004fe20000004100 */
[----:B------:R-:W-:Y:S05]  /*3f10*/  BRA `(.L_x_8348) ;  /* 0x00000b0000007947 */ /* 0x000fea0003800000 */
.L_x_8351:
        /* <DEDUP_REMOVED lines=8> */
.L_x_8354:
[----:B------:R-:W2:Y:S02]  /*3fa0*/  LDG.E.U16 R0, [R2.64] ;  /* 0x0000002402007981 */ /* 0x000ea4000c1e1500 */
[----:B--2---:R-:W-:Y:S01]  /*3fb0*/  HADD2.F32 R0, -RZ, R0.H0_H0 ;  /* 0x20000000ff007230 */ /* 0x004fe20000004100 */
[----:B------:R-:W-:Y:S05]  /*3fc0*/  BRA `(.L_x_8348) ;  /* 0x00000a5000007947 */ /* 0x000fea0003800000 */
.L_x_8353:
[----:B------:R-:W2:Y:S02]  /*3fd0*/  LDG.E.64 R2, [R2.64] ;  /* 0x0000002402027981 */ /* 0x000ea4000c1e1b00 */
[----:B--2---:R-:W0:Y:S01]  /*3fe0*/  F2F.F32.F64 R0, R2 ;  /* 0x0000000200007310 */ /* 0x004e220000301000 */
[----:B------:R-:W0:-:S14]  /*3ff0*/  DSETP.GEU.AND P0, PT, |R2|, c[0x2][0x0], PT ;  /* 0x008000000200762a */ /* 0x000e1c0003f0e200 */
[----:B0-----:R-:W-:Y:S01]  /*4000*/  @!P0 FMUL R0, R0, 1.175494350822287508e-38 ;  /* 0x0080000000008820 */ /* 0x001fe20000400000 */
[----:B------:R-:W-:Y:S05]  /*4010*/  BRA `(.L_x_8348) ;  /* 0x00000a0000007947 */ /* 0x000fea0003800000 */
.L_x_8343:
        /* <DEDUP_REMOVED lines=12> */
.L_x_8357:
[----:B------:R-:W2:Y:S02]  /*40e0*/  LDG.E.64 R2, [R2.64] ;  /* 0x0000002402027981 */ /* 0x000ea4000c1e1b00 */
[----:B--2---:R-:W0:Y:S01]  /*40f0*/  F2F.F32.F64 R0, R2 ;  /* 0x0000000200007310 */ /* 0x004e220000301000 */
[----:B------:R-:W0:-:S14]  /*4100*/  DSETP.GEU.AND P0, PT, |R2|, c[0x2][0x0], PT ;  /* 0x008000000200762a */ /* 0x000e1c0003f0e200 */
[----:B0-----:R-:W-:Y:S01]  /*4110*/  @!P0 FMUL R0, R0, 1.175494350822287508e-38 ;  /* 0x0080000000008820 */ /* 0x001fe20000400000 */
[----:B------:R-:W-:Y:S05]  /*4120*/  BRA `(.L_x_8348) ;  /* 0x000008f000007947 */ /* 0x000fea0003800000 */
.L_x_8356:
        /* <DEDUP_REMOVED lines=26> */
.L_x_8359:
        /* <DEDUP_REMOVED lines=13> */
.L_x_8358:
[----:B------:R-:W2:Y:S02]  /*43a0*/  LDG.E.U16 R0, [R2.64] ;  /* 0x0000002402007981 */ /* 0x000ea4000c1e1500 */
[----:B--2---:R-:W-:Y:S01]  /*43b0*/  PRMT R0, RZ, 0x5410, R0 ;  /* 0x00005410ff007816 */ /* 0x004fe20000000000 */
[----:B------:R-:W-:Y:S05]  /*43c0*/  BRA `(.L_x_8348) ;  /* 0x0000065000007947 */ /* 0x000fea0003800000 */
.L_x_8355:
        /* <DEDUP_REMOVED lines=11> */
.L_x_8362:
        /* <DEDUP_REMOVED lines=20> */
.L_x_8364:
[----:B------:R-:W-:Y:S05]  /*45c0*/  BSYNC B0 ;  /* 0x0000000000007941 */ /* 0x000fea0003800000 */
.L_x_8363:
[----:B------:R-:W-:Y:S01]  /*45d0*/  LEA R3, R0, 0x3b800000, 0x17 ;  /* 0x3b80000000037811 */ /* 0x000fe200078eb8ff */
[----:B------:R-:W-:-:S05]  /*45e0*/  IMAD.SHL.U32 R0, R2, 0x100000, RZ ;  /* 0x0010000002007824 */ /* 0x000fca00078e00ff */
[----:B------:R-:W-:Y:S01]  /*45f0*/  LOP3.LUT R0, R3, R0, R4, 0xfe, !PT ;  /* 0x0000000003007212 */ /* 0x000fe200078efe04 */
[----:B------:R-:W-:Y:S05]  /*4600*/  BRA `(.L_x_8348) ;  /* 0x0000041000007947 */ /* 0x000fea0003800000 */
.L_x_8361:
        /* <DEDUP_REMOVED lines=20> */
.L_x_8366:
[----:B------:R-:W-:Y:S05]  /*4750*/  BSYNC B0 ;  /* 0x0000000000007941 */ /* 0x000fea0003800000 */
.L_x_8365:
[----:B------:R-:W-:Y:S01]  /*4760*/  LEA R3, R0, 0x37800000, 0x17 ;  /* 0x3780000000037811 */ /* 0x000fe200078eb8ff */
[----:B------:R-:W-:-:S05]  /*4770*/  IMAD.SHL.U32 R0, R2, 0x200000, RZ ;  /* 0x0020000002007824 */ /* 0x000fca00078e00ff */
[----:B------:R-:W-:Y:S01]  /*4780*/  LOP3.LUT R0, R3, R0, R4, 0xfe, !PT ;  /* 0x0000000003007212 */ /* 0x000fe200078efe04 */
[----:B------:R-:W-:Y:S05]  /*4790*/  BRA `(.L_x_8348) ;  /* 0x0000028000007947 */ /* 0x000fea0003800000 */
.L_x_8360:
        /* <DEDUP_REMOVED lines=14> */
.L_x_8347:
        /* <DEDUP_REMOVED lines=21> */
.L_x_8368:
[----:B------:R-:W2:Y:S02]  /*49d0*/  LDG.E.64 R2, [R2.64] ;  /* 0x0000002402027981 */ /* 0x000ea4000c1e1b00 */
[----:B--2---:R0:W1:Y:S01]  /*49e0*/  I2F.U64 R0, R2 ;  /* 0x0000000200007312 */ /* 0x0040620000301000 */
[----:B------:R-:W-:Y:S05]  /*49f0*/  BRA `(.L_x_8348) ;  /* 0x0000002000007947 */ /* 0x000fea0003800000 */
.L_x_8367:
[----:B------:R-:W2:Y:S02]  /*4a00*/  LDG.E R0, [R2.64] ;  /* 0x0000002402007981 */ /* 0x000ea4000c1e1900 */
[----:B--2---:R-:W0:Y:S02]  /*4a10*/  I2F.U32 R0, R0 ;  /* 0x0000000000007306 */ /* 0x004e240000201000 */
.L_x_8348:
[----:B------:R-:W-:Y:S05]  /*4a20*/  BSYNC B6 ;  /* 0x0000000000067941 */ /* 0x000fea0003800000 */
.L_x_8342:
        /* <DEDUP_REMOVED lines=31> */
[----:B-1----:R-:W-:-:S04]  /*4c20*/  @P0 FADD.FTZ R5, -R4, 1 ;  /* 0x3f80000004050421 */ /* 0x002fc80000010100 */
[----:B------:R-:W-:Y:S01]  /*4c30*/  IMAD.MOV.U32 R4, RZ, RZ, R6 ;  /* 0x000000ffff047224 */ /* 0x000fe200078e0006 */
[----:B------:R-:W-:Y:S01]  /*4c40*/  @P0 LOP3.LUT R3, R5, 0x80000000, R2, 0xb8, !PT ;  /* 0x8000000005030812 */ /* 0x000fe200078eb802 */
[----:B------:R-:W-:-:S03]  /*4c50*/  FMUL.FTZ R5, R0, 0.5 ;  /* 0x3f00000000057820 */ /* 0x000fc60000410000 */
[----:B------:R-:W-:Y:S01]  /*4c60*/  ISETP.GT.AND P0, PT, R4, 0x9, PT ;  /* 0x000000090400780c */ /* 0x000fe20003f04270 */
[----:B------:R-:W-:-:S04]  /*4c70*/  FADD.FTZ R2, R3, 1 ;  /* 0x3f80000003027421 */ /* 0x000fc80000010000 */
[----:B------:R-:W-:-:S08]  /*4c80*/  FMUL.FTZ R2, R2, R5 ;  /* 0x0000000502027220 */ /* 0x000fd00000410000 */
        /* <DEDUP_REMOVED lines=12> */
.L_x_8372:
[----:B------:R-:W0:Y:S02]  /*4d50*/  F2I.S64.TRUNC R2, R2 ;  /* 0x0000000200027311 */ /* 0x000e24000020d900 */
[----:B0-----:R-:W-:-:S05]  /*4d60*/  IMAD.MOV.U32 R5, RZ, RZ, R2 ;  /* 0x000000ffff057224 */ /* 0x001fca00078e0002 */
[----:B------:R0:W-:Y:S01]  /*4d70*/  STG.E.U8 [R16.64], R5 ;  /* 0x0000000510007986 */ /* 0x0001e2000c101124 */
[----:B------:R-:W-:Y:S05]  /*4d80*/  BRA `(.L_x_8374) ;  /* 0x00000d3000007947 */ /* 0x000fea0003800000 */
.L_x_8371:
        /* <DEDUP_REMOVED lines=9> */
.L_x_8376:
[----:B------:R-:W0:Y:S02]  /*4e20*/  F2I.FTZ.TRUNC.NTZ R3, R2 ;  /* 0x0000000200037305 */ /* 0x000e24000021f100 */
[----:B0-----:R0:W-:Y:S01]  /*4e30*/  STG.E [R16.64], R3 ;  /* 0x0000000310007986 */ /* 0x0011e2000c101924 */
[----:B------:R-:W-:Y:S05]  /*4e40*/  BRA `(.L_x_8374) ;  /* 0x00000c7000007947 */ /* 0x000fea0003800000 */
.L_x_8375:
[----:B------:R-:W0:Y:S02]  /*4e50*/  F2I.FTZ.TRUNC.NTZ R3, R2 ;  /* 0x0000000200037305 */ /* 0x000e24000021f100 */
[----:B0-----:R0:W-:Y:S01]  /*4e60*/  STG.E.U16 [R16.64], R3 ;  /* 0x0000000310007986 */ /* 0x0011e2000c101524 */
[----:B------:R-:W-:Y:S05]  /*4e70*/  BRA `(.L_x_8374) ;  /* 0x00000c4000007947 */ /* 0x000fea0003800000 */
.L_x_8370:
        /* <DEDUP_REMOVED lines=8> */
.L_x_8378:
[----:B------:R-:W-:-:S05]  /*4f00*/  F2FP.PACK_AB R2, RZ, R2 ;  /* 0x00000002ff02723e */ /* 0x000fca00000000ff */
[----:B------:R0:W-:Y:S01]  /*4f10*/  STG.E.U16 [R16.64], R2 ;  /* 0x0000000210007986 */ /* 0x0001e2000c101524 */
[----:B------:R-:W-:Y:S05]  /*4f20*/  BRA `(.L_x_8374) ;  /* 0x00000b9000007947 */ /* 0x000fea0003800000 */
.L_x_8377:
        /* <DEDUP_REMOVED lines=9> */
.L_x_8380:
[----:B------:R-:W-:-:S04]  /*4fc0*/  F2FP.PACK_AB R3, RZ, R2 ;  /* 0x00000002ff03723e */ /* 0x000fc800000000ff */
[----:B------:R-:W-:-:S05]  /*4fd0*/  PRMT R3, R3, 0x5410, RZ ;  /* 0x0000541003037816 */ /* 0x000fca00000000ff */
[----:B------:R0:W-:Y:S01]  /*4fe0*/  STG.E [R16.64], R3 ;  /* 0x0000000310007986 */ /* 0x0001e2000c101924 */
[----:B------:R-:W-:Y:S05]  /*4ff0*/  BRA `(.L_x_8374) ;  /* 0x00000ac000007947 */ /* 0x000fea0003800000 */
.L_x_8379:
[----:B------:R-:W-:-:S06]  /*5000*/  FMUL.FTZ R2, R2, 1 ;  /* 0x3f80000002027820 */ /* 0x000fcc0000410000 */
[----:B------:R-:W0:Y:S02]  /*5010*/  F2F.F64.F32 R2, R2 ;  /* 0x0000000200027310 */ /* 0x000e240000201800 */
[----:B0-----:R0:W-:Y:S01]  /*5020*/  STG.E.64 [R16.64], R2 ;  /* 0x0000000210007986 */ /* 0x0011e2000c101b24 */
[----:B------:R-:W-:Y:S05]  /*5030*/  BRA `(.L_x_8374) ;  /* 0x00000a8000007947 */ /* 0x000fea0003800000 */
.L_x_8369:
        /* <DEDUP_REMOVED lines=12> */
.L_x_8383:
[----:B------:R-:W-:Y:S01]  /*5100*/  FMUL.FTZ R4, R2, 1 ;  /* 0x3f80000002047820 */ /* 0x000fe20000410000 */
[----:B------:R-:W-:-:S05]  /*5110*/  CS2R R6, SRZ ;  /* 0x0000000000067805 */ /* 0x000fca000001ff00 */
[----:B------:R-:W0:Y:S02]  /*5120*/  F2F.F64.F32 R4, R4 ;  /* 0x0000000400047310 */ /* 0x000e240000201800 */
[----:B0-----:R0:W-:Y:S01]  /*5130*/  STG.E.128 [R16.64], R4 ;  /* 0x0000000410007986 */ /* 0x0011e2000c101d24 */
[----:B------:R-:W-:Y:S05]  /*5140*/  BRA `(.L_x_8374) ;  /* 0x0000097000007947 */ /* 0x000fea0003800000 */
.L_x_8382:
        /* <DEDUP_REMOVED lines=20> */
.L_x_8387:
[----:B------:R-:W-:Y:S05]  /*5290*/  BSYNC B0 ;  /* 0x0000000000007941 */ /* 0x000fea0003800000 */
.L_x_8386:
[----:B------:R-:W-:-:S05]  /*52a0*/  LOP3.LUT R5, R0, R5, RZ, 0xfc, !PT ;  /* 0x0000000500057212 */ /* 0x000fca00078efcff */
[----:B------:R0:W-:Y:S01]  /*52b0*/  STG.E.U8 [R16.64], R5 ;  /* 0x0000000510007986 */ /* 0x0001e2000c101124 */
[----:B------:R-:W-:Y:S05]  /*52c0*/  BRA `(.L_x_8374) ;  /* 0x000007f000007947 */ /* 0x000fea0003800000 */
.L_x_8385:
        /* <DEDUP_REMOVED lines=12> */
.L_x_8389:
[----:B------:R-:W-:Y:S01]  /*5390*/  IMAD.MOV.U32 R0, RZ, RZ, 0x7f ;  /* 0x0000007fff007424 */ /* 0x000fe200078e00ff */
[----:B------:R-:W-:-:S04]  /*53a0*/  ISETP.GT.U32.AND P0, PT, R4, 0x7f800000, PT ;  /* 0x7f8000000400780c */ /* 0x000fc80003f04070 */
[----:B------:R-:W-:-:S04]  /*53b0*/  SEL R0, R0, 0x7c, P0 ;  /* 0x0000007c00007807 */ /* 0x000fc80000000000 */
.L_x_8390:
[----:B------:R-:W-:Y:S05]  /*53c0*/  BSYNC B0 ;  /* 0x0000000000007941 */ /* 0x000fea0003800000 */
.L_x_8388:
[----:B------:R-:W-:-:S04]  /*53d0*/  LOP3.LUT R2, R2, 0x80000000, RZ, 0xc0, !PT ;  /* 0x8000000002027812 */ /* 0x000fc800078ec0ff */
[----:B------:R-:W-:-:S04]  /*53e0*/  SHF.R.U32.HI R3, RZ, 0x18, R2 ;  /* 0x00000018ff037819 */ /* 0x000fc80000011602 */
[----:B------:R-:W-:-:S05]  /*53f0*/  LOP3.LUT R3, R0, R3, RZ, 0xfc, !PT ;  /* 0x0000000300037212 */ /* 0x000fca00078efcff */
[----:B------:R0:W-:Y:S01]  /*5400*/  STG.E.U8 [R16.64], R3 ;  /* 0x0000000310007986 */ /* 0x0001e2000c101124 */
[----:B------:R-:W-:Y:S05]  /*5410*/  BRA `(.L_x_8374) ;  /* 0x000006a000007947 */ /* 0x000fea0003800000 */
.L_x_8384:
[----:B------:R-:W-:-:S05]  /*5420*/  F2FP.BF16.PACK_AB R2, RZ, R2 ;  /* 0x00000002ff02723e */ /* 0x000fca00000010ff */
[----:B------:R0:W-:Y:S01]  /*5430*/  STG.E.U16 [R16.64], R2 ;  /* 0x0000000210007986 */ /* 0x0001e2000c101524 */
[----:B------:R-:W-:Y:S05]  /*5440*/  BRA `(.L_x_8374) ;  /* 0x0000067000007947 */ /* 0x000fea0003800000 */
.L_x_8381:
        /* <DEDUP_REMOVED lines=11> */
.L_x_8393:
        /* <DEDUP_REMOVED lines=16> */
.L_x_8396:
[----:B------:R-:W-:-:S04]  /*5600*/  LOP3.LUT R2, R2, 0x80000000, RZ, 0xc0, !PT ;  /* 0x8000000002027812 */ /* 0x000fc800078ec0ff */
[----:B------:R-:W-:-:S04]  /*5610*/  SHF.R.U32.HI R3, RZ, 0x18, R2 ;  /* 0x00000018ff037819 */ /* 0x000fc80000011602 */
[----:B------:R-:W-:-:S04]  /*5620*/  LOP3.LUT R0, R0, R3, RZ, 0xfc, !PT ;  /* 0x0000000300007212 */ /* 0x000fc800078efcff */
[----:B------:R-:W-:Y:S02]  /*5630*/  PRMT R8, R0, 0x7610, R8 ;  /* 0x0000761000087816 */ /* 0x000fe40000000008 */
.L_x_8395:
[----:B------:R-:W-:Y:S05]  /*5640*/  BSYNC B0 ;  /* 0x0000000000007941 */ /* 0x000fea0003800000 */
.L_x_8394:
[----:B------:R0:W-:Y:S01]  /*5650*/  STG.E.U8 [R16.64], R8 ;  /* 0x0000000810007986 */ /* 0x0001e2000c101124 */
[----:B------:R-:W-:Y:S05]  /*5660*/  BRA `(.L_x_8374) ;  /* 0x0000045000007947 */ /* 0x000fea0003800000 */
.L_x_8392:
        /* <DEDUP_REMOVED lines=16> */
.L_x_8399:
[----:B------:R-:W-:-:S04]  /*5770*/  LOP3.LUT R2, R2, 0x80000000, RZ, 0xc0, !PT ;  /* 0x8000000002027812 */ /* 0x000fc800078ec0ff */
[----:B------:R-:W-:-:S04]  /*5780*/  SHF.R.U32.HI R3, RZ, 0x18, R2 ;  /* 0x00000018ff037819 */ /* 0x000fc80000011602 */
[----:B------:R-:W-:-:S04]  /*5790*/  LOP3.LUT R0, R0, R3, RZ, 0xfc, !PT ;  /* 0x0000000300007212 */ /* 0x000fc800078efcff */
[----:B------:R-:W-:Y:S02]  /*57a0*/  PRMT R8, R0, 0x7610, R8 ;  /* 0x0000761000087816 */ /* 0x000fe40000000008 */
.L_x_8398:
[----:B------:R-:W-:Y:S05]  /*57b0*/  BSYNC B0 ;  /* 0x0000000000007941 */ /* 0x000fea0003800000 */
.L_x_8397:
[----:B------:R0:W-:Y:S01]  /*57c0*/  STG.E.U8 [R16.64], R8 ;  /* 0x0000000810007986 */ /* 0x0001e2000c101124 */
[----:B------:R-:W-:Y:S05]  /*57d0*/  BRA `(.L_x_8374) ;  /* 0x000002e000007947 */ /* 0x000fea0003800000 */
.L_x_8391:
        /* <DEDUP_REMOVED lines=21> */
.L_x_8373:
        /* <DEDUP_REMOVED lines=20> */
.L_x_8401:
[----:B------:R-:W0:Y:S02]  /*5a70*/  F2I.U64.TRUNC R2, R2 ;  /* 0x0000000200027311 */ /* 0x000e24000020d800 */
[----:B0-----:R0:W-:Y:S01]  /*5a80*/  STG.E.64 [R16.64], R2 ;  /* 0x0000000210007986 */ /* 0x0011e2000c101b24 */
[----:B------:R-:W-:Y:S05]  /*5a90*/  BRA `(.L_x_8374) ;  /* 0x0000002000007947 */ /* 0x000fea0003800000 */
.L_x_8400:
[----:B------:R-:W0:Y:S02]  /*5aa0*/  F2I.FTZ.U32.TRUNC.NTZ R3, R2 ;  /* 0x0000000200037305 */ /* 0x000e24000021f000 */
[----:B0-----:R0:W-:Y:S02]  /*5ab0*/  STG.E [R16.64], R3 ;  /* 0x0000000310007986 */ /* 0x0011e4000c101924 */
.L_x_8374:
[----:B------:R-:W-:-:S04]  /*5ac0*/  IADD3 R19, R19, 0x80, RZ ;  /* 0x0000008013137810 */ /* 0x000fc80007ffe0ff */
[----:B------:R-:W-:-:S13]  /*5ad0*/  ISETP.GE.AND P0, PT, R19, c[0x0][0x160], PT ;  /* 0x0000580013007a0c */ /* 0x000fda0003f06270 */
        /* <DEDUP_REMOVED lines=229> */
.L_x_8402:
        /* <DEDUP_REMOVED lines=20> */
.L_x_8407:
[----:B------:R-:W2:Y:S02]  /*6a70*/  LDG.E.U8 R0, [R2.64] ;  /* 0x0000002402007981 */ /* 0x000ea4000c1e1100 */
[----:B--2---:R-:W0:Y:S01]  /*6a80*/  I2F.U16 R0, R0 ;  /* 0x0000000000007306 */ /* 0x004e220000101000 */
[----:B------:R-:W-:Y:S05]  /*6a90*/  BRA `(.L_x_8409) ;  /* 0x00000ca000007947 */ /* 0x000fea0003800000 */
.L_x_8406:
        /* <DEDUP_REMOVED lines=9> */
.L_x_8411:
[----:B------:R-:W2:Y:S02]  /*6b30*/  LDG.E R0, [R2.64] ;  /* 0x0000002402007981 */ /* 0x000ea4000c1e1900 */
[----:B--2---:R-:W0:Y:S01]  /*6b40*/  I2F R0, R0 ;  /* 0x0000000000007306 */ /* 0x004e220000201400 */
[----:B------:R-:W-:Y:S05]  /*6b50*/  BRA `(.L_x_8409) ;  /* 0x00000be000007947 */ /* 0x000fea0003800000 */
.L_x_8410:
[----:B------:R-:W2:Y:S02]  /*6b60*/  LDG.E.U16 R0, [R2.64] ;  /* 0x0000002402007981 */ /* 0x000ea4000c1e1500 */
[----:B--2---:R-:W0:Y:S01]  /*6b70*/  I2F.S16 R0, R0 ;  /* 0x0000000000007306 */ /* 0x004e220000101400 */
[----:B------:R-:W-:Y:S05]  /*6b80*/  BRA `(.L_x_8409) ;  /* 0x00000bb000007947 */ /* 0x000fea0003800000 */
.L_x_8405:
        /* <DEDUP_REMOVED lines=8> */
.L_x_8413:
[----:B------:R-:W2:Y:S02]  /*6c10*/  LDG.E.U16 R0, [R2.64] ;  /* 0x0000002402007981 */ /* 0x000ea4000c1e1500 */
[----:B--2---:R-:W-:Y:S01]  /*6c20*/  HADD2.F32 R0, -RZ, R0.H0_H0 ;  /* 0x20000000ff007230 */ /* 0x004fe20000004100 */
[----:B------:R-:W-:Y:S05]  /*6c30*/  BRA `(.L_x_8409) ;  /* 0x00000b0000007947 */ /* 0x000fea0003800000 */
.L_x_8412:
        /* <DEDUP_REMOVED lines=8> */
.L_x_8415:
[----:B------:R-:W2:Y:S02]  /*6cc0*/  LDG.E.U16 R0, [R2.64] ;  /* 0x0000002402007981 */ /* 0x000ea4000c1e1500 */
[----:B--2---:R-:W-:Y:S01]  /*6cd0*/  HADD2.F32 R0, -RZ, R0.H0_H0 ;  /* 0x20000000ff007230 */ /* 0x004fe20000004100 */
[----:B------:R-:W-:Y:S05]  /*6ce0*/  BRA `(.L_x_8409) ;  /* 0x00000a5000007947 */ /* 0x000fea0003800000 */
.L_x_8414:
[----:B------:R-:W2:Y:S02]  /*6cf0*/  LDG.E.64 R2, [R2.64] ;  /* 0x0000002402027981 */ /* 0x000ea4000c1e1b00 */
[----:B--2---:R-:W0:Y:S01]  /*6d00*/  F2F.F32.F64 R0, R2 ;  /* 0x0000000200007310 */ /* 0x004e220000301000 */
[----:B------:R-:W0:-:S14]  /*6d10*/  DSETP.GEU.AND P0, PT, |R2|, c[0x2][0x0], PT ;  /* 0x008000000200762a */ /* 0x000e1c0003f0e200 */
[----:B0-----:R-:W-:Y:S01]  /*6d20*/  @!P0 FMUL R0, R0, 1.175494350822287508e-38 ;  /* 0x0080000000008820 */ /* 0x001fe20000400000 */
[----:B------:R-:W-:Y:S05]  /*6d30*/  BRA `(.L_x_8409) ;  /* 0x00000a0000007947 */ /* 0x000fea0003800000 */
.L_x_8404:
        /* <DEDUP_REMOVED lines=12> */
.L_x_8418:
[----:B------:R-:W2:Y:S02]  /*6e00*/  LDG.E.64 R2, [R2.64] ;  /* 0x0000002402027981 */ /* 0x000ea4000c1e1b00 */
[----:B--2---:R-:W0:Y:S01]  /*6e10*/  F2F.F32.F64 R0, R2 ;  /* 0x0000000200007310 */ /* 0x004e220000301000 */
[----:B------:R-:W0:-:S14]  /*6e20*/  DSETP.GEU.AND P0, PT, |R2|, c[0x2][0x0], PT ;  /* 0x008000000200762a */ /* 0x000e1c0003f0e200 */
[----:B0-----:R-:W-:Y:S01]  /*6e30*/  @!P0 FMUL R0, R0, 1.175494350822287508e-38 ;  /* 0x0080000000008820 */ /* 0x001fe20000400000 */
[----:B------:R-:W-:Y:S05]  /*6e40*/  BRA `(.L_x_8409) ;  /* 0x000008f000007947 */ /* 0x000fea0003800000 */
.L_x_8417:
        /* <DEDUP_REMOVED lines=26> */
.L_x_8420:
        /* <DEDUP_REMOVED lines=13> */
.L_x_8419:
[----:B------:R-:W2:Y:S02]  /*70c0*/  LDG.E.U16 R0, [R2.64] ;  /* 0x0000002402007981 */ /* 0x000ea4000c1e1500 */
[----:B--2---:R-:W-:Y:S01]  /*70d0*/  PRMT R0, RZ, 0x5410, R0 ;  /* 0x00005410ff007816 */ /* 0x004fe20000000000 */
[----:B------:R-:W-:Y:S05]  /*70e0*/  BRA `(.L_x_8409) ;  /* 0x0000065000007947 */ /* 0x000fea0003800000 */
.L_x_8416:
        /* <DEDUP_REMOVED lines=11> */
.L_x_8423:
        /* <DEDUP_REMOVED lines=20> */
.L_x_8425:
[----:B------:R-:W-:Y:S05]  /*72e0*/  BSYNC B0 ;  /* 0x0000000000007941 */ /* 0x000fea0003800000 */
.L_x_8424:
[----:B------:R-:W-:Y:S01]  /*72f0*/  LEA R3, R0, 0x3b800000, 0x17 ;  /* 0x3b80000000037811 */ /* 0x000fe200078eb8ff */
[----:B------:R-:W-:-:S05]  /*7300*/  IMAD.SHL.U32 R0, R2, 0x100000, RZ ;  /* 0x0010000002007824 */ /* 0x000fca00078e00ff */
[----:B------:R-:W-:Y:S01]  /*7310*/  LOP3.LUT R0, R3, R0, R4, 0xfe, !PT ;  /* 0x0000000003007212 */ /* 0x000fe200078efe04 */
[----:B------:R-:W-:Y:S05]  /*7320*/  BRA `(.L_x_8409) ;  /* 0x0000041000007947 */ /* 0x000fea0003800000 */
.L_x_8422:
        /* <DEDUP_REMOVED lines=20> */
.L_x_8427:
[----:B------:R-:W-:Y:S05]  /*7470*/  BSYNC B0 ;  /* 0x0000000000007941 */ /* 0x000fea0003800000 */
.L_x_8426:
[----:B------:R-:W-:Y:S01]  /*7480*/  LEA R3, R0, 0x37800000, 0x17 ;  /* 0x3780000000037811 */ /* 0x000fe200078eb8ff */
[----:B------:R-:W-:-:S05]  /*7490*/  IMAD.SHL.U32 R0, R2, 0x200000, RZ ;  /* 0x0020000002007824 */ /* 0x000fca00078e00ff */
[----:B------:R-:W-:Y:S01]  /*74a0*/  LOP3.LUT R0, R3, R0, R4, 0xfe, !PT ;  /* 0x0000000003007212 */ /* 0x000fe200078efe04 */
[----:B------:R-:W-:Y:S05]  /*74b0*/  BRA `(.L_x_8409) ;  /* 0x0000028000007947 */ /* 0x000fea0003800000 */
.L_x_8421:
        /* <DEDUP_REMOVED lines=14> */
.L_x_8408:
        /* <DEDUP_REMOVED lines=21> */
.L_x_8429:
[----:B------:R-:W2:Y:S02]  /*76f0*/  LDG.E.64 R2, [R2.64] ;  /* 0x0000002402027981 */ /* 0x000ea4000c1e1b00 */
[----:B--2---:R0:W1:Y:S01]  /*7700*/  I2F.U64 R0, R2 ;  /* 0x0000000200007312 */ /* 0x0040620000301000 */
[----:B------:R-:W-:Y:S05]  /*7710*/  BRA `(.L_x_8409) ;  /* 0x0000002000007947 */ /* 0x000fea0003800000 */
.L_x_8428:
[----:B------:R-:W2:Y:S02]  /*7720*/  LDG.E R0, [R2.64] ;  /* 0x0000002402007981 */ /* 0x000ea4000c1e1900 */
[----:B--2---:R-:W0:Y:S02]  /*7730*/  I2F.U32 R0, R0 ;  /* 0x0000000000007306 */ /* 0x004e240000201000 */
.L_x_8409:
[----:B------:R-:W-:Y:S05]  /*7740*/  BSYNC B6 ;  /* 0x0000000000067941 */ /* 0x000fea0003800000 */
.L_x_8403:
        /* <DEDUP_REMOVED lines=50> */
.L_x_8433:
[----:B------:R-:W0:Y:S02]  /*7a70*/  F2I.S64.TRUNC R2, R2 ;  /* 0x0000000200027311 */ /* 0x000e24000020d900 */
[----:B0-----:R-:W-:-:S05]  /*7a80*/  IMAD.MOV.U32 R5, RZ, RZ, R2 ;  /* 0x000000ffff057224 */ /* 0x001fca00078e0002 */
[----:B------:R0:W-:Y:S01]  /*7a90*/  STG.E.U8 [R16.64], R5 ;  /* 0x0000000510007986 */ /* 0x0001e2000c101124 */
[----:B------:R-:W-:Y:S05]  /*7aa0*/  BRA `(.L_x_8435) ;  /* 0x00000d3000007947 */ /* 0x000fea0003800000 */
.L_x_8432:
        /* <DEDUP_REMOVED lines=9> */
.L_x_8437:
[----:B------:R-:W0:Y:S02]  /*7b40*/  F2I.FTZ.TRUNC.NTZ R3, R2 ;  /* 0x0000000200037305 */ /* 0x000e24000021f100 */
[----:B0-----:R0:W-:Y:S01]  /*7b50*/  STG.E [R16.64], R3 ;  /* 0x0000000310007986 */ /* 0x0011e2000c101924 */
[----:B------:R-:W-:Y:S05]  /*7b60*/  BRA `(.L_x_8435) ;  /* 0x00000c7000007947 */ /* 0x000fea0003800000 */
.L_x_8436:
[----:B------:R-:W0:Y:S02]  /*7b70*/  F2I.FTZ.TRUNC.NTZ R3, R2 ;  /* 0x0000000200037305 */ /* 0x000e24000021f100 */
[----:B0-----:R0:W-:Y:S01]  /*7b80*/  STG.E.U16 [R16.64], R3 ;  /* 0x0000000310007986 */ /* 0x0011e2000c101524 */
[----:B------:R-:W-:Y:S05]  /*7b90*/  BRA `(.L_x_8435) ;  /* 0x00000c4000007947 */ /* 0x000fea0003800000 */
.L_x_8431:
        /* <DEDUP_REMOVED lines=8> */
.L_x_8439:
[----:B------:R-:W-:-:S05]  /*7c20*/  F2FP.PACK_AB R2, RZ, R2 ;  /* 0x00000002ff02723e */ /* 0x000fca00000000ff */
[----:B------:R0:W-:Y:S01]  /*7c30*/  STG.E.U16 [R16.64], R2 ;  /* 0x0000000210007986 */ /* 0x0001e2000c101524 */
[----:B------:R-:W-:Y:S05]  /*7c40*/  BRA `(.L_x_8435) ;  /* 0x00000b9000007947 */ /* 0x000fea0003800000 */
.L_x_8438:
        /* <DEDUP_REMOVED lines=9> */
.L_x_8441:
[----:B------:R-:W-:-:S04]  /*7ce0*/  F2FP.PACK_AB R3, RZ, R2 ;  /* 0x00000002ff03723e */ /* 0x000fc800000000ff */
[----:B------:R-:W-:-:S05]  /*7cf0*/  PRMT R3, R3, 0x5410, RZ ;  /* 0x0000541003037816 */ /* 0x000fca00000000ff */
[----:B------:R0:W-:Y:S01]  /*7d00*/  STG.E [R16.64], R3 ;  /* 0x0000000310007986 */ /* 0x0001e2000c101924 */
[----:B------:R-:W-:Y:S05]  /*7d10*/  BRA `(.L_x_8435) ;  /* 0x00000ac000007947 */ /* 0x000fea0003800000 */
.L_x_8440:
[----:B------:R-:W-:-:S06]  /*7d20*/  FMUL.FTZ R2, R2, 1 ;  /* 0x3f80000002027820 */ /* 0x000fcc0000410000 */
[----:B------:R-:W0:Y:S02]  /*7d30*/  F2F.F64.F32 R2, R2 ;  /* 0x0000000200027310 */ /* 0x000e240000201800 */
[----:B0-----:R0:W-:Y:S01]  /*7d40*/  STG.E.64 [R16.64], R2 ;  /* 0x0000000210007986 */ /* 0x0011e2000c101b24 */
[----:B------:R-:W-:Y:S05]  /*7d50*/  BRA `(.L_x_8435) ;  /* 0x00000a8000007947 */ /* 0x000fea0003800000 */
.L_x_8430:
        /* <DEDUP_REMOVED lines=12> */
.L_x_8444:
[----:B------:R-:W-:Y:S01]  /*7e20*/  FMUL.FTZ R4, R2, 1 ;  /* 0x3f80000002047820 */ /* 0x000fe20000410000 */
[----:B------:R-:W-:-:S05]  /*7e30*/  CS2R R6, SRZ ;  /* 0x0000000000067805 */ /* 0x000fca000001ff00 */
[----:B------:R-:W0:Y:S02]  /*7e40*/  F2F.F64.F32 R4, R4 ;  /* 0x0000000400047310 */ /* 0x000e240000201800 */
[----:B0-----:R0:W-:Y:S01]  /*7e50*/  STG.E.128 [R16.64], R4 ;  /* 0x0000000410007986 */ /* 0x0011e2000c101d24 */
[----:B------:R-:W-:Y:S05]  /*7e60*/  BRA `(.L_x_8435) ;  /* 0x0000097000007947 */ /* 0x000fea0003800000 */
.L_x_8443:
        /* <DEDUP_REMOVED lines=20> */
.L_x_8448:
[----:B------:R-:W-:Y:S05]  /*7fb0*/  BSYNC B0 ;  /* 0x0000000000007941 */ /* 0x000fea0003800000 */
.L_x_8447:
[----:B------:R-:W-:-:S05]  /*7fc0*/  LOP3.LUT R5, R0, R5, RZ, 0xfc, !PT ;  /* 0x0000000500057212 */ /* 0x000fca00078efcff */
[----:B------:R0:W-:Y:S01]  /*7fd0*/  STG.E.U8 [R16.64], R5 ;  /* 0x0000000510007986 */ /* 0x0001e2000c101124 */
[----:B------:R-:W-:Y:S05]  /*7fe0*/  BRA `(.L_x_8435) ;  /* 0x000007f000007947 */ /* 0x000fea0003800000 */
.L_x_8446:
        /* <DEDUP_REMOVED lines=12> */
.L_x_8450:
[----:B------:R-:W-:Y:S01]  /*80b0*/  IMAD.MOV.U32 R0, RZ, RZ, 0x7f ;  /* 0x0000007fff007424 */ /* 0x000fe200078e00ff */
[----:B------:R-:W-:-:S04]  /*80c0*/  ISETP.GT.U32.AND P0, PT, R4, 0x7f800000, PT ;  /* 0x7f8000000400780c */ /* 0x000fc80003f04070 */
[----:B------:R-:W-:-:S04]  /*80d0*/  SEL R0, R0, 0x7c, P0 ;  /* 0x0000007c00007807 */ /* 0x000fc80000000000 */
.L_x_8451:
[----:B------:R-:W-:Y:S05]  /*80e0*/  BSYNC B0 ;  /* 0x0000000000007941 */ /* 0x000fea0003800000 */
.L_x_8449:
[----:B------:R-:W-:-:S04]  /*80f0*/  LOP3.LUT R2, R2, 0x80000000, RZ, 0xc0, !PT ;  /* 0x8000000002027812 */ /* 0x000fc800078ec0ff */
[----:B------:R-:W-:-:S04]  /*8100*/  SHF.R.U32.HI R3, RZ, 0x18, R2 ;  /* 0x00000018ff037819 */ /* 0x000fc80000011602 */
[----:B------:R-:W-:-:S05]  /*8110*/  LOP3.LUT R3, R0, R3, RZ, 0xfc, !PT ;  /* 0x0000000300037212 */ /* 0x000fca00078efcff */
[----:B------:R0:W-:Y:S01]  /*8120*/  STG.E.U8 [R16.64], R3 ;  /* 0x0000000310007986 */ /* 0x0001e2000c101124 */
[----:B------:R-:W-:Y:S05]  /*8130*/  BRA `(.L_x_8435) ;  /* 0x000006a000007947 */ /* 0x000fea0003800000 */
.L_x_8445:
[----:B------:R-:W-:-:S05]  /*8140*/  F2FP.BF16.PACK_AB R2, RZ, R2 ;  /* 0x00000002ff02723e */ /* 0x000fca00000010ff */
[----:B------:R0:W-:Y:S01]  /*8150*/  STG.E.U16 [R16.64], R2 ;  /* 0x0000000210007986 */ /* 0x0001e2000c101524 */
[----:B------:R-:W-:Y:S05]  /*8160*/  BRA `(.L_x_8435) ;  /* 0x0000067000007947 */ /* 0x000fea0003800000 */
.L_x_8442:
        /* <DEDUP_REMOVED lines=11> */
.L_x_8454:
        /* <DEDUP_REMOVED lines=16> */
.L_x_8457:
[----:B------:R-:W-:-:S04]  /*8320*/  LOP3.LUT R2, R2, 0x80000000, RZ, 0xc0, !PT ;  /* 0x8000000002027812 */ /* 0x000fc800078ec0ff */
[----:B------:R-:W-:-:S04]  /*8330*/  SHF.R.U32.HI R3, RZ, 0x18, R2 ;  /* 0x00000018ff037819 */ /* 0x000fc80000011602 */
[----:B------:R-:W-:-:S04]  /*8340*/  LOP3.LUT R0, R0, R3, RZ, 0xfc, !PT ;  /* 0x0000000300007212 */ /* 0x000fc800078efcff */
[----:B------:R-:W-:Y:S02]  /*8350*/  PRMT R8, R0, 0x7610, R8 ;  /* 0x0000761000087816 */ /* 0x000fe40000000008 */
.L_x_8456:
[----:B------:R-:W-:Y:S05]  /*8360*/  BSYNC B0 ;  /* 0x0000000000007941 */ /* 0x000fea0003800000 */
.L_x_8455:
[----:B------:R0:W-:Y:S01]  /*8370*/  STG.E.U8 [R16.64], R8 ;  /* 0x0000000810007986 */ /* 0x0001e2000c101124 */
[----:B------:R-:W-:Y:S05]  /*8380*/  BRA `(.L_x_8435) ;  /* 0x0000045000007947 */ /* 0x000fea0003800000 */
.L_x_8453:
        /* <DEDUP_REMOVED lines=16> */
.L_x_8460:
[----:B------:R-:W-:-:S04]  /*8490*/  LOP3.LUT R2, R2, 0x80000000, RZ, 0xc0, !PT ;  /* 0x8000000002027812 */ /* 0x000fc800078ec0ff */
[----:B------:R-:W-:-:S04]  /*84a0*/  SHF.R.U32.HI R3, RZ, 0x18, R2 ;  /* 0x00000018ff037819 */ /* 0x000fc80000011602 */
[----:B------:R-:W-:-:S04]  /*84b0*/  LOP3.LUT R0, R0, R3, RZ, 0xfc, !PT ;  /* 0x0000000300007212 */ /* 0x000fc800078efcff */
[----:B------:R-:W-:Y:S02]  /*84c0*/  PRMT R8, R0, 0x7610, R8 ;  /* 0x0000761000087816 */ /* 0x000fe40000000008 */
.L_x_8459:
[----:B------:R-:W-:Y:S05]  /*84d0*/  BSYNC B0 ;  /* 0x0000000000007941 */ /* 0x000fea0003800000 */
.L_x_8458:
[----:B------:R0:W-:Y:S01]  /*84e0*/  STG.E.U8 [R16.64], R8 ;  /* 0x0000000810007986 */ /* 0x0001e2000c101124 */
[----:B------:R-:W-:Y:S05]  /*84f0*/  BRA `(.L_x_8435) ;  /* 0x000002e000007947 */ /* 0x000fea0003800000 */
.L_x_8452:
        /* <DEDUP_REMOVED lines=21> */
.L_x_8434:
        /* <DEDUP_REMOVED lines=20> */
.L_x_8462:
[----:B------:R-:W0:Y:S02]  /*8790*/  F2I.U64.TRUNC R2, R2 ;  /* 0x0000000200027311 */ /* 0x000e24000020d800 */
[----:B0-----:R0:W-:Y:S01]  /*87a0*/  STG.E.64 [R16.64], R2 ;  /* 0x0000000210007986 */ /* 0x0011e2000c101b24 */
[----:B------:R-:W-:Y:S05]  /*87b0*/  BRA `(.L_x_8435) ;  /* 0x0000002000007947 */ /* 0x000fea0003800000 */
.L_x_8461:
[----:B------:R-:W0:Y:S02]  /*87c0*/  F2I.FTZ.U32.TRUNC.NTZ R3, R2 ;  /* 0x0000000200037305 */ /* 0x000e24000021f000 */
[----:B0-----:R0:W-:Y:S02]  /*87d0*/  STG.E [R16.64], R3 ;  /* 0x0000000310007986 */ /* 0x0011e4000c101924 */
.L_x_8435:
[----:B------:R-:W-:Y:S02]  /*87e0*/  IADD3 R19, R19, 0x80, RZ ;  /* 0x0000008013137810 */ /* 0x000fe40007ffe0ff */
.L_x_8340:
[----:B------:R-:W-:Y:S05]  /*87f0*/  BSYNC B7 ;  /* 0x0000000000077941 */ /* 0x000fea0003800000 */
.L_x_8339:
[----:B------:R-:W-:-:S13]  /*8800*/  ISETP.GE.AND P0, PT, R19, c[0x0][0x160], PT ;  /* 0x0000580013007a0c */ /* 0x000fda0003f06270 */
[----:B------:R-:W-:Y:S05]  /*8810*/  @P0 EXIT ;  /* 0x000000000000094d */ /* 0x000fea0003800000 */
        /* <DEDUP_REMOVED lines=228> */
.L_x_8463:
        /* <DEDUP_REMOVED lines=20> */
.L_x_8468:
[----:B------:R-:W2:Y:S02]  /*97a0*/  LDG.E.U8 R0, [R2.64] ;  /* 0x0000002402007981 */ /* 0x000ea4000c1e1100 */
[----:B--2---:R-:W0:Y:S01]  /*97b0*/  I2F.U16 R0, R0 ;  /* 0x0000000000007306 */ /* 0x004e220000101000 */
[----:B------:R-:W-:Y:S05]  /*97c0*/  BRA `(.L_x_8470) ;  /* 0x00000ca000007947 */ /* 0x000fea0003800000 */
.L_x_8467:
        /* <DEDUP_REMOVED lines=9> */
.L_x_8472:
[----:B------:R-:W2:Y:S02]  /*9860*/  LDG.E R0, [R2.64] ;  /* 0x0000002402007981 */ /* 0x000ea4000c1e1900 */
[----:B--2---:R-:W0:Y:S01]  /*9870*/  I2F R0, R0 ;  /* 0x0000000000007306 */ /* 0x004e220000201400 */
[----:B------:R-:W-:Y:S05]  /*9880*/  BRA `(.L_x_8470) ;  /* 0x00000be000007947 */ /* 0x000fea0003800000 */
.L_x_8471:
[----:B------:R-:W2:Y:S02]  /*9890*/  LDG.E.U16 R0, [R2.64] ;  /* 0x0000002402007981 */ /* 0x000ea4000c1e1500 */
[----:B--2---:R-:W0:Y:S01]  /*98a0*/  I2F.S16 R0, R0 ;  /* 0x0000000000007306 */ /* 0x004e220000101400 */
[----:B------:R-:W-:Y:S05]  /*98b0*/  BRA `(.L_x_8470) ;  /* 0x00000bb000007947 */ /* 0x000fea0003800000 */
.L_x_8466:
        /* <DEDUP_REMOVED lines=8> */
.L_x_8474:
[----:B------:R-:W2:Y:S02]  /*9940*/  LDG.E.U16 R0, [R2.64] ;  /* 0x0000002402007981 */ /* 0x000ea4000c1e1500 */
[----:B--2---:R-:W-:Y:S01]  /*9950*/  HADD2.F32 R0, -RZ, R0.H0_H0 ;  /* 0x20000000ff007230 */ /* 0x004fe20000004100 */
[----:B------:R-:W-:Y:S05]  /*9960*/  BRA `(.L_x_8470) ;  /* 0x00000b0000007947 */ /* 0x000fea0003800000 */
.L_x_8473:
        /* <DEDUP_REMOVED lines=8> */
.L_x_8476:
[----:B------:R-:W2:Y:S02]  /*99f0*/  LDG.E.U16 R0, [R2.64] ;  /* 0x0000002402007981 */ /* 0x000ea4000c1e1500 */
[----:B--2---:R-:W-:Y:S01]  /*9a00*/  HADD2.F32 R0, -RZ, R0.H0_H0 ;  /* 0x20000000ff007230 */ /* 0x004fe20000004100 */
[----:B------:R-:W-:Y:S05]  /*9a10*/  BRA `(.L_x_8470) ;  /* 0x00000a5000007947 */ /* 0x000fea0003800000 */
.L_x_8475:
[----:B------:R-:W2:Y:S02]  /*9a20*/  LDG.E.64 R2, [R2.64] ;  /* 0x0000002402027981 */ /* 0x000ea4000c1e1b00 */
[----:B--2---:R-:W0:Y:S01]  /*9a30*/  F2F.F32.F64 R0, R2 ;  /* 0x0000000200007310 */ /* 0x004e220000301000 */
[----:B------:R-:W0:-:S14]  /*9a40*/  DSETP.GEU.AND P0, PT, |R2|, c[0x2][0x0], PT ;  /* 0x008000000200762a */ /* 0x000e1c0003f0e200 */
[----:B0-----:R-:W-:Y:S01]  /*9a50*/  @!P0 FMUL R0, R0, 1.175494350822287508e-38 ;  /* 0x0080000000008820 */ /* 0x001fe20000400000 */
[----:B------:R-:W-:Y:S05]  /*9a60*/  BRA `(.L_x_8470) ;  /* 0x00000a0000007947 */ /* 0x000fea0003800000 */
.L_x_8465:
        /* <DEDUP_REMOVED lines=12> */
.L_x_8479:
[----:B------:R-:W2:Y:S02]  /*9b30*/  LDG.E.64 R2, [R2.64] ;  /* 0x0000002402027981 */ /* 0x000ea4000c1e1b00 */
[----:B--2---:R-:W0:Y:S01]  /*9b40*/  F2F.F32.F64 R0, R2 ;  /* 0x0000000200007310 */ /* 0x004e220000301000 */
[----:B------:R-:W0:-:S14]  /*9b50*/  DSETP.GEU.AND P0, PT, |R2|, c[0x2][0x0], PT ;  /* 0x008000000200762a */ /* 0x000e1c0003f0e200 */
[----:B0-----:R-:W-:Y:S01]  /*9b60*/  @!P0 FMUL R0, R0, 1.175494350822287508e-38 ;  /* 0x0080000000008820 */ /* 0x001fe20000400000 */
[----:B------:R-:W-:Y:S05]  /*9b70*/  BRA `(.L_x_8470) ;  /* 0x000008f000007947 */ /* 0x000fea0003800000 */
.L_x_8478:
        /* <DEDUP_REMOVED lines=26> */
.L_x_8481:
        /* <DEDUP_REMOVED lines=13> */
.L_x_8480:
[----:B------:R-:W2:Y:S02]  /*9df0*/  LDG.E.U16 R0, [R2.64] ;  /* 0x0000002402007981 */ /* 0x000ea4000c1e1500 */
[----:B--2---:R-:W-:Y:S01]  /*9e00*/  PRMT R0, RZ, 0x5410, R0 ;  /* 0x00005410ff007816 */ /* 0x004fe20000000000 */
[----:B------:R-:W-:Y:S05]  /*9e10*/  BRA `(.L_x_8470) ;  /* 0x0000065000007947 */ /* 0x000fea0003800000 */
.L_x_8477:
        /* <DEDUP_REMOVED lines=11> */
.L_x_8484:
        /* <DEDUP_REMOVED lines=20> */
.L_x_8486:
[----:B------:R-:W-:Y:S05]  /*a010*/  BSYNC B0 ;  /* 0x0000000000007941 */ /* 0x000fea0003800000 */
.L_x_8485:
[----:B------:R-:W-:Y:S01]  /*a020*/  LEA R3, R0, 0x3b800000, 0x17 ;  /* 0x3b80000000037811 */ /* 0x000fe200078eb8ff */
[----:B------:R-:W-:-:S05]  /*a030*/  IMAD.SHL.U32 R0, R2, 0x100000, RZ ;  /* 0x0010000002007824 */ /* 0x000fca00078e00ff */
[----:B------:R-:W-:Y:S01]  /*a040*/  LOP3.LUT R0, R3, R0, R4, 0xfe, !PT ;  /* 0x0000000003007212 */ /* 0x000fe200078efe04 */
[----:B------:R-:W-:Y:S05]  /*a050*/  BRA `(.L_x_8470) ;  /* 0x0000041000007947 */ /* 0x000fea0003800000 */
.L_x_8483:
        /* <DEDUP_REMOVED lines=20> */
.L_x_8488:
[----:B------:R-:W-:Y:S05]  /*a1a0*/  BSYNC B0 ;  /* 0x0000000000007941 */ /* 0x000fea0003800000 */
.L_x_8487:
[----:B------:R-:W-:Y:S01]  /*a1b0*/  LEA R3, R0, 0x37800000, 0x17 ;  /* 0x3780000000037811 */ /* 0x000fe200078eb8ff */
[----:B------:R-:W-:-:S05]  /*a1c0*/  IMAD.SHL.U32 R0, R2, 0x200000, RZ ;  /* 0x0020000002007824 */ /* 0x000fca00078e00ff */
[----:B------:R-:W-:Y:S01]  /*a1d0*/  LOP3.LUT R0, R3, R0, R4, 0xfe, !PT ;  /* 0x0000000003007212 */ /* 0x000fe200078efe04 */
[----:B------:R-:W-:Y:S05]  /*a1e0*/  BRA `(.L_x_8470) ;  /* 0x0000028000007947 */ /* 0x000fea0003800000 */
.L_x_8482:
        /* <DEDUP_REMOVED lines=14> */
.L_x_8469:
        /* <DEDUP_REMOVED lines=21> */
.L_x_8490:
[----:B------:R-:W2:Y:S02]  /*a420*/  LDG.E.64 R2, [R2.64] ;  /* 0x0000002402027981 */ /* 0x000ea4000c1e1b00 */
[----:B--2---:R0:W1:Y:S01]  /*a430*/  I2F.U64 R0, R2 ;  /* 0x0000000200007312 */ /* 0x0040620000301000 */
[----:B------:R-:W-:Y:S05]  /*a440*/  BRA `(.L_x_8470) ;  /* 0x0000002000007947 */ /* 0x000fea0003800000 */
.L_x_8489:
[----:B------:R-:W2:Y:S02]  /*a450*/  LDG.E R0, [R2.64] ;  /* 0x0000002402007981 */ /* 0x000ea4000c1e1900 */
[----:B--2---:R-:W0:Y:S02]  /*a460*/  I2F.U32 R0, R0 ;  /* 0x0000000000007306 */ /* 0x004e240000201000 */
.L_x_8470:
[----:B------:R-:W-:Y:S05]  /*a470*/  BSYNC B6 ;  /* 0x0000000000067941 */ /* 0x000fea0003800000 */
.L_x_8464:
        /* <DEDUP_REMOVED lines=50> */
.L_x_8494:
[----:B------:R-:W0:Y:S02]  /*a7a0*/  F2I.S64.TRUNC R2, R2 ;  /* 0x0000000200027311 */ /* 0x000e24000020d900 */
[----:B0-----:R-:W-:-:S05]  /*a7b0*/  IMAD.MOV.U32 R5, RZ, RZ, R2 ;  /* 0x000000ffff057224 */ /* 0x001fca00078e0002 */
[----:B------:R-:W-:Y:S01]  /*a7c0*/  STG.E.U8 [R16.64], R5 ;  /* 0x0000000510007986 */ /* 0x000fe2000c101124 */
[----:B------:R-:W-:Y:S05]  /*a7d0*/  EXIT ;  /* 0x000000000000794d */ /* 0x000fea0003800000 */
.L_x_8493:
        /* <DEDUP_REMOVED lines=9> */
.L_x_8497:
[----:B------:R-:W0:Y:S02]  /*a870*/  F2I.FTZ.TRUNC.NTZ R3, R2 ;  /* 0x0000000200037305 */ /* 0x000e24000021f100 */
[----:B0-----:R-:W-:Y:S01]  /*a880*/  STG.E [R16.64], R3 ;  /* 0x0000000310007986 */ /* 0x001fe2000c101924 */
[----:B------:R-:W-:Y:S05]  /*a890*/  EXIT ;  /* 0x000000000000794d */ /* 0x000fea0003800000 */
.L_x_8496:
[----:B------:R-:W0:Y:S02]  /*a8a0*/  F2I.FTZ.TRUNC.NTZ R3, R2 ;  /* 0x0000000200037305 */ /* 0x000e24000021f100 */
[----:B0-----:R-:W-:Y:S01]  /*a8b0*/  STG.E.U16 [R16.64], R3 ;  /* 0x0000000310007986 */ /* 0x001fe2000c101524 */
[----:B------:R-:W-:Y:S05]  /*a8c0*/  EXIT ;  /* 0x000000000000794d */ /* 0x000fea0003800000 */
.L_x_8492:
        /* <DEDUP_REMOVED lines=8> */
.L_x_8499:
[----:B------:R-:W-:-:S05]  /*a950*/  F2FP.PACK_AB R2, RZ, R2 ;  /* 0x00000002ff02723e */ /* 0x000fca00000000ff */
[----:B------:R-:W-:Y:S01]  /*a960*/  STG.E.U16 [R16.64], R2 ;  /* 0x0000000210007986 */ /* 0x000fe2000c101524 */
[----:B------:R-:W-:Y:S05]  /*a970*/  EXIT ;  /* 0x000000000000794d */ /* 0x000fea0003800000 */
.L_x_8498:
        /* <DEDUP_REMOVED lines=9> */
.L_x_8501:
[----:B------:R-:W-:-:S04]  /*aa10*/  F2FP.PACK_AB R3, RZ, R2 ;  /* 0x00000002ff03723e */ /* 0x000fc800000000ff */
[----:B------:R-:W-:-:S05]  /*aa20*/  PRMT R3, R3, 0x5410, RZ ;  /* 0x0000541003037816 */ /* 0x000fca00000000ff */
[----:B------:R-:W-:Y:S01]  /*aa30*/  STG.E [R16.64], R3 ;  /* 0x0000000310007986 */ /* 0x000fe2000c101924 */
[----:B------:R-:W-:Y:S05]  /*aa40*/  EXIT ;  /* 0x000000000000794d */ /* 0x000fea0003800000 */
.L_x_8500:
[----:B------:R-:W-:-:S06]  /*aa50*/  FMUL.FTZ R2, R2, 1 ;  /* 0x3f80000002027820 */ /* 0x000fcc0000410000 */
[----:B------:R-:W0:Y:S02]  /*aa60*/  F2F.F64.F32 R2, R2 ;  /* 0x0000000200027310 */ /* 0x000e240000201800 */
[----:B0-----:R-:W-:Y:S01]  /*aa70*/  STG.E.64 [R16.64], R2 ;  /* 0x0000000210007986 */ /* 0x001fe2000c101b24 */
[----:B------:R-:W-:Y:S05]  /*aa80*/  EXIT ;  /* 0x000000000000794d */ /* 0x000fea0003800000 */
.L_x_8491:
        /* <DEDUP_REMOVED lines=12> */
.L_x_8504:
[----:B------:R-:W-:Y:S01]  /*ab50*/  FMUL.FTZ R4, R2, 1 ;  /* 0x3f80000002047820 */ /* 0x000fe20000410000 */
[----:B------:R-:W-:-:S05]  /*ab60*/  CS2R R6, SRZ ;  /* 0x0000000000067805 */ /* 0x000fca000001ff00 */
[----:B------:R-:W0:Y:S02]  /*ab70*/  F2F.F64.F32 R4, R4 ;  /* 0x0000000400047310 */ /* 0x000e240000201800 */
[----:B0-----:R-:W-:Y:S01]  /*ab80*/  STG.E.128 [R16.64], R4 ;  /* 0x0000000410007986 */ /* 0x001fe2000c101d24 */
[----:B------:R-:W-:Y:S05]  /*ab90*/  EXIT ;  /* 0x000000000000794d */ /* 0x000fea0003800000 */
.L_x_8503:
        /* <DEDUP_REMOVED lines=20> */
.L_x_8508:
[----:B------:R-:W-:Y:S05]  /*ace0*/  BSYNC B0 ;  /* 0x0000000000007941 */ /* 0x000fea0003800000 */
.L_x_8507:
[----:B------:R-:W-:-:S05]  /*acf0*/  LOP3.LUT R5, R0, R5, RZ, 0xfc, !PT ;  /* 0x0000000500057212 */ /* 0x000fca00078efcff */
[----:B------:R-:W-:Y:S01]  /*ad00*/  STG.E.U8 [R16.64], R5 ;  /* 0x0000000510007986 */ /* 0x000fe2000c101124 */
[----:B------:R-:W-:Y:S05]  /*ad10*/  EXIT ;  /* 0x000000000000794d */ /* 0x000fea0003800000 */
.L_x_8506:
        /* <DEDUP_REMOVED lines=12> */
.L_x_8510:
[----:B------:R-:W-:Y:S01]  /*ade0*/  IMAD.MOV.U32 R0, RZ, RZ, 0x7f ;  /* 0x0000007fff007424 */ /* 0x000fe200078e00ff */
[----:B------:R-:W-:-:S04]  /*adf0*/  ISETP.GT.U32.AND P0, PT, R4, 0x7f800000, PT ;  /* 0x7f8000000400780c */ /* 0x000fc80003f04070 */
[----:B------:R-:W-:-:S04]  /*ae00*/  SEL R0, R0, 0x7c, P0 ;  /* 0x0000007c00007807 */ /* 0x000fc80000000000 */
.L_x_8511:
[----:B------:R-:W-:Y:S05]  /*ae10*/  BSYNC B0 ;  /* 0x0000000000007941 */ /* 0x000fea0003800000 */
.L_x_8509:
[----:B------:R-:W-:-:S04]  /*ae20*/  LOP3.LUT R2, R2, 0x80000000, RZ, 0xc0, !PT ;  /* 0x8000000002027812 */ /* 0x000fc800078ec0ff */
[----:B------:R-:W-:-:S04]  /*ae30*/  SHF.R.U32.HI R3, RZ, 0x18, R2 ;  /* 0x00000018ff037819 */ /* 0x000fc80000011602 */
[----:B------:R-:W-:-:S05]  /*ae40*/  LOP3.LUT R3, R0, R3, RZ, 0xfc, !PT ;  /* 0x0000000300037212 */ /* 0x000fca00078efcff */
[----:B------:R-:W-:Y:S01]  /*ae50*/  STG.E.U8 [R16.64], R3 ;  /* 0x0000000310007986 */ /* 0x000fe2000c101124 */
[----:B------:R-:W-:Y:S05]  /*ae60*/  EXIT ;  /* 0x000000000000794d */ /* 0x000fea0003800000 */
.L_x_8505:
[----:B------:R-:W-:-:S05]  /*ae70*/  F2FP.BF16.PACK_AB R2, RZ, R2 ;  /* 0x00000002ff02723e */ /* 0x000fca00000010ff */
[----:B------:R-:W-:Y:S01]  /*ae80*/  STG.E.U16 [R16.64], R2 ;  /* 0x0000000210007986 */ /* 0x000fe2000c101524 */
[----:B------:R-:W-:Y:S05]  /*ae90*/  EXIT ;  /* 0x000000000000794d */ /* 0x000fea0003800000 */
.L_x_8502:
        /* <DEDUP_REMOVED lines=11> */
.L_x_8514:
        /* <DEDUP_REMOVED lines=16> */
.L_x_8517:
[----:B------:R-:W-:-:S04]  /*b050*/  LOP3.LUT R2, R2, 0x80000000, RZ, 0xc0, !PT ;  /* 0x8000000002027812 */ /* 0x000fc800078ec0ff */
[----:B------:R-:W-:-:S04]  /*b060*/  SHF.R.U32.HI R3, RZ, 0x18, R2 ;  /* 0x00000018ff037819 */ /* 0x000fc80000011602 */
[----:B------:R-:W-:-:S04]  /*b070*/  LOP3.LUT R0, R0, R3, RZ, 0xfc, !PT ;  /* 0x0000000300007212 */ /* 0x000fc800078efcff */
[----:B------:R-:W-:Y:S02]  /*b080*/  PRMT R8, R0, 0x7610, R8 ;  /* 0x0000761000087816 */ /* 0x000fe40000000008 */
.L_x_8516:
[----:B------:R-:W-:Y:S05]  /*b090*/  BSYNC B0 ;  /* 0x0000000000007941 */ /* 0x000fea0003800000 */
.L_x_8515:
[----:B------:R-:W-:Y:S01]  /*b0a0*/  STG.E.U8 [R16.64], R8 ;  /* 0x0000000810007986 */ /* 0x000fe2000c101124 */
[----:B------:R-:W-:Y:S05]  /*b0b0*/  EXIT ;  /* 0x000000000000794d */ /* 0x000fea0003800000 */
.L_x_8513:
        /* <DEDUP_REMOVED lines=16> */
.L_x_8520:
[----:B------:R-:W-:-:S04]  /*b1c0*/  LOP3.LUT R2, R2, 0x80000000, RZ, 0xc0, !PT ;  /* 0x8000000002027812 */ /* 0x000fc800078ec0ff */
[----:B------:R-:W-:-:S04]  /*b1d0*/  SHF.R.U32.HI R3, RZ, 0x18, R2 ;  /* 0x00000018ff037819 */ /* 0x000fc80000011602 */
[----:B------:R-:W-:-:S04]  /*b1e0*/  LOP3.LUT R0, R0, R3, RZ, 0xfc, !PT ;  /* 0x0000000300007212 */ /* 0x000fc800078efcff */
[----:B------:R-:W-:Y:S02]  /*b1f0*/  PRMT R8, R0, 0x7610, R8 ;  /* 0x0000761000087816 */ /* 0x000fe40000000008 */
.L_x_8519:
[----:B------:R-:W-:Y:S05]  /*b200*/  BSYNC B0 ;  /* 0x0000000000007941 */ /* 0x000fea0003800000 */
.L_x_8518:
[----:B------:R-:W-:Y:S01]  /*b210*/  STG.E.U8 [R16.64], R8 ;  /* 0x0000000810007986 */ /* 0x000fe2000c101124 */
[----:B------:R-:W-:Y:S05]  /*b220*/  EXIT ;  /* 0x000000000000794d */ /* 0x000fea0003800000 */
.L_x_8512:
        /* <DEDUP_REMOVED lines=21> */
.L_x_8495:
        /* <DEDUP_REMOVED lines=20> */
.L_x_8522:
[----:B------:R-:W0:Y:S02]  /*b4c0*/  F2I.U64.TRUNC R2, R2 ;  /* 0x0000000200027311 */ /* 0x000e24000020d800 */
[----:B0-----:R-:W-:Y:S01]  /*b4d0*/  STG.E.64 [R16.64], R2 ;  /* 0x0000000210007986 */ /* 0x001fe2000c101b24 */
[----:B------:R-:W-:Y:S05]  /*b4e0*/  EXIT ;  /* 0x000000000000794d */ /* 0x000fea0003800000 */
.L_x_8521:
[----:B------:R-:W0:Y:S02]  /*b4f0*/  F2I.FTZ.U32.TRUNC.NTZ R3, R2 ;  /* 0x0000000200037305 */ /* 0x000e24000021f000 */
[----:B0-----:R-:W-:Y:S01]  /*b500*/  STG.E [R16.64], R3 ;  /* 0x0000000310007986 */ /* 0x001fe2000c101924 */
[----:B------:R-:W-:Y:S05]  /*b510*/  EXIT ;  /* 0x000000000000794d */ /* 0x000fea0003800000 */
.L_x_8523:
        /* <DEDUP_REMOVED lines=14> */
.L_x_12044:


//--------------------- .text._ZN2at6native27unrolled_elementwise_kernelIZZZNS0_18GeluCUDAKernelImplERNS_18TensorIteratorBaseENS0_8GeluTypeEENKUlvE0_clEvENKUlvE0_clEvEUlfE_St5arrayIPcLm2EELi4E23TrivialOffsetCalculatorILi1EjESC_NS0_6memory12LoadWithCastILi1EEENSD_13StoreWithCastILi1EEEEEviT_T0_T2_T3_T4_T5_ --------------------------
	.section	.text._ZN2at6native27unrolled_elementwise_kernelIZZZNS0_18GeluCUDAKernelImplERNS_18TensorIteratorBaseENS0_8GeluTypeEENKUlvE0_clEvENKUlvE0_clEvEUlfE_St5arrayIPcLm2EELi4E23TrivialOffsetCalculatorILi1EjESC_NS0_6memory12LoadWithCastILi1EEENSD_13StoreWithCastILi1EEEEEviT_T0_T2_T3_T4_T5_,"ax",@progbits
	.sectioninfo	@"SHI_REGISTERS=28"
	.align	128
        .global         _ZN2at6native27unrolled_elementwise_kernelIZZZNS0_18GeluCUDAKernelImplERNS_18TensorIteratorBaseENS0_8GeluTypeEENKUlvE0_clEvENKUlvE0_clEvEUlfE_St5arrayIPcLm2EELi4E23TrivialOffsetCalculatorILi1EjESC_NS0_6memory12LoadWithCastILi1EEENSD_13StoreWithCastILi1EEEEEviT_T0_T2_T3_T4_T5_
        .type           _ZN2at6native27unrolled_elementwise_kernelIZZZNS0_18GeluCUDAKernelImplERNS_18TensorIteratorBaseENS0_8GeluTypeEENKUlvE0_clEvENKUlvE0_clEvEUlfE_St5arrayIPcLm2EELi4E23TrivialOffsetCalculatorILi1EjESC_NS0_6memory12LoadWithCastILi1EEENSD_13StoreWithCastILi1EEEEEviT_T0_T2_T3_T4_T5_,@function
        .size           _ZN2at6native27unrolled_elementwise_kernelIZZZNS0_18GeluCUDAKernelImplERNS_18TensorIteratorBaseENS0_8GeluTypeEENKUlvE0_clEvENKUlvE0_clEvEUlfE_St5arrayIPcLm2EELi4E23TrivialOffsetCalculatorILi1EjESC_NS0_6memory12LoadWithCastILi1EEENSD_13StoreWithCastILi1EEEEEviT_T0_T2_T3_T4_T5_,(.L_x_12045 - _ZN2at6native27unrolled_elementwise_kernelIZZZNS0_18GeluCUDAKernelImplERNS_18TensorIteratorBaseENS0_8GeluTypeEENKUlvE0_clEvENKUlvE0_clEvEUlfE_St5arrayIPcLm2EELi4E23TrivialOffsetCalculatorILi1EjESC_NS0_6memory12LoadWithCastILi1EEENSD_13StoreWithCastILi1EEEEEviT_T0_T2_T3_T4_T5_)
        .other          _ZN2at6native27unrolled_elementwise_kernelIZZZNS0_18GeluCUDAKernelImplERNS_18TensorIteratorBaseENS0_8GeluTypeEENKUlvE0_clEvENKUlvE0_clEvEUlfE_St5arrayIPcLm2EELi4E23TrivialOffsetCalculatorILi1EjESC_NS0_6memory12LoadWithCastILi1EEENSD_13StoreWithCastILi1EEEEEviT_T0_T2_T3_T4_T5_,@"STO_CUDA_ENTRY STV_DEFAULT"
_ZN2at6native27unrolled_elementwise_kernelIZZZNS0_18GeluCUDAKernelImplERNS_18TensorIteratorBaseENS0_8GeluTypeEENKUlvE0_clEvENKUlvE0_clEvEUlfE_St5arrayIPcLm2EELi4E23TrivialOffsetCalculatorILi1EjESC_NS0_6memory12LoadWithCastILi1EEENSD_13StoreWithCastILi1EEEEEviT_T0_T2_T3_T4_T5_:
.text._ZN2at6native27unrolled_elementwise_kernelIZZZNS0_18GeluCUDAKernelImplERNS_18TensorIteratorBaseENS0_8GeluTypeEENKUlvE0_clEvENKUlvE0_clEvEUlfE_St5arrayIPcLm2EELi4E23TrivialOffsetCalculatorILi1EjESC_NS0_6memory12LoadWithCastILi1EEENSD_13StoreWithCastILi1EEEEEviT_T0_T2_T3_T4_T5_:
[----:B------:R-:W-:Y:S02]  /*0000*/  IMAD.MOV.U32 R1, RZ, RZ, c[0x0][0x28] ;  /* 0x00000a00ff017624 */ /* 0x000fe400078e00ff */
[----:B------:R-:W0:Y:S01]  /*0010*/  S2R R2, SR_CTAID.X ;  /* 0x0000000000027919 */ /* 0x000e220000002500 */
[----:B------:R-:W-:Y:S01]  /*0020*/  IMAD.MOV.U32 R3, RZ, RZ, -0x200 ;  /* 0xfffffe00ff037424 */ /* 0x000fe200078e00ff */
[----:B------:R-:W1:Y:S01]  /*0030*/  LDC.U8 R17, c[0x0][0x17c] ;  /* 0x00005f00ff117b82 */ /* 0x000e620000000000 */
[----:B------:R-:W-:Y:S01]  /*0040*/  ULDC.64 UR36, c[0x0][0x118] ;  /* 0x0000460000247ab9 */ /* 0x000fe20000000a00 */
[----:B------:R-:W2:Y:S01]  /*0050*/  S2R R23, SR_TID.X ;  /* 0x0000000000177919 */ /* 0x000ea20000002100 */
[----:B------:R-:W-:Y:S01]  /*0060*/  BSSY B7, `(.L_x_8524) ;  /* 0x00000ea000077945 */ /* 0x000fe20003800000 */
[----:B------:R-:W-:Y:S02]  /*0070*/  IMAD.MOV.U32 R22, RZ, RZ, RZ ;  /* 0x000000ffff167224 */ /* 0x000fe400078e00ff */
[----:B------:R-:W-:Y:S02]  /*0080*/  IMAD.MOV.U32 R24, RZ, RZ, RZ ;  /* 0x000000ffff187224 */ /* 0x000fe400078e00ff */
[----:B0-----:R-:W-:-:S05]  /*0090*/  IMAD R16, R2, R3, c[0x0][0x160] ;  /* 0x0000580002107624 */ /* 0x001fca00078e0203 */
[----:B--2---:R-:W-:-:S13]  /*00a0*/  ISETP.GE.AND P0, PT, R23, R16, PT ;  /* 0x000000101700720c */ /* 0x004fda0003f06270 */
[----:B------:R-:W-:Y:S05]  /*00b0*/  @P0 BRA `(.L_x_8525) ;  /* 0x00000e4000000947 */ /* 0x000fea0003800000 */
[----:B-1----:R-:W-:Y:S01]  /*00c0*/  PRMT R0, R17, 0x9910, RZ ;  /* 0x0000991011007816 */ /* 0x002fe200000000ff */
        /* <DEDUP_REMOVED lines=18> */
.L_x_8530:
[----:B------:R-:W2:Y:S02]  /*01f0*/  LDG.E.U8 R4, [R4.64] ;  /* 0x0000002404047981 */ /* 0x000ea4000c1e1100 */
[----:B--2---:R0:W1:Y:S01]  /*0200*/  I2F.U16 R24, R4 ;  /* 0x0000000400187306 */ /* 0x0040620000101000 */
[----:B------:R-:W-:Y:S05]  /*0210*/  BRA `(.L_x_8532) ;  /* 0x00000cb000007947 */ /* 0x000fea0003800000 */
.L_x_8529:
        /* <DEDUP_REMOVED lines=9> */
.L_x_8534:
[----:B------:R-:W2:Y:S02]  /*02b0*/  LDG.E R4, [R4.64] ;  /* 0x0000002404047981 */ /* 0x000ea4000c1e1900 */
[----:B--2---:R0:W1:Y:S01]  /*02c0*/  I2F R24, R4 ;  /* 0x0000000400187306 */ /* 0x0040620000201400 */
[----:B------:R-:W-:Y:S05]  /*02d0*/  BRA `(.L_x_8532) ;  /* 0x00000bf000007947 */ /* 0x000fea0003800000 */
.L_x_8533:
[----:B------:R-:W2:Y:S02]  /*02e0*/  LDG.E.U16 R4, [R4.64] ;  /* 0x0000002404047981 */ /* 0x000ea4000c1e1500 */
[----:B--2---:R0:W1:Y:S01]  /*02f0*/  I2F.S16 R24, R4 ;  /* 0x0000000400187306 */ /* 0x0040620000101400 */
[----:B------:R-:W-:Y:S05]  /*0300*/  BRA `(.L_x_8532) ;  /* 0x00000bc000007947 */ /* 0x000fea0003800000 */
.L_x_8528:
        /* <DEDUP_REMOVED lines=8> */
.L_x_8536:
[----:B------:R-:W2:Y:S02]  /*0390*/  LDG.E.U16 R4, [R4.64] ;  /* 0x0000002404047981 */ /* 0x000ea4000c1e1500 */
[----:B--2---:R-:W-:Y:S01]  /*03a0*/  HADD2.F32 R24, -RZ, R4.H0_H0 ;  /* 0x20000004ff187230 */ /* 0x004fe20000004100 */
[----:B------:R-:W-:Y:S05]  /*03b0*/  BRA `(.L_x_8532) ;  /* 0x00000b1000007947 */ /* 0x000fea0003800000 */
.L_x_8535:
        /* <DEDUP_REMOVED lines=8> */
.L_x_8538:
[----:B------:R-:W2:Y:S02]  /*0440*/  LDG.E.U16 R4, [R4.64] ;  /* 0x0000002404047981 */ /* 0x000ea4000c1e1500 */
[----:B--2---:R-:W-:Y:S01]  /*0450*/  HADD2.F32 R24, -RZ, R4.H0_H0 ;  /* 0x20000004ff187230 */ /* 0x004fe20000004100 */
[----:B------:R-:W-:Y:S05]  /*0460*/  BRA `(.L_x_8532) ;  /* 0x00000a6000007947 */ /* 0x000fea0003800000 */
.L_x_8537:
[----:B------:R-:W2:Y:S02]  /*0470*/  LDG.E.64 R4, [R4.64] ;  /* 0x0000002404047981 */ /* 0x000ea4000c1e1b00 */
[----:B--2---:R-:W0:Y:S01]  /*0480*/  F2F.F32.F64 R24, R4 ;  /* 0x0000000400187310 */ /* 0x004e220000301000 */
[----:B------:R-:W0:-:S14]  /*0490*/  DSETP.GEU.AND P0, PT, |R4|, c[0x2][0x0], PT ;  /* 0x008000000400762a */ /* 0x000e1c0003f0e200 */
[----:B0-----:R-:W-:Y:S01]  /*04a0*/  @!P0 FMUL R24, R24, 1.175494350822287508e-38 ;  /* 0x0080000018188820 */ /* 0x001fe20000400000 */
[----:B------:R-:W-:Y:S05]  /*04b0*/  BRA `(.L_x_8532) ;  /* 0x00000a1000007947 */ /* 0x000fea0003800000 */
.L_x_8527:
        /* <DEDUP_REMOVED lines=12> */
.L_x_8541:
[----:B------:R-:W2:Y:S02]  /*0580*/  LDG.E.64 R4, [R4.64] ;  /* 0x0000002404047981 */ /* 0x000ea4000c1e1b00 */
[----:B--2---:R-:W0:Y:S01]  /*0590*/  F2F.F32.F64 R24, R4 ;  /* 0x0000000400187310 */ /* 0x004e220000301000 */
[----:B------:R-:W0:-:S14]  /*05a0*/  DSETP.GEU.AND P0, PT, |R4|, c[0x2][0x0], PT ;  /* 0x008000000400762a */ /* 0x000e1c0003f0e200 */
[----:B0-----:R-:W-:Y:S01]  /*05b0*/  @!P0 FMUL R24, R24, 1.175494350822287508e-38 ;  /* 0x0080000018188820 */ /* 0x001fe20000400000 */
[----:B------:R-:W-:Y:S05]  /*05c0*/  BRA `(.L_x_8532) ;  /* 0x0000090000007947 */ /* 0x000fea0003800000 */
.L_x_8540:
        /* <DEDUP_REMOVED lines=26> */
.L_x_8543:
        /* <DEDUP_REMOVED lines=14> */
.L_x_8542:
[----:B------:R-:W2:Y:S02]  /*0850*/  LDG.E.U16 R4, [R4.64] ;  /* 0x0000002404047981 */ /* 0x000ea4000c1e1500 */
[----:B--2---:R-:W-:Y:S01]  /*0860*/  PRMT R24, RZ, 0x5410, R4 ;  /* 0x00005410ff187816 */ /* 0x004fe20000000004 */
[----:B------:R-:W-:Y:S05]  /*0870*/  BRA `(.L_x_8532) ;  /* 0x0000065000007947 */ /* 0x000fea0003800000 */
.L_x_8539:
        /* <DEDUP_REMOVED lines=11> */
.L_x_8546:
        /* <DEDUP_REMOVED lines=20> */
.L_x_8548:
[----:B------:R-:W-:Y:S05]  /*0a70*/  BSYNC B0 ;  /* 0x0000000000007941 */ /* 0x000fea0003800000 */
.L_x_8547:
[----:B------:R-:W-:Y:S01]  /*0a80*/  IMAD.SHL.U32 R3, R3, 0x100000, RZ ;  /* 0x0010000003037824 */ /* 0x000fe200078e00ff */
[----:B------:R-:W-:-:S04]  /*0a90*/  LEA R5, R0, 0x3b800000, 0x17 ;  /* 0x3b80000000057811 */ /* 0x000fc800078eb8ff */
[----:B------:R-:W-:Y:S01]  /*0aa0*/  LOP3.LUT R24, R5, R3, R24, 0xfe, !PT ;  /* 0x0000000305187212 */ /* 0x000fe200078efe18 */
[----:B------:R-:W-:Y:S05]  /*0ab0*/  BRA `(.L_x_8532) ;  /* 0x0000041000007947 */ /* 0x000fea0003800000 */
.L_x_8545:
        /* <DEDUP_REMOVED lines=20> */
.L_x_8550:
[----:B------:R-:W-:Y:S05]  /*0c00*/  BSYNC B0 ;  /* 0x0000000000007941 */ /* 0x000fea0003800000 */
.L_x_8549:
[----:B------:R-:W-:Y:S01]  /*0c10*/  IMAD.SHL.U32 R3, R3, 0x200000, RZ ;  /* 0x0020000003037824 */ /* 0x000fe200078e00ff */
[----:B------:R-:W-:-:S04]  /*0c20*/  LEA R5, R0, 0x37800000, 0x17 ;  /* 0x3780000000057811 */ /* 0x000fc800078eb8ff */
[----:B------:R-:W-:Y:S01]  /*0c30*/  LOP3.LUT R24, R5, R3, R24, 0xfe, !PT ;  /* 0x0000000305187212 */ /* 0x000fe200078efe18 */
[----:B------:R-:W-:Y:S05]  /*0c40*/  BRA `(.L_x_8532) ;  /* 0x0000028000007947 */ /* 0x000fea0003800000 */
.L_x_8544:
        /* <DEDUP_REMOVED lines=14> */
.L_x_8531:
        /* <DEDUP_REMOVED lines=21> */
.L_x_8552:
[----:B------:R-:W2:Y:S02]  /*0e80*/  LDG.E.64 R24, [R4.64] ;  /* 0x0000002404187981 */ /* 0x000ea4000c1e1b00 */
[----:B--2---:R0:W1:Y:S01]  /*0e90*/  I2F.U64 R24, R24 ;  /* 0x0000001800187312 */ /* 0x0040620000301000 */
[----:B------:R-:W-:Y:S05]  /*0ea0*/  BRA `(.L_x_8532) ;  /* 0x0000002000007947 */ /* 0x000fea0003800000 */
.L_x_8551:
[----:B------:R-:W2:Y:S02]  /*0eb0*/  LDG.E R4, [R4.64] ;  /* 0x0000002404047981 */ /* 0x000ea4000c1e1900 */
[----:B--2---:R0:W1:Y:S02]  /*0ec0*/  I2F.U32 R24, R4 ;  /* 0x0000000400187306 */ /* 0x0040640000201000 */
.L_x_8532:
[----:B------:R-:W-:Y:S05]  /*0ed0*/  BSYNC B6 ;  /* 0x0000000000067941 */ /* 0x000fea0003800000 */
.L_x_8526:
[----:B------:R-:W2:Y:S02]  /*0ee0*/  S2R R23, SR_TID.X ;  /* 0x0000000000177919 */ /* 0x000ea40000002100 */
[----:B--2---:R-:W-:Y:S02]  /*0ef0*/  IADD3 R23, R23, 0x80, RZ ;  /* 0x0000008017177810 */ /* 0x004fe40007ffe0ff */
.L_x_8525:
[----:B-1----:R-:W-:Y:S05]  /*0f00*/  BSYNC B7 ;  /* 0x0000000000077941 */ /* 0x002fea0003800000 */
.L_x_8524:
[----:B------:R-:W-:Y:S01]  /*0f10*/  ISETP.GE.AND P0, PT, R23, R16, PT ;  /* 0x000000101700720c */ /* 0x000fe20003f06270 */
[----:B------:R-:W-:-:S12]  /*0f20*/  BSSY B7, `(.L_x_8553) ;  /* 0x00000e5000077945 */ /* 0x000fd80003800000 */
[----:B------:R-:W-:Y:S05]  /*0f30*/  @P0 BRA `(.L_x_8554) ;  /* 0x00000e3000000947 */ /* 0x000fea0003800000 */
[----:B------:R-:W-:Y:S01]  /*0f40*/  IMAD R0, R2, 0x200, R23 ;  /* 0x0000020002007824 */ /* 0x000fe200078e0217 */
[----:B------:R-:W-:Y:S01]  /*0f50*/  PRMT R3, R17, 0x9910, RZ ;  /* 0x0000991011037816 */ /* 0x000fe200000000ff */
[----:B------:R-:W-:Y:S02]  /*0f60*/  BSSY B6, `(.L_x_8555) ;  /* 0x00000df000067945 */ /* 0x000fe40003800000 */
[----:B0-----:R-:W-:Y:S02]  /*0f70*/  IMAD R4, R0, c[0x0][0x180], RZ ;  /* 0x0000600000047a24 */ /* 0x001fe400078e02ff */
        /* <DEDUP_REMOVED lines=16> */
.L_x_8559:
[----:B------:R-:W2:Y:S02]  /*1080*/  LDG.E.U8 R4, [R4.64] ;  /* 0x0000002404047981 */ /* 0x000ea4000c1e1100 */
[----:B--2---:R0:W1:Y:S01]  /*1090*/  I2F.U16 R22, R4 ;  /* 0x0000000400167306 */ /* 0x0040620000101000 */
[----:B------:R-:W-:Y:S05]  /*10a0*/  BRA `(.L_x_8561) ;  /* 0x00000ca000007947 */ /* 0x000fea0003800000 */
.L_x_8558:
        /* <DEDUP_REMOVED lines=9> */
.L_x_8563:
[----:B------:R-:W2:Y:S02]  /*1140*/  LDG.E R4, [R4.64] ;  /* 0x0000002404047981 */ /* 0x000ea4000c1e1900 */
[----:B--2---:R0:W1:Y:S01]  /*1150*/  I2F R22, R4 ;  /* 0x0000000400167306 */ /* 0x0040620000201400 */
[----:B------:R-:W-:Y:S05]  /*1160*/  BRA `(.L_x_8561) ;  /* 0x00000be000007947 */ /* 0x000fea0003800000 */
.L_x_8562:
[----:B------:R-:W2:Y:S02]  /*1170*/  LDG.E.U16 R4, [R4.64] ;  /* 0x0000002404047981 */ /* 0x000ea4000c1e1500 */
[----:B--2---:R0:W1:Y:S01]  /*1180*/  I2F.S16 R22, R4 ;  /* 0x0000000400167306 */ /* 0x0040620000101400 */
[----:B------:R-:W-:Y:S05]  /*1190*/  BRA `(.L_x_8561) ;  /* 0x00000bb000007947 */ /* 0x000fea0003800000 */
.L_x_8557:
        /* <DEDUP_REMOVED lines=8> */
.L_x_8565:
[----:B------:R-:W2:Y:S02]  /*1220*/  LDG.E.U16 R4, [R4.64] ;  /* 0x0000002404047981 */ /* 0x000ea4000c1e1500 */
[----:B--2---:R-:W-:Y:S01]  /*1230*/  HADD2.F32 R22, -RZ, R4.H0_H0 ;  /* 0x20000004ff167230 */ /* 0x004fe20000004100 */
[----:B------:R-:W-:Y:S05]  /*1240*/  BRA `(.L_x_8561) ;  /* 0x00000b0000007947 */ /* 0x000fea0003800000 */
.L_x_8564:
        /* <DEDUP_REMOVED lines=8> */
.L_x_8567:
[----:B------:R-:W2:Y:S02]  /*12d0*/  LDG.E.U16 R4, [R4.64] ;  /* 0x0000002404047981 */ /* 0x000ea4000c1e1500 */
[----:B--2---:R-:W-:Y:S01]  /*12e0*/  HADD2.F32 R22, -RZ, R4.H0_H0 ;  /* 0x20000004ff167230 */ /* 0x004fe20000004100 */
[----:B------:R-:W-:Y:S05]  /*12f0*/  BRA `(.L_x_8561) ;  /* 0x00000a5000007947 */ /* 0x000fea0003800000 */
.L_x_8566:
[----:B------:R-:W2:Y:S02]  /*1300*/  LDG.E.64 R4, [R4.64] ;  /* 0x0000002404047981 */ /* 0x000ea4000c1e1b00 */
[----:B--2---:R-:W0:Y:S01]  /*1310*/  F2F.F32.F64 R22, R4 ;  /* 0x0000000400167310 */ /* 0x004e220000301000 */
[----:B------:R-:W0:-:S14]  /*1320*/  DSETP.GEU.AND P0, PT, |R4|, c[0x2][0x0], PT ;  /* 0x008000000400762a */ /* 0x000e1c0003f0e200 */
[----:B0-----:R-:W-:Y:S01]  /*1330*/  @!P0 FMUL R22, R22, 1.175494350822287508e-38 ;  /* 0x0080000016168820 */ /* 0x001fe20000400000 */
[----:B------:R-:W-:Y:S05]  /*1340*/  BRA `(.L_x_8561) ;  /* 0x00000a0000007947 */ /* 0x000fea0003800000 */
.L_x_8556:
        /* <DEDUP_REMOVED lines=12> */
.L_x_8570:
[----:B------:R-:W2:Y:S02]  /*1410*/  LDG.E.64 R4, [R4.64] ;  /* 0x0000002404047981 */ /* 0x000ea4000c1e1b00 */
[----:B--2---:R-:W0:Y:S01]  /*1420*/  F2F.F32.F64 R22, R4 ;  /* 0x0000000400167310 */ /* 0x004e220000301000 */
[----:B------:R-:W0:-:S14]  /*1430*/  DSETP.GEU.AND P0, PT, |R4|, c[0x2][0x0], PT ;  /* 0x008000000400762a */ /* 0x000e1c0003f0e200 */
[----:B0-----:R-:W-:Y:S01]  /*1440*/  @!P0 FMUL R22, R22, 1.175494350822287508e-38 ;  /* 0x0080000016168820 */ /* 0x001fe20000400000 */
[----:B------:R-:W-:Y:S05]  /*1450*/  BRA `(.L_x_8561) ;  /* 0x000008f000007947 */ /* 0x000fea0003800000 */
.L_x_8569:
        /* <DEDUP_REMOVED lines=26> */
.L_x_8572:
        /* <DEDUP_REMOVED lines=13> */
.L_x_8571:
[----:B------:R-:W2:Y:S02]  /*16d0*/  LDG.E.U16 R4, [R4.64] ;  /* 0x0000002404047981 */ /* 0x000ea4000c1e1500 */
[----:B--2---:R-:W-:Y:S01]  /*16e0*/  PRMT R22, RZ, 0x5410, R4 ;  /* 0x00005410ff167816 */ /* 0x004fe20000000004 */
[----:B------:R-:W-:Y:S05]  /*16f0*/  BRA `(.L_x_8561) ;  /* 0x0000065000007947 */ /* 0x000fea0003800000 */
.L_x_8568:
        /* <DEDUP_REMOVED lines=11> */
.L_x_8575:
        /* <DEDUP_REMOVED lines=20> */
.L_x_8577:
[----:B------:R-:W-:Y:S05]  /*18f0*/  BSYNC B0 ;  /* 0x0000000000007941 */ /* 0x000fea0003800000 */
.L_x_8576:
[----:B------:R-:W-:Y:S01]  /*1900*/  IMAD.SHL.U32 R3, R3, 0x100000, RZ ;  /* 0x0010000003037824 */ /* 0x000fe200078e00ff */
[----:B------:R-:W-:-:S04]  /*1910*/  LEA R5, R0, 0x3b800000, 0x17 ;  /* 0x3b80000000057811 */ /* 0x000fc800078eb8ff */
[----:B------:R-:W-:Y:S01]  /*1920*/  LOP3.LUT R22, R5, R3, R22, 0xfe, !PT ;  /* 0x0000000305167212 */ /* 0x000fe200078efe16 */
[----:B------:R-:W-:Y:S05]  /*1930*/  BRA `(.L_x_8561) ;  /* 0x0000041000007947 */ /* 0x000fea0003800000 */
.L_x_8574:
        /* <DEDUP_REMOVED lines=20> */
.L_x_8579:
[----:B------:R-:W-:Y:S05]  /*1a80*/  BSYNC B0 ;  /* 0x0000000000007941 */ /* 0x000fea0003800000 */
.L_x_8578:
[----:B------:R-:W-:Y:S01]  /*1a90*/  IMAD.SHL.U32 R3, R3, 0x200000, RZ ;  /* 0x0020000003037824 */ /* 0x000fe200078e00ff */
[----:B------:R-:W-:-:S04]  /*1aa0*/  LEA R5, R0, 0x37800000, 0x17 ;  /* 0x3780000000057811 */ /* 0x000fc800078eb8ff */
[----:B------:R-:W-:Y:S01]  /*1ab0*/  LOP3.LUT R22, R5, R3, R22, 0xfe, !PT ;  /* 0x0000000305167212 */ /* 0x000fe200078efe16 */
[----:B------:R-:W-:Y:S05]  /*1ac0*/  BRA `(.L_x_8561) ;  /* 0x0000028000007947 */ /* 0x000fea0003800000 */
.L_x_8573:
        /* <DEDUP_REMOVED lines=14> */
.L_x_8560:
        /* <DEDUP_REMOVED lines=19> */
[----:B------:R-:W-:Y:S01]  /*1ce0*/  IMAD.MOV.U32 R22, RZ, RZ, RZ ;  /* 0x000000ffff167224 */ /* 0x000fe200078e00ff */
[----:B------:R-:W-:Y:S05]  /*1cf0*/  BRA `(.L_x_8561) ;  /* 0x0000005000007947 */ /* 0x000fea0003800000 */
.L_x_8581:
[----:B------:R-:W2:Y:S02]  /*1d00*/  LDG.E.64 R4, [R4.64] ;  /* 0x0000002404047981 */ /* 0x000ea4000c1e1b00 */
[----:B--2---:R0:W1:Y:S01]  /*1d10*/  I2F.U64 R22, R4 ;  /* 0x0000000400167312 */ /* 0x0040620000301000 */
[----:B------:R-:W-:Y:S05]  /*1d20*/  BRA `(.L_x_8561) ;  /* 0x0000002000007947 */ /* 0x000fea0003800000 */
.L_x_8580:
[----:B------:R-:W2:Y:S02]  /*1d30*/  LDG.E R4, [R4.64] ;  /* 0x0000002404047981 */ /* 0x000ea4000c1e1900 */
[----:B--2---:R0:W1:Y:S02]  /*1d40*/  I2F.U32 R22, R4 ;  /* 0x0000000400167306 */ /* 0x0040640000201000 */
.L_x_8561:
[----:B------:R-:W-:Y:S05]  /*1d50*/  BSYNC B6 ;  /* 0x0000000000067941 */ /* 0x000fea0003800000 */
.L_x_8555:
[----:B------:R-:W-:Y:S02]  /*1d60*/  IADD3 R23, R23, 0x80, RZ ;  /* 0x0000008017177810 */ /* 0x000fe40007ffe0ff */
.L_x_8554:
[----:B------:R-:W-:Y:S05]  /*1d70*/  BSYNC B7 ;  /* 0x0000000000077941 */ /* 0x000fea0003800000 */
.L_x_8553:
[----:B------:R-:W-:Y:S01]  /*1d80*/  ISETP.GE.AND P0, PT, R23, R16, PT ;  /* 0x000000101700720c */ /* 0x000fe20003f06270 */
[----:B------:R-:W-:Y:S01]  /*1d90*/  BSSY B7, `(.L_x_8582) ;  /* 0x00000e7000077945 */ /* 0x000fe20003800000 */
[----:B0-----:R-:W-:Y:S02]  /*1da0*/  IMAD.MOV.U32 R25, RZ, RZ, RZ ;  /* 0x000000ffff197224 */ /* 0x001fe400078e00ff */
[----:B------:R-:W-:-:S09]  /*1db0*/  IMAD.MOV.U32 R18, RZ, RZ, RZ ;  /* 0x000000ffff127224 */ /* 0x000fd200078e00ff */
[----:B------:R-:W-:Y:S05]  /*1dc0*/  @P0 BRA `(.L_x_8583) ;  /* 0x00000e3000000947 */ /* 0x000fea0003800000 */
[----:B------:R-:W-:Y:S01]  /*1dd0*/  IMAD R0, R2, 0x200, R23 ;  /* 0x0000020002007824 */ /* 0x000fe200078e0217 */
[----:B------:R-:W-:Y:S01]  /*1de0*/  PRMT R3, R17, 0x9910, RZ ;  /* 0x0000991011037816 */ /* 0x000fe200000000ff */
[----:B------:R-:W-:Y:S02]  /*1df0*/  BSSY B6, `(.L_x_8584) ;  /* 0x00000df000067945 */ /* 0x000fe40003800000 */
        /* <DEDUP_REMOVED lines=17> */
.L_x_8588:
[----:B------:R-:W2:Y:S02]  /*1f10*/  LDG.E.U8 R4, [R4.64] ;  /* 0x0000002404047981 */ /* 0x000ea4000c1e1100 */
[----:B--2---:R0:W2:Y:S01]  /*1f20*/  I2F.U16 R18, R4 ;  /* 0x0000000400127306 */ /* 0x0040a20000101000 */
[----:B------:R-:W-:Y:S05]  /*1f30*/  BRA `(.L_x_8590) ;  /* 0x00000ca000007947 */ /* 0x000fea0003800000 */
.L_x_8587:
        /* <DEDUP_REMOVED lines=9> */
.L_x_8592:
[----:B------:R-:W2:Y:S02]  /*1fd0*/  LDG.E R4, [R4.64] ;  /* 0x0000002404047981 */ /* 0x000ea4000c1e1900 */
[----:B--2---:R0:W2:Y:S01]  /*1fe0*/  I2F R18, R4 ;  /* 0x0000000400127306 */ /* 0x0040a20000201400 */
[----:B------:R-:W-:Y:S05]  /*1ff0*/  BRA `(.L_x_8590) ;  /* 0x00000be000007947 */ /* 0x000fea0003800000 */
.L_x_8591:
[----:B------:R-:W2:Y:S02]  /*2000*/  LDG.E.U16 R4, [R4.64] ;  /* 0x0000002404047981 */ /* 0x000ea4000c1e1500 */
[----:B--2---:R0:W2:Y:S01]  /*2010*/  I2F.S16 R18, R4 ;  /* 0x0000000400127306 */ /* 0x0040a20000101400 */
[----:B------:R-:W-:Y:S05]  /*2020*/  BRA `(.L_x_8590) ;  /* 0x00000bb000007947 */ /* 0x000fea0003800000 */
.L_x_8586:
        /* <DEDUP_REMOVED lines=8> */
.L_x_8594:
[----:B------:R-:W2:Y:S02]  /*20b0*/  LDG.E.U16 R4, [R4.64] ;  /* 0x0000002404047981 */ /* 0x000ea4000c1e1500 */
[----:B--2---:R-:W-:Y:S01]  /*20c0*/  HADD2.F32 R18, -RZ, R4.H0_H0 ;  /* 0x20000004ff127230 */ /* 0x004fe20000004100 */
[----:B------:R-:W-:Y:S05]  /*20d0*/  BRA `(.L_x_8590) ;  /* 0x00000b0000007947 */ /* 0x000fea0003800000 */
.L_x_8593:
        /* <DEDUP_REMOVED lines=8> */
.L_x_8596:
[----:B------:R-:W2:Y:S02]  /*2160*/  LDG.E.U16 R4, [R4.64] ;  /* 0x0000002404047981 */ /* 0x000ea4000c1e1500 */
[----:B--2---:R-:W-:Y:S01]  /*2170*/  HADD2.F32 R18, -RZ, R4.H0_H0 ;  /* 0x20000004ff127230 */ /* 0x004fe20000004100 */
[----:B------:R-:W-:Y:S05]  /*2180*/  BRA `(.L_x_8590) ;  /* 0x00000a5000007947 */ /* 0x000fea0003800000 */
.L_x_8595:
[----:B------:R-:W2:Y:S02]  /*2190*/  LDG.E.64 R4, [R4.64] ;  /* 0x0000002404047981 */ /* 0x000ea4000c1e1b00 */
[----:B--2---:R-:W0:Y:S01]  /*21a0*/  F2F.F32.F64 R18, R4 ;  /* 0x0000000400127310 */ /* 0x004e220000301000 */
[----:B------:R-:W0:-:S14]  /*21b0*/  DSETP.GEU.AND P0, PT, |R4|, c[0x2][0x0], PT ;  /* 0x008000000400762a */ /* 0x000e1c0003f0e200 */
[----:B0-----:R-:W-:Y:S01]  /*21c0*/  @!P0 FMUL R18, R18, 1.175494350822287508e-38 ;  /* 0x0080000012128820 */ /* 0x001fe20000400000 */
[----:B------:R-:W-:Y:S05]  /*21d0*/  BRA `(.L_x_8590) ;  /* 0x00000a0000007947 */ /* 0x000fea0003800000 */
.L_x_8585:
        /* <DEDUP_REMOVED lines=12> */
.L_x_8599:
[----:B------:R-:W2:Y:S02]  /*22a0*/  LDG.E.64 R4, [R4.64] ;  /* 0x0000002404047981 */ /* 0x000ea4000c1e1b00 */
[----:B--2---:R-:W0:Y:S01]  /*22b0*/  F2F.F32.F64 R18, R4 ;  /* 0x0000000400127310 */ /* 0x004e220000301000 */
[----:B------:R-:W0:-:S14]  /*22c0*/  DSETP.GEU.AND P0, PT, |R4|, c[0x2][0x0], PT ;  /* 0x008000000400762a */ /* 0x000e1c0003f0e200 */
[----:B0-----:R-:W-:Y:S01]  /*22d0*/  @!P0 FMUL R18, R18, 1.175494350822287508e-38 ;  /* 0x0080000012128820 */ /* 0x001fe20000400000 */
[----:B------:R-:W-:Y:S05]  /*22e0*/  BRA `(.L_x_8590) ;  /* 0x000008f000007947 */ /* 0x000fea0003800000 */
.L_x_8598:
        /* <DEDUP_REMOVED lines=26> */
.L_x_8601:
        /* <DEDUP_REMOVED lines=13> */
.L_x_8600:
[----:B------:R-:W2:Y:S02]  /*2560*/  LDG.E.U16 R4, [R4.64] ;  /* 0x0000002404047981 */ /* 0x000ea4000c1e1500 */
[----:B--2---:R-:W-:Y:S01]  /*2570*/  PRMT R18, RZ, 0x5410, R4 ;  /* 0x00005410ff127816 */ /* 0x004fe20000000004 */
[----:B------:R-:W-:Y:S05]  /*2580*/  BRA `(.L_x_8590) ;  /* 0x0000065000007947 */ /* 0x000fea0003800000 */
.L_x_8597:
        /* <DEDUP_REMOVED lines=11> */
.L_x_8604:
        /* <DEDUP_REMOVED lines=20> */
.L_x_8606:
[----:B------:R-:W-:Y:S05]  /*2780*/  BSYNC B0 ;  /* 0x0000000000007941 */ /* 0x000fea0003800000 */
.L_x_8605:
[----:B------:R-:W-:Y:S01]  /*2790*/  IMAD.SHL.U32 R3, R3, 0x100000, RZ ;  /* 0x0010000003037824 */ /* 0x000fe200078e00ff */
[----:B------:R-:W-:-:S04]  /*27a0*/  LEA R5, R0, 0x3b800000, 0x17 ;  /* 0x3b80000000057811 */ /* 0x000fc800078eb8ff */
[----:B------:R-:W-:Y:S01]  /*27b0*/  LOP3.LUT R18, R5, R3, R18, 0xfe, !PT ;  /* 0x0000000305127212 */ /* 0x000fe200078efe12 */
[----:B------:R-:W-:Y:S05]  /*27c0*/  BRA `(.L_x_8590) ;  /* 0x0000041000007947 */ /* 0x000fea0003800000 */
.L_x_8603:
        /* <DEDUP_REMOVED lines=20> */
.L_x_8608:
[----:B------:R-:W-:Y:S05]  /*2910*/  BSYNC B0 ;  /* 0x0000000000007941 */ /* 0x000fea0003800000 */
.L_x_8607:
[----:B------:R-:W-:Y:S01]  /*2920*/  IMAD.SHL.U32 R3, R3, 0x200000, RZ ;  /* 0x0020000003037824 */ /* 0x000fe200078e00ff */
[----:B------:R-:W-:-:S04]  /*2930*/  LEA R5, R0, 0x37800000, 0x17 ;  /* 0x3780000000057811 */ /* 0x000fc800078eb8ff */
[----:B------:R-:W-:Y:S01]  /*2940*/  LOP3.LUT R18, R5, R3, R18, 0xfe, !PT ;  /* 0x0000000305127212 */ /* 0x000fe200078efe12 */
[----:B------:R-:W-:Y:S05]  /*2950*/  BRA `(.L_x_8590) ;  /* 0x0000028000007947 */ /* 0x000fea0003800000 */
.L_x_8602:
        /* <DEDUP_REMOVED lines=14> */
.L_x_8589:
        /* <DEDUP_REMOVED lines=21> */
.L_x_8610:
[----:B------:R-:W2:Y:S02]  /*2b90*/  LDG.E.64 R18, [R4.64] ;  /* 0x0000002404127981 */ /* 0x000ea4000c1e1b00 */
[----:B--2---:R0:W2:Y:S01]  /*2ba0*/  I2F.U64 R18, R18 ;  /* 0x0000001200127312 */ /* 0x0040a20000301000 */
[----:B------:R-:W-:Y:S05]  /*2bb0*/  BRA `(.L_x_8590) ;  /* 0x0000002000007947 */ /* 0x000fea0003800000 */
.L_x_8609:
[----:B------:R-:W2:Y:S02]  /*2bc0*/  LDG.E R4, [R4.64] ;  /* 0x0000002404047981 */ /* 0x000ea4000c1e1900 */
[----:B--2---:R0:W2:Y:S02]  /*2bd0*/  I2F.U32 R18, R4 ;  /* 0x0000000400127306 */ /* 0x0040a40000201000 */
.L_x_8590:
[----:B------:R-:W-:Y:S05]  /*2be0*/  BSYNC B6 ;  /* 0x0000000000067941 */ /* 0x000fea0003800000 */
.L_x_8584:
[----:B------:R-:W-:Y:S02]  /*2bf0*/  IADD3 R23, R23, 0x80, RZ ;  /* 0x0000008017177810 */ /* 0x000fe40007ffe0ff */
.L_x_8583:
[----:B------:R-:W-:Y:S05]  /*2c00*/  BSYNC B7 ;  /* 0x0000000000077941 */ /* 0x000fea0003800000 */
.L_x_8582:
        /* <DEDUP_REMOVED lines=21> */
.L_x_8616:
[----:B------:R-:W3:Y:S02]  /*2d60*/  LDG.E.U8 R4, [R4.64] ;  /* 0x0000002404047981 */ /* 0x000ee4000c1e1100 */
[----:B---3--:R0:W3:Y:S01]  /*2d70*/  I2F.U16 R25, R4 ;  /* 0x0000000400197306 */ /* 0x0080e20000101000 */
[----:B------:R-:W-:Y:S05]  /*2d80*/  BRA `(.L_x_8612) ;  /* 0x00000c7000007947 */ /* 0x000fea0003800000 */
.L_x_8615:
        /* <DEDUP_REMOVED lines=9> */
.L_x_8619:
[----:B------:R-:W3:Y:S02]  /*2e20*/  LDG.E R4, [R4.64] ;  /* 0x0000002404047981 */ /* 0x000ee4000c1e1900 */
[----:B---3--:R0:W3:Y:S01]  /*2e30*/  I2F R25, R4 ;  /* 0x0000000400197306 */ /* 0x0080e20000201400 */
[----:B------:R-:W-:Y:S05]  /*2e40*/  BRA `(.L_x_8612) ;  /* 0x00000bb000007947 */ /* 0x000fea0003800000 */
.L_x_8618:
[----:B------:R-:W3:Y:S02]  /*2e50*/  LDG.E.U16 R4, [R4.64] ;  /* 0x0000002404047981 */ /* 0x000ee4000c1e1500 */
[----:B---3--:R0:W3:Y:S01]  /*2e60*/  I2F.S16 R25, R4 ;  /* 0x0000000400197306 */ /* 0x0080e20000101400 */
[----:B------:R-:W-:Y:S05]  /*2e70*/  BRA `(.L_x_8612) ;  /* 0x00000b8000007947 */ /* 0x000fea0003800000 */
.L_x_8614:
        /* <DEDUP_REMOVED lines=8> */
.L_x_8621:
[----:B------:R-:W3:Y:S02]  /*2f00*/  LDG.E.U16 R4, [R4.64] ;  /* 0x0000002404047981 */ /* 0x000ee4000c1e1500 */
[----:B---3--:R-:W-:Y:S01]  /*2f10*/  HADD2.F32 R25, -RZ, R4.H0_H0 ;  /* 0x20000004ff197230 */ /* 0x008fe20000004100 */
[----:B------:R-:W-:Y:S05]  /*2f20*/  BRA `(.L_x_8612) ;  /* 0x00000ad000007947 */ /* 0x000fea0003800000 */
.L_x_8620:
        /* <DEDUP_REMOVED lines=8> */
.L_x_8623:
[----:B------:R-:W3:Y:S02]  /*2fb0*/  LDG.E.U16 R4, [R4.64] ;  /* 0x0000002404047981 */ /* 0x000ee4000c1e1500 */
[----:B---3--:R-:W-:Y:S01]  /*2fc0*/  HADD2.F32 R25, -RZ, R4.H0_H0 ;  /* 0x20000004ff197230 */ /* 0x008fe20000004100 */
[----:B------:R-:W-:Y:S05]  /*2fd0*/  BRA `(.L_x_8612) ;  /* 0x00000a2000007947 */ /* 0x000fea0003800000 */
.L_x_8622:
[----:B------:R-:W3:Y:S02]  /*2fe0*/  LDG.E.64 R4, [R4.64] ;  /* 0x0000002404047981 */ /* 0x000ee4000c1e1b00 */
[----:B---3--:R-:W0:Y:S01]  /*2ff0*/  F2F.F32.F64 R25, R4 ;  /* 0x0000000400197310 */ /* 0x008e220000301000 */
[----:B------:R-:W0:-:S14]  /*3000*/  DSETP.GEU.AND P0, PT, |R4|, c[0x2][0x0], PT ;  /* 0x008000000400762a */ /* 0x000e1c0003f0e200 */
[----:B0-----:R-:W-:Y:S01]  /*3010*/  @!P0 FMUL R25, R25, 1.175494350822287508e-38 ;  /* 0x0080000019198820 */ /* 0x001fe20000400000 */
[----:B------:R-:W-:Y:S05]  /*3020*/  BRA `(.L_x_8612) ;  /* 0x000009d000007947 */ /* 0x000fea0003800000 */
.L_x_8613:
        /* <DEDUP_REMOVED lines=12> */
.L_x_8626:
[----:B------:R-:W3:Y:S02]  /*30f0*/  LDG.E.64 R4, [R4.64] ;  /* 0x0000002404047981 */ /* 0x000ee4000c1e1b00 */
[----:B---3--:R-:W0:Y:S01]  /*3100*/  F2F.F32.F64 R25, R4 ;  /* 0x0000000400197310 */ /* 0x008e220000301000 */
[----:B------:R-:W0:-:S14]  /*3110*/  DSETP.GEU.AND P0, PT, |R4|, c[0x2][0x0], PT ;  /* 0x008000000400762a */ /* 0x000e1c0003f0e200 */
[----:B0-----:R-:W-:Y:S01]  /*3120*/  @!P0 FMUL R25, R25, 1.175494350822287508e-38 ;  /* 0x0080000019198820 */ /* 0x001fe20000400000 */
[----:B------:R-:W-:Y:S05]  /*3130*/  BRA `(.L_x_8612) ;  /* 0x000008c000007947 */ /* 0x000fea0003800000 */
.L_x_8625:
        /* <DEDUP_REMOVED lines=26> */
.L_x_8628:
        /* <DEDUP_REMOVED lines=13> */
.L_x_8627:
[----:B------:R-:W3:Y:S02]  /*33b0*/  LDG.E.U16 R4, [R4.64] ;  /* 0x0000002404047981 */ /* 0x000ee4000c1e1500 */
[----:B---3--:R-:W-:Y:S01]  /*33c0*/  PRMT R25, RZ, 0x5410, R4 ;  /* 0x00005410ff197816 */ /* 0x008fe20000000004 */
[----:B------:R-:W-:Y:S05]  /*33d0*/  BRA `(.L_x_8612) ;  /* 0x0000062000007947 */ /* 0x000fea0003800000 */
.L_x_8624:
        /* <DEDUP_REMOVED lines=11> */
.L_x_8631:
[----:B------:R-:W3:Y:S02]  /*3490*/  LDG.E.U8 R3, [R4.64] ;  /* 0x0000002404037981 */ /* 0x000ee4000c1e1100 */
        /* <DEDUP_REMOVED lines=18> */
.L_x_8633:
[----:B------:R-:W-:Y:S05]  /*35c0*/  BSYNC B0 ;  /* 0x0000000000007941 */ /* 0x000fea0003800000 */
.L_x_8632:
[----:B------:R-:W-:Y:S01]  /*35d0*/  IMAD.SHL.U32 R3, R3, 0x100000, RZ ;  /* 0x0010000003037824 */ /* 0x000fe200078e00ff */
[----:B------:R-:W-:-:S04]  /*35e0*/  LEA R0, R0, 0x3b800000, 0x17 ;  /* 0x3b80000000007811 */ /* 0x000fc800078eb8ff */
[----:B------:R-:W-:Y:S01]  /*35f0*/  LOP3.LUT R25, R0, R3, R25, 0xfe, !PT ;  /* 0x0000000300197212 */ /* 0x000fe200078efe19 */
[----:B------:R-:W-:Y:S05]  /*3600*/  BRA `(.L_x_8612) ;  /* 0x000003f000007947 */ /* 0x000fea0003800000 */
.L_x_8630:
        /* <DEDUP_REMOVED lines=19> */
.L_x_8635:
[----:B------:R-:W-:Y:S05]  /*3740*/  BSYNC B0 ;  /* 0x0000000000007941 */ /* 0x000fea0003800000 */
.L_x_8634:
[----:B------:R-:W-:Y:S01]  /*3750*/  IMAD.SHL.U32 R3, R3, 0x200000, RZ ;  /* 0x0020000003037824 */ /* 0x000fe200078e00ff */
[----:B------:R-:W-:-:S04]  /*3760*/  LEA R0, R0, 0x37800000, 0x17 ;  /* 0x3780000000007811 */ /* 0x000fc800078eb8ff */
[----:B------:R-:W-:Y:S01]  /*3770*/  LOP3.LUT R25, R0, R3, R25, 0xfe, !PT ;  /* 0x0000000300197212 */ /* 0x000fe200078efe19 */
[----:B------:R-:W-:Y:S05]  /*3780*/  BRA `(.L_x_8612) ;  /* 0x0000027000007947 */ /* 0x000fea0003800000 */
.L_x_8629:
        /* <DEDUP_REMOVED lines=14> */
.L_x_8617:
        /* <DEDUP_REMOVED lines=19> */
[----:B------:R-:W-:Y:S05]  /*39a0*/  BRA `(.L_x_8612) ;  /* 0x0000005000007947 */ /* 0x000fea0003800000 */
.L_x_8637:
[----:B------:R-:W3:Y:S02]  /*39b0*/  LDG.E.64 R4, [R4.64] ;  /* 0x0000002404047981 */ /* 0x000ee4000c1e1b00 */
[----:B---3--:R0:W3:Y:S01]  /*39c0*/  I2F.U64 R25, R4 ;  /* 0x0000000400197312 */ /* 0x0080e20000301000 */
[----:B------:R-:W-:Y:S05]  /*39d0*/  BRA `(.L_x_8612) ;  /* 0x0000002000007947 */ /* 0x000fea0003800000 */
.L_x_8636:
[----:B------:R-:W3:Y:S02]  /*39e0*/  LDG.E R4, [R4.64] ;  /* 0x0000002404047981 */ /* 0x000ee4000c1e1900 */
[----:B---3--:R0:W3:Y:S02]  /*39f0*/  I2F.U32 R25, R4 ;  /* 0x0000000400197306 */ /* 0x0080e40000201000 */
.L_x_8612:
[----:B------:R-:W-:Y:S05]  /*3a00*/  BSYNC B6 ;  /* 0x0000000000067941 */ /* 0x000fea0003800000 */
.L_x_8611:
        /* <DEDUP_REMOVED lines=11> */
[----:B----45:R-:W-:Y:S02]  /*3ac0*/  FMUL.FTZ R0, R24, 0.70710676908493041992 ;  /* 0x3f3504f318007820 */ /* 0x030fe40000410000 */
        /* <DEDUP_REMOVED lines=32> */
[----:B------:R-:W-:Y:S02]  /*3cd0*/  FMUL.FTZ R4, R4, R3 ;  /* 0x0000000304047220 */ /* 0x000fe40000410000 */
.L_x_8639:
[----:B----4-:R-:W-:Y:S05]  /*3ce0*/  BSYNC B0 ;  /* 0x0000000000007941 */ /* 0x010fea0003800000 */
.L_x_8638:
[----:B------:R-:W-:Y:S01]  /*3cf0*/  BSSY B0, `(.L_x_8640) ;  /* 0x0000024000007945 */ /* 0x000fe20003800000 */
[----:B------:R-:W-:Y:S05]  /*3d00*/  @P4 BRA `(.L_x_8641) ;  /* 0x0000022000004947 */ /* 0x000fea0003800000 */
[----:B-1---5:R-:W-:Y:S02]  /*3d10*/  FMUL.FTZ R0, R22, 0.70710676908493041992 ;  /* 0x3f3504f316007820 */ /* 0x022fe40000410000 */
        /* <DEDUP_REMOVED lines=33> */
.L_x_8641:
[----:B------:R-:W-:Y:S05]  /*3f30*/  BSYNC B0 ;  /* 0x0000000000007941 */ /* 0x000fea0003800000 */
.L_x_8640:
[----:B------:R-:W-:Y:S01]  /*3f40*/  BSSY B0, `(.L_x_8642) ;  /* 0x0000024000007945 */ /* 0x000fe20003800000 */
[----:B------:R-:W-:Y:S05]  /*3f50*/  @P0 BRA `(.L_x_8643) ;  /* 0x0000022000000947 */ /* 0x000fea0003800000 */
[----:B--2--5:R-:W-:Y:S02]  /*3f60*/  FMUL.FTZ R0, R18, 0.70710676908493041992 ;  /* 0x3f3504f312007820 */ /* 0x024fe40000410000 */
        /* <DEDUP_REMOVED lines=33> */
.L_x_8643:
[----:B------:R-:W-:Y:S05]  /*4180*/  BSYNC B0 ;  /* 0x0000000000007941 */ /* 0x000fea0003800000 */
.L_x_8642:
        /* <DEDUP_REMOVED lines=13> */
[----:B------:R-:W-:Y:S01]  /*4260*/  FSEL R7, -R8, -0.00082130916416645050049, P0 ;  /* 0xba574d2008077808 */ /* 0x000fe20000000100 */
[----:B------:R-:W-:Y:S01]  /*4270*/  FMUL.FTZ R25, R25, 0.5 ;  /* 0x3f00000019197820 */ /* 0x000fe20000410000 */
[----:B------:R-:W-:Y:S01]  /*4280*/  FSEL R8, R9, 0.0052134888246655464172, P0 ;  /* 0x3baad5ea09087808 */ /* 0x000fe20000000000 */
[----:B------:R-:W-:-:S02]  /*4290*/  IMAD.MOV.U32 R9, RZ, RZ, 0x3e235519 ;  /* 0x3e235519ff097424 */ /* 0x000fc400078e00ff */
        /* <DEDUP_REMOVED lines=16> */
[----:B------:R-:W-:-:S05]  /*43a0*/  @P0 LOP3.LUT R5, R3, 0x80000000, R0, 0xb8, !PT ;  /* 0x8000000003050812 */ /* 0x000fca00078eb800 */
[----:B--2---:R-:W-:-:S04]  /*43b0*/  FADD.FTZ R18, R5, 1 ;  /* 0x3f80000005127421 */ /* 0x004fc80000010000 */
[----:B------:R-:W-:Y:S02]  /*43c0*/  FMUL.FTZ R18, R18, R25 ;  /* 0x0000001912127220 */ /* 0x000fe40000410000 */
.L_x_8645:
[----:B------:R-:W-:Y:S05]  /*43d0*/  BSYNC B0 ;  /* 0x0000000000007941 */ /* 0x000fea0003800000 */
.L_x_8644:
        /* <DEDUP_REMOVED lines=21> */
.L_x_8651:
[----:B------:R-:W0:Y:S01]  /*4530*/  F2I.S64.TRUNC R4, R4 ;  /* 0x0000000400047311 */ /* 0x000e22000020d900 */
[----:B------:R-:W-:Y:S02]  /*4540*/  IMAD.MOV.U32 R19, RZ, RZ, R23 ;  /* 0x000000ffff137224 */ /* 0x000fe400078e0017 */
[----:B0-----:R-:W-:-:S05]  /*4550*/  IMAD.MOV.U32 R3, RZ, RZ, R4 ;  /* 0x000000ffff037224 */ /* 0x001fca00078e0004 */
[----:B------:R0:W-:Y:S01]  /*4560*/  STG.E.U8 [R8.64], R3 ;  /* 0x0000000308007986 */ /* 0x0001e2000c101124 */
[----:B------:R-:W-:Y:S05]  /*4570*/  BRA `(.L_x_8647) ;  /* 0x00000e7000007947 */ /* 0x000fea0003800000 */
.L_x_8650:
        /* <DEDUP_REMOVED lines=10> */
.L_x_8654:
[----:B------:R-:W0:Y:S01]  /*4620*/  F2I.FTZ.TRUNC.NTZ R3, R4 ;  /* 0x0000000400037305 */ /* 0x000e22000021f100 */
[----:B------:R-:W-:Y:S01]  /*4630*/  IMAD.MOV.U32 R19, RZ, RZ, R23 ;  /* 0x000000ffff137224 */ /* 0x000fe200078e0017 */
[----:B0-----:R0:W-:Y:S01]  /*4640*/  STG.E [R8.64], R3 ;  /* 0x0000000308007986 */ /* 0x0011e2000c101924 */
[----:B------:R-:W-:Y:S05]  /*4650*/  BRA `(.L_x_8647) ;  /* 0x00000d9000007947 */ /* 0x000fea0003800000 */
.L_x_8653:
[----:B------:R-:W0:Y:S01]  /*4660*/  F2I.FTZ.TRUNC.NTZ R3, R4 ;  /* 0x0000000400037305 */ /* 0x000e22000021f100 */
[----:B------:R-:W-:Y:S01]  /*4670*/  IMAD.MOV.U32 R19, RZ, RZ, R23 ;  /* 0x000000ffff137224 */ /* 0x000fe200078e0017 */
[----:B0-----:R0:W-:Y:S01]  /*4680*/  STG.E.U16 [R8.64], R3 ;  /* 0x0000000308007986 */ /* 0x0011e2000c101524 */
[----:B------:R-:W-:Y:S05]  /*4690*/  BRA `(.L_x_8647) ;  /* 0x00000d5000007947 */ /* 0x000fea0003800000 */
.L_x_8649:
        /* <DEDUP_REMOVED lines=9> */
.L_x_8656:
[----:B------:R-:W-:Y:S01]  /*4730*/  F2FP.PACK_AB R4, RZ, R4 ;  /* 0x00000004ff04723e */ /* 0x000fe200000000ff */
[----:B------:R-:W-:-:S04]  /*4740*/  IMAD.MOV.U32 R19, RZ, RZ, R23 ;  /* 0x000000ffff137224 */ /* 0x000fc800078e0017 */
[----:B------:R0:W-:Y:S01]  /*4750*/  STG.E.U16 [R8.64], R4 ;  /* 0x0000000408007986 */ /* 0x0001e2000c101524 */
[----:B------:R-:W-:Y:S05]  /*4760*/  BRA `(.L_x_8647) ;  /* 0x00000c8000007947 */ /* 0x000fea0003800000 */
.L_x_8655:
        /* <DEDUP_REMOVED lines=10> */
.L_x_8658:
[----:B------:R-:W-:Y:S01]  /*4810*/  F2FP.PACK_AB R3, RZ, R4 ;  /* 0x00000004ff03723e */ /* 0x000fe200000000ff */
[----:B------:R-:W-:-:S03]  /*4820*/  IMAD.MOV.U32 R19, RZ, RZ, R23 ;  /* 0x000000ffff137224 */ /* 0x000fc600078e0017 */
[----:B------:R-:W-:-:S05]  /*4830*/  PRMT R3, R3, 0x5410, RZ ;  /* 0x0000541003037816 */ /* 0x000fca00000000ff */
[----:B------:R0:W-:Y:S01]  /*4840*/  STG.E [R8.64], R3 ;  /* 0x0000000308007986 */ /* 0x0001e2000c101924 */
[----:B------:R-:W-:Y:S05]  /*4850*/  BRA `(.L_x_8647) ;  /* 0x00000b9000007947 */ /* 0x000fea0003800000 */
.L_x_8657:
[----:B------:R-:W-:Y:S02]  /*4860*/  FMUL.FTZ R4, R4, 1 ;  /* 0x3f80000004047820 */ /* 0x000fe40000410000 */
[----:B------:R-:W-:-:S04]  /*4870*/  IMAD.MOV.U32 R19, RZ, RZ, R23 ;  /* 0x000000ffff137224 */ /* 0x000fc800078e0017 */
[----:B------:R-:W0:Y:S02]  /*4880*/  F2F.F64.F32 R4, R4 ;  /* 0x0000000400047310 */ /* 0x000e240000201800 */
[----:B0-----:R0:W-:Y:S01]  /*4890*/  STG.E.64 [R8.64], R4 ;  /* 0x0000000408007986 */ /* 0x0011e2000c101b24 */
[----:B------:R-:W-:Y:S05]  /*48a0*/  BRA `(.L_x_8647) ;  /* 0x00000b4000007947 */ /* 0x000fea0003800000 */
.L_x_8648:
        /* <DEDUP_REMOVED lines=13> */
.L_x_8661:
[----:B------:R-:W-:Y:S01]  /*4980*/  FMUL.FTZ R4, R4, 1 ;  /* 0x3f80000004047820 */ /* 0x000fe20000410000 */
[----:B------:R-:W-:Y:S01]  /*4990*/  CS2R R6, SRZ ;  /* 0x0000000000067805 */ /* 0x000fe2000001ff00 */
[----:B------:R-:W-:-:S04]  /*49a0*/  IMAD.MOV.U32 R19, RZ, RZ, R23 ;  /* 0x000000ffff137224 */ /* 0x000fc800078e0017 */
[----:B------:R-:W0:Y:S02]  /*49b0*/  F2F.F64.F32 R4, R4 ;  /* 0x0000000400047310 */ /* 0x000e240000201800 */
[----:B0-----:R0:W-:Y:S01]  /*49c0*/  STG.E.128 [R8.64], R4 ;  /* 0x0000000408007986 */ /* 0x0011e2000c101d24 */
[----:B------:R-:W-:Y:S05]  /*49d0*/  BRA `(.L_x_8647) ;  /* 0x00000a1000007947 */ /* 0x000fea0003800000 */
.L_x_8660:
        /* <DEDUP_REMOVED lines=20> */
.L_x_8665:
[----:B------:R-:W-:Y:S05]  /*4b20*/  BSYNC B0 ;  /* 0x0000000000007941 */ /* 0x000fea0003800000 */
.L_x_8664:
[----:B------:R-:W-:Y:S01]  /*4b30*/  LOP3.LUT R5, R0, R5, RZ, 0xfc, !PT ;  /* 0x0000000500057212 */ /* 0x000fe200078efcff */
[----:B------:R-:W-:-:S04]  /*4b40*/  IMAD.MOV.U32 R19, RZ, RZ, R23 ;  /* 0x000000ffff137224 */ /* 0x000fc800078e0017 */
[----:B------:R0:W-:Y:S01]  /*4b50*/  STG.E.U8 [R8.64], R5 ;  /* 0x0000000508007986 */ /* 0x0001e2000c101124 */
[----:B------:R-:W-:Y:S05]  /*4b60*/  BRA `(.L_x_8647) ;  /* 0x0000088000007947 */ /* 0x000fea0003800000 */
.L_x_8663:
        /* <DEDUP_REMOVED lines=12> */
.L_x_8667:
[----:B------:R-:W-:Y:S01]  /*4c30*/  IMAD.MOV.U32 R0, RZ, RZ, 0x7f ;  /* 0x0000007fff007424 */ /* 0x000fe200078e00ff */
[----:B------:R-:W-:-:S04]  /*4c40*/  ISETP.GT.U32.AND P0, PT, R5, 0x7f800000, PT ;  /* 0x7f8000000500780c */ /* 0x000fc80003f04070 */
[----:B------:R-:W-:-:S04]  /*4c50*/  SEL R0, R0, 0x7c, P0 ;  /* 0x0000007c00007807 */ /* 0x000fc80000000000 */
.L_x_8668:
[----:B------:R-:W-:Y:S05]  /*4c60*/  BSYNC B0 ;  /* 0x0000000000007941 */ /* 0x000fea0003800000 */
.L_x_8666:
[----:B------:R-:W-:Y:S01]  /*4c70*/  LOP3.LUT R4, R4, 0x80000000, RZ, 0xc0, !PT ;  /* 0x8000000004047812 */ /* 0x000fe200078ec0ff */
[----:B------:R-:W-:-:S03]  /*4c80*/  IMAD.MOV.U32 R19, RZ, RZ, R23 ;  /* 0x000000ffff137224 */ /* 0x000fc600078e0017 */
[----:B------:R-:W-:-:S04]  /*4c90*/  SHF.R.U32.HI R3, RZ, 0x18, R4 ;  /* 0x00000018ff037819 */ /* 0x000fc80000011604 */
[----:B------:R-:W-:-:S05]  /*4ca0*/  LOP3.LUT R3, R0, R3, RZ, 0xfc, !PT ;  /* 0x0000000300037212 */ /* 0x000fca00078efcff */
[----:B------:R0:W-:Y:S01]  /*4cb0*/  STG.E.U8 [R8.64], R3 ;  /* 0x0000000308007986 */ /* 0x0001e2000c101124 */
[----:B------:R-:W-:Y:S05]  /*4cc0*/  BRA `(.L_x_8647) ;  /* 0x0000072000007947 */ /* 0x000fea0003800000 */
.L_x_8662:
[----:B------:R-:W-:Y:S01]  /*4cd0*/  F2FP.BF16.PACK_AB R4, RZ, R4 ;  /* 0x00000004ff04723e */ /* 0x000fe200000010ff */
[----:B------:R-:W-:-:S04]  /*4ce0*/  IMAD.MOV.U32 R19, RZ, RZ, R23 ;  /* 0x000000ffff137224 */ /* 0x000fc800078e0017 */
[----:B------:R0:W-:Y:S01]  /*4cf0*/  STG.E.U16 [R8.64], R4 ;  /* 0x0000000408007986 */ /* 0x0001e2000c101524 */
[----:B------:R-:W-:Y:S05]  /*4d00*/  BRA `(.L_x_8647) ;  /* 0x000006e000007947 */ /* 0x000fea0003800000 */
.L_x_8659:
        /* <DEDUP_REMOVED lines=12> */
.L_x_8671:
        /* <DEDUP_REMOVED lines=16> */
.L_x_8674:
[----:B------:R-:W-:-:S04]  /*4ed0*/  LOP3.LUT R4, R4, 0x80000000, RZ, 0xc0, !PT ;  /* 0x8000000004047812 */ /* 0x000fc800078ec0ff */
[----:B------:R-:W-:-:S04]  /*4ee0*/  SHF.R.U32.HI R4, RZ, 0x18, R4 ;  /* 0x00000018ff047819 */ /* 0x000fc80000011604 */
[----:B------:R-:W-:-:S04]  /*4ef0*/  LOP3.LUT R3, R3, R4, RZ, 0xfc, !PT ;  /* 0x0000000403037212 */ /* 0x000fc800078efcff */
[----:B------:R-:W-:Y:S02]  /*4f00*/  PRMT R0, R3, 0x7610, R0 ;  /* 0x0000761003007816 */ /* 0x000fe40000000000 */
.L_x_8673:
[----:B------:R-:W-:Y:S05]  /*4f10*/  BSYNC B0 ;  /* 0x0000000000007941 */ /* 0x000fea0003800000 */
.L_x_8672:
[----:B------:R0:W-:Y:S01]  /*4f20*/  STG.E.U8 [R8.64], R0 ;  /* 0x0000000008007986 */ /* 0x0001e2000c101124 */
[----:B------:R-:W-:Y:S01]  /*4f30*/  IMAD.MOV.U32 R19, RZ, RZ, R23 ;  /* 0x000000ffff137224 */ /* 0x000fe200078e0017 */
[----:B------:R-:W-:Y:S05]  /*4f40*/  BRA `(.L_x_8647) ;  /* 0x000004a000007947 */ /* 0x000fea0003800000 */
.L_x_8670:
        /* <DEDUP_REMOVED lines=16> */
.L_x_8677:
[----:B------:R-:W-:-:S04]  /*5050*/  LOP3.LUT R4, R4, 0x80000000, RZ, 0xc0, !PT ;  /* 0x8000000004047812 */ /* 0x000fc800078ec0ff */
[----:B------:R-:W-:-:S04]  /*5060*/  SHF.R.U32.HI R4, RZ, 0x18, R4 ;  /* 0x00000018ff047819 */ /* 0x000fc80000011604 */
[----:B------:R-:W-:-:S04]  /*5070*/  LOP3.LUT R3, R3, R4, RZ, 0xfc, !PT ;  /* 0x0000000403037212 */ /* 0x000fc800078efcff */
[----:B------:R-:W-:Y:S02]  /*5080*/  PRMT R0, R3, 0x7610, R0 ;  /* 0x0000761003007816 */ /* 0x000fe40000000000 */
.L_x_8676:
[----:B------:R-:W-:Y:S05]  /*5090*/  BSYNC B0 ;  /* 0x0000000000007941 */ /* 0x000fea0003800000 */
.L_x_8675:
[----:B------:R0:W-:Y:S01]  /*50a0*/  STG.E.U8 [R8.64], R0 ;  /* 0x0000000008007986 */ /* 0x0001e2000c101124 */
[----:B------:R-:W-:Y:S01]  /*50b0*/  IMAD.MOV.U32 R19, RZ, RZ, R23 ;  /* 0x000000ffff137224 */ /* 0x000fe200078e0017 */
[----:B------:R-:W-:Y:S05]  /*50c0*/  BRA `(.L_x_8647) ;  /* 0x0000032000007947 */ /* 0x000fea0003800000 */
.L_x_8669:
        /* <DEDUP_REMOVED lines=22> */
.L_x_8652:
        /* <DEDUP_REMOVED lines=21> */
.L_x_8679:
[----:B------:R-:W0:Y:S01]  /*5380*/  F2I.U64.TRUNC R4, R4 ;  /* 0x0000000400047311 */ /* 0x000e22000020d800 */
[----:B------:R-:W-:Y:S01]  /*5390*/  IMAD.MOV.U32 R19, RZ, RZ, R23 ;  /* 0x000000ffff137224 */ /* 0x000fe200078e0017 */
[----:B0-----:R0:W-:Y:S01]  /*53a0*/  STG.E.64 [R8.64], R4 ;  /* 0x0000000408007986 */ /* 0x0011e2000c101b24 */
[----:B------:R-:W-:Y:S05]  /*53b0*/  BRA `(.L_x_8647) ;  /* 0x0000003000007947 */ /* 0x000fea0003800000 */
.L_x_8678:
[----:B------:R-:W0:Y:S01]  /*53c0*/  F2I.FTZ.U32.TRUNC.NTZ R3, R4 ;  /* 0x0000000400037305 */ /* 0x000e22000021f000 */
[----:B------:R-:W-:Y:S01]  /*53d0*/  IMAD.MOV.U32 R19, RZ, RZ, R23 ;  /* 0x000000ffff137224 */ /* 0x000fe200078e0017 */
[----:B0-----:R0:W-:Y:S06]  /*53e0*/  STG.E [R8.64], R3 ;  /* 0x0000000308007986 */ /* 0x0011ec000c101924 */
.L_x_8647:
[----:B------:R-:W-:Y:S05]  /*53f0*/  BSYNC B6 ;  /* 0x0000000000067941 */ /* 0x000fea0003800000 */
.L_x_8646:
        /* <DEDUP_REMOVED lines=22> */
.L_x_8685:
[----:B-1---5:R-:W0:Y:S02]  /*5560*/  F2I.S64.TRUNC R22, R22 ;  /* 0x0000001600167311 */ /* 0x022e24000020d900 */
[----:B0-----:R-:W-:-:S05]  /*5570*/  IMAD.MOV.U32 R3, RZ, RZ, R22 ;  /* 0x000000ffff037224 */ /* 0x001fca00078e0016 */
[----:B------:R0:W-:Y:S01]  /*5580*/  STG.E.U8 [R8.64], R3 ;  /* 0x0000000308007986 */ /* 0x0001e2000c101124 */
[----:B------:R-:W-:Y:S05]  /*5590*/  BRA `(.L_x_8687) ;  /* 0x00000d3000007947 */ /* 0x000fea0003800000 */
.L_x_8684:
        /* <DEDUP_REMOVED lines=9> */
.L_x_8689:
[----:B-1---5:R-:W0:Y:S02]  /*5630*/  F2I.FTZ.TRUNC.NTZ R3, R22 ;  /* 0x0000001600037305 */ /* 0x022e24000021f100 */
[----:B0-----:R0:W-:Y:S01]  /*5640*/  STG.E [R8.64], R3 ;  /* 0x0000000308007986 */ /* 0x0011e2000c101924 */
[----:B------:R-:W-:Y:S05]  /*5650*/  BRA `(.L_x_8687) ;  /* 0x00000c7000007947 */ /* 0x000fea0003800000 */
.L_x_8688:
[----:B-1---5:R-:W0:Y:S02]  /*5660*/  F2I.FTZ.TRUNC.NTZ R3, R22 ;  /* 0x0000001600037305 */ /* 0x022e24000021f100 */
[----:B0-----:R0:W-:Y:S01]  /*5670*/  STG.E.U16 [R8.64], R3 ;  /* 0x0000000308007986 */ /* 0x0011e2000c101524 */
[----:B------:R-:W-:Y:S05]  /*5680*/  BRA `(.L_x_8687) ;  /* 0x00000c4000007947 */ /* 0x000fea0003800000 */
.L_x_8683:
        /* <DEDUP_REMOVED lines=8> */
.L_x_8691:
[----:B-1---5:R-:W-:-:S05]  /*5710*/  F2FP.PACK_AB R22, RZ, R22 ;  /* 0x00000016ff16723e */ /* 0x022fca00000000ff */
[----:B------:R0:W-:Y:S01]  /*5720*/  STG.E.U16 [R8.64], R22 ;  /* 0x0000001608007986 */ /* 0x0001e2000c101524 */
[----:B------:R-:W-:Y:S05]  /*5730*/  BRA `(.L_x_8687) ;  /* 0x00000b9000007947 */ /* 0x000fea0003800000 */
.L_x_8690:
        /* <DEDUP_REMOVED lines=9> */
.L_x_8693:
[----:B-1---5:R-:W-:-:S04]  /*57d0*/  F2FP.PACK_AB R3, RZ, R22 ;  /* 0x00000016ff03723e */ /* 0x022fc800000000ff */
[----:B------:R-:W-:-:S05]  /*57e0*/  PRMT R3, R3, 0x5410, RZ ;  /* 0x0000541003037816 */ /* 0x000fca00000000ff */
[----:B------:R0:W-:Y:S01]  /*57f0*/  STG.E [R8.64], R3 ;  /* 0x0000000308007986 */ /* 0x0001e2000c101924 */
[----:B------:R-:W-:Y:S05]  /*5800*/  BRA `(.L_x_8687) ;  /* 0x00000ac000007947 */ /* 0x000fea0003800000 */
.L_x_8692:
[----:B-1---5:R-:W-:-:S06]  /*5810*/  FMUL.FTZ R4, R22, 1 ;  /* 0x3f80000016047820 */ /* 0x022fcc0000410000 */
[----:B------:R-:W0:Y:S02]  /*5820*/  F2F.F64.F32 R4, R4 ;  /* 0x0000000400047310 */ /* 0x000e240000201800 */
[----:B0-----:R0:W-:Y:S01]  /*5830*/  STG.E.64 [R8.64], R4 ;  /* 0x0000000408007986 */ /* 0x0011e2000c101b24 */
[----:B------:R-:W-:Y:S05]  /*5840*/  BRA `(.L_x_8687) ;  /* 0x00000a8000007947 */ /* 0x000fea0003800000 */
.L_x_8682:
        /* <DEDUP_REMOVED lines=12> */
.L_x_8696:
[----:B-1---5:R-:W-:Y:S01]  /*5910*/  FMUL.FTZ R4, R22, 1 ;  /* 0x3f80000016047820 */ /* 0x022fe20000410000 */
[----:B------:R-:W-:-:S05]  /*5920*/  CS2R R6, SRZ ;  /* 0x0000000000067805 */ /* 0x000fca000001ff00 */
[----:B------:R-:W0:Y:S02]  /*5930*/  F2F.F64.F32 R4, R4 ;  /* 0x0000000400047310 */ /* 0x000e240000201800 */
[----:B0-----:R0:W-:Y:S01]  /*5940*/  STG.E.128 [R8.64], R4 ;  /* 0x0000000408007986 */ /* 0x0011e2000c101d24 */
[----:B------:R-:W-:Y:S05]  /*5950*/  BRA `(.L_x_8687) ;  /* 0x0000097000007947 */ /* 0x000fea0003800000 */
.L_x_8695:
        /* <DEDUP_REMOVED lines=20> */
.L_x_8700:
[----:B------:R-:W-:Y:S05]  /*5aa0*/  BSYNC B0 ;  /* 0x0000000000007941 */ /* 0x000fea0003800000 */
.L_x_8699:
[----:B------:R-:W-:-:S05]  /*5ab0*/  LOP3.LUT R5, R0, R5, RZ, 0xfc, !PT ;  /* 0x0000000500057212 */ /* 0x000fca00078efcff */
[----:B------:R0:W-:Y:S01]  /*5ac0*/  STG.E.U8 [R8.64], R5 ;  /* 0x0000000508007986 */ /* 0x0001e2000c101124 */
[----:B------:R-:W-:Y:S05]  /*5ad0*/  BRA `(.L_x_8687) ;  /* 0x000007f000007947 */ /* 0x000fea0003800000 */
.L_x_8698:
        /* <DEDUP_REMOVED lines=12> */
.L_x_8702:
[----:B------:R-:W-:Y:S01]  /*5ba0*/  IMAD.MOV.U32 R0, RZ, RZ, 0x7f ;  /* 0x0000007fff007424 */ /* 0x000fe200078e00ff */
[----:B------:R-:W-:-:S04]  /*5bb0*/  ISETP.GT.U32.AND P0, PT, R4, 0x7f800000, PT ;  /* 0x7f8000000400780c */ /* 0x000fc80003f04070 */
[----:B------:R-:W-:-:S04]  /*5bc0*/  SEL R0, R0, 0x7c, P0 ;  /* 0x0000007c00007807 */ /* 0x000fc80000000000 */
.L_x_8703:
[----:B------:R-:W-:Y:S05]  /*5bd0*/  BSYNC B0 ;  /* 0x0000000000007941 */ /* 0x000fea0003800000 */
.L_x_8701:
[----:B------:R-:W-:-:S04]  /*5be0*/  LOP3.LUT R22, R22, 0x80000000, RZ, 0xc0, !PT ;  /* 0x8000000016167812 */ /* 0x000fc800078ec0ff */
[----:B------:R-:W-:-:S04]  /*5bf0*/  SHF.R.U32.HI R3, RZ, 0x18, R22 ;  /* 0x00000018ff037819 */ /* 0x000fc80000011616 */
[----:B------:R-:W-:-:S05]  /*5c00*/  LOP3.LUT R3, R0, R3, RZ, 0xfc, !PT ;  /* 0x0000000300037212 */ /* 0x000fca00078efcff */
[----:B------:R0:W-:Y:S01]  /*5c10*/  STG.E.U8 [R8.64], R3 ;  /* 0x0000000308007986 */ /* 0x0001e2000c101124 */
[----:B------:R-:W-:Y:S05]  /*5c20*/  BRA `(.L_x_8687) ;  /* 0x000006a000007947 */ /* 0x000fea0003800000 */
.L_x_8697:
[----:B-1---5:R-:W-:-:S05]  /*5c30*/  F2FP.BF16.PACK_AB R22, RZ, R22 ;  /* 0x00000016ff16723e */ /* 0x022fca00000010ff */
[----:B------:R0:W-:Y:S01]  /*5c40*/  STG.E.U16 [R8.64], R22 ;  /* 0x0000001608007986 */ /* 0x0001e2000c101524 */
[----:B------:R-:W-:Y:S05]  /*5c50*/  BRA `(.L_x_8687) ;  /* 0x0000067000007947 */ /* 0x000fea0003800000 */
.L_x_8694:
        /* <DEDUP_REMOVED lines=11> */
.L_x_8706:
        /* <DEDUP_REMOVED lines=16> */
.L_x_8709:
[----:B------:R-:W-:-:S04]  /*5e10*/  LOP3.LUT R22, R22, 0x80000000, RZ, 0xc0, !PT ;  /* 0x8000000016167812 */ /* 0x000fc800078ec0ff */
[----:B------:R-:W-:-:S04]  /*5e20*/  SHF.R.U32.HI R3, RZ, 0x18, R22 ;  /* 0x00000018ff037819 */ /* 0x000fc80000011616 */
[----:B------:R-:W-:-:S04]  /*5e30*/  LOP3.LUT R0, R0, R3, RZ, 0xfc, !PT ;  /* 0x0000000300007212 */ /* 0x000fc800078efcff */
[----:B------:R-:W-:Y:S02]  /*5e40*/  PRMT R4, R0, 0x7610, R4 ;  /* 0x0000761000047816 */ /* 0x000fe40000000004 */
.L_x_8708:
[----:B------:R-:W-:Y:S05]  /*5e50*/  BSYNC B0 ;  /* 0x0000000000007941 */ /* 0x000fea0003800000 */
.L_x_8707:
[----:B------:R0:W-:Y:S01]  /*5e60*/  STG.E.U8 [R8.64], R4 ;  /* 0x0000000408007986 */ /* 0x0001e2000c101124 */
[----:B------:R-:W-:Y:S05]  /*5e70*/  BRA `(.L_x_8687) ;  /* 0x0000045000007947 */ /* 0x000fea0003800000 */
.L_x_8705:
        /* <DEDUP_REMOVED lines=16> */
.L_x_8712:
[----:B------:R-:W-:-:S04]  /*5f80*/  LOP3.LUT R22, R22, 0x80000000, RZ, 0xc0, !PT ;  /* 0x8000000016167812 */ /* 0x000fc800078ec0ff */
[----:B------:R-:W-:-:S04]  /*5f90*/  SHF.R.U32.HI R3, RZ, 0x18, R22 ;  /* 0x00000018ff037819 */ /* 0x000fc80000011616 */
[----:B------:R-:W-:-:S04]  /*5fa0*/  LOP3.LUT R0, R0, R3, RZ, 0xfc, !PT ;  /* 0x0000000300007212 */ /* 0x000fc800078efcff */
[----:B------:R-:W-:Y:S02]  /*5fb0*/  PRMT R4, R0, 0x7610, R4 ;  /* 0x0000761000047816 */ /* 0x000fe40000000004 */
.L_x_8711:
[----:B------:R-:W-:Y:S05]  /*5fc0*/  BSYNC B0 ;  /* 0x0000000000007941 */ /* 0x000fea0003800000 */
.L_x_8710:
[----:B------:R0:W-:Y:S01]  /*5fd0*/  STG.E.U8 [R8.64], R4 ;  /* 0x0000000408007986 */ /* 0x0001e2000c101124 */
[----:B------:R-:W-:Y:S05]  /*5fe0*/  BRA `(.L_x_8687) ;  /* 0x000002e000007947 */ /* 0x000fea0003800000 */
.L_x_8704:
        /* <DEDUP_REMOVED lines=21> */
.L_x_8686:
        /* <DEDUP_REMOVED lines=20> */
.L_x_8714:
[----:B-1---5:R-:W0:Y:S02]  /*6280*/  F2I.U64.TRUNC R22, R22 ;  /* 0x0000001600167311 */ /* 0x022e24000020d800 */
[----:B0-----:R0:W-:Y:S01]  /*6290*/  STG.E.64 [R8.64], R22 ;  /* 0x0000001608007986 */ /* 0x0011e2000c101b24 */
[----:B------:R-:W-:Y:S05]  /*62a0*/  BRA `(.L_x_8687) ;  /* 0x0000002000007947 */ /* 0x000fea0003800000 */
.L_x_8713:
[----:B-1---5:R-:W0:Y:S02]  /*62b0*/  F2I.FTZ.U32.TRUNC.NTZ R3, R22 ;  /* 0x0000001600037305 */ /* 0x022e24000021f000 */
[----:B0-----:R0:W-:Y:S02]  /*62c0*/  STG.E [R8.64], R3 ;  /* 0x0000000308007986 */ /* 0x0011e4000c101924 */
.L_x_8687:
        /* <DEDUP_REMOVED lines=22> */
.L_x_8718:
[----:B---3--:R-:W0:Y:S02]  /*6430*/  F2I.S64.TRUNC R24, R24 ;  /* 0x0000001800187311 */ /* 0x008e24000020d900 */
[----:B0-----:R-:W-:-:S05]  /*6440*/  IMAD.MOV.U32 R3, RZ, RZ, R24 ;  /* 0x000000ffff037224 */ /* 0x001fca00078e0018 */
[----:B------:R0:W-:Y:S01]  /*6450*/  STG.E.U8 [R8.64], R3 ;  /* 0x0000000308007986 */ /* 0x0001e2000c101124 */
[----:B------:R-:W-:Y:S05]  /*6460*/  BRA `(.L_x_8720) ;  /* 0x00000d3000007947 */ /* 0x000fea0003800000 */
.L_x_8717:
[----:B------:R-:W-:-:S13]  /*6470*/  ISETP.NE.AND P0, PT, R0, 0x2, PT ;  /* 0x000000020000780c */ /* 0x000fda0003f05270 */
[----:B------:R-:W-:Y:S05]  /*6480*/  @!P0 BRA `(.L_x_8721) ;  /* 0x000000a000008947 */ /* 0x000fea0003800000 */
[----:B------:R-:W-:-:S13]  /*6490*/  ISETP.NE.AND P0, PT, R0, 0x3, PT ;  /* 0x000000030000780c */ /* 0x000fda0003f05270 */
[----:B------:R-:W-:Y:S05]  /*64a0*/  @!P0 BRA `(.L_x_8722) ;  /* 0x0000005000008947 */ /* 0x000fea0003800000 */
[----:B------:R-:W-:-:S13]  /*64b0*/  ISETP.NE.AND P0, PT, R0, 0x4, PT ;  /* 0x000000040000780c */ /* 0x000fda0003f05270 */
[----:B------:R-:W-:Y:S05]  /*64c0*/  @P0 BRA `(.L_x_8719) ;  /* 0x00000b4000000947 */ /* 0x000fea0003800000 */
[----:B---3--:R-:W0:Y:S02]  /*64d0*/  F2I.S64.TRUNC R24, R24 ;  /* 0x0000001800187311 */ /* 0x008e24000020d900 */
[----:B0-----:R0:W-:Y:S01]  /*64e0*/  STG.E.64 [R8.64], R24 ;  /* 0x0000001808007986 */ /* 0x0011e2000c101b24 */
[----:B------:R-:W-:Y:S05]  /*64f0*/  BRA `(.L_x_8720) ;  /* 0x00000ca000007947 */ /* 0x000fea0003800000 */
.L_x_8722:
[----:B------:R-:W0:Y:S02]  /*6500*/  F2I.FTZ.TRUNC.NTZ R3, R24 ;  /* 0x0000001800037305 */ /* 0x000e24000021f100 */
[----:B0-----:R0:W-:Y:S01]  /*6510*/  STG.E [R8.64], R3 ;  /* 0x0000000308007986 */ /* 0x0011e2000c101924 */
[----:B------:R-:W-:Y:S05]  /*6520*/  BRA `(.L_x_8720) ;  /* 0x00000c7000007947 */ /* 0x000fea0003800000 */
.L_x_8721:
[----:B------:R-:W0:Y:S02]  /*6530*/  F2I.FTZ.TRUNC.NTZ R3, R24 ;  /* 0x0000001800037305 */ /* 0x000e24000021f100 */
[----:B0-----:R0:W-:Y:S01]  /*6540*/  STG.E.U16 [R8.64], R3 ;  /* 0x0000000308007986 */ /* 0x0011e2000c101524 */
[----:B------:R-:W-:Y:S05]  /*6550*/  BRA `(.L_x_8720) ;  /* 0x00000c4000007947 */ /* 0x000fea0003800000 */
.L_x_8716:
        /* <DEDUP_REMOVED lines=8> */
.L_x_8724:
[----:B------:R-:W-:-:S05]  /*65e0*/  F2FP.PACK_AB R24, RZ, R24 ;  /* 0x00000018ff18723e */ /* 0x000fca00000000ff */
[----:B------:R0:W-:Y:S01]  /*65f0*/  STG.E.U16 [R8.64], R24 ;  /* 0x0000001808007986 */ /* 0x0001e2000c101524 */
[----:B------:R-:W-:Y:S05]  /*6600*/  BRA `(.L_x_8720) ;  /* 0x00000b9000007947 */ /* 0x000fea0003800000 */
.L_x_8723:
[----:B------:R-:W-:-:S13]  /*6610*/  ISETP.NE.AND P0, PT, R0, 0x7, PT ;  /* 0x000000070000780c */ /* 0x000fda0003f05270 */
[----:B------:R-:W-:Y:S05]  /*6620*/  @!P0 BRA `(.L_x_8725) ;  /* 0x000000b000008947 */ /* 0x000fea0003800000 */
[----:B------:R-:W-:-:S13]  /*6630*/  ISETP.NE.AND P0, PT, R0, 0x8, PT ;  /* 0x000000080000780c */ /* 0x000fda0003f05270 */
[----:B------:R-:W-:Y:S05]  /*6640*/  @!P0 BRA `(.L_x_8726) ;  /* 0x0000005000008947 */ /* 0x000fea0003800000 */
[----:B------:R-:W-:-:S13]  /*6650*/  ISETP.NE.AND P0, PT, R0, 0x9, PT ;  /* 0x000000090000780c */ /* 0x000fda0003f05270 */
[----:B------:R-:W-:Y:S05]  /*6660*/  @P0 BRA `(.L_x_8719) ;  /* 0x000009a000000947 */ /* 0x000fea0003800000 */
[----:B---3--:R-:W-:-:S05]  /*6670*/  IMAD.MOV.U32 R25, RZ, RZ, RZ ;  /* 0x000000ffff197224 */ /* 0x008fca00078e00ff */
[----:B------:R0:W-:Y:S01]  /*6680*/  STG.E.64 [R8.64], R24 ;  /* 0x0000001808007986 */ /* 0x0001e2000c101b24 */
[----:B------:R-:W-:Y:S05]  /*6690*/  BRA `(.L_x_8720) ;  /* 0x00000b0000007947 */ /* 0x000fea0003800000 */
.L_x_8726:
[----:B------:R-:W-:-:S04]  /*66a0*/  F2FP.PACK_AB R3, RZ, R24 ;  /* 0x00000018ff03723e */ /* 0x000fc800000000ff */
[----:B------:R-:W-:-:S05]  /*66b0*/  PRMT R3, R3, 0x5410, RZ ;  /* 0x0000541003037816 */ /* 0x000fca00000000ff */
[----:B------:R0:W-:Y:S01]  /*66c0*/  STG.E [R8.64], R3 ;  /* 0x0000000308007986 */ /* 0x0001e2000c101924 */
[----:B------:R-:W-:Y:S05]  /*66d0*/  BRA `(.L_x_8720) ;  /* 0x00000ac000007947 */ /* 0x000fea0003800000 */
.L_x_8725:
[----:B------:R-:W-:-:S06]  /*66e0*/  FMUL.FTZ R4, R24, 1 ;  /* 0x3f80000018047820 */ /* 0x000fcc0000410000 */
[----:B------:R-:W0:Y:S02]  /*66f0*/  F2F.F64.F32 R4, R4 ;  /* 0x0000000400047310 */ /* 0x000e240000201800 */
[----:B0-----:R0:W-:Y:S01]  /*6700*/  STG.E.64 [R8.64], R4 ;  /* 0x0000000408007986 */ /* 0x0011e2000c101b24 */
[----:B------:R-:W-:Y:S05]  /*6710*/  BRA `(.L_x_8720) ;  /* 0x00000a8000007947 */ /* 0x000fea0003800000 */
.L_x_8715:
        /* <DEDUP_REMOVED lines=12> */
.L_x_8729:
[----:B------:R-:W-:Y:S01]  /*67e0*/  FMUL.FTZ R4, R24, 1 ;  /* 0x3f80000018047820 */ /* 0x000fe20000410000 */
[----:B------:R-:W-:-:S05]  /*67f0*/  CS2R R6, SRZ ;  /* 0x0000000000067805 */ /* 0x000fca000001ff00 */
[----:B------:R-:W0:Y:S02]  /*6800*/  F2F.F64.F32 R4, R4 ;  /* 0x0000000400047310 */ /* 0x000e240000201800 */
[----:B0-----:R0:W-:Y:S01]  /*6810*/  STG.E.128 [R8.64], R4 ;  /* 0x0000000408007986 */ /* 0x0011e2000c101d24 */
[----:B------:R-:W-:Y:S05]  /*6820*/  BRA `(.L_x_8720) ;  /* 0x0000097000007947 */ /* 0x000fea0003800000 */
.L_x_8728:
        /* <DEDUP_REMOVED lines=20> */
.L_x_8733:
[----:B------:R-:W-:Y:S05]  /*6970*/  BSYNC B0 ;  /* 0x0000000000007941 */ /* 0x000fea0003800000 */
.L_x_8732:
[----:B------:R-:W-:-:S05]  /*6980*/  LOP3.LUT R5, R0, R5, RZ, 0xfc, !PT ;  /* 0x0000000500057212 */ /* 0x000fca00078efcff */
[----:B------:R0:W-:Y:S01]  /*6990*/  STG.E.U8 [R8.64], R5 ;  /* 0x0000000508007986 */ /* 0x0001e2000c101124 */
[----:B------:R-:W-:Y:S05]  /*69a0*/  BRA `(.L_x_8720) ;  /* 0x000007f000007947 */ /* 0x000fea0003800000 */
.L_x_8731:
        /* <DEDUP_REMOVED lines=12> */
.L_x_8735:
[----:B------:R-:W-:Y:S01]  /*6a70*/  IMAD.MOV.U32 R0, RZ, RZ, 0x7f ;  /* 0x0000007fff007424 */ /* 0x000fe200078e00ff */
[----:B------:R-:W-:-:S04]  /*6a80*/  ISETP.GT.U32.AND P0, PT, R4, 0x7f800000, PT ;  /* 0x7f8000000400780c */ /* 0x000fc80003f04070 */
[----:B------:R-:W-:-:S04]  /*6a90*/  SEL R0, R0, 0x7c, P0 ;  /* 0x0000007c00007807 */ /* 0x000fc80000000000 */
.L_x_8736:
[----:B------:R-:W-:Y:S05]  /*6aa0*/  BSYNC B0 ;  /* 0x0000000000007941 */ /* 0x000fea0003800000 */
.L_x_8734:
[----:B------:R-:W-:-:S04]  /*6ab0*/  LOP3.LUT R24, R24, 0x80000000, RZ, 0xc0, !PT ;  /* 0x8000000018187812 */ /* 0x000fc800078ec0ff */
[----:B------:R-:W-:-:S04]  /*6ac0*/  SHF.R.U32.HI R3, RZ, 0x18, R24 ;  /* 0x00000018ff037819 */ /* 0x000fc80000011618 */
[----:B------:R-:W-:-:S05]  /*6ad0*/  LOP3.LUT R3, R0, R3, RZ, 0xfc, !PT ;  /* 0x0000000300037212 */ /* 0x000fca00078efcff */
[----:B------:R0:W-:Y:S01]  /*6ae0*/  STG.E.U8 [R8.64], R3 ;  /* 0x0000000308007986 */ /* 0x0001e2000c101124 */
[----:B------:R-:W-:Y:S05]  /*6af0*/  BRA `(.L_x_8720) ;  /* 0x000006a000007947 */ /* 0x000fea0003800000 */
.L_x_8730:
[----:B------:R-:W-:-:S05]  /*6b00*/  F2FP.BF16.PACK_AB R24, RZ, R24 ;  /* 0x00000018ff18723e */ /* 0x000fca00000010ff */
[----:B------:R0:W-:Y:S01]  /*6b10*/  STG.E.U16 [R8.64], R24 ;  /* 0x0000001808007986 */ /* 0x0001e2000c101524 */
[----:B------:R-:W-:Y:S05]  /*6b20*/  BRA `(.L_x_8720) ;  /* 0x0000067000007947 */ /* 0x000fea0003800000 */
.L_x_8727:
        /* <DEDUP_REMOVED lines=11> */
.L_x_8739:
        /* <DEDUP_REMOVED lines=16> */
.L_x_8742:
[----:B------:R-:W-:-:S04]  /*6ce0*/  LOP3.LUT R24, R24, 0x80000000, RZ, 0xc0, !PT ;  /* 0x8000000018187812 */ /* 0x000fc800078ec0ff */
[----:B------:R-:W-:-:S04]  /*6cf0*/  SHF.R.U32.HI R3, RZ, 0x18, R24 ;  /* 0x00000018ff037819 */ /* 0x000fc80000011618 */
[----:B------:R-:W-:-:S04]  /*6d00*/  LOP3.LUT R0, R0, R3, RZ, 0xfc, !PT ;  /* 0x0000000300007212 */ /* 0x000fc800078efcff */
[----:B------:R-:W-:Y:S02]  /*6d10*/  PRMT R4, R0, 0x7610, R4 ;  /* 0x0000761000047816 */ /* 0x000fe40000000004 */
.L_x_8741:
[----:B------:R-:W-:Y:S05]  /*6d20*/  BSYNC B0 ;  /* 0x0000000000007941 */ /* 0x000fea0003800000 */
.L_x_8740:
[----:B------:R0:W-:Y:S01]  /*6d30*/  STG.E.U8 [R8.64], R4 ;  /* 0x0000000408007986 */ /* 0x0001e2000c101124 */
[----:B------:R-:W-:Y:S05]  /*6d40*/  BRA `(.L_x_8720) ;  /* 0x0000045000007947 */ /* 0x000fea0003800000 */
.L_x_8738:
        /* <DEDUP_REMOVED lines=16> */
.L_x_8745:
[----:B------:R-:W-:-:S04]  /*6e50*/  LOP3.LUT R24, R24, 0x80000000, RZ, 0xc0, !PT ;  /* 0x8000000018187812 */ /* 0x000fc800078ec0ff */
[----:B------:R-:W-:-:S04]  /*6e60*/  SHF.R.U32.HI R3, RZ, 0x18, R24 ;  /* 0x00000018ff037819 */ /* 0x000fc80000011618 */
[----:B------:R-:W-:-:S04]  /*6e70*/  LOP3.LUT R0, R0, R3, RZ, 0xfc, !PT ;  /* 0x0000000300007212 */ /* 0x000fc800078efcff */
[----:B------:R-:W-:Y:S02]  /*6e80*/  PRMT R4, R0, 0x7610, R4 ;  /* 0x0000761000047816 */ /* 0x000fe40000000004 */
.L_x_8744:
[----:B------:R-:W-:Y:S05]  /*6e90*/  BSYNC B0 ;  /* 0x0000000000007941 */ /* 0x000fea0003800000 */
.L_x_8743:
[----:B------:R0:W-:Y:S01]  /*6ea0*/  STG.E.U8 [R8.64], R4 ;  /* 0x0000000408007986 */ /* 0x0001e2000c101124 */
[----:B------:R-:W-:Y:S05]  /*6eb0*/  BRA `(.L_x_8720) ;  /* 0x000002e000007947 */ /* 0x000fea0003800000 */
.L_x_8737:
        /* <DEDUP_REMOVED lines=21> */
.L_x_8719:
        /* <DEDUP_REMOVED lines=20> */
.L_x_8747:
[----:B---3--:R-:W0:Y:S02]  /*7150*/  F2I.U64.TRUNC R24, R24 ;  /* 0x0000001800187311 */ /* 0x008e24000020d800 */
[----:B0-----:R0:W-:Y:S01]  /*7160*/  STG.E.64 [R8.64], R24 ;  /* 0x0000001808007986 */ /* 0x0011e2000c101b24 */
[----:B------:R-:W-:Y:S05]  /*7170*/  BRA `(.L_x_8720) ;  /* 0x0000002000007947 */ /* 0x000fea0003800000 */
.L_x_8746:
[----:B------:R-:W0:Y:S02]  /*7180*/  F2I.FTZ.U32.TRUNC.NTZ R3, R24 ;  /* 0x0000001800037305 */ /* 0x000e24000021f000 */
[----:B0-----:R0:W-:Y:S02]  /*7190*/  STG.E [R8.64], R3 ;  /* 0x0000000308007986 */ /* 0x0011e4000c101924 */
.L_x_8720:
[----:B------:R-:W-:Y:S02]  /*71a0*/  IADD3 R19, R19, 0x80, RZ ;  /* 0x0000008013137810 */ /* 0x000fe40007ffe0ff */
.L_x_8681:
[----:B------:R-:W-:Y:S05]  /*71b0*/  BSYNC B6 ;  /* 0x0000000000067941 */ /* 0x000fea0003800000 */
.L_x_8680:
        /* <DEDUP_REMOVED lines=17> */
[----:B--2--5:R-:W0:Y:S02]  /*72d0*/  F2I.FTZ.TRUNC.NTZ R5, R18 ;  /* 0x0000001200057305 */ /* 0x024e24000021f100 */
[----:B0-----:R-:W-:Y:S01]  /*72e0*/  STG.E.U8 [R2.64], R5 ;  /* 0x0000000502007986 */ /* 0x001fe2000c101124 */
[----:B------:R-:W-:Y:S05]  /*72f0*/  EXIT ;  /* 0x000000000000794d */ /* 0x000fea0003800000 */
.L_x_8751:
[----:B--2--5:R-:W0:Y:S02]  /*7300*/  F2I.S64.TRUNC R18, R18 ;  /* 0x0000001200127311 */ /* 0x024e24000020d900 */
[----:B0-----:R-:W-:-:S05]  /*7310*/  IMAD.MOV.U32 R5, RZ, RZ, R18 ;  /* 0x000000ffff057224 */ /* 0x001fca00078e0012 */
[----:B------:R-:W-:Y:S01]  /*7320*/  STG.E.U8 [R2.64], R5 ;  /* 0x0000000502007986 */ /* 0x000fe2000c101124 */
[----:B------:R-:W-:Y:S05]  /*7330*/  EXIT ;  /* 0x000000000000794d */ /* 0x000fea0003800000 */
.L_x_8750:
[----:B------:R-:W-:-:S13]  /*7340*/  ISETP.NE.AND P0, PT, R0, 0x2, PT ;  /* 0x000000020000780c */ /* 0x000fda0003f05270 */
[----:B------:R-:W-:Y:S05]  /*7350*/  @!P0 BRA `(.L_x_8753) ;  /* 0x000000a000008947 */ /* 0x000fea0003800000 */
[----:B------:R-:W-:-:S13]  /*7360*/  ISETP.NE.AND P0, PT, R0, 0x3, PT ;  /* 0x000000030000780c */ /* 0x000fda0003f05270 */
[----:B------:R-:W-:Y:S05]  /*7370*/  @!P0 BRA `(.L_x_8754) ;  /* 0x0000005000008947 */ /* 0x000fea0003800000 */
[----:B------:R-:W-:-:S13]  /*7380*/  ISETP.NE.AND P0, PT, R0, 0x4, PT ;  /* 0x000000040000780c */ /* 0x000fda0003f05270 */
[----:B------:R-:W-:Y:S05]  /*7390*/  @P0 BRA `(.L_x_8752) ;  /* 0x00000b4000000947 */ /* 0x000fea0003800000 */
[----:B--2--5:R-:W0:Y:S02]  /*73a0*/  F2I.S64.TRUNC R18, R18 ;  /* 0x0000001200127311 */ /* 0x024e24000020d900 */
[----:B0-----:R-:W-:Y:S01]  /*73b0*/  STG.E.64 [R2.64], R18 ;  /* 0x0000001202007986 */ /* 0x001fe2000c101b24 */
[----:B------:R-:W-:Y:S05]  /*73c0*/  EXIT ;  /* 0x000000000000794d */ /* 0x000fea0003800000 */
.L_x_8754:
[----:B--2--5:R-:W0:Y:S02]  /*73d0*/  F2I.FTZ.TRUNC.NTZ R5, R18 ;  /* 0x0000001200057305 */ /* 0x024e24000021f100 */
[----:B0-----:R-:W-:Y:S01]  /*73e0*/  STG.E [R2.64], R5 ;  /* 0x0000000502007986 */ /* 0x001fe2000c101924 */
[----:B------:R-:W-:Y:S05]  /*73f0*/  EXIT ;  /* 0x000000000000794d */ /* 0x000fea0003800000 */
.L_x_8753:
[----:B--2--5:R-:W0:Y:S02]  /*7400*/  F2I.FTZ.TRUNC.NTZ R5, R18 ;  /* 0x0000001200057305 */ /* 0x024e24000021f100 */
[----:B0-----:R-:W-:Y:S01]  /*7410*/  STG.E.U16 [R2.64], R5 ;  /* 0x0000000502007986 */ /* 0x001fe2000c101524 */
[----:B------:R-:W-:Y:S05]  /*7420*/  EXIT ;  /* 0x000000000000794d */ /* 0x000fea0003800000 */
.L_x_8749:
[----:B------:R-:W-:-:S13]  /*7430*/  ISETP.GT.AND P0, PT, R0, 0x6, PT ;  /* 0x000000060000780c */ /* 0x000fda0003f04270 */
[----:B------:R-:W-:Y:S05]  /*7440*/  @P0 BRA `(.L_x_8755) ;  /* 0x0000009000000947 */ /* 0x000fea0003800000 */
[----:B------:R-:W-:-:S13]  /*7450*/  ISETP.NE.AND P0, PT, R0, 0x5, PT ;  /* 0x000000050000780c */ /* 0x000fda0003f05270 */
[----:B------:R-:W-:Y:S05]  /*7460*/  @!P0 BRA `(.L_x_8756) ;  /* 0x0000004000008947 */ /* 0x000fea0003800000 */
[----:B------:R-:W-:-:S13]  /*7470*/  ISETP.NE.AND P0, PT, R0, 0x6, PT ;  /* 0x000000060000780c */ /* 0x000fda0003f05270 */
[----:B------:R-:W-:Y:S05]  /*7480*/  @P0 BRA `(.L_x_8752) ;  /* 0x00000a5000000947 */ /* 0x000fea0003800000 */
[----:B--2--5:R-:W-:Y:S01]  /*7490*/  STG.E [R2.64], R18 ;  /* 0x0000001202007986 */ /* 0x024fe2000c101924 */
[----:B------:R-:W-:Y:S05]  /*74a0*/  EXIT ;  /* 0x000000000000794d */ /* 0x000fea0003800000 */
.L_x_8756:
[----:B--2--5:R-:W-:-:S05]  /*74b0*/  F2FP.PACK_AB R18, RZ, R18 ;  /* 0x00000012ff12723e */ /* 0x024fca00000000ff */
[----:B------:R-:W-:Y:S01]  /*74c0*/  STG.E.U16 [R2.64], R18 ;  /* 0x0000001202007986 */ /* 0x000fe2000c101524 */
[----:B------:R-:W-:Y:S05]  /*74d0*/  EXIT ;  /* 0x000000000000794d */ /* 0x000fea0003800000 */
.L_x_8755:
[----:B------:R-:W-:-:S13]  /*74e0*/  ISETP.NE.AND P0, PT, R0, 0x7, PT ;  /* 0x000000070000780c */ /* 0x000fda0003f05270 */
[----:B------:R-:W-:Y:S05]  /*74f0*/  @!P0 BRA `(.L_x_8757) ;  /* 0x000000b000008947 */ /* 0x000fea0003800000 */
[----:B------:R-:W-:-:S13]  /*7500*/  ISETP.NE.AND P0, PT, R0, 0x8, PT ;  /* 0x000000080000780c */ /* 0x000fda0003f05270 */
[----:B------:R-:W-:Y:S05]  /*7510*/  @!P0 BRA `(.L_x_8758) ;  /* 0x0000005000008947 */ /* 0x000fea0003800000 */
[----:B------:R-:W-:-:S13]  /*7520*/  ISETP.NE.AND P0, PT, R0, 0x9, PT ;  /* 0x000000090000780c */ /* 0x000fda0003f05270 */
[----:B------:R-:W-:Y:S05]  /*7530*/  @P0 BRA `(.L_x_8752) ;  /* 0x000009a000000947 */ /* 0x000fea0003800000 */
[----:B------:R-:W-:-:S05]  /*7540*/  IMAD.MOV.U32 R19, RZ, RZ, RZ ;  /* 0x000000ffff137224 */ /* 0x000fca00078e00ff */
[----:B--2--5:R-:W-:Y:S01]  /*7550*/  STG.E.64 [R2.64], R18 ;  /* 0x0000001202007986 */ /* 0x024fe2000c101b24 */
[----:B------:R-:W-:Y:S05]  /*7560*/  EXIT ;  /* 0x000000000000794d */ /* 0x000fea0003800000 */
.L_x_8758:
[----:B--2--5:R-:W-:-:S04]  /*7570*/  F2FP.PACK_AB R5, RZ, R18 ;  /* 0x00000012ff05723e */ /* 0x024fc800000000ff */
[----:B------:R-:W-:-:S05]  /*7580*/  PRMT R5, R5, 0x5410, RZ ;  /* 0x0000541005057816 */ /* 0x000fca00000000ff */
[----:B------:R-:W-:Y:S01]  /*7590*/  STG.E [R2.64], R5 ;  /* 0x0000000502007986 */ /* 0x000fe2000c101924 */
[----:B------:R-:W-:Y:S05]  /*75a0*/  EXIT ;  /* 0x000000000000794d */ /* 0x000fea0003800000 */
.L_x_8757:
[----:B--2--5:R-:W-:-:S06]  /*75b0*/  FMUL.FTZ R4, R18, 1 ;  /* 0x3f80000012047820 */ /* 0x024fcc0000410000 */
[----:B------:R-:W0:Y:S02]  /*75c0*/  F2F.F64.F32 R4, R4 ;  /* 0x0000000400047310 */ /* 0x000e240000201800 */
[----:B0-----:R-:W-:Y:S01]  /*75d0*/  STG.E.64 [R2.64], R4 ;  /* 0x0000000402007986 */ /* 0x001fe2000c101b24 */
[----:B------:R-:W-:Y:S05]  /*75e0*/  EXIT ;  /* 0x000000000000794d */ /* 0x000fea0003800000 */
.L_x_8748:
        /* <DEDUP_REMOVED lines=8> */
[----:B--2--5:R-:W-:-:S04]  /*7670*/  FSETP.NEU.FTZ.AND P0, PT, R18, RZ, PT ;  /* 0x000000ff1200720b */ /* 0x024fc80003f1d000 */
[----:B------:R-:W-:-:S05]  /*7680*/  SEL R5, RZ, 0x1, !P0 ;  /* 0x00000001ff057807 */ /* 0x000fca0004000000 */
[----:B------:R-:W-:Y:S01]  /*7690*/  STG.E.U8 [R2.64], R5 ;  /* 0x0000000502007986 */ /* 0x000fe2000c101124 */
[----:B------:R-:W-:Y:S05]  /*76a0*/  EXIT ;  /* 0x000000000000794d */ /* 0x000fea0003800000 */
.L_x_8761:
[----:B--2--5:R-:W-:Y:S01]  /*76b0*/  FMUL.FTZ R4, R18, 1 ;  /* 0x3f80000012047820 */ /* 0x024fe20000410000 */
[----:B------:R-:W-:-:S05]  /*76c0*/  CS2R R6, SRZ ;  /* 0x0000000000067805 */ /* 0x000fca000001ff00 */
[----:B------:R-:W0:Y:S02]  /*76d0*/  F2F.F64.F32 R4, R4 ;  /* 0x0000000400047310 */ /* 0x000e240000201800 */
[----:B0-----:R-:W-:Y:S01]  /*76e0*/  STG.E.128 [R2.64], R4 ;  /* 0x0000000402007986 */ /* 0x001fe2000c101d24 */
[----:B------:R-:W-:Y:S05]  /*76f0*/  EXIT ;  /* 0x000000000000794d */ /* 0x000fea0003800000 */
.L_x_8760:
[----:B------:R-:W-:-:S13]  /*7700*/  ISETP.NE.AND P0, PT, R0, 0xf, PT ;  /* 0x0000000f0000780c */ /* 0x000fda0003f05270 */
[----:B------:R-:W-:Y:S05]  /*7710*/  @!P0 BRA `(.L_x_8762) ;  /* 0x000002b000008947 */ /* 0x000fea0003800000 */
[----:B------:R-:W-:-:S13]  /*7720*/  ISETP.NE.AND P0, PT, R0, 0x17, PT ;  /* 0x000000170000780c */ /* 0x000fda0003f05270 */
[----:B------:R-:W-:Y:S05]  /*7730*/  @!P0 BRA `(.L_x_8763) ;  /* 0x0000014000008947 */ /* 0x000fea0003800000 */
[----:B------:R-:W-:-:S13]  /*7740*/  ISETP.NE.AND P0, PT, R0, 0x18, PT ;  /* 0x000000180000780c */ /* 0x000fda0003f05270 */
[----:B------:R-:W-:Y:S05]  /*7750*/  @P0 BRA `(.L_x_8752) ;  /* 0x0000078000000947 */ /* 0x000fea0003800000 */
[C---:B--2--5:R-:W-:Y:S01]  /*7760*/  LOP3.LUT R4, R18.reuse, 0x7fffffff, RZ, 0xc0, !PT ;  /* 0x7fffffff12047812 */ /* 0x064fe200078ec0ff */
        /* <DEDUP_REMOVED lines=13> */
.L_x_8765:
[----:B------:R-:W-:Y:S05]  /*7840*/  BSYNC B0 ;  /* 0x0000000000007941 */ /* 0x000fea0003800000 */
.L_x_8764:
[----:B------:R-:W-:-:S05]  /*7850*/  LOP3.LUT R7, R0, R7, RZ, 0xfc, !PT ;  /* 0x0000000700077212 */ /* 0x000fca00078efcff */
[----:B------:R-:W-:Y:S01]  /*7860*/  STG.E.U8 [R2.64], R7 ;  /* 0x0000000702007986 */ /* 0x000fe2000c101124 */
[----:B------:R-:W-:Y:S05]  /*7870*/  EXIT ;  /* 0x000000000000794d */ /* 0x000fea0003800000 */
.L_x_8763:
[----:B--2--5:R-:W-:Y:S01]  /*7880*/  LOP3.LUT R4, R18, 0x7fffffff, RZ, 0xc0, !PT ;  /* 0x7fffffff12047812 */ /* 0x024fe200078ec0ff */
        /* <DEDUP_REMOVED lines=11> */
.L_x_8767:
[----:B------:R-:W-:Y:S01]  /*7940*/  IMAD.MOV.U32 R0, RZ, RZ, 0x7f ;  /* 0x0000007fff007424 */ /* 0x000fe200078e00ff */
[----:B------:R-:W-:-:S04]  /*7950*/  ISETP.GT.U32.AND P0, PT, R4, 0x7f800000, PT ;  /* 0x7f8000000400780c */ /* 0x000fc80003f04070 */
[----:B------:R-:W-:-:S04]  /*7960*/  SEL R0, R0, 0x7c, P0 ;  /* 0x0000007c00007807 */ /* 0x000fc80000000000 */
.L_x_8768:
[----:B------:R-:W-:Y:S05]  /*7970*/  BSYNC B0 ;  /* 0x0000000000007941 */ /* 0x000fea0003800000 */
.L_x_8766:
[----:B------:R-:W-:-:S04]  /*7980*/  LOP3.LUT R18, R18, 0x80000000, RZ, 0xc0, !PT ;  /* 0x8000000012127812 */ /* 0x000fc800078ec0ff */
[----:B------:R-:W-:-:S04]  /*7990*/  SHF.R.U32.HI R5, RZ, 0x18, R18 ;  /* 0x00000018ff057819 */ /* 0x000fc80000011612 */
[----:B------:R-:W-:-:S05]  /*79a0*/  LOP3.LUT R5, R0, R5, RZ, 0xfc, !PT ;  /* 0x0000000500057212 */ /* 0x000fca00078efcff */
[----:B------:R-:W-:Y:S01]  /*79b0*/  STG.E.U8 [R2.64], R5 ;  /* 0x0000000502007986 */ /* 0x000fe2000c101124 */
[----:B------:R-:W-:Y:S05]  /*79c0*/  EXIT ;  /* 0x000000000000794d */ /* 0x000fea0003800000 */
.L_x_8762:
[----:B--2--5:R-:W-:-:S05]  /*79d0*/  F2FP.BF16.PACK_AB R18, RZ, R18 ;  /* 0x00000012ff12723e */ /* 0x024fca00000010ff */
[----:B------:R-:W-:Y:S01]  /*79e0*/  STG.E.U16 [R2.64], R18 ;  /* 0x0000001202007986 */ /* 0x000fe2000c101524 */
[----:B------:R-:W-:Y:S05]  /*79f0*/  EXIT ;  /* 0x000000000000794d */ /* 0x000fea0003800000 */
.L_x_8759:
        /* <DEDUP_REMOVED lines=8> */
[----:B--2--5:R-:W0:Y:S02]  /*7a80*/  F2I.FTZ.U32.TRUNC.NTZ R5, R18 ;  /* 0x0000001200057305 */ /* 0x024e24000021f000 */
[----:B0-----:R-:W-:Y:S01]  /*7a90*/  STG.E.U16 [R2.64], R5 ;  /* 0x0000000502007986 */ /* 0x001fe2000c101524 */
[----:B------:R-:W-:Y:S05]  /*7aa0*/  EXIT ;  /* 0x000000000000794d */ /* 0x000fea0003800000 */
.L_x_8771:
[----:B--2--5:R-:W-:Y:S01]  /*7ab0*/  LOP3.LUT R5, R18, 0x7fffffff, RZ, 0xc0, !PT ;  /* 0x7fffffff12057812 */ /* 0x024fe200078ec0ff */
        /* <DEDUP_REMOVED lines=15> */
.L_x_8774:
[----:B------:R-:W-:-:S04]  /*7bb0*/  LOP3.LUT R18, R18, 0x80000000, RZ, 0xc0, !PT ;  /* 0x8000000012127812 */ /* 0x000fc800078ec0ff */
[----:B------:R-:W-:-:S04]  /*7bc0*/  SHF.R.U32.HI R5, RZ, 0x18, R18 ;  /* 0x00000018ff057819 */ /* 0x000fc80000011612 */
[----:B------:R-:W-:-:S04]  /*7bd0*/  LOP3.LUT R4, R4, R5, RZ, 0xfc, !PT ;  /* 0x0000000504047212 */ /* 0x000fc800078efcff */
[----:B------:R-:W-:Y:S02]  /*7be0*/  PRMT R0, R4, 0x7610, R0 ;  /* 0x0000761004007816 */ /* 0x000fe40000000000 */
.L_x_8773:
[----:B------:R-:W-:Y:S05]  /*7bf0*/  BSYNC B0 ;  /* 0x0000000000007941 */ /* 0x000fea0003800000 */
.L_x_8772:
[----:B------:R-:W-:Y:S01]  /*7c00*/  STG.E.U8 [R2.64], R0 ;  /* 0x0000000002007986 */ /* 0x000fe2000c101124 */
[----:B------:R-:W-:Y:S05]  /*7c10*/  EXIT ;  /* 0x000000000000794d */ /* 0x000fea0003800000 */
.L_x_8770:
        /* <DEDUP_REMOVED lines=16> */
.L_x_8777:
[----:B------:R-:W-:-:S04]  /*7d20*/  LOP3.LUT R18, R18, 0x80000000, RZ, 0xc0, !PT ;  /* 0x8000000012127812 */ /* 0x000fc800078ec0ff */
[----:B------:R-:W-:-:S04]  /*7d30*/  SHF.R.U32.HI R5, RZ, 0x18, R18 ;  /* 0x00000018ff057819 */ /* 0x000fc80000011612 */
[----:B------:R-:W-:-:S04]  /*7d40*/  LOP3.LUT R4, R4, R5, RZ, 0xfc, !PT ;  /* 0x0000000504047212 */ /* 0x000fc800078efcff */
[----:B------:R-:W-:Y:S02]  /*7d50*/  PRMT R0, R4, 0x7610, R0 ;  /* 0x0000761004007816 */ /* 0x000fe40000000000 */
.L_x_8776:
[----:B------:R-:W-:Y:S05]  /*7d60*/  BSYNC B0 ;  /* 0x0000000000007941 */ /* 0x000fea0003800000 */
.L_x_8775:
[----:B------:R-:W-:Y:S01]  /*7d70*/  STG.E.U8 [R2.64], R0 ;  /* 0x0000000002007986 */ /* 0x000fe2000c101124 */
[----:B------:R-:W-:Y:S05]  /*7d80*/  EXIT ;  /* 0x000000000000794d */ /* 0x000fea0003800000 */
.L_x_8769:
[----:B------:R-:W-:-:S13]  /*7d90*/  ISETP.NE.AND P0, PT, R0, 0x1c, PT ;  /* 0x0000001c0000780c */ /* 0x000fda0003f05270 */
[----:B------:R-:W-:Y:S05]  /*7da0*/  @!P0 BRA `(.L_x_8778) ;  /* 0x000002a000008947 */ /* 0x000fea0003800000 */
[----:B------:R-:W-:-:S13]  /*7db0*/  ISETP.NE.AND P0, PT, R0, 0x1d, PT ;  /* 0x0000001d0000780c */ /* 0x000fda0003f05270 */
[----:B------:R-:W-:Y:S05]  /*7dc0*/  @!P0 BRA `(.L_x_8779) ;  /* 0x0000025000008947 */ /* 0x000fea0003800000 */
[----:B------:R-:W-:-:S13]  /*7dd0*/  ISETP.NE.AND P0, PT, R0, 0x2c, PT ;  /* 0x0000002c0000780c */ /* 0x000fda0003f05270 */
[----:B------:R-:W-:Y:S05]  /*7de0*/  @P0 BRA `(.L_x_8752) ;  /* 0x000000f000000947 */ /* 0x000fea0003800000 */
[----:B--2--5:R-:W-:Y:S02]  /*7df0*/  SHF.R.U32.HI R4, RZ, 0x17, R18 ;  /* 0x00000017ff047819 */ /* 0x024fe40000011612 */
        /* <DEDUP_REMOVED lines=14> */
.L_x_8752:
        /* <DEDUP_REMOVED lines=20> */
.L_x_8779:
[----:B--2--5:R-:W0:Y:S02]  /*8020*/  F2I.U64.TRUNC R18, R18 ;  /* 0x0000001200127311 */ /* 0x024e24000020d800 */
[----:B0-----:R-:W-:Y:S01]  /*8030*/  STG.E.64 [R2.64], R18 ;  /* 0x0000001202007986 */ /* 0x001fe2000c101b24 */
[----:B------:R-:W-:Y:S05]  /*8040*/  EXIT ;  /* 0x000000000000794d */ /* 0x000fea0003800000 */
.L_x_8778:
[----:B--2--5:R-:W0:Y:S02]  /*8050*/  F2I.FTZ.U32.TRUNC.NTZ R5, R18 ;  /* 0x0000001200057305 */ /* 0x024e24000021f000 */
[----:B0-----:R-:W-:Y:S01]  /*8060*/  STG.E [R2.64], R5 ;  /* 0x0000000502007986 */ /* 0x001fe2000c101924 */
[----:B------:R-:W-:Y:S05]  /*8070*/  EXIT ;  /* 0x000000000000794d */ /* 0x000fea0003800000 */
.L_x_8780:
        /* <DEDUP_REMOVED lines=16> */
.L_x_12045:


//--------------------- .text._ZN2at6native18elementwise_kernelILi128ELi2EZNS0_22gpu_kernel_impl_nocastIZZZNS0_18GeluCUDAKernelImplERNS_18TensorIteratorBaseENS0_8GeluTypeEENKUlvE0_clEvENKUlvE0_clEvEUlfE_EEvS4_RKT_EUliE_EEviT1_ --------------------------
	.section	.text._ZN2at6native18elementwise_kernelILi128ELi2EZNS0_22gpu_kernel_impl_nocastIZZZNS0_18GeluCUDAKernelImplERNS_18TensorIteratorBaseENS0_8GeluTypeEENKUlvE0_clEvENKUlvE0_clEvEUlfE_EEvS4_RKT_EUliE_EEviT1_,"ax",@progbits
	.sectioninfo	@"SHI_REGISTERS=14"
	.align	128
        .global         _ZN2at6native18elementwise_kernelILi128ELi2EZNS0_22gpu_kernel_impl_nocastIZZZNS0_18GeluCUDAKernelImplERNS_18TensorIteratorBaseENS0_8GeluTypeEENKUlvE0_clEvENKUlvE0_clEvEUlfE_EEvS4_RKT_EUliE_EEviT1_
        .type           _ZN2at6native18elementwise_kernelILi128ELi2EZNS0_22gpu_kernel_impl_nocastIZZZNS0_18GeluCUDAKernelImplERNS_18TensorIteratorBaseENS0_8GeluTypeEENKUlvE0_clEvENKUlvE0_clEvEUlfE_EEvS4_RKT_EUliE_EEviT1_,@function
        .size           _ZN2at6native18elementwise_kernelILi128ELi2EZNS0_22gpu_kernel_impl_nocastIZZZNS0_18GeluCUDAKernelImplERNS_18TensorIteratorBaseENS0_8GeluTypeEENKUlvE0_clEvENKUlvE0_clEvEUlfE_EEvS4_RKT_EUliE_EEviT1_,(.L_x_12046 - _ZN2at6native18elementwise_kernelILi128ELi2EZNS0_22gpu_kernel_impl_nocastIZZZNS0_18GeluCUDAKernelImplERNS_18TensorIteratorBaseENS0_8GeluTypeEENKUlvE0_clEvENKUlvE0_clEvEUlfE_EEvS4_RKT_EUliE_EEviT1_)
        .other          _ZN2at6native18elementwise_kernelILi128ELi2EZNS0_22gpu_kernel_impl_nocastIZZZNS0_18GeluCUDAKernelImplERNS_18TensorIteratorBaseENS0_8GeluTypeEENKUlvE0_clEvENKUlvE0_clEvEUlfE_EEvS4_RKT_EUliE_EEviT1_,@"STO_CUDA_ENTRY STV_DEFAULT"
_ZN2at6native18elementwise_kernelILi128ELi2EZNS0_22gpu_kernel_impl_nocastIZZZNS0_18GeluCUDAKernelImplERNS_18TensorIteratorBaseENS0_8GeluTypeEENKUlvE0_clEvENKUlvE0_clEvEUlfE_EEvS4_RKT_EUliE_EEviT1_:
.text._ZN2at6native18elementwise_kernelILi128ELi2EZNS0_22gpu_kernel_impl_nocastIZZZNS0_18GeluCUDAKernelImplERNS_18TensorIteratorBaseENS0_8GeluTypeEENKUlvE0_clEvENKUlvE0_clEvEUlfE_EEvS4_RKT_EUliE_EEviT1_:
        /* <DEDUP_REMOVED lines=238> */
.L_x_8783:
[----:B------:R-:W-:-:S04]  /*0ee0*/  IADD3 R6, P0, R3, c[0x0][0x368], RZ ;  /* 0x0000da0003067a10 */ /* 0x000fc80007f1e0ff */
[----:B------:R-:W-:-:S05]  /*0ef0*/  IADD3.X R7, RZ, c[0x0][0x36c], RZ, P0, !PT ;  /* 0x0000db00ff077a10 */ /* 0x000fca00007fe4ff */
[----:B------:R0:W2:Y:S01]  /*0f00*/  LDG.E R3, [R6.64] ;  /* 0x0000000406037981 */ /* 0x0000a2000c1e1900 */
[----:B------:R-:W-:Y:S01]  /*0f10*/  IMAD.MOV.U32 R10, RZ, RZ, 0x3aae005b ;  /* 0x3aae005bff0a7424 */ /* 0x000fe200078e00ff */
        /* <DEDUP_REMOVED lines=24> */
[----:B------:R-:W-:-:S04]  /*10a0*/  FFMA.FTZ R7, R8, R7, R9 ;  /* 0x0000000708077223 */ /* 0x000fc80000010009 */
[----:B------:R-:W-:-:S04]  /*10b0*/  FFMA.FTZ R5, R8, R7, R5 ;  /* 0x0000000708057223 */ /* 0x000fc80000010005 */
[----:B------:R-:W-:-:S04]  /*10c0*/  FFMA.FTZ R5, R5, R6, R6 ;  /* 0x0000000605057223 */ /* 0x000fc80000010006 */
[----:B------:R-:W0:Y:S02]  /*10d0*/  @P0 MUFU.EX2 R6, R5 ;  /* 0x0000000500060308 */ /* 0x000e240000000800 */
[----:B0-----:R-:W-:-:S05]  /*10e0*/  @P0 FADD.FTZ R7, -R6, 1 ;  /* 0x3f80000006070421 */ /* 0x001fca0000010100 */
[----:B------:R-:W-:Y:S01]  /*10f0*/  @P0 LOP3.LUT R5, R7, 0x80000000, R4, 0xb8, !PT ;  /* 0x8000000007050812 */ /* 0x000fe200078eb804 */
[----:B------:R-:W-:Y:S01]  /*1100*/  FMUL.FTZ R7, R3, 0.5 ;  /* 0x3f00000003077820 */ /* 0x000fe20000410000 */
[----:B------:R-:W-:-:S03]  /*1110*/  IADD3 R2, P0, R2, c[0x0][0x360], RZ ;  /* 0x0000d80002027a10 */ /* 0x000fc60007f1e0ff */
[----:B------:R-:W-:Y:S01]  /*1120*/  FADD.FTZ R4, R5, 1 ;  /* 0x3f80000005047421 */ /* 0x000fe20000010000 */
[----:B------:R-:W-:-:S03]  /*1130*/  IADD3.X R3, RZ, c[0x0][0x364], RZ, P0, !PT ;  /* 0x0000d900ff037a10 */ /* 0x000fc600007fe4ff */
[----:B------:R-:W-:Y:S01]  /*1140*/  FMUL.FTZ R9, R4, R7 ;  /* 0x0000000704097220 */ /* 0x000fe20000410000 */
[----:B------:R-:W-:-:S04]  /*1150*/  IADD3 R7, R0, 0x80, RZ ;  /* 0x0000008000077810 */ /* 0x000fc80007ffe0ff */
[----:B------:R0:W-:Y:S03]  /*1160*/  STG.E [R2.64], R9 ;  /* 0x0000000902007986 */ /* 0x0001e6000c101904 */
.L_x_8782:
[----:B------:R-:W-:Y:S05]  /*1170*/  BSYNC B0 ;  /* 0x0000000000007941 */ /* 0x000fea0003800000 */
.L_x_8781:
[----:B------:R-:W-:-:S13]  /*1180*/  ISETP.GE.AND P0, PT, R7, c[0x0][0x160], PT ;  /* 0x0000580007007a0c */ /* 0x000fda0003f06270 */
[----:B------:R-:W-:Y:S05]  /*1190*/  @P0 EXIT ;  /* 0x000000000000094d */ /* 0x000fea0003800000 */
[----:B------:R-:W-:Y:S01]  /*11a0*/  ISETP.NE.AND P0, PT, RZ, c[0x0][0x168], PT ;  /* 0x00005a00ff007a0c */ /* 0x000fe20003f05270 */
[----:B0-----:R-:W-:Y:S01]  /*11b0*/  HFMA2.MMA R2, -RZ, RZ, 0, 0 ;  /* 0x00000000ff027435 */ /* 0x001fe200000001ff */
[----:B------:R-:W-:-:S11]  /*11c0*/  MOV R0, RZ ;  /* 0x000000ff00007202 */ /* 0x000fd60000000f00 */
[----:B------:R-:W-:Y:S05]  /*11d0*/  @!P0 BRA `(.L_x_8784) ;  /* 0x00000e0000008947 */ /* 0x000fea0003800000 */
[----:B------:R-:W-:Y:S01]  /*11e0*/  MOV R2, RZ ;  /* 0x000000ff00027202 */ /* 0x000fe20000000f00 */
[----:B------:R-:W-:-:S04]  /*11f0*/  IMAD.MOV.U32 R3, RZ, RZ, R7 ;  /* 0x000000ffff037224 */ /* 0x000fc800078e0007 */
[----:B------:R-:W-:Y:S01]  /*1200*/  IMAD.HI.U32 R4, R7, c[0x0][0x170], R2 ;  /* 0x00005c0007047a27 */ /* 0x000fe200078e0002 */
[----:B------:R-:W-:-:S04]  /*1210*/  MOV R3, c[0x0][0x168] ;  /* 0x00005a0000037a02 */ /* 0x000fc80000000f00 */
[----:B------:R-:W-:Y:S02]  /*1220*/  ISETP.NE.AND P0, PT, R3, 0x1, PT ;  /* 0x000000010300780c */ /* 0x000fe40003f05270 */
        /* <DEDUP_REMOVED lines=219> */
.L_x_8784:
[----:B------:R-:W-:-:S04]  /*1fe0*/  IADD3 R4, P0, R2, c[0x0][0x368], RZ ;  /* 0x0000da0002047a10 */ /* 0x000fc80007f1e0ff */
[----:B------:R-:W-:-:S05]  /*1ff0*/  IADD3.X R5, RZ, c[0x0][0x36c], RZ, P0, !PT ;  /* 0x0000db00ff057a10 */ /* 0x000fca00007fe4ff */
[----:B------:R0:W2:Y:S01]  /*2000*/  LDG.E R2, [R4.64] ;  /* 0x0000000404027981 */ /* 0x0000a2000c1e1900 */
        /* <DEDUP_REMOVED lines=35> */
[----:B------:R-:W-:-:S05]  /*2240*/  FMUL.FTZ R3, R0, R3 ;  /* 0x0000000300037220 */ /* 0x000fca0000410000 */
[----:B------:R-:W-:Y:S01]  /*2250*/  STG.E [R4.64], R3 ;  /* 0x0000000304007986 */ /* 0x000fe2000c101904 */
[----:B------:R-:W-:Y:S05]  /*2260*/  EXIT ;  /* 0x000000000000794d */ /* 0x000fea0003800000 */
.L_x_8785:
        /* <DEDUP_REMOVED lines=9> */
.L_x_12046:


//--------------------- .text._ZN2at6native27unrolled_elementwise_kernelIZZZNS0_18GeluCUDAKernelImplERNS_18TensorIteratorBaseENS0_8GeluTypeEENKUlvE0_clEvENKUlvE0_clEvEUlfE_St5arrayIPcLm2EELi4E23TrivialOffsetCalculatorILi1EjESC_NS0_6memory15LoadWithoutCastENSD_16StoreWithoutCastEEEviT_T0_T2_T3_T4_T5_ --------------------------
	.section	.text._ZN2at6native27unrolled_elementwise_kernelIZZZNS0_18GeluCUDAKernelImplERNS_18TensorIteratorBaseENS0_8GeluTypeEENKUlvE0_clEvENKUlvE0_clEvEUlfE_St5arrayIPcLm2EELi4E23TrivialOffsetCalculatorILi1EjESC_NS0_6memory15LoadWithoutCastENSD_16StoreWithoutCastEEEviT_T0_T2_T3_T4_T5_,"ax",@progbits
	.sectioninfo	@"SHI_REGISTERS=22"
	.align	128
        .global         _ZN2at6native27unrolled_elementwise_kernelIZZZNS0_18GeluCUDAKernelImplERNS_18TensorIteratorBaseENS0_8GeluTypeEENKUlvE0_clEvENKUlvE0_clEvEUlfE_St5arrayIPcLm2EELi4E23TrivialOffsetCalculatorILi1EjESC_NS0_6memory15LoadWithoutCastENSD_16StoreWithoutCastEEEviT_T0_T2_T3_T4_T5_
        .type           _ZN2at6native27unrolled_elementwise_kernelIZZZNS0_18GeluCUDAKernelImplERNS_18TensorIteratorBaseENS0_8GeluTypeEENKUlvE0_clEvENKUlvE0_clEvEUlfE_St5arrayIPcLm2EELi4E23TrivialOffsetCalculatorILi1EjESC_NS0_6memory15LoadWithoutCastENSD_16StoreWithoutCastEEEviT_T0_T2_T3_T4_T5_,@function
        .size           _ZN2at6native27unrolled_elementwise_kernelIZZZNS0_18GeluCUDAKernelImplERNS_18TensorIteratorBaseENS0_8GeluTypeEENKUlvE0_clEvENKUlvE0_clEvEUlfE_St5arrayIPcLm2EELi4E23TrivialOffsetCalculatorILi1EjESC_NS0_6memory15LoadWithoutCastENSD_16StoreWithoutCastEEEviT_T0_T2_T3_T4_T5_,(.L_x_12047 - _ZN2at6native27unrolled_elementwise_kernelIZZZNS0_18GeluCUDAKernelImplERNS_18TensorIteratorBaseENS0_8GeluTypeEENKUlvE0_clEvENKUlvE0_clEvEUlfE_St5arrayIPcLm2EELi4E23TrivialOffsetCalculatorILi1EjESC_NS0_6memory15LoadWithoutCastENSD_16StoreWithoutCastEEEviT_T0_T2_T3_T4_T5_)
        .other          _ZN2at6native27unrolled_elementwise_kernelIZZZNS0_18GeluCUDAKernelImplERNS_18TensorIteratorBaseENS0_8GeluTypeEENKUlvE0_clEvENKUlvE0_clEvEUlfE_St5arrayIPcLm2EELi4E23TrivialOffsetCalculatorILi1EjESC_NS0_6memory15LoadWithoutCastENSD_16StoreWithoutCastEEEviT_T0_T2_T3_T4_T5_,@"STO_CUDA_ENTRY STV_DEFAULT"
_ZN2at6native27unrolled_elementwise_kernelIZZZNS0_18GeluCUDAKernelImplERNS_18TensorIteratorBaseENS0_8GeluTypeEENKUlvE0_clEvENKUlvE0_clEvEUlfE_St5arrayIPcLm2EELi4E23TrivialOffsetCalculatorILi1EjESC_NS0_6memory15LoadWithoutCastENSD_16StoreWithoutCastEEEviT_T0_T2_T3_T4_T5_:
.text._ZN2at6native27unrolled_elementwise_kernelIZZZNS0_18GeluCUDAKernelImplERNS_18TensorIteratorBaseENS0_8GeluTypeEENKUlvE0_clEvENKUlvE0_clEvEUlfE_St5arrayIPcLm2EELi4E23TrivialOffsetCalculatorILi1EjESC_NS0_6memory15LoadWithoutCastENSD_16StoreWithoutCastEEEviT_T0_T2_T3_T4_T5_:
[----:B------:R-:W-:Y:S02]  /*0000*/  MOV R1, c[0x0][0x28] ;  /* 0x00000a0000017a02 */ /* 0x000fe40000000f00 */
[----:B------:R-:W0:Y:S01]  /*0010*/  S2R R0, SR_CTAID.X ;  /* 0x0000000000007919 */ /* 0x000e220000002500 */
[----:B------:R-:W-:-:S03]  /*0020*/  IMAD.MOV.U32 R3, RZ, RZ, -0x200 ;  /* 0xfffffe00ff037424 */ /* 0x000fc600078e00ff */
[----:B------:R-:W1:Y:S01]  /*0030*/  S2R R5, SR_TID.X ;  /* 0x0000000000057919 */ /* 0x000e620000002100 */
[----:B------:R-:W-:Y:S01]  /*0040*/  HFMA2.MMA R8, -RZ, RZ, 0, 0 ;  /* 0x00000000ff087435 */ /* 0x000fe200000001ff */
[----:B------:R-:W-:Y:S01]  /*0050*/  ULDC.64 UR4, c[0x0][0x118] ;  /* 0x0000460000047ab9 */ /* 0x000fe20000000a00 */
[----:B------:R-:W-:Y:S01]  /*0060*/  HFMA2.MMA R6, -RZ, RZ, 0, 0 ;  /* 0x00000000ff067435 */ /* 0x000fe200000001ff */
[----:B------:R-:W-:Y:S02]  /*0070*/  IMAD.MOV.U32 R4, RZ, RZ, RZ ;  /* 0x000000ffff047224 */ /* 0x000fe400078e00ff */
[----:B0-----:R-:W-:Y:S01]  /*0080*/  IMAD R2, R0, R3, c[0x0][0x160] ;  /* 0x0000580000027624 */ /* 0x001fe200078e0203 */
[----:B-1----:R-:W-:-:S04]  /*0090*/  MOV R3, R5 ;  /* 0x0000000500037202 */ /* 0x002fc80000000f00 */
[----:B------:R-:W-:-:S13]  /*00a0*/  ISETP.GE.AND P0, PT, R5, R2, PT ;  /* 0x000000020500720c */ /* 0x000fda0003f06270 */
[----:B------:R-:W-:Y:S01]  /*00b0*/  @!P0 IMAD R10, R0, 0x200, R3 ;  /* 0x00000200000a8824 */ /* 0x000fe200078e0203 */
[----:B------:R-:W-:Y:S01]  /*00c0*/  @!P0 IADD3 R3, R3, 0x80, RZ ;  /* 0x0000008003038810 */ /* 0x000fe20007ffe0ff */
[----:B------:R-:W-:-:S03]  /*00d0*/  @!P0 IMAD.MOV.U32 R11, RZ, RZ, 0x4 ;  /* 0x00000004ff0b8424 */ /* 0x000fc600078e00ff */
[----:B------:R-:W-:Y:S01]  /*00e0*/  ISETP.GE.AND P1, PT, R3, R2, PT ;  /* 0x000000020300720c */ /* 0x000fe20003f26270 */
[----:B------:R-:W-:-:S05]  /*00f0*/  @!P0 IMAD.WIDE.U32 R10, R10, R11, c[0x0][0x170] ;  /* 0x00005c000a0a8625 */ /* 0x000fca00078e000b */
[----:B------:R0:W5:Y:S07]  /*0100*/  @!P0 LDG.E R8, [R10.64] ;  /* 0x000000040a088981 */ /* 0x00016e000c1e1900 */
[----:B------:R-:W-:Y:S01]  /*0110*/  @!P1 LEA R14, R0, R3, 0x9 ;  /* 0x00000003000e9211 */ /* 0x000fe200078e48ff */
[----:B------:R-:W-:Y:S01]  /*0120*/  @!P1 IMAD.MOV.U32 R15, RZ, RZ, 0x4 ;  /* 0x00000004ff0f9424 */ /* 0x000fe200078e00ff */
[----:B------:R-:W-:-:S03]  /*0130*/  @!P1 IADD3 R3, R3, 0x80, RZ ;  /* 0x0000008003039810 */ /* 0x000fc60007ffe0ff */
[----:B------:R-:W-:Y:S01]  /*0140*/  @!P1 IMAD.WIDE.U32 R14, R14, R15, c[0x0][0x170] ;  /* 0x00005c000e0e9625 */ /* 0x000fe200078e000f */
[----:B------:R-:W-:Y:S01]  /*0150*/  ISETP.GE.AND P3, PT, R3, R2, PT ;  /* 0x000000020300720c */ /* 0x000fe20003f66270 */
[----:B------:R-:W-:Y:S01]  /*0160*/  BSSY B0, `(.L_x_8786) ;  /* 0x0000037000007945 */ /* 0x000fe20003800000 */
[C---:B------:R-:W-:Y:S02]  /*0170*/  IADD3 R9, R5.reuse, 0x100, RZ ;  /* 0x0000010005097810 */ /* 0x040fe40007ffe0ff */
[----:B------:R-:W-:Y:S01]  /*0180*/  IADD3 R19, R5, 0x180, RZ ;  /* 0x0000018005137810 */ /* 0x000fe20007ffe0ff */
[----:B------:R0:W5:Y:S08]  /*0190*/  @!P1 LDG.E R6, [R14.64] ;  /* 0x000000040e069981 */ /* 0x000170000c1e1900 */
[----:B------:R-:W-:Y:S01]  /*01a0*/  @!P3 IMAD R16, R0, 0x200, R3 ;  /* 0x000002000010b824 */ /* 0x000fe200078e0203 */
[----:B------:R-:W-:-:S02]  /*01b0*/  @!P3 IADD3 R3, R3, 0x80, RZ ;  /* 0x000000800303b810 */ /* 0x000fc40007ffe0ff */
[----:B------:R-:W-:Y:S02]  /*01c0*/  @!P3 MOV R17, 0x4 ;  /* 0x000000040011b802 */ /* 0x000fe40000000f00 */
[----:B------:R-:W-:-:S03]  /*01d0*/  ISETP.GE.AND P2, PT, R3, R2, PT ;  /* 0x000000020300720c */ /* 0x000fc60003f46270 */
[----:B------:R-:W-:Y:S01]  /*01e0*/  @!P3 IMAD.WIDE.U32 R16, R16, R17, c[0x0][0x170] ;  /* 0x00005c001010b625 */ /* 0x000fe200078e0011 */
[----:B------:R-:W-:Y:S02]  /*01f0*/  IADD3 R7, R5, 0x80, RZ ;  /* 0x0000008005077810 */ /* 0x000fe40007ffe0ff */
[----:B------:R-:W-:Y:S02]  /*0200*/  ISETP.GE.AND P1, PT, R9, R2, PT ;  /* 0x000000020900720c */ /* 0x000fe40003f26270 */
[----:B------:R0:W5:Y:S05]  /*0210*/  @!P3 LDG.E R4, [R16.64] ;  /* 0x000000041004b981 */ /* 0x00016a000c1e1900 */
[----:B------:R-:W-:Y:S01]  /*0220*/  @!P2 IMAD R12, R0, 0x200, R3 ;  /* 0x00000200000ca824 */ /* 0x000fe200078e0203 */
[----:B------:R-:W-:Y:S01]  /*0230*/  @!P2 MOV R13, 0x4 ;  /* 0x00000004000da802 */ /* 0x000fe20000000f00 */
[----:B------:R-:W-:-:S04]  /*0240*/  HFMA2.MMA R3, -RZ, RZ, 0, 0 ;  /* 0x00000000ff037435 */ /* 0x000fc800000001ff */
[----:B------:R-:W-:Y:S01]  /*0250*/  @!P2 IMAD.WIDE.U32 R12, R12, R13, c[0x0][0x170] ;  /* 0x00005c000c0ca625 */ /* 0x000fe200078e000d */
[-C--:B------:R-:W-:Y:S02]  /*0260*/  ISETP.GE.AND P3, PT, R7, R2.reuse, PT ;  /* 0x000000020700720c */ /* 0x080fe40003f66270 */
[----:B------:R-:W-:-:S03]  /*0270*/  ISETP.GE.AND P4, PT, R5, R2, PT ;  /* 0x000000020500720c */ /* 0x000fc60003f86270 */
[----:B------:R0:W5:Y:S01]  /*0280*/  @!P2 LDG.E R3, [R12.64] ;  /* 0x000000040c03a981 */ /* 0x000162000c1e1900 */
        /* <DEDUP_REMOVED lines=36> */
.L_x_8787:
[----:B------:R-:W-:Y:S05]  /*04d0*/  BSYNC B0 ;  /* 0x0000000000007941 */ /* 0x000fea0003800000 */
.L_x_8786:
[----:B------:R-:W-:Y:S01]  /*04e0*/  BSSY B0, `(.L_x_8788) ;  /* 0x0000024000007945 */ /* 0x000fe20003800000 */
[----:B------:R-:W-:Y:S05]  /*04f0*/  @P3 BRA `(.L_x_8789) ;  /* 0x0000022000003947 */ /* 0x000fea0003800000 */
[----:B-----5:R-:W-:Y:S01]  /*0500*/  FMUL.FTZ R9, R6, 0.70710676908493041992 ;  /* 0x3f3504f306097820 */ /* 0x020fe20000410000 */
[----:B0-----:R-:W-:Y:S01]  /*0510*/  HFMA2.MMA R14, -RZ, RZ, 1.0087890625, -0.000686168670654296875 ;  /* 0x3c09919fff0e7435 */ /* 0x001fe200000001ff */
[----:B------:R-:W-:Y:S01]  /*0520*/  IMAD.MOV.U32 R12, RZ, RZ, 0x3aae005b ;  /* 0x3aae005bff0c7424 */ /* 0x000fe200078e00ff */
[----:B------:R-:W-:Y:S01]  /*0530*/  MOV R13, 0x38eb4c3a ;  /* 0x38eb4c3a000d7802 */ /* 0x000fe20000000f00 */
[C---:B------:R-:W-:Y:S01]  /*0540*/  FADD.FTZ R11, |R9|.reuse, -RZ ;  /* 0x800000ff090b7221 */ /* 0x040fe20000010200 */
[C---:B------:R-:W-:Y:S01]  /*0550*/  FSETP.GE.FTZ.AND P0, PT, |R9|.reuse, 1.0029599666595458984, PT ;  /* 0x3f8060fe0900780b */ /* 0x040fe20003f16200 */
[----:B------:R-:W-:Y:S01]  /*0560*/  FMUL.FTZ R10, R9, R9 ;  /* 0x00000009090a7220 */ /* 0x000fe20000410000 */
[----:B------:R-:W-:Y:S01]  /*0570*/  MOV R16, 0x3e235519 ;  /* 0x3e23551900107802 */ /* 0x000fe20000000f00 */
[----:B------:R-:W-:Y:S01]  /*0580*/  IMAD.MOV.U32 R15, RZ, RZ, 0x3d24d99a ;  /* 0x3d24d99aff0f7424 */ /* 0x000fe200078e00ff */
[----:B------:R-:W-:-:S02]  /*0590*/  FSEL R13, R13, 8.4834944573231041431e-05, P0 ;  /* 0x38b1e96a0d0d7808 */ /* 0x000fc40000000000 */
        /* <DEDUP_REMOVED lines=24> */
.L_x_8789:
[----:B------:R-:W-:Y:S05]  /*0720*/  BSYNC B0 ;  /* 0x0000000000007941 */ /* 0x000fea0003800000 */
.L_x_8788:
[----:B------:R-:W-:Y:S01]  /*0730*/  BSSY B0, `(.L_x_8790) ;  /* 0x0000024000007945 */ /* 0x000fe20003800000 */
[----:B------:R-:W-:Y:S05]  /*0740*/  @P1 BRA `(.L_x_8791) ;  /* 0x0000022000001947 */ /* 0x000fea0003800000 */
[----:B-----5:R-:W-:Y:S01]  /*0750*/  FMUL.FTZ R9, R4, 0.70710676908493041992 ;  /* 0x3f3504f304097820 */ /* 0x020fe20000410000 */
[----:B0-----:R-:W-:Y:S01]  /*0760*/  MOV R12, 0x3aae005b ;  /* 0x3aae005b000c7802 */ /* 0x001fe20000000f00 */
[----:B------:R-:W-:Y:S01]  /*0770*/  IMAD.MOV.U32 R13, RZ, RZ, 0x38eb4c3a ;  /* 0x38eb4c3aff0d7424 */ /* 0x000fe200078e00ff */
[----:B------:R-:W-:Y:S01]  /*0780*/  HFMA2.MMA R15, -RZ, RZ, 1.28515625, -179.25 ;  /* 0x3d24d99aff0f7435 */ /* 0x000fe200000001ff */
        /* <DEDUP_REMOVED lines=30> */
.L_x_8791:
[----:B------:R-:W-:Y:S05]  /*0970*/  BSYNC B0 ;  /* 0x0000000000007941 */ /* 0x000fea0003800000 */
.L_x_8790:
        /* <DEDUP_REMOVED lines=9> */
[----:B------:R-:W-:Y:S02]  /*0a10*/  FMUL.FTZ R10, R9, R9 ;  /* 0x00000009090a7220 */ /* 0x000fe40000410000 */
[----:B------:R-:W-:Y:S01]  /*0a20*/  IMAD.MOV.U32 R16, RZ, RZ, 0x3e235519 ;  /* 0x3e235519ff107424 */ /* 0x000fe200078e00ff */
        /* <DEDUP_REMOVED lines=25> */
.L_x_8793:
[----:B------:R-:W-:Y:S05]  /*0bc0*/  BSYNC B0 ;  /* 0x0000000000007941 */ /* 0x000fea0003800000 */
.L_x_8792:
[----:B------:R-:W-:Y:S01]  /*0bd0*/  BSSY B0, `(.L_x_8794) ;  /* 0x0000017000007945 */ /* 0x000fe20003800000 */
[----:B------:R-:W-:Y:S01]  /*0be0*/  BSSY B1, `(.L_x_8795) ;  /* 0x000000f000017945 */ /* 0x000fe20003800000 */
[----:B------:R-:W-:Y:S05]  /*0bf0*/  @P4 BRA `(.L_x_8796) ;  /* 0x000000d000004947 */ /* 0x000fea0003800000 */
[----:B0-----:R-:W-:Y:S01]  /*0c00*/  MOV R11, 0x4 ;  /* 0x00000004000b7802 */ /* 0x001fe20000000f00 */
[----:B------:R-:W-:Y:S01]  /*0c10*/  IMAD R10, R0, 0x200, R5 ;  /* 0x00000200000a7824 */ /* 0x000fe200078e0205 */
[----:B------:R-:W-:-:S03]  /*0c20*/  MOV R5, R7 ;  /* 0x0000000700057202 */ /* 0x000fc60000000f00 */
[----:B------:R-:W-:Y:S01]  /*0c30*/  IMAD.WIDE.U32 R10, R10, R11, c[0x0][0x168] ;  /* 0x00005a000a0a7625 */ /* 0x000fe200078e000b */
[----:B------:R-:W-:-:S04]  /*0c40*/  ISETP.GE.AND P0, PT, R5, R2, PT ;  /* 0x000000020500720c */ /* 0x000fc80003f06270 */
[----:B-----5:R0:W-:Y:S09]  /*0c50*/  STG.E [R10.64], R8 ;  /* 0x000000080a007986 */ /* 0x0201f2000c101904 */
[----:B------:R-:W-:Y:S01]  /*0c60*/  @P0 BREAK B1 ;  /* 0x0000000000010942 */ /* 0x000fe20003800000 */
[----:B------:R-:W-:Y:S05]  /*0c70*/  @P0 BRA `(.L_x_8797) ;  /* 0x000000c000000947 */ /* 0x000fea0003800000 */
[----:B------:R-:W-:Y:S01]  /*0c80*/  HFMA2.MMA R9, -RZ, RZ, 0, 2.384185791015625e-07 ;  /* 0x00000004ff097435 */ /* 0x000fe200000001ff */
[----:B0-----:R-:W-:Y:S01]  /*0c90*/  IMAD R8, R0, 0x200, R5 ;  /* 0x0000020000087824 */ /* 0x001fe200078e0205 */
[----:B------:R-:W-:-:S08]  /*0ca0*/  IADD3 R5, R5, 0x80, RZ ;  /* 0x0000008005057810 */ /* 0x000fd00007ffe0ff */
[----:B------:R-:W-:-:S05]  /*0cb0*/  IMAD.WIDE.U32 R8, R8, R9, c[0x0][0x168] ;  /* 0x00005a0008087625 */ /* 0x000fca00078e0009 */
[----:B------:R0:W-:Y:S02]  /*0cc0*/  STG.E [R8.64], R6 ;  /* 0x0000000608007986 */ /* 0x0001e4000c101904 */
.L_x_8796:
[----:B------:R-:W-:Y:S05]  /*0cd0*/  BSYNC B1 ;  /* 0x0000000000017941 */ /* 0x000fea0003800000 */
.L_x_8795:
[----:B------:R-:W-:-:S13]  /*0ce0*/  ISETP.GE.AND P0, PT, R5, R2, PT ;  /* 0x000000020500720c */ /* 0x000fda0003f06270 */
[----:B0----5:R-:W-:Y:S01]  /*0cf0*/  @!P0 LEA R6, R0, R5, 0x9 ;  /* 0x0000000500068211 */ /* 0x021fe200078e48ff */
[----:B------:R-:W-:Y:S01]  /*0d00*/  @!P0 IMAD.MOV.U32 R7, RZ, RZ, 0x4 ;  /* 0x00000004ff078424 */ /* 0x000fe200078e00ff */
[----:B------:R-:W-:-:S03]  /*0d10*/  @!P0 IADD3 R5, R5, 0x80, RZ ;  /* 0x0000008005058810 */ /* 0x000fc60007ffe0ff */
[----:B------:R-:W-:-:S05]  /*0d20*/  @!P0 IMAD.WIDE.U32 R6, R6, R7, c[0x0][0x168] ;  /* 0x00005a0006068625 */ /* 0x000fca00078e0007 */
[----:B------:R0:W-:Y:S02]  /*0d30*/  @!P0 STG.E [R6.64], R4 ;  /* 0x0000000406008986 */ /* 0x0001e4000c101904 */
.L_x_8797:
[----:B------:R-:W-:Y:S05]  /*0d40*/  BSYNC B0 ;  /* 0x0000000000007941 */ /* 0x000fea0003800000 */
.L_x_8794:
[----:B------:R-:W-:Y:S01]  /*0d50*/  WARPSYNC 0xffffffff ;  /* 0xffffffff00007948 */ /* 0x000fe20003800000 */
[----:B------:R-:W-:-:S13]  /*0d60*/  ISETP.GE.AND P0, PT, R5, R2, PT ;  /* 0x000000020500720c */ /* 0x000fda0003f06270 */
[----:B------:R-:W-:Y:S05]  /*0d70*/  @P0 EXIT ;  /* 0x000000000000094d */ /* 0x000fea0003800000 */
[----:B------:R-:W-:Y:S02]  /*0d80*/  LEA R2, R0, R5, 0x9 ;  /* 0x0000000500027211 */ /* 0x000fe400078e48ff */
[----:B------:R-:W-:-:S05]  /*0d90*/  MOV R3, 0x4 ;  /* 0x0000000400037802 */ /* 0x000fca0000000f00 */
[----:B------:R-:W-:-:S05]  /*0da0*/  IMAD.WIDE.U32 R2, R2, R3, c[0x0][0x168] ;  /* 0x00005a0002027625 */ /* 0x000fca00078e0003 */
[----:B------:R-:W-:Y:S01]  /*0db0*/  STG.E [R2.64], R13 ;  /* 0x0000000d02007986 */ /* 0x000fe2000c101904 */
[----:B------:R-:W-:Y:S05]  /*0dc0*/  EXIT ;  /* 0x000000000000794d */ /* 0x000fea0003800000 */
.L_x_8798:
        /* <DEDUP_REMOVED lines=11> */
.L_x_12047:


//--------------------- .text._ZN2at6native29vectorized_elementwise_kernelILi2EZZZNS0_18GeluCUDAKernelImplERNS_18TensorIteratorBaseENS0_8GeluTypeEENKUlvE0_clEvENKUlvE0_clEvEUlfE_St5arrayIPcLm2EEEEviT0_T1_ --------------------------
	.section	.text._ZN2at6native29vectorized_elementwise_kernelILi2EZZZNS0_18GeluCUDAKernelImplERNS_18TensorIteratorBaseENS0_8GeluTypeEENKUlvE0_clEvENKUlvE0_clEvEUlfE_St5arrayIPcLm2EEEEviT0_T1_,"ax",@progbits
	.sectioninfo	@"SHI_REGISTERS=31"
	.align	128
        .global         _ZN2at6native29vectorized_elementwise_kernelILi2EZZZNS0_18GeluCUDAKernelImplERNS_18TensorIteratorBaseENS0_8GeluTypeEENKUlvE0_clEvENKUlvE0_clEvEUlfE_St5arrayIPcLm2EEEEviT0_T1_
        .type           _ZN2at6native29vectorized_elementwise_kernelILi2EZZZNS0_18GeluCUDAKernelImplERNS_18TensorIteratorBaseENS0_8GeluTypeEENKUlvE0_clEvENKUlvE0_clEvEUlfE_St5arrayIPcLm2EEEEviT0_T1_,@function
        .size           _ZN2at6native29vectorized_elementwise_kernelILi2EZZZNS0_18GeluCUDAKernelImplERNS_18TensorIteratorBaseENS0_8GeluTypeEENKUlvE0_clEvENKUlvE0_clEvEUlfE_St5arrayIPcLm2EEEEviT0_T1_,(.L_x_12048 - _ZN2at6native29vectorized_elementwise_kernelILi2EZZZNS0_18GeluCUDAKernelImplERNS_18TensorIteratorBaseENS0_8GeluTypeEENKUlvE0_clEvENKUlvE0_clEvEUlfE_St5arrayIPcLm2EEEEviT0_T1_)
        .other          _ZN2at6native29vectorized_elementwise_kernelILi2EZZZNS0_18GeluCUDAKernelImplERNS_18TensorIteratorBaseENS0_8GeluTypeEENKUlvE0_clEvENKUlvE0_clEvEUlfE_St5arrayIPcLm2EEEEviT0_T1_,@"STO_CUDA_ENTRY STV_DEFAULT"
_ZN2at6native29vectorized_elementwise_kernelILi2EZZZNS0_18GeluCUDAKernelImplERNS_18TensorIteratorBaseENS0_8GeluTypeEENKUlvE0_clEvENKUlvE0_clEvEUlfE_St5arrayIPcLm2EEEEviT0_T1_:
.text._ZN2at6native29vectorized_elementwise_kernelILi2EZZZNS0_18GeluCUDAKernelImplERNS_18TensorIteratorBaseENS0_8GeluTypeEENKUlvE0_clEvENKUlvE0_clEvEUlfE_St5arrayIPcLm2EEEEviT0_T1_:
        /* <DEDUP_REMOVED lines=8> */
[----:B------:R-:W-:-:S04]  /*0080*/  IMAD.MOV.U32 R11, RZ, RZ, 0x4 ;  /* 0x00000004ff0b7424 */ /* 0x000fc800078e00ff */
[----:B------:R-:W-:-:S06]  /*0090*/  IMAD.WIDE R2, R10, R11, c[0x0][0x170] ;  /* 0x00005c000a027625 */ /* 0x000fcc00078e020b */
[----:B0-----:R-:W-:-:S05]  /*00a0*/  IMAD.WIDE.U32 R2, R23, 0x8, R2 ;  /* 0x0000000817027825 */ /* 0x001fca00078e0002 */
[----:B------:R0:W2:Y:S04]  /*00b0*/  LDG.E.64 R8, [R2.64] ;  /* 0x0000000402087981 */ /* 0x0000a8000c1e1b00 */
[----:B------:R0:W3:Y:S04]  /*00c0*/  LDG.E.64 R6, [R2.64+0x400] ;  /* 0x0004000402067981 */ /* 0x0000e8000c1e1b00 */
[----:B------:R0:W4:Y:S01]  /*00d0*/  LDG.E.64 R4, [R2.64+0x800] ;  /* 0x0008000402047981 */ /* 0x000122000c1e1b00 */
[----:B------:R-:W-:Y:S01]  /*00e0*/  HFMA2.MMA R16, -RZ, RZ, 0.61474609375, 16.90625 ;  /* 0x38eb4c3aff107435 */ /* 0x000fe200000001ff */
[----:B------:R-:W-:Y:S01]  /*00f0*/  MOV R15, 0x3aae005b ;  /* 0x3aae005b000f7802 */ /* 0x000fe20000000f00 */
[----:B------:R-:W-:Y:S01]  /*0100*/  HFMA2.MMA R0, -RZ, RZ, 1.28515625, -179.25 ;  /* 0x3d24d99aff007435 */ /* 0x000fe200000001ff */
[----:B------:R-:W-:Y:S01]  /*0110*/  IMAD.MOV.U32 R13, RZ, RZ, 0x3c09919f ;  /* 0x3c09919fff0d7424 */ /* 0x000fe200078e00ff */
[----:B0-----:R-:W5:Y:S01]  /*0120*/  LDG.E.64 R2, [R2.64+0xc00] ;  /* 0x000c000402027981 */ /* 0x001f62000c1e1b00 */
[----:B------:R-:W-:-:S06]  /*0130*/  IMAD.WIDE.U32 R10, R10, R11, c[0x0][0x168] ;  /* 0x00005a000a0a7625 */ /* 0x000fcc00078e000b */
[----:B------:R-:W-:-:S04]  /*0140*/  IMAD.WIDE R10, R23, 0x8, R10 ;  /* 0x00000008170a7825 */ /* 0x000fc800078e020a */
        /* <DEDUP_REMOVED lines=10> */
[----:B------:R-:W-:-:S03]  /*01f0*/  MOV R12, 0x3e235519 ;  /* 0x3e235519000c7802 */ /* 0x000fc60000000f00 */
[C---:B------:R-:W-:Y:S01]  /*0200*/  FFMA.FTZ R18, R21.reuse, R14, R17 ;  /* 0x0000000e15127223 */ /* 0x040fe20000010011 */
[----:B------:R-:W-:Y:S01]  /*0210*/  HFMA2.MMA R17, -RZ, RZ, 1.7822265625, 0.000185489654541015625 ;  /* 0x3f210a14ff117435 */ /* 0x000fe200000001ff */
[----:B------:R-:W-:Y:S01]  /*0220*/  IMAD.MOV.U32 R14, RZ, RZ, 0x3f69b4f9 ;  /* 0x3f69b4f9ff0e7424 */ /* 0x000fe200078e00ff */
[----:B------:R-:W-:Y:S01]  /*0230*/  FSEL R24, R12, 0.11284004896879196167, P0 ;  /* 0x3de718af0c187808 */ /* 0x000fe20000000000 */
[----:B------:R-:W-:-:S03]  /*0240*/  FFMA.FTZ R18, R21, R18, R22 ;  /* 0x0000001215127223 */ /* 0x000fc60000010016 */
[----:B------:R-:W-:Y:S01]  /*0250*/  FSEL R22, R14, -0.37612664699554443359, P0 ;  /* 0xbec093ac0e167808 */ /* 0x000fe20000000000 */
[----:B------:R-:W-:-:S03]  /*0260*/  FFMA.FTZ R18, R21, R18, R24 ;  /* 0x0000001215127223 */ /* 0x000fc60000010018 */
[----:B------:R-:W-:Y:S01]  /*0270*/  FSEL R24, R17, 0.12837915122509002686, P0 ;  /* 0x3e0375d311187808 */ /* 0x000fe20000000000 */
[----:B------:R-:W-:Y:S02]  /*0280*/  FFMA.FTZ R22, R21, R18, R22 ;  /* 0x0000001215167223 */ /* 0x000fe40000010016 */
[----:B------:R-:W-:Y:S02]  /*0290*/  FMUL.FTZ R18, R9, 0.70710676908493041992 ;  /* 0x3f3504f309127820 */ /* 0x000fe40000410000 */
[----:B------:R-:W-:Y:S02]  /*02a0*/  FFMA.FTZ R22, R21, R22, R24 ;  /* 0x0000001615167223 */ /* 0x000fe40000010018 */
        /* <DEDUP_REMOVED lines=19> */
[----:B------:R-:W-:Y:S02]  /*03e0*/  FSEL R25, R20, R19, P0 ;  /* 0x0000001314197208 */ /* 0x000fe40000000000 */
[----:B------:R-:W-:-:S03]  /*03f0*/  FSEL R21, R21, R18, P1 ;  /* 0x0000001215157208 */ /* 0x000fc60000800000 */
[----:B------:R-:W-:Y:S02]  /*0400*/  FFMA.FTZ R22, R22, R25, R25 ;  /* 0x0000001916167223 */ /* 0x000fe40000010019 */
[----:B------:R-:W-:Y:S02]  /*0410*/  FFMA.FTZ R21, R26, R21, R21 ;  /* 0x000000151a157223 */ /* 0x000fe40000010015 */
[----:B------:R-:W0:Y:S08]  /*0420*/  @P0 MUFU.EX2 R20, R22 ;  /* 0x0000001600140308 */ /* 0x000e300000000800 */
[----:B------:R-:W1:Y:S01]  /*0430*/  @P1 MUFU.EX2 R25, R21 ;  /* 0x0000001500191308 */ /* 0x000e620000000800 */
[----:B---3--:R-:W-:-:S02]  /*0440*/  FMUL.FTZ R24, R6, 0.70710676908493041992 ;  /* 0x3f3504f306187820 */ /* 0x008fc40000410000 */
[----:B0-----:R-:W-:-:S05]  /*0450*/  @P0 FADD.FTZ R20, -R20, 1 ;  /* 0x3f80000014140421 */ /* 0x001fca0000010100 */
[----:B------:R-:W-:Y:S01]  /*0460*/  @P0 LOP3.LUT R22, R20, 0x80000000, R19, 0xb8, !PT ;  /* 0x8000000014160812 */ /* 0x000fe200078eb813 */
[C---:B------:R-:W-:Y:S02]  /*0470*/  FADD.FTZ R19, |R24|.reuse, -RZ ;  /* 0x800000ff18137221 */ /* 0x040fe40000010200 */
[----:B-1----:R-:W-:Y:S01]  /*0480*/  @P1 FADD.FTZ R25, -R25, 1 ;  /* 0x3f80000019191421 */ /* 0x002fe20000010100 */
[C---:B------:R-:W-:Y:S01]  /*0490*/  FSETP.GE.FTZ.AND P0, PT, |R24|.reuse, 1.0029599666595458984, PT ;  /* 0x3f8060fe1800780b */ /* 0x040fe20003f16200 */
[----:B------:R-:W-:-:S03]  /*04a0*/  FMUL.FTZ R20, R24, R24 ;  /* 0x0000001818147220 */ /* 0x000fc60000410000 */
[----:B------:R-:W-:Y:S02]  /*04b0*/  @P1 LOP3.LUT R21, R25, 0x80000000, R18, 0xb8, !PT ;  /* 0x8000000019151812 */ /* 0x000fe400078eb812 */
[----:B------:R-:W-:Y:S02]  /*04c0*/  FSEL R18, R19, R20, P0 ;  /* 0x0000001413127208 */ /* 0x000fe40000000000 */
[----:B------:R-:W-:Y:S02]  /*04d0*/  FSEL R25, R16, 8.4834944573231041431e-05, P0 ;  /* 0x38b1e96a10197808 */ /* 0x000fe40000000000 */
        /* <DEDUP_REMOVED lines=9> */
[----:B------:R-:W-:-:S03]  /*0570*/  FSEL R26, R17, 0.12837915122509002686, P0 ;  /* 0x3e0375d3111a7808 */ /* 0x000fc60000000000 */
[C---:B------:R-:W-:Y:S02]  /*0580*/  FFMA.FTZ R27, R18.reuse, R25, R20 ;  /* 0x00000019121b7223 */ /* 0x040fe40000010014 */
[----:B------:R-:W-:Y:S02]  /*0590*/  FMUL.FTZ R25, R7, 0.70710676908493041992 ;  /* 0x3f3504f307197820 */ /* 0x000fe40000410000 */
[----:B------:R-:W-:Y:S02]  /*05a0*/  FFMA.FTZ R26, R18, R27, R26 ;  /* 0x0000001b121a7223 */ /* 0x000fe4000001001a */
        /* <DEDUP_REMOVED lines=18> */
[----:B------:R-:W-:Y:S02]  /*06d0*/  FFMA.FTZ R18, R18, R27, R28 ;  /* 0x0000001b12127223 */ /* 0x000fe4000001001c */
[----:B------:R-:W-:Y:S02]  /*06e0*/  FADD.FTZ R28, -R20, -RZ ;  /* 0x800000ff141c7221 */ /* 0x000fe40000010100 */
[----:B------:R-:W-:-:S03]  /*06f0*/  FFMA.FTZ R20, R26, R19, R19 ;  /* 0x000000131a147223 */ /* 0x000fc60000010013 */
[----:B------:R-:W-:Y:S01]  /*0700*/  FSEL R19, R28, R25, P1 ;  /* 0x000000191c137208 */ /* 0x000fe20000800000 */
[----:B------:R-:W0:Y:S04]  /*0710*/  @P0 MUFU.EX2 R26, R20 ;  /* 0x00000014001a0308 */ /* 0x000e280000000800 */
[----:B------:R-:W-:-:S04]  /*0720*/  FFMA.FTZ R19, R18, R19, R19 ;  /* 0x0000001312137223 */ /* 0x000fc80000010013 */
[----:B------:R-:W1:Y:S01]  /*0730*/  @P1 MUFU.EX2 R18, R19 ;  /* 0x0000001300121308 */ /* 0x000e620000000800 */
[----:B0-----:R-:W-:-:S05]  /*0740*/  @P0 FADD.FTZ R27, -R26, 1 ;  /* 0x3f8000001a1b0421 */ /* 0x001fca0000010100 */
[----:B------:R-:W-:Y:S01]  /*0750*/  @P0 LOP3.LUT R20, R27, 0x80000000, R24, 0xb8, !PT ;  /* 0x800000001b140812 */ /* 0x000fe200078eb818 */
[----:B-1----:R-:W-:Y:S02]  /*0760*/  @P1 FADD.FTZ R24, -R18, 1 ;  /* 0x3f80000012181421 */ /* 0x002fe40000010100 */
[----:B----4-:R-:W-:-:S03]  /*0770*/  FMUL.FTZ R18, R4, 0.70710676908493041992 ;  /* 0x3f3504f304127820 */ /* 0x010fc60000410000 */
[----:B------:R-:W-:Y:S01]  /*0780*/  @P1 LOP3.LUT R19, R24, 0x80000000, R25, 0xb8, !PT ;  /* 0x8000000018131812 */ /* 0x000fe200078eb819 */
        /* <DEDUP_REMOVED lines=19> */
[----:B------:R-:W-:Y:S02]  /*08c0*/  FADD.FTZ R25, R22, 1 ;  /* 0x3f80000016197421 */ /* 0x000fe40000010000 */
[----:B------:R-:W-:Y:S02]  /*08d0*/  FMUL.FTZ R22, R5, 0.70710676908493041992 ;  /* 0x3f3504f305167820 */ /* 0x000fe40000410000 */
[----:B------:R-:W-:Y:S02]  /*08e0*/  FFMA.FTZ R23, R23, R24, R24 ;  /* 0x0000001817177223 */ /* 0x000fe40000010018 */
[----:B------:R-:W-:Y:S01]  /*08f0*/  FADD.FTZ R26, R21, 1 ;  /* 0x3f800000151a7421 */ /* 0x000fe20000010000 */
[----:B------:R-:W-:Y:S01]  /*0900*/  FSETP.GE.FTZ.AND P1, PT, |R22|, 1.0029599666595458984, PT ;  /* 0x3f8060fe1600780b */ /* 0x000fe20003f36200 */
[----:B------:R-:W-:-:S02]  /*0910*/  FMUL.FTZ R8, R8, 0.5 ;  /* 0x3f00000008087820 */ /* 0x000fc40000410000 */
[----:B------:R-:W-:Y:S02]  /*0920*/  FMUL.FTZ R9, R9, 0.5 ;  /* 0x3f00000009097820 */ /* 0x000fe40000410000 */
[C---:B------:R-:W-:Y:S02]  /*0930*/  FADD.FTZ R24, |R22|.reuse, -RZ ;  /* 0x800000ff16187221 */ /* 0x040fe40000010200 */
[----:B------:R-:W-:Y:S02]  /*0940*/  FMUL.FTZ R21, R22, R22 ;  /* 0x0000001616157220 */ /* 0x000fe40000410000 */
[----:B------:R-:W-:Y:S01]  /*0950*/  FMUL.FTZ R8, R8, R25 ;  /* 0x0000001908087220 */ /* 0x000fe20000410000 */
[----:B------:R-:W-:Y:S01]  /*0960*/  FSEL R25, -R15, -0.00082130916416645050049, P1 ;  /* 0xba574d200f197808 */ /* 0x000fe20000800100 */
[----:B------:R-:W-:Y:S01]  /*0970*/  FMUL.FTZ R9, R9, R26 ;  /* 0x0000001a09097220 */ /* 0x000fe20000410000 */
        /* <DEDUP_REMOVED lines=16> */
[----:B-----5:R-:W-:Y:S02]  /*0a80*/  FMUL.FTZ R20, R2, 0.70710676908493041992 ;  /* 0x3f3504f302147820 */ /* 0x020fe40000410000 */
        /* <DEDUP_REMOVED lines=35> */
[----:B------:R-:W-:-:S03]  /*0cc0*/  FSEL R0, -R0, -0.026868773624300956726, P3 ;  /* 0xbcdc1be700007808 */ /* 0x000fc60001800100 */
[----:B------:R-:W-:Y:S01]  /*0cd0*/  FFMA.FTZ R16, R15, R16, R13 ;  /* 0x000000100f107223 */ /* 0x000fe2000001000d */
[----:B------:R-:W-:-:S03]  /*0ce0*/  FSEL R13, R12, 0.11284004896879196167, P3 ;  /* 0x3de718af0c0d7808 */ /* 0x000fc60001800000 */
[----:B------:R-:W-:Y:S01]  /*0cf0*/  FFMA.FTZ R0, R15, R16, R0 ;  /* 0x000000100f007223 */ /* 0x000fe20000010000 */
[----:B------:R-:W-:Y:S01]  /*0d00*/  FSEL R14, R14, -0.37612664699554443359, P3 ;  /* 0xbec093ac0e0e7808 */ /* 0x000fe20001800000 */
[----:B------:R-:W-:Y:S02]  /*0d10*/  FADD.FTZ R25, -R25, -RZ ;  /* 0x800000ff19197221 */ /* 0x000fe40000010100 */
[----:B------:R-:W-:Y:S01]  /*0d20*/  FFMA.FTZ R0, R15, R0, R13 ;  /* 0x000000000f007223 */ /* 0x000fe2000001000d */
[----:B------:R-:W-:-:S03]  /*0d30*/  FSEL R17, R17, 0.12837915122509002686, P3 ;  /* 0x3e0375d311117808 */ /* 0x000fc60001800000 */
[----:B------:R-:W-:Y:S01]  /*0d40*/  FFMA.FTZ R0, R15, R0, R14 ;  /* 0x000000000f007223 */ /* 0x000fe2000001000e */
[----:B------:R-:W-:-:S03]  /*0d50*/  FSEL R25, R25, R24, P3 ;  /* 0x0000001819197208 */ /* 0x000fc60001800000 */
[----:B------:R-:W-:-:S04]  /*0d60*/  FFMA.FTZ R0, R15, R0, R17 ;  /* 0x000000000f007223 */ /* 0x000fc80000010011 */
[----:B------:R-:W-:Y:S01]  /*0d70*/  FFMA.FTZ R0, R0, R25, R25 ;  /* 0x0000001900007223 */ /* 0x000fe20000010019 */
[----:B------:R-:W0:Y:S08]  /*0d80*/  @P0 MUFU.EX2 R12, R23 ;  /* 0x00000017000c0308 */ /* 0x000e300000000800 */
[----:B------:R-:W1:Y:S08]  /*0d90*/  @P1 MUFU.EX2 R13, R21 ;  /* 0x00000015000d1308 */ /* 0x000e700000000800 */
[----:B------:R-:W2:Y:S08]  /*0da0*/  @P2 MUFU.EX2 R14, R19 ;  /* 0x00000013000e2308 */ /* 0x000eb00000000800 */
[----:B------:R-:W3:Y:S01]  /*0db0*/  @P3 MUFU.EX2 R16, R0 ;  /* 0x0000000000103308 */ /* 0x000ee20000000800 */
[----:B0-----:R-:W-:-:S02]  /*0dc0*/  @P0 FADD.FTZ R15, -R12, 1 ;  /* 0x3f8000000c0f0421 */ /* 0x001fc40000010100 */
[----:B-1----:R-:W-:Y:S02]  /*0dd0*/  @P1 FADD.FTZ R13, -R13, 1 ;  /* 0x3f8000000d0d1421 */ /* 0x002fe40000010100 */
[----:B--2---:R-:W-:Y:S01]  /*0de0*/  @P2 FADD.FTZ R17, -R14, 1 ;  /* 0x3f8000000e112421 */ /* 0x004fe20000010100 */
[----:B------:R-:W-:Y:S02]  /*0df0*/  @P0 LOP3.LUT R23, R15, 0x80000000, R18, 0xb8, !PT ;  /* 0x800000000f170812 */ /* 0x000fe400078eb812 */
[----:B------:R-:W-:Y:S01]  /*0e00*/  @P1 LOP3.LUT R21, R13, 0x80000000, R22, 0xb8, !PT ;  /* 0x800000000d151812 */ /* 0x000fe200078eb816 */
[----:B---3--:R-:W-:Y:S01]  /*0e10*/  @P3 FADD.FTZ R25, -R16, 1 ;  /* 0x3f80000010193421 */ /* 0x008fe20000010100 */
[----:B------:R-:W-:-:S04]  /*0e20*/  @P2 LOP3.LUT R19, R17, 0x80000000, R20, 0xb8, !PT ;  /* 0x8000000011132812 */ /* 0x000fc800078eb814 */
[----:B------:R-:W-:Y:S01]  /*0e30*/  @P3 LOP3.LUT R0, R25, 0x80000000, R24, 0xb8, !PT ;  /* 0x8000000019003812 */ /* 0x000fe200078eb818 */
[----:B------:R-:W-:Y:S02]  /*0e40*/  FMUL.FTZ R12, R4, 0.5 ;  /* 0x3f000000040c7820 */ /* 0x000fe40000410000 */
[----:B------:R-:W-:Y:S02]  /*0e50*/  FMUL.FTZ R4, R5, 0.5 ;  /* 0x3f00000005047820 */ /* 0x000fe40000410000 */
[----:B------:R-:W-:Y:S02]  /*0e60*/  FMUL.FTZ R2, R2, 0.5 ;  /* 0x3f00000002027820 */ /* 0x000fe40000410000 */
[----:B------:R-:W-:Y:S02]  /*0e70*/  FMUL.FTZ R3, R3, 0.5 ;  /* 0x3f00000003037820 */ /* 0x000fe40000410000 */
[----:B------:R-:W-:Y:S02]  /*0e80*/  FADD.FTZ R23, R23, 1 ;  /* 0x3f80000017177421 */ /* 0x000fe40000010000 */
[----:B------:R-:W-:-:S02]  /*0e90*/  FADD.FTZ R21, R21, 1 ;  /* 0x3f80000015157421 */ /* 0x000fc40000010000 */
[----:B------:R-:W-:Y:S02]  /*0ea0*/  FADD.FTZ R19, R19, 1 ;  /* 0x3f80000013137421 */ /* 0x000fe40000010000 */
[----:B------:R-:W-:Y:S02]  /*0eb0*/  FADD.FTZ R0, R0, 1 ;  /* 0x3f80000000007421 */ /* 0x000fe40000010000 */
[----:B------:R-:W-:Y:S02]  /*0ec0*/  FMUL.FTZ R12, R12, R23 ;  /* 0x000000170c0c7220 */ /* 0x000fe40000410000 */
[----:B------:R-:W-:Y:S02]  /*0ed0*/  FMUL.FTZ R13, R21, R4 ;  /* 0x00000004150d7220 */ /* 0x000fe40000410000 */
[----:B------:R-:W-:Y:S02]  /*0ee0*/  FMUL.FTZ R2, R19, R2 ;  /* 0x0000000213027220 */ /* 0x000fe40000410000 */
[----:B------:R-:W-:Y:S01]  /*0ef0*/  FMUL.FTZ R3, R0, R3 ;  /* 0x0000000300037220 */ /* 0x000fe20000410000 */
[----:B------:R-:W-:Y:S04]  /*0f00*/  STG.E.64 [R10.64], R8 ;  /* 0x000000080a007986 */ /* 0x000fe8000c101b04 */
[----:B------:R-:W-:Y:S04]  /*0f10*/  STG.E.64 [R10.64+0x400], R6 ;  /* 0x000400060a007986 */ /* 0x000fe8000c101b04 */
[----:B------:R-:W-:Y:S04]  /*0f20*/  STG.E.64 [R10.64+0x800], R12 ;  /* 0x0008000c0a007986 */ /* 0x000fe8000c101b04 */
[----:B------:R-:W-:Y:S01]  /*0f30*/  STG.E.64 [R10.64+0xc00], R2 ;  /* 0x000c00020a007986 */ /* 0x000fe2000c101b04 */
[----:B------:R-:W-:Y:S05]  /*0f40*/  EXIT ;  /* 0x000000000000794d */ /* 0x000fea0003800000 */
.L_x_8799:
[----:B------:R-:W0:Y:S01]  /*0f50*/  S2R R5, SR_TID.X ;  /* 0x0000000000057919 */ /* 0x000e220000002100 */
[----:B------:R-:W-:Y:S01]  /*0f60*/  HFMA2.MMA R2, -RZ, RZ, 0, 0 ;  /* 0x00000000ff027435 */ /* 0x000fe200000001ff */
[----:B------:R-:W-:-:S02]  /*0f70*/  MOV R13, RZ ;  /* 0x000000ff000d7202 */ /* 0x000fc40000000f00 */
[----:B0-----:R-:W-:Y:S02]  /*0f80*/  ISETP.GE.AND P0, PT, R5, R4, PT ;  /* 0x000000040500720c */ /* 0x001fe40003f06270 */
[----:B------:R-:W-:-:S11]  /*0f90*/  MOV R11, R5 ;  /* 0x00000005000b7202 */ /* 0x000fd60000000f00 */
[----:B------:R-:W-:Y:S01]  /*0fa0*/  @!P0 IMAD.IADD R3, R10, 0x1, R11 ;  /* 0x000000010a038824 */ /* 0x000fe200078e020b */
[----:B------:R-:W-:-:S04]  /*0fb0*/  @!P0 IADD3 R11, R11, 0x80, RZ ;  /* 0x000000800b0b8810 */ /* 0x000fc80007ffe0ff */
[----:B------:R-:W-:-:S13]  /*0fc0*/  ISETP.GE.AND P6, PT, R11, R4, PT ;  /* 0x000000040b00720c */ /* 0x000fda0003fc6270 */
[----:B------:R-:W-:Y:S01]  /*0fd0*/  @!P6 IADD3 R6, R10, R11, RZ ;  /* 0x0000000b0a06e210 */ /* 0x000fe20007ffe0ff */
[----:B------:R-:W-:Y:S01]  /*0fe0*/  @!P6 IMAD.MOV.U32 R7, RZ, RZ, 0x4 ;  /* 0x00000004ff07e424 */ /* 0x000fe200078e00ff */
[----:B------:R-:W-:-:S03]  /*0ff0*/  @!P6 IADD3 R11, R11, 0x80, RZ ;  /* 0x000000800b0be810 */ /* 0x000fc60007ffe0ff */
[----:B------:R-:W-:Y:S01]  /*1000*/  @!P6 IMAD.WIDE.U32 R6, R6, R7, c[0x0][0x170] ;  /* 0x00005c000606e625 */ /* 0x000fe200078e0007 */
[----:B------:R-:W-:-:S04]  /*1010*/  ISETP.GE.AND P5, PT, R11, R4, PT ;  /* 0x000000040b00720c */ /* 0x000fc80003fa6270 */
[----:B------:R0:W5:Y:S09]  /*1020*/  @!P6 LDG.E R2, [R6.64] ;  /* 0x000000040602e981 */ /* 0x000172000c1e1900 */
[----:B------:R-:W-:Y:S02]  /*1030*/  @!P5 IADD3 R18, R10, R11, RZ ;  /* 0x0000000b0a12d210 */ /* 0x000fe40007ffe0ff */
[----:B------:R-:W-:-:S04]  /*1040*/  @!P5 IADD3 R11, R11, 0x80, RZ ;  /* 0x000000800b0bd810 */ /* 0x000fc80007ffe0ff */
[----:B------:R-:W-:-:S13]  /*1050*/  ISETP.GE.AND P4, PT, R11, R4, PT ;  /* 0x000000040b00720c */ /* 0x000fda0003f86270 */
[----:B------:R-:W-:Y:S01]  /*1060*/  @!P4 IMAD.IADD R20, R10, 0x1, R11 ;  /* 0x000000010a14c824 */ /* 0x000fe200078e020b */
        /* <DEDUP_REMOVED lines=8> */
[----:B------:R-:W-:-:S11]  /*10f0*/  @!P5 MOV R19, 0x4 ;  /* 0x000000040013d802 */ /* 0x000fd60000000f00 */
[----:B------:R-:W-:Y:S01]  /*1100*/  @!P1 IMAD.IADD R16, R10, 0x1, R11 ;  /* 0x000000010a109824 */ /* 0x000fe200078e020b */
[----:B------:R-:W-:-:S04]  /*1110*/  @!P1 IADD3 R11, R11, 0x80, RZ ;  /* 0x000000800b0b9810 */ /* 0x000fc80007ffe0ff */
[----:B------:R-:W-:Y:S01]  /*1120*/  ISETP.GE.AND P6, PT, R11, R4, PT ;  /* 0x000000040b00720c */ /* 0x000fe20003fc6270 */
[----:B------:R-:W-:-:S05]  /*1130*/  @!P5 IMAD.WIDE.U32 R18, R18, R19, c[0x0][0x170] ;  /* 0x00005c001212d625 */ /* 0x000fca00078e0013 */
[----:B------:R1:W5:Y:S07]  /*1140*/  @!P5 LDG.E R13, [R18.64] ;  /* 0x00000004120dd981 */ /* 0x00036e000c1e1900 */
[----:B------:R-:W-:Y:S02]  /*1150*/  @!P6 IMAD.IADD R22, R10, 0x1, R11 ;  /* 0x000000010a16e824 */ /* 0x000fe400078e020b */
[----:B-1----:R-:W-:Y:S01]  /*1160*/  @!P0 IMAD.MOV.U32 R18, RZ, RZ, 0x4 ;  /* 0x00000004ff128424 */ /* 0x002fe200078e00ff */
[----:B------:R-:W-:-:S03]  /*1170*/  MOV R11, RZ ;  /* 0x000000ff000b7202 */ /* 0x000fc60000000f00 */
[----:B------:R-:W-:-:S05]  /*1180*/  @!P0 IMAD.WIDE.U32 R18, R3, R18, c[0x0][0x170] ;  /* 0x00005c0003128625 */ /* 0x000fca00078e0012 */
[----:B------:R1:W5:Y:S01]  /*1190*/  @!P0 LDG.E R11, [R18.64] ;  /* 0x00000004120b8981 */ /* 0x000362000c1e1900 */
[----:B------:R-:W-:Y:S01]  /*11a0*/  @!P6 MOV R23, 0x4 ;  /* 0x000000040017e802 */ /* 0x000fe20000000f00 */
[----:B------:R-:W-:Y:S01]  /*11b0*/  HFMA2.MMA R0, -RZ, RZ, 0, 0 ;  /* 0x00000000ff007435 */ /* 0x000fe200000001ff */
[----:B------:R-:W-:Y:S02]  /*11c0*/  @!P4 MOV R21, 0x4 ;  /* 0x000000040015c802 */ /* 0x000fe40000000f00 */
[----:B------:R-:W-:Y:S02]  /*11d0*/  @!P2 MOV R15, 0x4 ;  /* 0x00000004000fa802 */ /* 0x000fe40000000f00 */
[----:B------:R-:W-:Y:S01]  /*11e0*/  @!P1 MOV R17, 0x4 ;  /* 0x0000000400119802 */ /* 0x000fe20000000f00 */
[----:B------:R-:W-:Y:S01]  /*11f0*/  @!P6 IMAD.WIDE.U32 R22, R22, R23, c[0x0][0x170] ;  /* 0x00005c001616e625 */ /* 0x000fe200078e0017 */
[----:B------:R-:W-:Y:S01]  /*1200*/  CS2R R8, SRZ ;  /* 0x0000000000087805 */ /* 0x000fe2000001ff00 */
[----:B0-----:R-:W-:Y:S01]  /*1210*/  CS2R R6, SRZ ;  /* 0x0000000000067805 */ /* 0x001fe2000001ff00 */
[----:B------:R-:W-:Y:S01]  /*1220*/  IADD3 R3, R5, 0x80, RZ ;  /* 0x0000008005037810 */ /* 0x000fe20007ffe0ff */
[----:B------:R-:W-:Y:S01]  /*1230*/  @!P3 IMAD.MOV.U32 R25, RZ, RZ, 0x4 ;  /* 0x00000004ff19b424 */ /* 0x000fe200078e00ff */
[----:B------:R1:W5:Y:S01]  /*1240*/  @!P6 LDG.E R0, [R22.64] ;  /* 0x000000041600e981 */ /* 0x000362000c1e1900 */
[----:B------:R-:W-:-:S04]  /*1250*/  @!P4 IMAD.WIDE.U32 R20, R20, R21, c[0x0][0x170] ;  /* 0x00005c001414c625 */ /* 0x000fc800078e0015 */
[----:B------:R-:W-:-:S04]  /*1260*/  @!P2 IMAD.WIDE.U32 R14, R14, R15, c[0x0][0x170] ;  /* 0x00005c000e0ea625 */ /* 0x000fc800078e000f */
[----:B------:R-:W-:Y:S01]  /*1270*/  @!P1 IMAD.WIDE.U32 R16, R16, R17, c[0x0][0x170] ;  /* 0x00005c0010109625 */ /* 0x000fe200078e0011 */
[----:B------:R-:W-:Y:S01]  /*1280*/  ISETP.GE.AND P6, PT, R3, R4, PT ;  /* 0x000000040300720c */ /* 0x000fe20003fc6270 */
[----:B------:R0:W5:Y:S01]  /*1290*/  @!P4 LDG.E R9, [R20.64] ;  /* 0x000000041409c981 */ /* 0x000162000c1e1900 */
[C---:B------:R-:W-:Y:S01]  /*12a0*/  IADD3 R3, R5.reuse, 0x100, RZ ;  /* 0x0000010005037810 */ /* 0x040fe20007ffe0ff */
[----:B------:R-:W-:Y:S02]  /*12b0*/  @!P3 IMAD.WIDE.U32 R24, R24, R25, c[0x0][0x170] ;  /* 0x00005c001818b625 */ /* 0x000fe400078e0019 */
[----:B------:R2:W5:Y:S01]  /*12c0*/  @!P2 LDG.E R7, [R14.64] ;  /* 0x000000040e07a981 */ /* 0x000562000c1e1900 */
[----:B------:R-:W-:Y:S03]  /*12d0*/  BSSY B0, `(.L_x_8800) ;  /* 0x000002e000007945 */ /* 0x000fe60003800000 */
[----:B------:R3:W5:Y:S01]  /*12e0*/  @!P1 LDG.E R6, [R16.64] ;  /* 0x0000000410069981 */ /* 0x000762000c1e1900 */
[----:B0-----:R-:W-:-:S03]  /*12f0*/  IADD3 R21, R5, 0x280, RZ ;  /* 0x0000028005157810 */ /* 0x001fc60007ffe0ff */
[----:B------:R1:W5:Y:S01]  /*1300*/  @!P3 LDG.E R8, [R24.64] ;  /* 0x000000041808b981 */ /* 0x000362000c1e1900 */
[C---:B--2---:R-:W-:Y:S02]  /*1310*/  IADD3 R15, R5.reuse, 0x180, RZ ;  /* 0x00000180050f7810 */ /* 0x044fe40007ffe0ff */
[----:B---3--:R-:W-:Y:S02]  /*1320*/  IADD3 R17, R5, 0x200, RZ ;  /* 0x0000020005117810 */ /* 0x008fe40007ffe0ff */
[-C--:B------:R-:W-:Y:S02]  /*1330*/  ISETP.GE.AND P5, PT, R3, R4.reuse, PT ;  /* 0x000000040300720c */ /* 0x080fe40003fa6270 */
[-C--:B------:R-:W-:Y:S02]  /*1340*/  ISETP.GE.AND P4, PT, R15, R4.reuse, PT ;  /* 0x000000040f00720c */ /* 0x080fe40003f86270 */
[-C--:B------:R-:W-:Y:S02]  /*1350*/  ISETP.GE.AND P3, PT, R17, R4.reuse, PT ;  /* 0x000000041100720c */ /* 0x080fe40003f66270 */
[----:B------:R-:W-:-:S02]  /*1360*/  ISETP.GE.AND P2, PT, R21, R4, PT ;  /* 0x000000041500720c */ /* 0x000fc40003f46270 */
[----:B------:R-:W-:Y:S01]  /*1370*/  IADD3 R3, R5, 0x300, RZ ;  /* 0x0000030005037810 */ /* 0x000fe20007ffe0ff */
[----:B------:R-:W-:Y:S05]  /*1380*/  @P0 BRA `(.L_x_8801) ;  /* 0x0000022000000947 */ /* 0x000fea0003800000 */
[----:B-1---5:R-:W-:Y:S01]  /*1390*/  FMUL.FTZ R12, R11, 0.70710676908493041992 ;  /* 0x3f3504f30b0c7820 */ /* 0x022fe20000410000 */
[----:B------:R-:W-:Y:S01]  /*13a0*/  MOV R17, 0x38eb4c3a ;  /* 0x38eb4c3a00117802 */ /* 0x000fe20000000f00 */
        /* <DEDUP_REMOVED lines=32> */
.L_x_8801:
[----:B-1----:R-:W-:Y:S05]  /*15b0*/  BSYNC B0 ;  /* 0x0000000000007941 */ /* 0x002fea0003800000 */
.L_x_8800:
[----:B------:R-:W-:Y:S01]  /*15c0*/  BSSY B0, `(.L_x_8802) ;  /* 0x0000026000007945 */ /* 0x000fe20003800000 */
[----:B------:R-:W-:Y:S02]  /*15d0*/  ISETP.GE.AND P1, PT, R3, R4, PT ;  /* 0x000000040300720c */ /* 0x000fe40003f26270 */
[----:B------:R-:W-:Y:S01]  /*15e0*/  IADD3 R3, R5, 0x380, RZ ;  /* 0x0000038005037810 */ /* 0x000fe20007ffe0ff */
[----:B------:R-:W-:Y:S05]  /*15f0*/  @P6 BRA `(.L_x_8803) ;  /* 0x0000022000006947 */ /* 0x000fea0003800000 */
[----:B------:R-:W-:Y:S01]  /*1600*/  HFMA2.MMA R16, -RZ, RZ, 0.8349609375, 5.424022674560546875e-06 ;  /* 0x3aae005bff107435 */ /* 0x000fe200000001ff */
[----:B-----5:R-:W-:Y:S01]  /*1610*/  FMUL.FTZ R12, R2, 0.70710676908493041992 ;  /* 0x3f3504f3020c7820 */ /* 0x020fe20000410000 */
[----:B------:R-:W-:Y:S01]  /*1620*/  MOV R18, 0x3c09919f ;  /* 0x3c09919f00127802 */ /* 0x000fe20000000f00 */
[----:B------:R-:W-:Y:S01]  /*1630*/  IMAD.MOV.U32 R17, RZ, RZ, 0x38eb4c3a ;  /* 0x38eb4c3aff117424 */ /* 0x000fe200078e00ff */
[----:B------:R-:W-:Y:S01]  /*1640*/  HFMA2.MMA R20, -RZ, RZ, 1.5341796875, 81.5625 ;  /* 0x3e235519ff147435 */ /* 0x000fe200000001ff */
[C---:B------:R-:W-:Y:S01]  /*1650*/  FADD.FTZ R15, |R12|.reuse, -RZ ;  /* 0x800000ff0c0f7221 */ /* 0x040fe20000010200 */
[C---:B------:R-:W-:Y:S01]  /*1660*/  FSETP.GE.FTZ.AND P6, PT, |R12|.reuse, 1.0029599666595458984, PT ;  /* 0x3f8060fe0c00780b */ /* 0x040fe20003fd6200 */
[----:B------:R-:W-:-:S02]  /*1670*/  FMUL.FTZ R14, R12, R12 ;  /* 0x0000000c0c0e7220 */ /* 0x000fc40000410000 */
[----:B------:R-:W-:Y:S01]  /*1680*/  IMAD.MOV.U32 R19, RZ, RZ, 0x3d24d99a ;  /* 0x3d24d99aff137424 */ /* 0x000fe200078e00ff */
        /* <DEDUP_REMOVED lines=25> */
.L_x_8803:
[----:B------:R-:W-:Y:S05]  /*1820*/  BSYNC B0 ;  /* 0x0000000000007941 */ /* 0x000fea0003800000 */
.L_x_8802:
[----:B------:R-:W-:Y:S01]  /*1830*/  ISETP.GE.AND P6, PT, R3, R4, PT ;  /* 0x000000040300720c */ /* 0x000fe20003fc6270 */
[----:B------:R-:W-:Y:S01]  /*1840*/  BSSY B0, `(.L_x_8804) ;  /* 0x0000027000007945 */ /* 0x000fe20003800000 */
[----:B-----5:R-:W-:Y:S02]  /*1850*/  @!P0 IADD3 R2, R10, R5, RZ ;  /* 0x000000050a028210 */ /* 0x020fe40007ffe0ff */
[----:B------:R-:W-:-:S05]  /*1860*/  @!P0 MOV R3, 0x4 ;  /* 0x0000000400038802 */ /* 0x000fca0000000f00 */
[----:B------:R-:W-:Y:S01]  /*1870*/  @!P0 IMAD.WIDE.U32 R2, R2, R3, c[0x0][0x168] ;  /* 0x00005a0002028625 */ /* 0x000fe200078e0003 */
[----:B------:R-:W-:Y:S05]  /*1880*/  @P5 BRA `(.L_x_8805) ;  /* 0x0000022000005947 */ /* 0x000fea0003800000 */
[----:B------:R-:W-:Y:S01]  /*1890*/  HFMA2.MMA R17, -RZ, RZ, 0.8349609375, 5.424022674560546875e-06 ;  /* 0x3aae005bff117435 */ /* 0x000fe200000001ff */
[----:B------:R-:W-:Y:S01]  /*18a0*/  FMUL.FTZ R14, R13, 0.70710676908493041992 ;  /* 0x3f3504f30d0e7820 */ /* 0x000fe20000410000 */
[----:B------:R-:W-:Y:S01]  /*18b0*/  MOV R19, 0x3c09919f ;  /* 0x3c09919f00137802 */ /* 0x000fe20000000f00 */
[----:B------:R-:W-:Y:S01]  /*18c0*/  IMAD.MOV.U32 R18, RZ, RZ, 0x38eb4c3a ;  /* 0x38eb4c3aff127424 */ /* 0x000fe200078e00ff */
[----:B------:R-:W-:Y:S01]  /*18d0*/  HFMA2.MMA R21, -RZ, RZ, 1.5341796875, 81.5625 ;  /* 0x3e235519ff157435 */ /* 0x000fe200000001ff */
        /* <DEDUP_REMOVED lines=29> */
.L_x_8805:
[----:B------:R-:W-:Y:S05]  /*1ab0*/  BSYNC B0 ;  /* 0x0000000000007941 */ /* 0x000fea0003800000 */
.L_x_8804:
[----:B------:R-:W-:Y:S01]  /*1ac0*/  BSSY B0, `(.L_x_8806) ;  /* 0x0000024000007945 */ /* 0x000fe20003800000 */
[----:B------:R-:W-:Y:S05]  /*1ad0*/  @P4 BRA `(.L_x_8807) ;  /* 0x0000022000004947 */ /* 0x000fea0003800000 */
[----:B------:R-:W-:Y:S01]  /*1ae0*/  HFMA2.MMA R18, -RZ, RZ, 0.61474609375, 16.90625 ;  /* 0x38eb4c3aff127435 */ /* 0x000fe200000001ff */
[----:B------:R-:W-:Y:S01]  /*1af0*/  FMUL.FTZ R14, R9, 0.70710676908493041992 ;  /* 0x3f3504f3090e7820 */ /* 0x000fe20000410000 */
[----:B------:R-:W-:Y:S01]  /*1b00*/  MOV R17, 0x3aae005b ;  /* 0x3aae005b00117802 */ /* 0x000fe20000000f00 */
[----:B------:R-:W-:Y:S01]  /*1b10*/  IMAD.MOV.U32 R19, RZ, RZ, 0x3c09919f ;  /* 0x3c09919fff137424 */ /* 0x000fe200078e00ff */
[----:B------:R-:W-:Y:S01]  /*1b20*/  HFMA2.MMA R20, -RZ, RZ, 1.28515625, -179.25 ;  /* 0x3d24d99aff147435 */ /* 0x000fe200000001ff */
        /* <DEDUP_REMOVED lines=29> */
.L_x_8807:
[----:B------:R-:W-:Y:S05]  /*1d00*/  BSYNC B0 ;  /* 0x0000000000007941 */ /* 0x000fea0003800000 */
.L_x_8806:
[----:B------:R-:W-:Y:S01]  /*1d10*/  BSSY B0, `(.L_x_8808) ;  /* 0x0000024000007945 */ /* 0x000fe20003800000 */
[----:B------:R-:W-:Y:S05]  /*1d20*/  @P3 BRA `(.L_x_8809) ;  /* 0x0000022000003947 */ /* 0x000fea0003800000 */
[----:B------:R-:W-:Y:S01]  /*1d30*/  FMUL.FTZ R14, R8, 0.70710676908493041992 ;  /* 0x3f3504f3080e7820 */ /* 0x000fe20000410000 */
[----:B------:R-:W-:Y:S01]  /*1d40*/  HFMA2.MMA R19, -RZ, RZ, 1.0087890625, -0.000686168670654296875 ;  /* 0x3c09919fff137435 */ /* 0x000fe200000001ff */
        /* <DEDUP_REMOVED lines=32> */
.L_x_8809:
[----:B------:R-:W-:Y:S05]  /*1f50*/  BSYNC B0 ;  /* 0x0000000000007941 */ /* 0x000fea0003800000 */
.L_x_8808:
[----:B------:R-:W-:Y:S01]  /*1f60*/  BSSY B0, `(.L_x_8810) ;  /* 0x0000024000007945 */ /* 0x000fe20003800000 */
        /* <DEDUP_REMOVED lines=35> */
.L_x_8811:
[----:B------:R-:W-:Y:S05]  /*21a0*/  BSYNC B0 ;  /* 0x0000000000007941 */ /* 0x000fea0003800000 */
.L_x_8810:
        /* <DEDUP_REMOVED lines=36> */
.L_x_8813:
[----:B------:R-:W-:Y:S05]  /*23f0*/  BSYNC B0 ;  /* 0x0000000000007941 */ /* 0x000fea0003800000 */
.L_x_8812:
        /* <DEDUP_REMOVED lines=9> */
[----:B------:R-:W-:Y:S01]  /*2490*/  HFMA2.MMA R21, -RZ, RZ, 1.5341796875, 81.5625 ;  /* 0x3e235519ff157435 */ /* 0x000fe200000001ff */
        /* <DEDUP_REMOVED lines=26> */
.L_x_8815:
[----:B------:R-:W-:Y:S05]  /*2640*/  BSYNC B0 ;  /* 0x0000000000007941 */ /* 0x000fea0003800000 */
.L_x_8814:
[----:B------:R-:W-:Y:S01]  /*2650*/  @!P0 IADD3 R5, R5, 0x80, RZ ;  /* 0x0000008005058810 */ /* 0x000fe20007ffe0ff */
        /* <DEDUP_REMOVED lines=12> */
[----:B0-----:R-:W-:Y:S01]  /*2720*/  MOV R3, 0x4 ;  /* 0x0000000400037802 */ /* 0x001fe20000000f00 */
[----:B------:R-:W-:Y:S01]  /*2730*/  IMAD.IADD R2, R10, 0x1, R5 ;  /* 0x000000010a027824 */ /* 0x000fe200078e0205 */
[----:B------:R-:W-:-:S03]  /*2740*/  IADD3 R5, R5, 0x80, RZ ;  /* 0x0000008005057810 */ /* 0x000fc60007ffe0ff */
[----:B------:R-:W-:-:S05]  /*2750*/  IMAD.WIDE.U32 R2, R2, R3, c[0x0][0x168] ;  /* 0x00005a0002027625 */ /* 0x000fca00078e0003 */
[----:B------:R0:W-:Y:S02]  /*2760*/  STG.E [R2.64], R13 ;  /* 0x0000000d02007986 */ /* 0x0001e4000c101904 */
.L_x_8818:
[----:B0-----:R-:W-:-:S13]  /*2770*/  ISETP.GE.AND P0, PT, R5, R4, PT ;  /* 0x000000040500720c */ /* 0x001fda0003f06270 */
[----:B------:R-:W-:Y:S05]  /*2780*/  @P0 BRA `(.L_x_8820) ;  /* 0x000000c000000947 */ /* 0x000fea0003800000 */
[----:B------:R-:W-:Y:S02]  /*2790*/  IADD3 R2, R10, R5, RZ ;  /* 0x000000050a027210 */ /* 0x000fe40007ffe0ff */
[----:B------:R-:W-:Y:S02]  /*27a0*/  MOV R3, 0x4 ;  /* 0x0000000400037802 */ /* 0x000fe40000000f00 */
[----:B------:R-:W-:-:S03]  /*27b0*/  IADD3 R5, R5, 0x80, RZ ;  /* 0x0000008005057810 */ /* 0x000fc60007ffe0ff */
[----:B------:R-:W-:-:S05]  /*27c0*/  IMAD.WIDE.U32 R2, R2, R3, c[0x0][0x168] ;  /* 0x00005a0002027625 */ /* 0x000fca00078e0003 */
[----:B------:R0:W-:Y:S02]  /*27d0*/  STG.E [R2.64], R9 ;  /* 0x0000000902007986 */ /* 0x0001e4000c101904 */
.L_x_8819:
[----:B------:R-:W-:-:S13]  /*27e0*/  ISETP.GE.AND P0, PT, R5, R4, PT ;  /* 0x000000040500720c */ /* 0x000fda0003f06270 */
[----:B------:R-:W-:Y:S05]  /*27f0*/  @P0 BRA `(.L_x_8821) ;  /* 0x000000d000000947 */ /* 0x000fea0003800000 */
[----:B0-----:R-:W-:Y:S01]  /*2800*/  HFMA2.MMA R3, -RZ, RZ, 0, 2.384185791015625e-07 ;  /* 0x00000004ff037435 */ /* 0x001fe200000001ff */
[----:B------:R-:W-:Y:S01]  /*2810*/  IMAD.IADD R2, R10, 0x1, R5 ;  /* 0x000000010a027824 */ /* 0x000fe200078e0205 */
[----:B------:R-:W-:-:S08]  /*2820*/  IADD3 R5, R5, 0x80, RZ ;  /* 0x0000008005057810 */ /* 0x000fd00007ffe0ff */
[----:B------:R-:W-:-:S05]  /*2830*/  IMAD.WIDE.U32 R2, R2, R3, c[0x0][0x168] ;  /* 0x00005a0002027625 */ /* 0x000fca00078e0003 */
[----:B------:R0:W-:Y:S02]  /*2840*/  STG.E [R2.64], R8 ;  /* 0x0000000802007986 */ /* 0x0001e4000c101904 */
.L_x_8820:
        /* <DEDUP_REMOVED lines=8> */
.L_x_8821:
[----:B------:R-:W-:Y:S05]  /*28d0*/  BSYNC B1 ;  /* 0x0000000000017941 */ /* 0x000fea0003800000 */
.L_x_8817:
[----:B------:R-:W-:-:S13]  /*28e0*/  ISETP.GE.AND P0, PT, R5, R4, PT ;  /* 0x000000040500720c */ /* 0x000fda0003f06270 */
[----:B0-----:R-:W-:Y:S01]  /*28f0*/  @!P0 MOV R3, 0x4 ;  /* 0x0000000400038802 */ /* 0x001fe20000000f00 */
[----:B------:R-:W-:Y:S01]  /*2900*/  @!P0 IMAD.IADD R2, R10, 0x1, R5 ;  /* 0x000000010a028824 */ /* 0x000fe200078e0205 */
[----:B------:R-:W-:-:S03]  /*2910*/  @!P0 IADD3 R5, R5, 0x80, RZ ;  /* 0x0000008005058810 */ /* 0x000fc60007ffe0ff */
[----:B------:R-:W-:-:S05]  /*2920*/  @!P0 IMAD.WIDE.U32 R2, R2, R3, c[0x0][0x168] ;  /* 0x00005a0002028625 */ /* 0x000fca00078e0003 */
[----:B------:R0:W-:Y:S02]  /*2930*/  @!P0 STG.E [R2.64], R6 ;  /* 0x0000000602008986 */ /* 0x0001e4000c101904 */
.L_x_8822:
[----:B------:R-:W-:Y:S05]  /*2940*/  BSYNC B0 ;  /* 0x0000000000007941 */ /* 0x000fea0003800000 */
.L_x_8816:
        /* <DEDUP_REMOVED lines=8> */
.L_x_8823:
        /* <DEDUP_REMOVED lines=11> */
.L_x_12048:


//--------------------- .text._ZN2at6native29vectorized_elementwise_kernelILi4EZZZNS0_18GeluCUDAKernelImplERNS_18TensorIteratorBaseENS0_8GeluTypeEENKUlvE0_clEvENKUlvE0_clEvEUlfE_St5arrayIPcLm2EEEEviT0_T1_ --------------------------
	.section	.text._ZN2at6native29vectorized_elementwise_kernelILi4EZZZNS0_18GeluCUDAKernelImplERNS_18TensorIteratorBaseENS0_8GeluTypeEENKUlvE0_clEvENKUlvE0_clEvEUlfE_St5arrayIPcLm2EEEEviT0_T1_,"ax",@progbits
	.sectioninfo	@"SHI_REGISTERS=31"
	.align	128
        .global         _ZN2at6native29vectorized_elementwise_kernelILi4EZZZNS0_18GeluCUDAKernelImplERNS_18TensorIteratorBaseENS0_8GeluTypeEENKUlvE0_clEvENKUlvE0_clEvEUlfE_St5arrayIPcLm2EEEEviT0_T1_
        .type           _ZN2at6native29vectorized_elementwise_kernelILi4EZZZNS0_18GeluCUDAKernelImplERNS_18TensorIteratorBaseENS0_8GeluTypeEENKUlvE0_clEvENKUlvE0_clEvEUlfE_St5arrayIPcLm2EEEEviT0_T1_,@function
        .size           _ZN2at6native29vectorized_elementwise_kernelILi4EZZZNS0_18GeluCUDAKernelImplERNS_18TensorIteratorBaseENS0_8GeluTypeEENKUlvE0_clEvENKUlvE0_clEvEUlfE_St5arrayIPcLm2EEEEviT0_T1_,(.L_x_12049 - _ZN2at6native29vectorized_elementwise_kernelILi4EZZZNS0_18GeluCUDAKernelImplERNS_18TensorIteratorBaseENS0_8GeluTypeEENKUlvE0_clEvENKUlvE0_clEvEUlfE_St5arrayIPcLm2EEEEviT0_T1_)
        .other          _ZN2at6native29vectorized_elementwise_kernelILi4EZZZNS0_18GeluCUDAKernelImplERNS_18TensorIteratorBaseENS0_8GeluTypeEENKUlvE0_clEvENKUlvE0_clEvEUlfE_St5arrayIPcLm2EEEEviT0_T1_,@"STO_CUDA_ENTRY STV_DEFAULT"
_ZN2at6native29vectorized_elementwise_kernelILi4EZZZNS0_18GeluCUDAKernelImplERNS_18TensorIteratorBaseENS0_8GeluTypeEENKUlvE0_clEvENKUlvE0_clEvEUlfE_St5arrayIPcLm2EEEEviT0_T1_:
.text._ZN2at6native29vectorized_elementwise_kernelILi4EZZZNS0_18GeluCUDAKernelImplERNS_18TensorIteratorBaseENS0_8GeluTypeEENKUlvE0_clEvENKUlvE0_clEvEUlfE_St5arrayIPcLm2EEEEviT0_T1_:
        /* <DEDUP_REMOVED lines=12> */
[----:B------:R-:W-:Y:S01]  /*00c0*/  HFMA2.MMA R6, -RZ, RZ, 0.61474609375, 16.90625 ;  /* 0x38eb4c3aff067435 */ /* 0x000fe200000001ff */
[----:B------:R-:W-:Y:S01]  /*00d0*/  MOV R5, 0x3aae005b ;  /* 0x3aae005b00057802 */ /* 0x000fe20000000f00 */
[----:B------:R-:W-:Y:S02]  /*00e0*/  IMAD.MOV.U32 R3, RZ, RZ, 0x3c09919f ;  /* 0x3c09919fff037424 */ /* 0x000fe400078e00ff */
[----:B--2---:R-:W-:-:S04]  /*00f0*/  FMUL.FTZ R10, R12, 0.70710676908493041992 ;  /* 0x3f3504f30c0a7820 */ /* 0x004fc80000410000 */
[C---:B------:R-:W-:Y:S01]  /*0100*/  FADD.FTZ R21, |R10|.reuse, -RZ ;  /* 0x800000ff0a157221 */ /* 0x040fe20000010200 */
[C---:B------:R-:W-:Y:S01]  /*0110*/  FSETP.GE.FTZ.AND P0, PT, |R10|.reuse, 1.0029599666595458984, PT ;  /* 0x3f8060fe0a00780b */ /* 0x040fe20003f16200 */
[----:B------:R-:W-:-:S03]  /*0120*/  FMUL.FTZ R0, R10, R10 ;  /* 0x0000000a0a007220 */ /* 0x000fc60000410000 */
[----:B------:R-:W-:Y:S02]  /*0130*/  FSEL R2, R6, 8.4834944573231041431e-05, P0 ;  /* 0x38b1e96a06027808 */ /* 0x000fe40000000000 */
[----:B------:R-:W-:Y:S01]  /*0140*/  FSEL R11, R21, R0, P0 ;  /* 0x00000000150b7208 */ /* 0x000fe20000000000 */
[----:B------:R-:W-:Y:S01]  /*0150*/  HFMA2.MMA R0, -RZ, RZ, 1.28515625, -179.25 ;  /* 0x3d24d99aff007435 */ /* 0x000fe200000001ff */
[----:B------:R-:W-:Y:S01]  /*0160*/  FSEL R4, -R5, -0.00082130916416645050049, P0 ;  /* 0xba574d2005047808 */ /* 0x000fe20000000100 */
[----:B------:R-:W-:Y:S01]  /*0170*/  FADD.FTZ R21, -R21, -RZ ;  /* 0x800000ff15157221 */ /* 0x000fe20000010100 */
[----:B------:R-:W-:-:S03]  /*0180*/  FSEL R7, R3, 0.0052134888246655464172, P0 ;  /* 0x3baad5ea03077808 */ /* 0x000fc60000000000 */
[----:B------:R-:W-:Y:S01]  /*0190*/  FFMA.FTZ R4, R11, R2, R4 ;  /* 0x000000020b047223 */ /* 0x000fe20000010004 */
[----:B------:R-:W-:Y:S02]  /*01a0*/  MOV R2, 0x3e235519 ;  /* 0x3e23551900027802 */ /* 0x000fe40000000f00 */
[----:B------:R-:W-:Y:S01]  /*01b0*/  FSEL R21, R21, R10, P0 ;  /* 0x0000000a15157208 */ /* 0x000fe20000000000 */
[----:B------:R-:W-:Y:S01]  /*01c0*/  FFMA.FTZ R4, R11, R4, R7 ;  /* 0x000000040b047223 */ /* 0x000fe20000010007 */
[----:B------:R-:W-:Y:S02]  /*01d0*/  FSEL R19, -R0, -0.026868773624300956726, P0 ;  /* 0xbcdc1be700137808 */ /* 0x000fe40000000100 */
[----:B------:R-:W-:-:S03]  /*01e0*/  FSEL R7, R2, 0.11284004896879196167, P0 ;  /* 0x3de718af02077808 */ /* 0x000fc60000000000 */
[C---:B------:R-:W-:Y:S02]  /*01f0*/  FFMA.FTZ R20, R11.reuse, R4, R19 ;  /* 0x000000040b147223 */ /* 0x040fe40000010013 */
[----:B------:R-:W-:Y:S02]  /*0200*/  IMAD.MOV.U32 R4, RZ, RZ, 0x3f69b4f9 ;  /* 0x3f69b4f9ff047424 */ /* 0x000fe400078e00ff */
[----:B------:R-:W-:Y:S01]  /*0210*/  FFMA.FTZ R22, R11, R20, R7 ;  /* 0x000000140b167223 */ /* 0x000fe20000010007 */
[----:B------:R-:W-:Y:S01]  /*0220*/  HFMA2.MMA R7, -RZ, RZ, 1.7822265625, 0.000185489654541015625 ;  /* 0x3f210a14ff077435 */ /* 0x000fe200000001ff */
[----:B------:R-:W-:Y:S01]  /*0230*/  FMUL.FTZ R19, R13, 0.70710676908493041992 ;  /* 0x3f3504f30d137820 */ /* 0x000fe20000410000 */
[----:B------:R-:W-:-:S03]  /*0240*/  FSEL R23, R4, -0.37612664699554443359, P0 ;  /* 0xbec093ac04177808 */ /* 0x000fc60000000000 */
[C---:B------:R-:W-:Y:S01]  /*0250*/  FADD.FTZ R20, |R19|.reuse, -RZ ;  /* 0x800000ff13147221 */ /* 0x040fe20000010200 */
[C---:B------:R-:W-:Y:S01]  /*0260*/  FSETP.GE.FTZ.AND P1, PT, |R19|.reuse, 1.0029599666595458984, PT ;  /* 0x3f8060fe1300780b */ /* 0x040fe20003f36200 */
[----:B------:R-:W-:Y:S02]  /*0270*/  FMUL.FTZ R25, R19, R19 ;  /* 0x0000001313197220 */ /* 0x000fe40000410000 */
[----:B------:R-:W-:Y:S01]  /*0280*/  FFMA.FTZ R22, R11, R22, R23 ;  /* 0x000000160b167223 */ /* 0x000fe20000010017 */
[----:B------:R-:W-:Y:S02]  /*0290*/  FSEL R24, R7, 0.12837915122509002686, P0 ;  /* 0x3e0375d307187808 */ /* 0x000fe40000000000 */
[----:B------:R-:W-:Y:S02]  /*02a0*/  FSEL R23, R20, R25, P1 ;  /* 0x0000001914177208 */ /* 0x000fe40000800000 */
[----:B------:R-:W-:Y:S01]  /*02b0*/  FSEL R25, R3, 0.0052134888246655464172, P1 ;  /* 0x3baad5ea03197808 */ /* 0x000fe20000800000 */
[----:B------:R-:W-:Y:S01]  /*02c0*/  FFMA.FTZ R22, R11, R22, R24 ;  /* 0x000000160b167223 */ /* 0x000fe20000010018 */
[----:B------:R-:W-:-:S02]  /*02d0*/  FSEL R24, R6, 8.4834944573231041431e-05, P1 ;  /* 0x38b1e96a06187808 */ /* 0x000fc40000800000 */
[----:B------:R-:W-:Y:S01]  /*02e0*/  FSEL R11, -R5, -0.00082130916416645050049, P1 ;  /* 0xba574d20050b7808 */ /* 0x000fe20000800100 */
[----:B------:R-:W-:Y:S01]  /*02f0*/  FFMA.FTZ R21, R22, R21, R21 ;  /* 0x0000001516157223 */ /* 0x000fe20000010015 */
[----:B------:R-:W-:-:S03]  /*0300*/  FSEL R22, -R0, -0.026868773624300956726, P1 ;  /* 0xbcdc1be700167808 */ /* 0x000fc60000800100 */
[C---:B------:R-:W-:Y:S02]  /*0310*/  FFMA.FTZ R24, R23.reuse, R24, R11 ;  /* 0x0000001817187223 */ /* 0x040fe4000001000b */
[----:B------:R-:W0:Y:S02]  /*0320*/  @P0 MUFU.EX2 R11, R21 ;  /* 0x00000015000b0308 */ /* 0x000e240000000800 */
[----:B------:R-:W-:Y:S01]  /*0330*/  FFMA.FTZ R24, R23, R24, R25 ;  /* 0x0000001817187223 */ /* 0x000fe20000010019 */
[----:B------:R-:W-:-:S03]  /*0340*/  FSEL R25, R2, 0.11284004896879196167, P1 ;  /* 0x3de718af02197808 */ /* 0x000fc60000800000 */
[----:B------:R-:W-:Y:S01]  /*0350*/  FFMA.FTZ R22, R23, R24, R22 ;  /* 0x0000001817167223 */ /* 0x000fe20000010016 */
[----:B------:R-:W-:-:S03]  /*0360*/  FSEL R24, R4, -0.37612664699554443359, P1 ;  /* 0xbec093ac04187808 */ /* 0x000fc60000800000 */
        /* <DEDUP_REMOVED lines=11> */
[----:B------:R-:W-:Y:S01]  /*0420*/  FSEL R26, R24, R25, P2 ;  /* 0x00000019181a7208 */ /* 0x000fe20001000000 */
[----:B------:R-:W-:Y:S01]  /*0430*/  FMUL.FTZ R25, R15, 0.70710676908493041992 ;  /* 0x3f3504f30f197820 */ /* 0x000fe20000410000 */
[----:B------:R-:W-:-:S03]  /*0440*/  FSEL R10, -R5, -0.00082130916416645050049, P2 ;  /* 0xba574d20050a7808 */ /* 0x000fc60001000100 */
[C---:B------:R-:W-:Y:S01]  /*0450*/  FADD.FTZ R27, |R25|.reuse, -RZ ;  /* 0x800000ff191b7221 */ /* 0x040fe20000010200 */
[----:B------:R-:W-:Y:S01]  /*0460*/  FSETP.GE.FTZ.AND P0, PT, |R25|, 1.0029599666595458984, PT ;  /* 0x3f8060fe1900780b */ /* 0x000fe20003f16200 */
[----:B------:R-:W-:Y:S01]  /*0470*/  FFMA.FTZ R11, R26, R11, R10 ;  /* 0x0000000b1a0b7223 */ /* 0x000fe2000001000a */
[----:B------:R-:W-:Y:S01]  /*0480*/  FSEL R10, R3, 0.0052134888246655464172, P2 ;  /* 0x3baad5ea030a7808 */ /* 0x000fe20001000000 */
[----:B------:R-:W-:-:S04]  /*0490*/  FMUL.FTZ R28, R25, R25 ;  /* 0x00000019191c7220 */ /* 0x000fc80000410000 */
[----:B------:R-:W-:Y:S01]  /*04a0*/  FFMA.FTZ R11, R26, R11, R10 ;  /* 0x0000000b1a0b7223 */ /* 0x000fe2000001000a */
[----:B------:R-:W-:Y:S02]  /*04b0*/  FSEL R10, -R0, -0.026868773624300956726, P2 ;  /* 0xbcdc1be7000a7808 */ /* 0x000fe40001000100 */
[----:B------:R-:W-:-:S03]  /*04c0*/  FSEL R28, R27, R28, P0 ;  /* 0x0000001c1b1c7208 */ /* 0x000fc60000000000 */
[----:B------:R-:W-:Y:S01]  /*04d0*/  FFMA.FTZ R11, R26, R11, R10 ;  /* 0x0000000b1a0b7223 */ /* 0x000fe2000001000a */
[----:B------:R-:W-:-:S05]  /*04e0*/  FSEL R10, R2, 0.11284004896879196167, P2 ;  /* 0x3de718af020a7808 */ /* 0x000fca0001000000 */
[----:B------:R-:W-:Y:S01]  /*04f0*/  FFMA.FTZ R11, R26, R11, R10 ;  /* 0x0000000b1a0b7223 */ /* 0x000fe2000001000a */
[----:B------:R-:W-:-:S05]  /*0500*/  FSEL R10, R4, -0.37612664699554443359, P2 ;  /* 0xbec093ac040a7808 */ /* 0x000fca0001000000 */
[----:B------:R-:W-:Y:S01]  /*0510*/  FFMA.FTZ R11, R26, R11, R10 ;  /* 0x0000000b1a0b7223 */ /* 0x000fe2000001000a */
[----:B------:R-:W-:-:S05]  /*0520*/  FSEL R10, R7, 0.12837915122509002686, P2 ;  /* 0x3e0375d3070a7808 */ /* 0x000fca0001000000 */
[----:B------:R-:W-:Y:S01]  /*0530*/  FFMA.FTZ R26, R26, R11, R10 ;  /* 0x0000000b1a1a7223 */ /* 0x000fe2000001000a */
        /* <DEDUP_REMOVED lines=13> */
[----:B------:R-:W2:Y:S01]  /*0610*/  LDG.E.128 R8, [R8.64+0x800] ;  /* 0x0008000408087981 */ /* 0x000ea2000c1e1d00 */
[----:B------:R-:W-:Y:S02]  /*0620*/  FADD.FTZ R20, -R20, -RZ ;  /* 0x800000ff14147221 */ /* 0x000fe40000010100 */
[----:B------:R-:W-:-:S03]  /*0630*/  IMAD.WIDE.U32 R16, R16, R17, c[0x0][0x168] ;  /* 0x00005a0010107625 */ /* 0x000fc600078e0011 */
[----:B------:R-:W-:Y:S01]  /*0640*/  FSEL R20, R20, R19, P1 ;  /* 0x0000001314147208 */ /* 0x000fe20000800000 */
[----:B------:R-:W-:Y:S02]  /*0650*/  FMUL.FTZ R12, R12, 0.5 ;  /* 0x3f0000000c0c7820 */ /* 0x000fe40000410000 */
[----:B------:R-:W-:-:S04]  /*0660*/  IMAD.WIDE R16, R18, 0x10, R16 ;  /* 0x0000001012107825 */ /* 0x000fc800078e0210 */
[----:B------:R-:W-:Y:S02]  /*0670*/  FFMA.FTZ R23, R23, R20, R20 ;  /* 0x0000001417177223 */ /* 0x000fe40000010014 */
[----:B------:R-:W-:Y:S02]  /*0680*/  FADD.FTZ R21, R21, 1 ;  /* 0x3f80000015157421 */ /* 0x000fe40000010000 */
[----:B------:R-:W0:Y:S01]  /*0690*/  @P1 MUFU.EX2 R20, R23 ;  /* 0x0000001700141308 */ /* 0x000e220000000800 */
[----:B------:R-:W-:Y:S02]  /*06a0*/  FMUL.FTZ R13, R13, 0.5 ;  /* 0x3f0000000d0d7820 */ /* 0x000fe40000410000 */
[----:B------:R-:W-:Y:S02]  /*06b0*/  FMUL.FTZ R12, R12, R21 ;  /* 0x000000150c0c7220 */ /* 0x000fe40000410000 */
[----:B------:R-:W-:Y:S02]  /*06c0*/  FMUL.FTZ R14, R14, 0.5 ;  /* 0x3f0000000e0e7820 */ /* 0x000fe40000410000 */
[----:B------:R-:W-:-:S02]  /*06d0*/  FMUL.FTZ R15, R15, 0.5 ;  /* 0x3f0000000f0f7820 */ /* 0x000fc40000410000 */
[----:B0-----:R-:W-:-:S05]  /*06e0*/  @P1 FADD.FTZ R20, -R20, 1 ;  /* 0x3f80000014141421 */ /* 0x001fca0000010100 */
[----:B------:R-:W-:Y:S01]  /*06f0*/  @P1 LOP3.LUT R23, R20, 0x80000000, R19, 0xb8, !PT ;  /* 0x8000000014171812 */ /* 0x000fe200078eb813 */
        /* <DEDUP_REMOVED lines=9> */
[----:B------:R-:W-:Y:S01]  /*0790*/  @P2 LOP3.LUT R26, R19, 0x80000000, R22, 0xb8, !PT ;  /* 0x80000000131a2812 */ /* 0x000fe200078eb816 */
[----:B-1----:R-:W-:-:S05]  /*07a0*/  @P0 FADD.FTZ R20, -R20, 1 ;  /* 0x3f80000014140421 */ /* 0x002fca0000010100 */
[----:B------:R-:W-:-:S05]  /*07b0*/  @P0 LOP3.LUT R28, R20, 0x80000000, R25, 0xb8, !PT ;  /* 0x80000000141c0812 */ /* 0x000fca00078eb819 */
[----:B------:R-:W-:-:S04]  /*07c0*/  FADD.FTZ R28, R28, 1 ;  /* 0x3f8000001c1c7421 */ /* 0x000fc80000010000 */
[----:B------:R-:W-:Y:S02]  /*07d0*/  FMUL.FTZ R15, R15, R28 ;  /* 0x0000001c0f0f7220 */ /* 0x000fe40000410000 */
[----:B--2---:R-:W-:-:S04]  /*07e0*/  FMUL.FTZ R19, R8, 0.70710676908493041992 ;  /* 0x3f3504f308137820 */ /* 0x004fc80000410000 */
        /* <DEDUP_REMOVED lines=19> */
[----:B------:R-:W-:Y:S02]  /*0920*/  FMUL.FTZ R20, R9, 0.70710676908493041992 ;  /* 0x3f3504f309147820 */ /* 0x000fe40000410000 */
[----:B------:R-:W-:Y:S02]  /*0930*/  FADD.FTZ R22, R23, 1 ;  /* 0x3f80000017167421 */ /* 0x000fe40000010000 */
[C---:B------:R-:W-:Y:S01]  /*0940*/  FADD.FTZ R21, |R20|.reuse, -RZ ;  /* 0x800000ff14157221 */ /* 0x040fe20000010200 */
[C---:B------:R-:W-:Y:S01]  /*0950*/  FSETP.GE.FTZ.AND P1, PT, |R20|.reuse, 1.0029599666595458984, PT ;  /* 0x3f8060fe1400780b */ /* 0x040fe20003f36200 */
[----:B------:R-:W-:Y:S02]  /*0960*/  FMUL.FTZ R24, R20, R20 ;  /* 0x0000001414187220 */ /* 0x000fe40000410000 */
[----:B------:R-:W-:Y:S01]  /*0970*/  FMUL.FTZ R13, R13, R22 ;  /* 0x000000160d0d7220 */ /* 0x000fe20000410000 */
[----:B------:R-:W-:Y:S01]  /*0980*/  FSEL R23, R6, 8.4834944573231041431e-05, P1 ;  /* 0x38b1e96a06177808 */ /* 0x000fe20000800000 */
[----:B------:R-:W-:Y:S01]  /*0990*/  FFMA.FTZ R18, R18, R25, R25 ;  /* 0x0000001912127223 */ /* 0x000fe20000010019 */
[C---:B------:R-:W-:Y:S01]  /*09a0*/  FSEL R22, R21.reuse, R24, P1 ;  /* 0x0000001815167208 */ /* 0x040fe20000800000 */
[----:B------:R-:W-:Y:S01]  /*09b0*/  FADD.FTZ R25, -R21, -RZ ;  /* 0x800000ff15197221 */ /* 0x000fe20000010100 */
[----:B------:R-:W-:-:S02]  /*09c0*/  FSEL R24, -R5, -0.00082130916416645050049, P1 ;  /* 0xba574d2005187808 */ /* 0x000fc40000800100 */
[----:B------:R-:W-:-:S03]  /*09d0*/  FSEL R21, R7, 0.12837915122509002686, P1 ;  /* 0x3e0375d307157808 */ /* 0x000fc60000800000 */
        /* <DEDUP_REMOVED lines=9> */
[----:B------:R-:W-:Y:S01]  /*0a70*/  FFMA.FTZ R21, R22, R23, R21 ;  /* 0x0000001716157223 */ /* 0x000fe20000010015 */
[----:B------:R-:W-:Y:S01]  /*0a80*/  FSEL R22, R25, R20, P1 ;  /* 0x0000001419167208 */ /* 0x000fe20000800000 */
[----:B------:R-:W-:-:S04]  /*0a90*/  FADD.FTZ R23, R26, 1 ;  /* 0x3f8000001a177421 */ /* 0x000fc80000010000 */
[----:B------:R-:W-:Y:S02]  /*0aa0*/  FFMA.FTZ R21, R21, R22, R22 ;  /* 0x0000001615157223 */ /* 0x000fe40000010016 */
[----:B------:R-:W-:Y:S02]  /*0ab0*/  FMUL.FTZ R22, R10, 0.70710676908493041992 ;  /* 0x3f3504f30a167820 */ /* 0x000fe40000410000 */
[----:B------:R-:W-:Y:S02]  /*0ac0*/  FMUL.FTZ R14, R14, R23 ;  /* 0x000000170e0e7220 */ /* 0x000fe40000410000 */
[C---:B------:R-:W-:Y:S01]  /*0ad0*/  FADD.FTZ R23, |R22|.reuse, -RZ ;  /* 0x800000ff16177221 */ /* 0x040fe20000010200 */
[C---:B------:R-:W-:Y:S01]  /*0ae0*/  FSETP.GE.FTZ.AND P2, PT, |R22|.reuse, 1.0029599666595458984, PT ;  /* 0x3f8060fe1600780b */ /* 0x040fe20003f56200 */
[----:B------:R-:W-:Y:S01]  /*0af0*/  FMUL.FTZ R24, R22, R22 ;  /* 0x0000001616187220 */ /* 0x000fe20000410000 */
[----:B------:R-:W-:Y:S01]  /*0b00*/  STG.E.128 [R16.64], R12 ;  /* 0x0000000c10007986 */ /* 0x000fe2000c101d04 */
[----:B------:R-:W-:Y:S01]  /*0b10*/  FADD.FTZ R27, -R23, -RZ ;  /* 0x800000ff171b7221 */ /* 0x000fe20000010100 */
        /* <DEDUP_REMOVED lines=13> */
[----:B------:R-:W-:-:S03]  /*0bf0*/  FSEL R26, R27, R22, P2 ;  /* 0x000000161b1a7208 */ /* 0x000fc60001000000 */
[----:B------:R-:W-:Y:S02]  /*0c00*/  FFMA.FTZ R23, R24, R25, R23 ;  /* 0x0000001918177223 */ /* 0x000fe40000010017 */
[----:B------:R-:W-:Y:S02]  /*0c10*/  FMUL.FTZ R24, R11, 0.70710676908493041992 ;  /* 0x3f3504f30b187820 */ /* 0x000fe40000410000 */
[----:B------:R-:W-:Y:S02]  /*0c20*/  FFMA.FTZ R23, R23, R26, R26 ;  /* 0x0000001a17177223 */ /* 0x000fe4000001001a */
[C---:B------:R-:W-:Y:S01]  /*0c30*/  FADD.FTZ R25, |R24|.reuse, -RZ ;  /* 0x800000ff18197221 */ /* 0x040fe20000010200 */
[C---:B------:R-:W-:Y:S01]  /*0c40*/  FSETP.GE.FTZ.AND P3, PT, |R24|.reuse, 1.0029599666595458984, PT ;  /* 0x3f8060fe1800780b */ /* 0x040fe20003f76200 */
[----:B------:R-:W-:Y:S02]  /*0c50*/  FMUL.FTZ R26, R24, R24 ;  /* 0x00000018181a7220 */ /* 0x000fe40000410000 */
[----:B------:R-:W-:Y:S01]  /*0c60*/  FMUL.FTZ R11, R11, 0.5 ;  /* 0x3f0000000b0b7820 */ /* 0x000fe20000410000 */
[----:B------:R-:W-:-:S02]  /*0c70*/  FSEL R27, -R5, -0.00082130916416645050049, P3 ;  /* 0xba574d20051b7808 */ /* 0x000fc40001800100 */
[----:B------:R-:W-:Y:S02]  /*0c80*/  FSEL R6, R6, 8.4834944573231041431e-05, P3 ;  /* 0x38b1e96a06067808 */ /* 0x000fe40001800000 */
[C---:B------:R-:W-:Y:S01]  /*0c90*/  FSEL R5, R25.reuse, R26, P3 ;  /* 0x0000001a19057208 */ /* 0x040fe20001800000 */
[----:B------:R-:W-:Y:S01]  /*0ca0*/  FADD.FTZ R25, -R25, -RZ ;  /* 0x800000ff19197221 */ /* 0x000fe20000010100 */
[----:B------:R-:W-:Y:S02]  /*0cb0*/  FSEL R3, R3, 0.0052134888246655464172, P3 ;  /* 0x3baad5ea03037808 */ /* 0x000fe40001800000 */
[----:B------:R-:W-:Y:S01]  /*0cc0*/  FSEL R0, -R0, -0.026868773624300956726, P3 ;  /* 0xbcdc1be700007808 */ /* 0x000fe20001800100 */
[----:B------:R-:W-:Y:S01]  /*0cd0*/  FFMA.FTZ R6, R5, R6, R27 ;  /* 0x0000000605067223 */ /* 0x000fe2000001001b */
[----:B------:R-:W-:Y:S02]  /*0ce0*/  FSEL R4, R4, -0.37612664699554443359, P3 ;  /* 0xbec093ac04047808 */ /* 0x000fe40001800000 */
[----:B------:R-:W-:Y:S01]  /*0cf0*/  FSEL R7, R7, 0.12837915122509002686, P3 ;  /* 0x3e0375d307077808 */ /* 0x000fe20001800000 */
[----:B------:R-:W-:Y:S01]  /*0d00*/  FFMA.FTZ R6, R5, R6, R3 ;  /* 0x0000000605067223 */ /* 0x000fe20000010003 */
[----:B------:R-:W-:-:S02]  /*0d10*/  FSEL R3, R2, 0.11284004896879196167, P3 ;  /* 0x3de718af02037808 */ /* 0x000fc40001800000 */
[----:B------:R-:W-:Y:S01]  /*0d20*/  FSEL R25, R25, R24, P3 ;  /* 0x0000001819197208 */ /* 0x000fe20001800000 */
[C---:B------:R-:W-:Y:S01]  /*0d30*/  FFMA.FTZ R0, R5.reuse, R6, R0 ;  /* 0x0000000605007223 */ /* 0x040fe20000010000 */
[----:B------:R-:W0:Y:S03]  /*0d40*/  @P0 MUFU.EX2 R2, R18 ;  /* 0x0000001200020308 */ /* 0x000e260000000800 */
[----:B------:R-:W-:-:S04]  /*0d50*/  FFMA.FTZ R0, R5, R0, R3 ;  /* 0x0000000005007223 */ /* 0x000fc80000010003 */
[C---:B------:R-:W-:Y:S01]  /*0d60*/  FFMA.FTZ R0, R5.reuse, R0, R4 ;  /* 0x0000000005007223 */ /* 0x040fe20000010004 */
[----:B------:R-:W1:Y:S03]  /*0d70*/  @P1 MUFU.EX2 R3, R21 ;  /* 0x0000001500031308 */ /* 0x000e660000000800 */
[----:B------:R-:W-:-:S04]  /*0d80*/  FFMA.FTZ R0, R5, R0, R7 ;  /* 0x0000000005007223 */ /* 0x000fc80000010007 */
[----:B------:R-:W-:Y:S01]  /*0d90*/  FFMA.FTZ R0, R0, R25, R25 ;  /* 0x0000001900007223 */ /* 0x000fe20000010019 */
[----:B------:R-:W2:Y:S01]  /*0da0*/  @P2 MUFU.EX2 R4, R23 ;  /* 0x0000001700042308 */ /* 0x000ea20000000800 */
[----:B0-----:R-:W-:-:S05]  /*0db0*/  @P0 FADD.FTZ R2, -R2, 1 ;  /* 0x3f80000002020421 */ /* 0x001fca0000010100 */
[----:B------:R-:W-:Y:S01]  /*0dc0*/  @P0 LOP3.LUT R18, R2, 0x80000000, R19, 0xb8, !PT ;  /* 0x8000000002120812 */ /* 0x000fe200078eb813 */
[----:B------:R-:W-:Y:S01]  /*0dd0*/  FMUL.FTZ R2, R9, 0.5 ;  /* 0x3f00000009027820 */ /* 0x000fe20000410000 */
[----:B------:R-:W0:Y:S01]  /*0de0*/  @P3 MUFU.EX2 R6, R0 ;  /* 0x0000000000063308 */ /* 0x000e220000000800 */
[----:B-1----:R-:W-:-:S05]  /*0df0*/  @P1 FADD.FTZ R3, -R3, 1 ;  /* 0x3f80000003031421 */ /* 0x002fca0000010100 */
[----:B------:R-:W-:Y:S01]  /*0e00*/  @P1 LOP3.LUT R21, R3, 0x80000000, R20, 0xb8, !PT ;  /* 0x8000000003151812 */ /* 0x000fe200078eb814 */
[----:B------:R-:W-:Y:S02]  /*0e10*/  FADD.FTZ R3, R18, 1 ;  /* 0x3f80000012037421 */ /* 0x000fe40000010000 */
[----:B--2---:R-:W-:Y:S02]  /*0e20*/  @P2 FADD.FTZ R5, -R4, 1 ;  /* 0x3f80000004052421 */ /* 0x004fe40000010100 */
[----:B------:R-:W-:-:S03]  /*0e30*/  FMUL.FTZ R4, R8, 0.5 ;  /* 0x3f00000008047820 */ /* 0x000fc60000410000 */
[----:B------:R-:W-:Y:S01]  /*0e40*/  @P2 LOP3.LUT R23, R5, 0x80000000, R22, 0xb8, !PT ;  /* 0x8000000005172812 */ /* 0x000fe200078eb816 */
[----:B------:R-:W-:Y:S02]  /*0e50*/  FADD.FTZ R5, R21, 1 ;  /* 0x3f80000015057421 */ /* 0x000fe40000010000 */
[----:B0-----:R-:W-:Y:S02]  /*0e60*/  @P3 FADD.FTZ R7, -R6, 1 ;  /* 0x3f80000006073421 */ /* 0x001fe40000010100 */
[----:B------:R-:W-:Y:S02]  /*0e70*/  FADD.FTZ R6, R23, 1 ;  /* 0x3f80000017067421 */ /* 0x000fe40000010000 */
[----:B------:R-:W-:Y:S01]  /*0e80*/  FMUL.FTZ R4, R4, R3 ;  /* 0x0000000304047220 */ /* 0x000fe20000410000 */
[----:B------:R-:W-:Y:S01]  /*0e90*/  @P3 LOP3.LUT R0, R7, 0x80000000, R24, 0xb8, !PT ;  /* 0x8000000007003812 */ /* 0x000fe200078eb818 */
[----:B------:R-:W-:Y:S02]  /*0ea0*/  FMUL.FTZ R7, R10, 0.5 ;  /* 0x3f0000000a077820 */ /* 0x000fe40000410000 */
[----:B------:R-:W-:-:S02]  /*0eb0*/  FMUL.FTZ R5, R5, R2 ;  /* 0x0000000205057220 */ /* 0x000fc40000410000 */
[----:B------:R-:W-:Y:S02]  /*0ec0*/  FADD.FTZ R0, R0, 1 ;  /* 0x3f80000000007421 */ /* 0x000fe40000010000 */
[----:B------:R-:W-:Y:S02]  /*0ed0*/  FMUL.FTZ R6, R6, R7 ;  /* 0x0000000706067220 */ /* 0x000fe40000410000 */
[----:B------:R-:W-:-:S05]  /*0ee0*/  FMUL.FTZ R7, R0, R11 ;  /* 0x0000000b00077220 */ /* 0x000fca0000410000 */
[----:B------:R-:W-:Y:S01]  /*0ef0*/  STG.E.128 [R16.64+0x800], R4 ;  /* 0x0008000410007986 */ /* 0x000fe2000c101d04 */
[----:B------:R-:W-:Y:S05]  /*0f00*/  EXIT ;  /* 0x000000000000794d */ /* 0x000fea0003800000 */
.L_x_8824:
[----:B------:R-:W0:Y:S01]  /*0f10*/  S2R R5, SR_TID.X ;  /* 0x0000000000057919 */ /* 0x000e220000002100 */
[----:B------:R-:W-:Y:S01]  /*0f20*/  HFMA2.MMA R2, -RZ, RZ, 0, 0 ;  /* 0x00000000ff027435 */ /* 0x000fe200000001ff */
[----:B------:R-:W-:Y:S02]  /*0f30*/  MOV R12, RZ ;  /* 0x000000ff000c7202 */ /* 0x000fe40000000f00 */
        /* <DEDUP_REMOVED lines=27> */
[----:B------:R-:W-:Y:S01]  /*10f0*/  @!P5 IMAD.WIDE.U32 R18, R18, R19, c[0x0][0x170] ;  /* 0x00005c001212d625 */ /* 0x000fe200078e0013 */
[----:B------:R-:W-:-:S04]  /*1100*/  @!P2 MOV R13, 0x4 ;  /* 0x00000004000da802 */ /* 0x000fc80000000f00 */
[----:B------:R1:W5:Y:S07]  /*1110*/  @!P5 LDG.E R12, [R18.64] ;  /* 0x00000004120cd981 */ /* 0x00036e000c1e1900 */
[----:B------:R-:W-:Y:S02]  /*1120*/  @!P6 IMAD.IADD R22, R16, 0x1, R11 ;  /* 0x000000011016e824 */ /* 0x000fe400078e020b */
[----:B-1----:R-:W-:Y:S02]  /*1130*/  @!P0 IMAD.MOV.U32 R18, RZ, RZ, 0x4 ;  /* 0x00000004ff128424 */ /* 0x002fe400078e00ff */
[----:B------:R-:W-:Y:S01]  /*1140*/  @!P2 IMAD.WIDE.U32 R10, R10, R13, c[0x0][0x170] ;  /* 0x00005c000a0aa625 */ /* 0x000fe200078e000d */
[----:B------:R-:W-:-:S03]  /*1150*/  MOV R13, RZ ;  /* 0x000000ff000d7202 */ /* 0x000fc60000000f00 */
[----:B------:R-:W-:-:S05]  /*1160*/  @!P0 IMAD.WIDE.U32 R18, R3, R18, c[0x0][0x170] ;  /* 0x00005c0003128625 */ /* 0x000fca00078e0012 */
[----:B------:R1:W5:Y:S01]  /*1170*/  @!P0 LDG.E R13, [R18.64] ;  /* 0x00000004120d8981 */ /* 0x000362000c1e1900 */
[----:B------:R-:W-:Y:S01]  /*1180*/  @!P6 MOV R23, 0x4 ;  /* 0x000000040017e802 */ /* 0x000fe20000000f00 */
[----:B------:R-:W-:Y:S01]  /*1190*/  HFMA2.MMA R0, -RZ, RZ, 0, 0 ;  /* 0x00000000ff007435 */ /* 0x000fe200000001ff */
[----:B------:R-:W-:Y:S01]  /*11a0*/  @!P1 MOV R15, 0x4 ;  /* 0x00000004000f9802 */ /* 0x000fe20000000f00 */
[----:B0-----:R-:W-:Y:S01]  /*11b0*/  CS2R R6, SRZ ;  /* 0x0000000000067805 */ /* 0x001fe2000001ff00 */
[----:B------:R-:W-:Y:S01]  /*11c0*/  @!P4 MOV R21, 0x4 ;  /* 0x000000040015c802 */ /* 0x000fe20000000f00 */
[----:B------:R-:W-:Y:S01]  /*11d0*/  @!P6 IMAD.WIDE.U32 R22, R22, R23, c[0x0][0x170] ;  /* 0x00005c001616e625 */ /* 0x000fe200078e0017 */
[----:B------:R-:W-:-:S03]  /*11e0*/  IADD3 R3, R5, 0x80, RZ ;  /* 0x0000008005037810 */ /* 0x000fc60007ffe0ff */
[----:B------:R-:W-:Y:S01]  /*11f0*/  @!P3 IMAD.MOV.U32 R25, RZ, RZ, 0x4 ;  /* 0x00000004ff19b424 */ /* 0x000fe200078e00ff */
[----:B------:R-:W-:Y:S01]  /*1200*/  CS2R R8, SRZ ;  /* 0x0000000000087805 */ /* 0x000fe2000001ff00 */
[----:B------:R-:W-:Y:S01]  /*1210*/  @!P1 IMAD.WIDE.U32 R14, R14, R15, c[0x0][0x170] ;  /* 0x00005c000e0e9625 */ /* 0x000fe200078e000f */
[----:B------:R1:W5:Y:S01]  /*1220*/  @!P6 LDG.E R0, [R22.64] ;  /* 0x000000041600e981 */ /* 0x000362000c1e1900 */
[-C--:B------:R-:W-:Y:S02]  /*1230*/  ISETP.GE.AND P6, PT, R3, R4.reuse, PT ;  /* 0x000000040300720c */ /* 0x080fe40003fc6270 */
[----:B------:R-:W-:Y:S01]  /*1240*/  @!P4 IMAD.WIDE.U32 R20, R20, R21, c[0x0][0x170] ;  /* 0x00005c001414c625 */ /* 0x000fe200078e0015 */
[----:B------:R0:W5:Y:S01]  /*1250*/  @!P2 LDG.E R7, [R10.64] ;  /* 0x000000040a07a981 */ /* 0x000162000c1e1900 */
[C---:B------:R-:W-:Y:S02]  /*1260*/  IADD3 R3, R5.reuse, 0x100, RZ ;  /* 0x0000010005037810 */ /* 0x040fe40007ffe0ff */
[----:B------:R-:W-:Y:S01]  /*1270*/  @!P3 IMAD.WIDE.U32 R24, R24, R25, c[0x0][0x170] ;  /* 0x00005c001818b625 */ /* 0x000fe200078e0019 */
[----:B------:R2:W5:Y:S01]  /*1280*/  @!P1 LDG.E R6, [R14.64] ;  /* 0x000000040e069981 */ /* 0x000562000c1e1900 */
[----:B------:R-:W-:Y:S01]  /*1290*/  IADD3 R17, R5, 0x280, RZ ;  /* 0x0000028005117810 */ /* 0x000fe20007ffe0ff */
[----:B------:R-:W-:Y:S01]  /*12a0*/  BSSY B0, `(.L_x_8825) ;  /* 0x000002d000007945 */ /* 0x000fe20003800000 */
[----:B------:R-:W-:Y:S01]  /*12b0*/  ISETP.GE.AND P5, PT, R3, R4, PT ;  /* 0x000000040300720c */ /* 0x000fe20003fa6270 */
[----:B------:R1:W5:Y:S01]  /*12c0*/  @!P4 LDG.E R9, [R20.64] ;  /* 0x000000041409c981 */ /* 0x000362000c1e1900 */
[----:B0-----:R-:W-:-:S03]  /*12d0*/  IADD3 R11, R5, 0x180, RZ ;  /* 0x00000180050b7810 */ /* 0x001fc60007ffe0ff */
[----:B------:R1:W5:Y:S01]  /*12e0*/  @!P3 LDG.E R8, [R24.64] ;  /* 0x000000041808b981 */ /* 0x000362000c1e1900 */
[----:B--2---:R-:W-:Y:S02]  /*12f0*/  IADD3 R15, R5, 0x200, RZ ;  /* 0x00000200050f7810 */ /* 0x004fe40007ffe0ff */
[-C--:B------:R-:W-:Y:S02]  /*1300*/  ISETP.GE.AND P4, PT, R11, R4.reuse, PT ;  /* 0x000000040b00720c */ /* 0x080fe40003f86270 */
[-C--:B------:R-:W-:Y:S02]  /*1310*/  ISETP.GE.AND P3, PT, R15, R4.reuse, PT ;  /* 0x000000040f00720c */ /* 0x080fe40003f66270 */
[----:B------:R-:W-:Y:S02]  /*1320*/  ISETP.GE.AND P2, PT, R17, R4, PT ;  /* 0x000000041100720c */ /* 0x000fe40003f46270 */
        /* <DEDUP_REMOVED lines=15> */
[----:B------:R-:W-:Y:S01]  /*1420*/  FFMA.FTZ R18, R11, R18, R15 ;  /* 0x000000120b127223 */ /* 0x000fe2000001000f */
[----:B------:R-:W-:Y:S02]  /*1430*/  FSEL R15, -R19, -0.026868773624300956726, P1 ;  /* 0xbcdc1be7130f7808 */ /* 0x000fe40000800100 */
[----:B------:R-:W-:Y:S01]  /*1440*/  MOV R19, 0x3f69b4f9 ;  /* 0x3f69b4f900137802 */ /* 0x000fe20000000f00 */
[C---:B------:R-:W-:Y:S01]  /*1450*/  FFMA.FTZ R18, R11.reuse, R18, R17 ;  /* 0x000000120b127223 */ /* 0x040fe20000010011 */
[----:B------:R-:W-:Y:S02]  /*1460*/  FSEL R17, R20, 0.11284004896879196167, P1 ;  /* 0x3de718af14117808 */ /* 0x000fe40000800000 */
[----:B------:R-:W-:Y:S01]  /*1470*/  MOV R20, 0x3f210a14 ;  /* 0x3f210a1400147802 */ /* 0x000fe20000000f00 */
[----:B------:R-:W-:Y:S01]  /*1480*/  FFMA.FTZ R18, R11, R18, R15 ;  /* 0x000000120b127223 */ /* 0x000fe2000001000f */
[----:B------:R-:W-:-:S03]  /*1490*/  FSEL R15, R19, -0.37612664699554443359, P1 ;  /* 0xbec093ac130f7808 */ /* 0x000fc60000800000 */
        /* <DEDUP_REMOVED lines=13> */
.L_x_8826:
[----:B-1----:R-:W-:Y:S05]  /*1570*/  BSYNC B0 ;  /* 0x0000000000007941 */ /* 0x002fea0003800000 */
.L_x_8825:
        /* <DEDUP_REMOVED lines=38> */
.L_x_8828:
[----:B------:R-:W-:Y:S05]  /*17e0*/  BSYNC B0 ;  /* 0x0000000000007941 */ /* 0x000fea0003800000 */
.L_x_8827:
        /* <DEDUP_REMOVED lines=40> */
.L_x_8830:
[----:B------:R-:W-:Y:S05]  /*1a70*/  BSYNC B0 ;  /* 0x0000000000007941 */ /* 0x000fea0003800000 */
.L_x_8829:
        /* <DEDUP_REMOVED lines=36> */
.L_x_8832:
[----:B------:R-:W-:Y:S05]  /*1cc0*/  BSYNC B0 ;  /* 0x0000000000007941 */ /* 0x000fea0003800000 */
.L_x_8831:
        /* <DEDUP_REMOVED lines=36> */
.L_x_8834:
[----:B------:R-:W-:Y:S05]  /*1f10*/  BSYNC B0 ;  /* 0x0000000000007941 */ /* 0x000fea0003800000 */
.L_x_8833:
        /* <DEDUP_REMOVED lines=36> */
.L_x_8836:
[----:B------:R-:W-:Y:S05]  /*2160*/  BSYNC B0 ;  /* 0x0000000000007941 */ /* 0x000fea0003800000 */
.L_x_8835:
        /* <DEDUP_REMOVED lines=36> */
.L_x_8838:
[----:B------:R-:W-:Y:S05]  /*23b0*/  BSYNC B0 ;  /* 0x0000000000007941 */ /* 0x000fea0003800000 */
.L_x_8837:
        /* <DEDUP_REMOVED lines=36> */
.L_x_8840:
[----:B------:R-:W-:Y:S05]  /*2600*/  BSYNC B0 ;  /* 0x0000000000007941 */ /* 0x000fea0003800000 */
.L_x_8839:
        /* <DEDUP_REMOVED lines=18> */
.L_x_8843:
[----:B0-----:R-:W-:-:S13]  /*2730*/  ISETP.GE.AND P0, PT, R5, R4, PT ;  /* 0x000000040500720c */ /* 0x001fda0003f06270 */
[----:B------:R-:W-:Y:S05]  /*2740*/  @P0 BRA `(.L_x_8845) ;  /* 0x000000c000000947 */ /* 0x000fea0003800000 */
[----:B------:R-:W-:Y:S02]  /*2750*/  IADD3 R2, R16, R5, RZ ;  /* 0x0000000510027210 */ /* 0x000fe40007ffe0ff */
[----:B------:R-:W-:Y:S02]  /*2760*/  MOV R3, 0x4 ;  /* 0x0000000400037802 */ /* 0x000fe40000000f00 */
[----:B------:R-:W-:-:S03]  /*2770*/  IADD3 R5, R5, 0x80, RZ ;  /* 0x0000008005057810 */ /* 0x000fc60007ffe0ff */
[----:B------:R-:W-:-:S05]  /*2780*/  IMAD.WIDE.U32 R2, R2, R3, c[0x0][0x168] ;  /* 0x00005a0002027625 */ /* 0x000fca00078e0003 */
[----:B------:R0:W-:Y:S02]  /*2790*/  STG.E [R2.64], R9 ;  /* 0x0000000902007986 */ /* 0x0001e4000c101904 */
.L_x_8844:
[----:B------:R-:W-:-:S13]  /*27a0*/  ISETP.GE.AND P0, PT, R5, R4, PT ;  /* 0x000000040500720c */ /* 0x000fda0003f06270 */
[----:B------:R-:W-:Y:S05]  /*27b0*/  @P0 BRA `(.L_x_8846) ;  /* 0x000000d000000947 */ /* 0x000fea0003800000 */
[----:B0-----:R-:W-:Y:S01]  /*27c0*/  HFMA2.MMA R3, -RZ, RZ, 0, 2.384185791015625e-07 ;  /* 0x00000004ff037435 */ /* 0x001fe200000001ff */
[----:B------:R-:W-:Y:S01]  /*27d0*/  IMAD.IADD R2, R16, 0x1, R5 ;  /* 0x0000000110027824 */ /* 0x000fe200078e0205 */
[----:B------:R-:W-:-:S08]  /*27e0*/  IADD3 R5, R5, 0x80, RZ ;  /* 0x0000008005057810 */ /* 0x000fd00007ffe0ff */
[----:B------:R-:W-:-:S05]  /*27f0*/  IMAD.WIDE.U32 R2, R2, R3, c[0x0][0x168] ;  /* 0x00005a0002027625 */ /* 0x000fca00078e0003 */
[----:B------:R0:W-:Y:S02]  /*2800*/  STG.E [R2.64], R8 ;  /* 0x0000000802007986 */ /* 0x0001e4000c101904 */
.L_x_8845:
        /* <DEDUP_REMOVED lines=8> */
.L_x_8846:
[----:B------:R-:W-:Y:S05]  /*2890*/  BSYNC B1 ;  /* 0x0000000000017941 */ /* 0x000fea0003800000 */
.L_x_8842:
[----:B------:R-:W-:-:S13]  /*28a0*/  ISETP.GE.AND P0, PT, R5, R4, PT ;  /* 0x000000040500720c */ /* 0x000fda0003f06270 */
[----:B0-----:R-:W-:Y:S01]  /*28b0*/  @!P0 MOV R3, 0x4 ;  /* 0x0000000400038802 */ /* 0x001fe20000000f00 */
[----:B------:R-:W-:Y:S01]  /*28c0*/  @!P0 IMAD.IADD R2, R16, 0x1, R5 ;  /* 0x0000000110028824 */ /* 0x000fe200078e0205 */
[----:B------:R-:W-:-:S03]  /*28d0*/  @!P0 IADD3 R5, R5, 0x80, RZ ;  /* 0x0000008005058810 */ /* 0x000fc60007ffe0ff */
[----:B------:R-:W-:-:S05]  /*28e0*/  @!P0 IMAD.WIDE.U32 R2, R2, R3, c[0x0][0x168] ;  /* 0x00005a0002028625 */ /* 0x000fca00078e0003 */
[----:B------:R0:W-:Y:S02]  /*28f0*/  @!P0 STG.E [R2.64], R6 ;  /* 0x0000000602008986 */ /* 0x0001e4000c101904 */
.L_x_8847:
[----:B------:R-:W-:Y:S05]  /*2900*/  BSYNC B0 ;  /* 0x0000000000007941 */ /* 0x000fea0003800000 */
.L_x_8841:
        /* <DEDUP_REMOVED lines=8> */
.L_x_8848:
        /* <DEDUP_REMOVED lines=15> */
.L_x_12049:


//--------------------- .text._ZN2at6native29vectorized_elementwise_kernelILi8EZZZNS0_18GeluCUDAKernelImplERNS_18TensorIteratorBaseENS0_8GeluTypeEENKUlvE0_clEvENKUlvE0_clEvEUlfE_St5arrayIPcLm2EEEEviT0_T1_ --------------------------
	.section	.text._ZN2at6native29vectorized_elementwise_kernelILi8EZZZNS0_18GeluCUDAKernelImplERNS_18TensorIteratorBaseENS0_8GeluTypeEENKUlvE0_clEvENKUlvE0_clEvEUlfE_St5arrayIPcLm2EEEEviT0_T1_,"ax",@progbits
	.sectioninfo	@"SHI_REGISTERS=4"
	.align	128
        .global         _ZN2at6native29vectorized_elementwise_kernelILi8EZZZNS0_18GeluCUDAKernelImplERNS_18TensorIteratorBaseENS0_8GeluTypeEENKUlvE0_clEvENKUlvE0_clEvEUlfE_St5arrayIPcLm2EEEEviT0_T1_
        .type           _ZN2at6native29vectorized_elementwise_kernelILi8EZZZNS0_18GeluCUDAKernelImplERNS_18TensorIteratorBaseENS0_8GeluTypeEENKUlvE0_clEvENKUlvE0_clEvEUlfE_St5arrayIPcLm2EEEEviT0_T1_,@function
        .size           _ZN2at6native29vectorized_elementwise_kernelILi8EZZZNS0_18GeluCUDAKernelImplERNS_18TensorIteratorBaseENS0_8GeluTypeEENKUlvE0_clEvENKUlvE0_clEvEUlfE_St5arrayIPcLm2EEEEviT0_T1_,(.L_x_12050 - _ZN2at6native29vectorized_elementwise_kernelILi8EZZZNS0_18GeluCUDAKernelImplERNS_18TensorIteratorBaseENS0_8GeluTypeEENKUlvE0_clEvENKUlvE0_clEvEUlfE_St5arrayIPcLm2EEEEviT0_T1_)
        .other          _ZN2at6native29vectorized_elementwise_kernelILi8EZZZNS0_18GeluCUDAKernelImplERNS_18TensorIteratorBaseENS0_8GeluTypeEENKUlvE0_clEvENKUlvE0_clEvEUlfE_St5arrayIPcLm2EEEEviT0_T1_,@"STO_CUDA_ENTRY STV_DEFAULT"
_ZN2at6native29vectorized_elementwise_kernelILi8EZZZNS0_18GeluCUDAKernelImplERNS_18TensorIteratorBaseENS0_8GeluTypeEENKUlvE0_clEvENKUlvE0_clEvEUlfE_St5arrayIPcLm2EEEEviT0_T1_:
.text._ZN2at6native29vectorized_elementwise_kernelILi8EZZZNS0_18GeluCUDAKernelImplERNS_18TensorIteratorBaseENS0_8GeluTypeEENKUlvE0_clEvENKUlvE0_clEvEUlfE_St5arrayIPcLm2EEEEviT0_T1_:
[----:B------:R-:W-:Y:S02]  /*0000*/  MOV R1, c[0x0][0x28] ;  /* 0x00000a0000017a02 */ /* 0x000fe40000000f00 */
[----:B------:R-:W-:Y:S05]  /*0010*/  EXIT ;  /* 0x000000000000794d */ /* 0x000fea0003800000 */
.L_x_8849:
        /* <DEDUP_REMOVED lines=14> */
.L_x_12050:


//--------------------- .text._ZN2at6native18elementwise_kernelILi128ELi4EZNS0_15gpu_kernel_implIZZZNS0_18GeluCUDAKernelImplERNS_18TensorIteratorBaseENS0_8GeluTypeEENKUlvE0_clEvENKUlvE_clEvEUldE_EEvS4_RKT_EUliE_EEviT1_ --------------------------
	.section	.text._ZN2at6native18elementwise_kernelILi128ELi4EZNS0_15gpu_kernel_implIZZZNS0_18GeluCUDAKernelImplERNS_18TensorIteratorBaseENS0_8GeluTypeEENKUlvE0_clEvENKUlvE_clEvEUldE_EEvS4_RKT_EUliE_EEviT1_,"ax",@progbits
	.sectioninfo	@"SHI_REGISTERS=24"
	.align	128
        .global         _ZN2at6native18elementwise_kernelILi128ELi4EZNS0_15gpu_kernel_implIZZZNS0_18GeluCUDAKernelImplERNS_18TensorIteratorBaseENS0_8GeluTypeEENKUlvE0_clEvENKUlvE_clEvEUldE_EEvS4_RKT_EUliE_EEviT1_
        .type           _ZN2at6native18elementwise_kernelILi128ELi4EZNS0_15gpu_kernel_implIZZZNS0_18GeluCUDAKernelImplERNS_18TensorIteratorBaseENS0_8GeluTypeEENKUlvE0_clEvENKUlvE_clEvEUldE_EEvS4_RKT_EUliE_EEviT1_,@function
        .size           _ZN2at6native18elementwise_kernelILi128ELi4EZNS0_15gpu_kernel_implIZZZNS0_18GeluCUDAKernelImplERNS_18TensorIteratorBaseENS0_8GeluTypeEENKUlvE0_clEvENKUlvE_clEvEUldE_EEvS4_RKT_EUliE_EEviT1_,(.L_x_12051 - _ZN2at6native18elementwise_kernelILi128ELi4EZNS0_15gpu_kernel_implIZZZNS0_18GeluCUDAKernelImplERNS_18TensorIteratorBaseENS0_8GeluTypeEENKUlvE0_clEvENKUlvE_clEvEUldE_EEvS4_RKT_EUliE_EEviT1_)
        .other          _ZN2at6native18elementwise_kernelILi128ELi4EZNS0_15gpu_kernel_implIZZZNS0_18GeluCUDAKernelImplERNS_18TensorIteratorBaseENS0_8GeluTypeEENKUlvE0_clEvENKUlvE_clEvEUldE_EEvS4_RKT_EUliE_EEviT1_,@"STO_CUDA_ENTRY STV_DEFAULT"
_ZN2at6native18elementwise_kernelILi128ELi4EZNS0_15gpu_kernel_implIZZZNS0_18GeluCUDAKernelImplERNS_18TensorIteratorBaseENS0_8GeluTypeEENKUlvE0_clEvENKUlvE_clEvEUldE_EEvS4_RKT_EUliE_EEviT1_:
.text._ZN2at6native18elementwise_kernelILi128ELi4EZNS0_15gpu_kernel_implIZZZNS0_18GeluCUDAKernelImplERNS_18TensorIteratorBaseENS0_8GeluTypeEENKUlvE0_clEvENKUlvE_clEvEUldE_EEvS4_RKT_EUliE_EEviT1_:
        /* <DEDUP_REMOVED lines=237> */
.L_x_8852:
        /* <DEDUP_REMOVED lines=19> */
.L_x_8856:
[----:B------:R-:W2:Y:S02]  /*1000*/  LDG.E.U8 R2, [R4.64] ;  /* 0x0000002404027981 */ /* 0x000ea4000c1e1100 */
[----:B--2---:R-:W0:Y:S01]  /*1010*/  I2F.F64.U16 R2, R2 ;  /* 0x0000000200027312 */ /* 0x004e220000101800 */
[----:B------:R-:W-:Y:S05]  /*1020*/  BRA `(.L_x_8858) ;  /* 0x00000df000007947 */ /* 0x000fea0003800000 */
.L_x_8855:
        /* <DEDUP_REMOVED lines=9> */
.L_x_8860:
[----:B------:R-:W2:Y:S02]  /*10c0*/  LDG.E R2, [R4.64] ;  /* 0x0000002404027981 */ /* 0x000ea4000c1e1900 */
[----:B--2---:R-:W0:Y:S01]  /*10d0*/  I2F.F64 R2, R2 ;  /* 0x0000000200027312 */ /* 0x004e220000201c00 */
[----:B------:R-:W-:Y:S05]  /*10e0*/  BRA `(.L_x_8858) ;  /* 0x00000d3000007947 */ /* 0x000fea0003800000 */
.L_x_8859:
[----:B------:R-:W2:Y:S02]  /*10f0*/  LDG.E.U16 R2, [R4.64] ;  /* 0x0000002404027981 */ /* 0x000ea4000c1e1500 */
[----:B--2---:R-:W0:Y:S01]  /*1100*/  I2F.F64.S16 R2, R2 ;  /* 0x0000000200027312 */ /* 0x004e220000101c00 */
[----:B------:R-:W-:Y:S05]  /*1110*/  BRA `(.L_x_8858) ;  /* 0x00000d0000007947 */ /* 0x000fea0003800000 */
.L_x_8854:
        /* <DEDUP_REMOVED lines=10> */
.L_x_8862:
[----:B------:R-:W2:Y:S02]  /*11c0*/  LDG.E.U16 R0, [R4.64] ;  /* 0x0000002404007981 */ /* 0x000ea4000c1e1500 */
[----:B--2---:R-:W-:-:S05]  /*11d0*/  HADD2.F32 R0, -RZ, R0.H0_H0 ;  /* 0x20000000ff007230 */ /* 0x004fca0000004100 */
[----:B------:R-:W-:-:S04]  /*11e0*/  FMUL.FTZ R0, R0, 1 ;  /* 0x3f80000000007820 */ /* 0x000fc80000410000 */
[----:B------:R0:W1:Y:S01]  /*11f0*/  F2F.F64.F32 R2, R0 ;  /* 0x0000000000027310 */ /* 0x0000620000201800 */
[----:B------:R-:W-:Y:S05]  /*1200*/  BRA `(.L_x_8858) ;  /* 0x00000c1000007947 */ /* 0x000fea0003800000 */
.L_x_8861:
        /* <DEDUP_REMOVED lines=10> */
.L_x_8864:
[----:B------:R-:W2:Y:S02]  /*12b0*/  LDG.E.U16 R4, [R4.64] ;  /* 0x0000002404047981 */ /* 0x000ea4000c1e1500 */
[----:B--2---:R-:W-:-:S05]  /*12c0*/  HADD2.F32 R0, -RZ, R4.H0_H0 ;  /* 0x20000004ff007230 */ /* 0x004fca0000004100 */
[----:B------:R-:W-:-:S04]  /*12d0*/  FMUL.FTZ R0, R0, 1 ;  /* 0x3f80000000007820 */ /* 0x000fc80000410000 */
[----:B------:R0:W1:Y:S01]  /*12e0*/  F2F.F64.F32 R2, R0 ;  /* 0x0000000000027310 */ /* 0x0000620000201800 */
[----:B------:R-:W-:Y:S05]  /*12f0*/  BRA `(.L_x_8858) ;  /* 0x00000b2000007947 */ /* 0x000fea0003800000 */
.L_x_8863:
[----:B------:R0:W5:Y:S01]  /*1300*/  LDG.E.64 R2, [R4.64] ;  /* 0x0000002404027981 */ /* 0x000162000c1e1b00 */
[----:B------:R-:W-:Y:S05]  /*1310*/  BRA `(.L_x_8858) ;  /* 0x00000b0000007947 */ /* 0x000fea0003800000 */
.L_x_8853:
        /* <DEDUP_REMOVED lines=13> */
.L_x_8867:
[----:B------:R0:W5:Y:S01]  /*13f0*/  LDG.E.64 R2, [R4.64] ;  /* 0x0000002404027981 */ /* 0x000162000c1e1b00 */
[----:B------:R-:W-:Y:S05]  /*1400*/  BRA `(.L_x_8858) ;  /* 0x00000a1000007947 */ /* 0x000fea0003800000 */
.L_x_8866:
        /* <DEDUP_REMOVED lines=28> */
.L_x_8869:
        /* <DEDUP_REMOVED lines=15> */
.L_x_8868:
[----:B------:R-:W2:Y:S02]  /*16c0*/  LDG.E.U16 R0, [R4.64] ;  /* 0x0000002404007981 */ /* 0x000ea4000c1e1500 */
[----:B--2---:R-:W-:-:S05]  /*16d0*/  PRMT R0, RZ, 0x5410, R0 ;  /* 0x00005410ff007816 */ /* 0x004fca0000000000 */
[----:B------:R-:W-:-:S04]  /*16e0*/  FMUL.FTZ R0, R0, 1 ;  /* 0x3f80000000007820 */ /* 0x000fc80000410000 */
[----:B------:R0:W1:Y:S01]  /*16f0*/  F2F.F64.F32 R2, R0 ;  /* 0x0000000000027310 */ /* 0x0000620000201800 */
[----:B------:R-:W-:Y:S05]  /*1700*/  BRA `(.L_x_8858) ;  /* 0x0000071000007947 */ /* 0x000fea0003800000 */
.L_x_8865:
        /* <DEDUP_REMOVED lines=11> */
.L_x_8872:
        /* <DEDUP_REMOVED lines=21> */
.L_x_8876:
[----:B------:R-:W-:Y:S05]  /*1910*/  BSYNC B1 ;  /* 0x0000000000017941 */ /* 0x000fea0003800000 */
.L_x_8875:
[----:B------:R-:W-:Y:S01]  /*1920*/  LEA R3, R0, 0x3b800000, 0x17 ;  /* 0x3b80000000037811 */ /* 0x000fe200078eb8ff */
[----:B------:R-:W-:-:S05]  /*1930*/  IMAD.SHL.U32 R0, R2, 0x100000, RZ ;  /* 0x0010000002007824 */ /* 0x000fca00078e00ff */
[----:B------:R-:W-:Y:S02]  /*1940*/  LOP3.LUT R0, R3, R0, R4, 0xfe, !PT ;  /* 0x0000000003007212 */ /* 0x000fe400078efe04 */
.L_x_8874:
[----:B------:R-:W-:Y:S05]  /*1950*/  BSYNC B0 ;  /* 0x0000000000007941 */ /* 0x000fea0003800000 */
.L_x_8873:
[----:B------:R-:W-:-:S04]  /*1960*/  FMUL.FTZ R0, R0, 1 ;  /* 0x3f80000000007820 */ /* 0x000fc80000410000 */
[----:B------:R0:W1:Y:S01]  /*1970*/  F2F.F64.F32 R2, R0 ;  /* 0x0000000000027310 */ /* 0x0000620000201800 */
[----:B------:R-:W-:Y:S05]  /*1980*/  BRA `(.L_x_8858) ;  /* 0x0000049000007947 */ /* 0x000fea0003800000 */
.L_x_8871:
        /* <DEDUP_REMOVED lines=21> */
.L_x_8880:
[----:B------:R-:W-:Y:S05]  /*1ae0*/  BSYNC B1 ;  /* 0x0000000000017941 */ /* 0x000fea0003800000 */
.L_x_8879:
[----:B------:R-:W-:Y:S01]  /*1af0*/  LEA R3, R0, 0x37800000, 0x17 ;  /* 0x3780000000037811 */ /* 0x000fe200078eb8ff */
[----:B------:R-:W-:-:S05]  /*1b00*/  IMAD.SHL.U32 R0, R2, 0x200000, RZ ;  /* 0x0020000002007824 */ /* 0x000fca00078e00ff */
[----:B------:R-:W-:Y:S02]  /*1b10*/  LOP3.LUT R0, R3, R0, R4, 0xfe, !PT ;  /* 0x0000000003007212 */ /* 0x000fe400078efe04 */
.L_x_8878:
[----:B------:R-:W-:Y:S05]  /*1b20*/  BSYNC B0 ;  /* 0x0000000000007941 */ /* 0x000fea0003800000 */
.L_x_8877:
[----:B------:R-:W-:-:S04]  /*1b30*/  FMUL.FTZ R0, R0, 1 ;  /* 0x3f80000000007820 */ /* 0x000fc80000410000 */
[----:B------:R0:W1:Y:S01]  /*1b40*/  F2F.F64.F32 R2, R0 ;  /* 0x0000000000027310 */ /* 0x0000620000201800 */
[----:B------:R-:W-:Y:S05]  /*1b50*/  BRA `(.L_x_8858) ;  /* 0x000002c000007947 */ /* 0x000fea0003800000 */
.L_x_8870:
        /* <DEDUP_REMOVED lines=14> */
.L_x_8884:
[----:B------:R-:W-:Y:S05]  /*1c40*/  BSYNC B0 ;  /* 0x0000000000007941 */ /* 0x000fea0003800000 */
.L_x_8883:
[----:B------:R-:W-:-:S04]  /*1c50*/  FMUL.FTZ R0, R0, 1 ;  /* 0x3f80000000007820 */ /* 0x000fc80000410000 */
[----:B------:R0:W1:Y:S01]  /*1c60*/  F2F.F64.F32 R2, R0 ;  /* 0x0000000000027310 */ /* 0x0000620000201800 */
[----:B------:R-:W-:Y:S05]  /*1c70*/  BRA `(.L_x_8858) ;  /* 0x000001a000007947 */ /* 0x000fea0003800000 */
.L_x_8857:
        /* <DEDUP_REMOVED lines=21> */
.L_x_8882:
[----:B------:R-:W2:Y:S02]  /*1dd0*/  LDG.E.64 R2, [R4.64] ;  /* 0x0000002404027981 */ /* 0x000ea4000c1e1b00 */
[----:B--2---:R-:W0:Y:S01]  /*1de0*/  I2F.F64.U64 R2, R2 ;  /* 0x0000000200027312 */ /* 0x004e220000301800 */
[----:B------:R-:W-:Y:S05]  /*1df0*/  BRA `(.L_x_8858) ;  /* 0x0000002000007947 */ /* 0x000fea0003800000 */
.L_x_8881:
[----:B------:R-:W2:Y:S02]  /*1e00*/  LDG.E R2, [R4.64] ;  /* 0x0000002404027981 */ /* 0x000ea4000c1e1900 */
[----:B--2---:R-:W0:Y:S02]  /*1e10*/  I2F.F64.U32 R2, R2 ;  /* 0x0000000200027312 */ /* 0x004e240000201800 */
.L_x_8858:
[C---:B01---5:R-:W0:Y:S01]  /*1e20*/  DMUL R4, R2.reuse, c[0x2][0x0] ;  /* 0x0080000002047a28 */ /* 0x063e220000000000 */
[----:B------:R-:W-:Y:S02]  /*1e30*/  IMAD.MOV.U32 R6, RZ, RZ, -0x4590d87 ;  /* 0xfba6f279ff067424 */ /* 0x000fe400078e00ff */
[----:B------:R-:W-:Y:S01]  /*1e40*/  IMAD.MOV.U32 R7, RZ, RZ, 0x3cf0679a ;  /* 0x3cf0679aff077424 */ /* 0x000fe200078e00ff */
[----:B------:R-:W-:Y:S01]  /*1e50*/  DMUL R2, R2, 0.5 ;  /* 0x3fe0000002027828 */ /* 0x000fe20000000000 */
[----:B------:R-:W-:-:S02]  /*1e60*/  IMAD.MOV.U32 R12, RZ, RZ, -0x5b8be47f ;  /* 0xa4741b81ff0c7424 */ /* 0x000fc400078e00ff */
[----:B------:R-:W-:Y:S02]  /*1e70*/  IMAD.MOV.U32 R13, RZ, RZ, 0x3e5ae904 ;  /* 0x3e5ae904ff0d7424 */ /* 0x000fe400078e00ff */
        /* <DEDUP_REMOVED lines=28> */
[----:B------:R-:W-:-:S04]  /*2040*/  FMUL.FTZ R0, R0, -1.4426950216293334961 ;  /* 0xbfb8aa3b00007820 */ /* 0x000fc80000410000 */
[----:B------:R0:W1:Y:S02]  /*2050*/  FRND R18, R0 ;  /* 0x0000000000127307 */ /* 0x0000640000201000 */
[----:B0-----:R-:W0:Y:S01]  /*2060*/  LDC.U8 R0, c[0x0][0x371] ;  /* 0x0000dc40ff007b82 */ /* 0x001e220000000000 */
[----:B-1----:R-:W-:-:S05]  /*2070*/  FMUL.FTZ R14, R18, 1 ;  /* 0x3f800000120e7820 */ /* 0x002fca0000410000 */
[----:B------:R-:W1:Y:S08]  /*2080*/  MUFU.EX2 R18, R18 ;  /* 0x0000001200127308 */ /* 0x000e700000000800 */
[----:B------:R1:W2:Y:S02]  /*2090*/  F2F.F64.F32 R6, R14 ;  /* 0x0000000e00067310 */ /* 0x0002a40000201800 */
[----:B-1----:R-:W-:-:S06]  /*20a0*/  FMUL.FTZ R14, R18, 1 ;  /* 0x3f800000120e7820 */ /* 0x002fcc0000410000 */
[----:B------:R-:W1:Y:S01]  /*20b0*/  F2F.F64.F32 R14, R14 ;  /* 0x0000000e000e7310 */ /* 0x000e620000201800 */
[----:B--2---:R-:W2:-:S04]  /*20c0*/  DFMA R6, -R6, c[0x2][0xc8], -R10 ;  /* 0x0080320006067a2b */ /* 0x004e88000000090a */
[----:B------:R-:W3:-:S04]  /*20d0*/  DADD R10, |R4|, -R10 ;  /* 0x00000000040a7229 */ /* 0x000ec80000000a0a */
[----:B--2---:R-:W2:-:S04]  /*20e0*/  DFMA R12, R6, R12, c[0x2][0xd0] ;  /* 0x00803400060c762b */ /* 0x004e88000000000c */
[----:B---3--:R-:W-:-:S04]  /*20f0*/  DFMA R10, |R4|, R8, R10 ;  /* 0x00000008040a722b */ /* 0x008fc8000000020a */
[----:B--2---:R-:W2:-:S04]  /*2100*/  DFMA R12, R6, R12, c[0x2][0xd8] ;  /* 0x00803600060c762b */ /* 0x004e88000000000c */
[----:B-1----:R-:W-:-:S04]  /*2110*/  DADD R8, -R14, 1 ;  /* 0x3ff000000e087429 */ /* 0x002fc80000000100 */
[----:B--2---:R-:W1:-:S06]  /*2120*/  DFMA R12, R6, R12, c[0x2][0xe0] ;  /* 0x00803800060c762b */ /* 0x004e4c000000000c */
[----:B-1----:R-:W1:-:S06]  /*2130*/  DFMA R12, R6, R12, c[0x2][0xe8] ;  /* 0x00803a00060c762b */ /* 0x002e4c000000000c */
[----:B-1----:R-:W1:-:S06]  /*2140*/  DFMA R12, R6, R12, c[0x2][0xf0] ;  /* 0x00803c00060c762b */ /* 0x002e4c000000000c */
[----:B-1----:R-:W1:-:S06]  /*2150*/  DFMA R12, R6, R12, c[0x2][0xf8] ;  /* 0x00803e00060c762b */ /* 0x002e4c000000000c */
[----:B-1----:R-:W1:-:S06]  /*2160*/  DFMA R12, R6, R12, c[0x2][0x100] ;  /* 0x00804000060c762b */ /* 0x002e4c000000000c */
[----:B-1----:R-:W1:-:S06]  /*2170*/  DFMA R12, R6, R12, c[0x2][0x108] ;  /* 0x00804200060c762b */ /* 0x002e4c000000000c */
[----:B-1----:R-:W1:-:S06]  /*2180*/  DFMA R12, R6, R12, c[0x2][0x110] ;  /* 0x00804400060c762b */ /* 0x002e4c000000000c */
[----:B-1----:R-:W1:-:S06]  /*2190*/  DMUL R12, R6, R12 ;  /* 0x0000000c060c7228 */ /* 0x002e4c0000000000 */
[----:B-1----:R-:W1:-:S06]  /*21a0*/  DFMA R10, R6, R12, -R10 ;  /* 0x0000000c060a722b */ /* 0x002e4c000000080a */
[----:B-1----:R0:W1:Y:S02]  /*21b0*/  DADD R10, R6, R10 ;  /* 0x00000000060a7229 */ /* 0x002064000000000a */
[----:B0-----:R-:W-:-:S04]  /*21c0*/  PRMT R6, R0, 0x9910, RZ ;  /* 0x0000991000067816 */ /* 0x001fc800000000ff */
[----:B-1----:R-:W0:-:S10]  /*21d0*/  DFMA R8, -R10, R14, R8 ;  /* 0x0000000e0a08722b */ /* 0x002e140000000108 */
[----:B0-----:R-:W-:Y:S02]  /*21e0*/  FSEL R4, R9, 1.875, !P0 ;  /* 0x3ff0000009047808 */ /* 0x001fe40004000000 */
[----:B------:R-:W-:Y:S02]  /*21f0*/  FSEL R8, R8, RZ, !P0 ;  /* 0x000000ff08087208 */ /* 0x000fe40004000000 */
[----:B------:R-:W-:Y:S02]  /*2200*/  ISETP.GT.AND P0, PT, R6, 0x9, PT ;  /* 0x000000090600780c */ /* 0x000fe40003f04270 */
[----:B------:R-:W-:-:S06]  /*2210*/  LOP3.LUT R9, R4, 0x80000000, R5, 0xb8, !PT ;  /* 0x8000000004097812 */ /* 0x000fcc00078eb805 */
[----:B------:R-:W0:-:S06]  /*2220*/  DADD R4, R8, 1 ;  /* 0x3ff0000008047429 */ /* 0x000e0c0000000000 */
[----:B0-----:R0:W1:Y:S01]  /*2230*/  DMUL R4, R4, R2 ;  /* 0x0000000204047228 */ /* 0x0010620000000000 */
        /* <DEDUP_REMOVED lines=12> */
.L_x_8888:
[----:B-1----:R-:W1:Y:S02]  /*2300*/  F2I.S64.F64.TRUNC R4, R4 ;  /* 0x0000000400047311 */ /* 0x002e64000030d900 */
[----:B01----:R-:W-:-:S05]  /*2310*/  IMAD.MOV.U32 R3, RZ, RZ, R4 ;  /* 0x000000ffff037224 */ /* 0x003fca00078e0004 */
[----:B------:R0:W-:Y:S01]  /*2320*/  STG.E.U8 [R16.64], R3 ;  /* 0x0000000310007986 */ /* 0x0001e2000c101124 */
[----:B------:R-:W-:Y:S05]  /*2330*/  BRA `(.L_x_8890) ;  /* 0x00000ed000007947 */ /* 0x000fea0003800000 */
.L_x_8887:
        /* <DEDUP_REMOVED lines=9> */
.L_x_8892:
[----:B-1----:R-:W1:Y:S02]  /*23d0*/  F2I.F64.TRUNC R5, R4 ;  /* 0x0000000400057311 */ /* 0x002e64000030d100 */
[----:B-1----:R1:W-:Y:S01]  /*23e0*/  STG.E [R16.64], R5 ;  /* 0x0000000510007986 */ /* 0x0023e2000c101924 */
[----:B------:R-:W-:Y:S05]  /*23f0*/  BRA `(.L_x_8890) ;  /* 0x00000e1000007947 */ /* 0x000fea0003800000 */
.L_x_8891:
[----:B-1----:R-:W1:Y:S02]  /*2400*/  F2I.F64.TRUNC R5, R4 ;  /* 0x0000000400057311 */ /* 0x002e64000030d100 */
[----:B-1----:R1:W-:Y:S01]  /*2410*/  STG.E.U16 [R16.64], R5 ;  /* 0x0000000510007986 */ /* 0x0023e2000c101524 */
[----:B------:R-:W-:Y:S05]  /*2420*/  BRA `(.L_x_8890) ;  /* 0x00000de000007947 */ /* 0x000fea0003800000 */
.L_x_8886:
[----:B------:R-:W-:-:S13]  /*2430*/  ISETP.GT.AND P0, PT, R6, 0x6, PT ;  /* 0x000000060600780c */ /* 0x000fda0003f04270 */
[----:B------:R-:W-:Y:S05]  /*2440*/  @P0 BRA `(.L_x_8893) ;  /* 0x000000f000000947 */ /* 0x000fea0003800000 */
[----:B------:R-:W-:-:S13]  /*2450*/  ISETP.NE.AND P0, PT, R6, 0x5, PT ;  /* 0x000000050600780c */ /* 0x000fda0003f05270 */
[----:B------:R-:W-:Y:S05]  /*2460*/  @!P0 BRA `(.L_x_8894) ;  /* 0x0000007000008947 */ /* 0x000fea0003800000 */
[----:B------:R-:W-:-:S13]  /*2470*/  ISETP.NE.AND P0, PT, R6, 0x6, PT ;  /* 0x000000060600780c */ /* 0x000fda0003f05270 */
[----:B------:R-:W-:Y:S05]  /*2480*/  @P0 BRA `(.L_x_8889) ;  /* 0x00000bf000000947 */ /* 0x000fea0003800000 */
[----:B01----:R-:W0:Y:S01]  /*2490*/  F2F.F32.F64 R3, R4 ;  /* 0x0000000400037310 */ /* 0x003e220000301000 */
[----:B------:R-:W0:-:S14]  /*24a0*/  DSETP.GEU.AND P0, PT, |R4|, c[0x2][0xc0], PT ;  /* 0x008030000400762a */ /* 0x000e1c0003f0e200 */
[----:B0-----:R-:W-:-:S05]  /*24b0*/  @!P0 FMUL R3, R3, 1.175494350822287508e-38 ;  /* 0x0080000003038820 */ /* 0x001fca0000400000 */
[----:B------:R0:W-:Y:S01]  /*24c0*/  STG.E [R16.64], R3 ;  /* 0x0000000310007986 */ /* 0x0001e2000c101924 */
[----:B------:R-:W-:Y:S05]  /*24d0*/  BRA `(.L_x_8890) ;  /* 0x00000d3000007947 */ /* 0x000fea0003800000 */
.L_x_8894:
[----:B-1----:R-:W1:Y:S01]  /*24e0*/  F2F.F32.F64 R0, R4 ;  /* 0x0000000400007310 */ /* 0x002e620000301000 */
[----:B------:R-:W1:-:S14]  /*24f0*/  DSETP.GEU.AND P0, PT, |R4|, c[0x2][0xc0], PT ;  /* 0x008030000400762a */ /* 0x000e5c0003f0e200 */
[----:B-1----:R-:W-:-:S05]  /*2500*/  @!P0 FMUL R0, R0, 1.175494350822287508e-38 ;  /* 0x0080000000008820 */ /* 0x002fca0000400000 */
[----:B------:R-:W-:-:S05]  /*2510*/  F2FP.PACK_AB R0, RZ, R0 ;  /* 0x00000000ff00723e */ /* 0x000fca00000000ff */
[----:B------:R1:W-:Y:S01]  /*2520*/  STG.E.U16 [R16.64], R0 ;  /* 0x0000000010007986 */ /* 0x0003e2000c101524 */
[----:B------:R-:W-:Y:S05]  /*2530*/  BRA `(.L_x_8890) ;  /* 0x00000cd000007947 */ /* 0x000fea0003800000 */
.L_x_8893:
[----:B------:R-:W-:-:S13]  /*2540*/  ISETP.NE.AND P0, PT, R6, 0x7, PT ;  /* 0x000000070600780c */ /* 0x000fda0003f05270 */
[----:B------:R-:W-:Y:S05]  /*2550*/  @!P0 BRA `(.L_x_8895) ;  /* 0x0000011000008947 */ /* 0x000fea0003800000 */
[----:B------:R-:W-:-:S13]  /*2560*/  ISETP.NE.AND P0, PT, R6, 0x8, PT ;  /* 0x000000080600780c */ /* 0x000fda0003f05270 */
[----:B------:R-:W-:Y:S05]  /*2570*/  @!P0 BRA `(.L_x_8896) ;  /* 0x0000008000008947 */ /* 0x000fea0003800000 */
[----:B------:R-:W-:-:S13]  /*2580*/  ISETP.NE.AND P0, PT, R6, 0x9, PT ;  /* 0x000000090600780c */ /* 0x000fda0003f05270 */
[----:B------:R-:W-:Y:S05]  /*2590*/  @P0 BRA `(.L_x_8889) ;  /* 0x00000ae000000947 */ /* 0x000fea0003800000 */
[----:B01----:R-:W0:Y:S01]  /*25a0*/  F2F.F32.F64 R2, R4 ;  /* 0x0000000400027310 */ /* 0x003e220000301000 */
[----:B------:R-:W0:Y:S01]  /*25b0*/  DSETP.GEU.AND P0, PT, |R4|, c[0x2][0xc0], PT ;  /* 0x008030000400762a */ /* 0x000e220003f0e200 */
[----:B------:R-:W-:-:S13]  /*25c0*/  IMAD.MOV.U32 R3, RZ, RZ, RZ ;  /* 0x000000ffff037224 */ /* 0x000fda00078e00ff */
[----:B0-----:R-:W-:-:S05]  /*25d0*/  @!P0 FMUL R2, R2, 1.175494350822287508e-38 ;  /* 0x0080000002028820 */ /* 0x001fca0000400000 */
[----:B------:R0:W-:Y:S01]  /*25e0*/  STG.E.64 [R16.64], R2 ;  /* 0x0000000210007986 */ /* 0x0001e2000c101b24 */
[----:B------:R-:W-:Y:S05]  /*25f0*/  BRA `(.L_x_8890) ;  /* 0x00000c1000007947 */ /* 0x000fea0003800000 */
.L_x_8896:
[----:B-1----:R-:W1:Y:S01]  /*2600*/  F2F.F32.F64 R0, R4 ;  /* 0x0000000400007310 */ /* 0x002e620000301000 */
[----:B------:R-:W1:-:S14]  /*2610*/  DSETP.GEU.AND P0, PT, |R4|, c[0x2][0xc0], PT ;  /* 0x008030000400762a */ /* 0x000e5c0003f0e200 */
[----:B-1----:R-:W-:-:S05]  /*2620*/  @!P0 FMUL R0, R0, 1.175494350822287508e-38 ;  /* 0x0080000000008820 */ /* 0x002fca0000400000 */
[----:B0-----:R-:W-:-:S04]  /*2630*/  F2FP.PACK_AB R3, RZ, R0 ;  /* 0x00000000ff03723e */ /* 0x001fc800000000ff */
[----:B------:R-:W-:-:S05]  /*2640*/  PRMT R3, R3, 0x5410, RZ ;  /* 0x0000541003037816 */ /* 0x000fca00000000ff */
[----:B------:R0:W-:Y:S01]  /*2650*/  STG.E [R16.64], R3 ;  /* 0x0000000310007986 */ /* 0x0001e2000c101924 */
[----:B------:R-:W-:Y:S05]  /*2660*/  BRA `(.L_x_8890) ;  /* 0x00000ba000007947 */ /* 0x000fea0003800000 */
.L_x_8895:
[----:B-1----:R1:W-:Y:S01]  /*2670*/  STG.E.64 [R16.64], R4 ;  /* 0x0000000410007986 */ /* 0x0023e2000c101b24 */
[----:B------:R-:W-:Y:S05]  /*2680*/  BRA `(.L_x_8890) ;  /* 0x00000b8000007947 */ /* 0x000fea0003800000 */
.L_x_8885:
        /* <DEDUP_REMOVED lines=9> */
[----:B01----:R-:W-:-:S05]  /*2720*/  SEL R3, RZ, 0x1, !P0 ;  /* 0x00000001ff037807 */ /* 0x003fca0004000000 */
[----:B------:R0:W-:Y:S01]  /*2730*/  STG.E.U8 [R16.64], R3 ;  /* 0x0000000310007986 */ /* 0x0001e2000c101124 */
[----:B------:R-:W-:Y:S05]  /*2740*/  BRA `(.L_x_8890) ;  /* 0x00000ac000007947 */ /* 0x000fea0003800000 */
.L_x_8899:
[----:B------:R-:W-:-:S05]  /*2750*/  CS2R R6, SRZ ;  /* 0x0000000000067805 */ /* 0x000fca000001ff00 */
[----:B-1----:R1:W-:Y:S01]  /*2760*/  STG.E.128 [R16.64], R4 ;  /* 0x0000000410007986 */ /* 0x0023e2000c101d24 */
[----:B------:R-:W-:Y:S05]  /*2770*/  BRA `(.L_x_8890) ;  /* 0x00000a9000007947 */ /* 0x000fea0003800000 */
.L_x_8898:
        /* <DEDUP_REMOVED lines=10> */
[C---:B0-----:R-:W-:Y:S02]  /*2820*/  LOP3.LUT R2, R7.reuse, 0x7fffffff, RZ, 0xc0, !PT ;  /* 0x7fffffff07027812 */ /* 0x041fe400078ec0ff */
        /* <DEDUP_REMOVED lines=12> */
.L_x_8903:
[----:B------:R-:W-:Y:S05]  /*28f0*/  BSYNC B0 ;  /* 0x0000000000007941 */ /* 0x000fea0003800000 */
.L_x_8902:
[----:B------:R-:W-:-:S05]  /*2900*/  LOP3.LUT R3, R0, R3, RZ, 0xfc, !PT ;  /* 0x0000000300037212 */ /* 0x000fca00078efcff */
[----:B------:R0:W-:Y:S01]  /*2910*/  STG.E.U8 [R16.64], R3 ;  /* 0x0000000310007986 */ /* 0x0001e2000c101124 */
[----:B------:R-:W-:Y:S05]  /*2920*/  BRA `(.L_x_8890) ;  /* 0x000008e000007947 */ /* 0x000fea0003800000 */
.L_x_8901:
[----:B01----:R-:W0:Y:S01]  /*2930*/  F2F.F32.F64 R3, R4 ;  /* 0x0000000400037310 */ /* 0x003e220000301000 */
        /* <DEDUP_REMOVED lines=14> */
.L_x_8905:
[----:B------:R-:W-:Y:S01]  /*2a20*/  IMAD.MOV.U32 R0, RZ, RZ, 0x7f ;  /* 0x0000007fff007424 */ /* 0x000fe200078e00ff */
[----:B------:R-:W-:-:S04]  /*2a30*/  ISETP.GT.U32.AND P0, PT, R2, 0x7f800000, PT ;  /* 0x7f8000000200780c */ /* 0x000fc80003f04070 */
[----:B------:R-:W-:-:S04]  /*2a40*/  SEL R0, R0, 0x7c, P0 ;  /* 0x0000007c00007807 */ /* 0x000fc80000000000 */
.L_x_8906:
[----:B------:R-:W-:Y:S05]  /*2a50*/  BSYNC B0 ;  /* 0x0000000000007941 */ /* 0x000fea0003800000 */
.L_x_8904:
[----:B------:R-:W-:-:S04]  /*2a60*/  LOP3.LUT R2, R3, 0x80000000, RZ, 0xc0, !PT ;  /* 0x8000000003027812 */ /* 0x000fc800078ec0ff */
[----:B------:R-:W-:-:S04]  /*2a70*/  SHF.R.U32.HI R3, RZ, 0x18, R2 ;  /* 0x00000018ff037819 */ /* 0x000fc80000011602 */
[----:B------:R-:W-:-:S05]  /*2a80*/  LOP3.LUT R3, R0, R3, RZ, 0xfc, !PT ;  /* 0x0000000300037212 */ /* 0x000fca00078efcff */
[----:B------:R0:W-:Y:S01]  /*2a90*/  STG.E.U8 [R16.64], R3 ;  /* 0x0000000310007986 */ /* 0x0001e2000c101124 */
[----:B------:R-:W-:Y:S05]  /*2aa0*/  BRA `(.L_x_8890) ;  /* 0x0000076000007947 */ /* 0x000fea0003800000 */
.L_x_8900:
[----:B-1----:R-:W1:Y:S01]  /*2ab0*/  F2F.F32.F64 R0, R4 ;  /* 0x0000000400007310 */ /* 0x002e620000301000 */
[----:B------:R-:W1:-:S14]  /*2ac0*/  DSETP.GEU.AND P0, PT, |R4|, c[0x2][0xc0], PT ;  /* 0x008030000400762a */ /* 0x000e5c0003f0e200 */
[----:B-1----:R-:W-:-:S05]  /*2ad0*/  @!P0 FMUL R0, R0, 1.175494350822287508e-38 ;  /* 0x0080000000008820 */ /* 0x002fca0000400000 */
[----:B------:R-:W-:-:S05]  /*2ae0*/  F2FP.BF16.PACK_AB R0, RZ, R0 ;  /* 0x00000000ff00723e */ /* 0x000fca00000010ff */
[----:B------:R1:W-:Y:S01]  /*2af0*/  STG.E.U16 [R16.64], R0 ;  /* 0x0000000010007986 */ /* 0x0003e2000c101524 */
[----:B------:R-:W-:Y:S05]  /*2b00*/  BRA `(.L_x_8890) ;  /* 0x0000070000007947 */ /* 0x000fea0003800000 */
.L_x_8897:
        /* <DEDUP_REMOVED lines=11> */
.L_x_8909:
[----:B01----:R-:W0:Y:S01]  /*2bc0*/  F2F.F32.F64 R3, R4 ;  /* 0x0000000400037310 */ /* 0x003e220000301000 */
        /* <DEDUP_REMOVED lines=18> */
.L_x_8912:
[----:B------:R-:W-:-:S04]  /*2cf0*/  LOP3.LUT R2, R3, 0x80000000, RZ, 0xc0, !PT ;  /* 0x8000000003027812 */ /* 0x000fc800078ec0ff */
[----:B------:R-:W-:-:S04]  /*2d00*/  SHF.R.U32.HI R3, RZ, 0x18, R2 ;  /* 0x00000018ff037819 */ /* 0x000fc80000011602 */
[----:B------:R-:W-:-:S04]  /*2d10*/  LOP3.LUT R0, R0, R3, RZ, 0xfc, !PT ;  /* 0x0000000300007212 */ /* 0x000fc800078efcff */
[----:B------:R-:W-:Y:S02]  /*2d20*/  PRMT R8, R0, 0x7610, R8 ;  /* 0x0000761000087816 */ /* 0x000fe40000000008 */
.L_x_8911:
[----:B------:R-:W-:Y:S05]  /*2d30*/  BSYNC B0 ;  /* 0x0000000000007941 */ /* 0x000fea0003800000 */
.L_x_8910:
[----:B------:R0:W-:Y:S01]  /*2d40*/  STG.E.U8 [R16.64], R8 ;  /* 0x0000000810007986 */ /* 0x0001e2000c101124 */
[----:B------:R-:W-:Y:S05]  /*2d50*/  BRA `(.L_x_8890) ;  /* 0x000004b000007947 */ /* 0x000fea0003800000 */
.L_x_8908:
        /* <DEDUP_REMOVED lines=19> */
.L_x_8915:
[----:B------:R-:W-:-:S04]  /*2e90*/  LOP3.LUT R2, R3, 0x80000000, RZ, 0xc0, !PT ;  /* 0x8000000003027812 */ /* 0x000fc800078ec0ff */
[----:B------:R-:W-:-:S04]  /*2ea0*/  SHF.R.U32.HI R3, RZ, 0x18, R2 ;  /* 0x00000018ff037819 */ /* 0x000fc80000011602 */
[----:B------:R-:W-:-:S04]  /*2eb0*/  LOP3.LUT R0, R0, R3, RZ, 0xfc, !PT ;  /* 0x0000000300007212 */ /* 0x000fc800078efcff */
[----:B------:R-:W-:Y:S02]  /*2ec0*/  PRMT R8, R0, 0x7610, R8 ;  /* 0x0000761000087816 */ /* 0x000fe40000000008 */
.L_x_8914:
[----:B------:R-:W-:Y:S05]  /*2ed0*/  BSYNC B0 ;  /* 0x0000000000007941 */ /* 0x000fea0003800000 */
.L_x_8913:
[----:B------:R0:W-:Y:S01]  /*2ee0*/  STG.E.U8 [R16.64], R8 ;  /* 0x0000000810007986 */ /* 0x0001e2000c101124 */
[----:B------:R-:W-:Y:S05]  /*2ef0*/  BRA `(.L_x_8890) ;  /* 0x0000031000007947 */ /* 0x000fea0003800000 */
.L_x_8907:
        /* <DEDUP_REMOVED lines=10> */
[----:B0-----:R-:W-:-:S04]  /*2fa0*/  SHF.R.U32.HI R2, RZ, 0x17, R6 ;  /* 0x00000017ff027819 */ /* 0x001fc80000011606 */
        /* <DEDUP_REMOVED lines=13> */
.L_x_8889:
[----:B0-----:R-:W-:Y:S01]  /*3080*/  MOV R2, 0x0 ;  /* 0x0000000000027802 */ /* 0x001fe20000000f00 */
[----:B-1----:R-:W-:Y:S02]  /*3090*/  IMAD.MOV.U32 R4, RZ, RZ, c[0x4][0x128] ;  /* 0x01004a00ff047624 */ /* 0x002fe400078e00ff */
        /* <DEDUP_REMOVED lines=18> */
.L_x_8917:
[----:B-1----:R-:W1:Y:S02]  /*31c0*/  F2I.U64.F64.TRUNC R4, R4 ;  /* 0x0000000400047311 */ /* 0x002e64000030d800 */
[----:B-1----:R1:W-:Y:S01]  /*31d0*/  STG.E.64 [R16.64], R4 ;  /* 0x0000000410007986 */ /* 0x0023e2000c101b24 */
[----:B------:R-:W-:Y:S05]  /*31e0*/  BRA `(.L_x_8890) ;  /* 0x0000002000007947 */ /* 0x000fea0003800000 */
.L_x_8916:
[----:B-1----:R-:W1:Y:S02]  /*31f0*/  F2I.U32.F64.TRUNC R5, R4 ;  /* 0x0000000400057311 */ /* 0x002e64000030d000 */
[----:B-1----:R1:W-:Y:S02]  /*3200*/  STG.E [R16.64], R5 ;  /* 0x0000000510007986 */ /* 0x0023e4000c101924 */
.L_x_8890:
[----:B-1----:R-:W1:Y:S04]  /*3210*/  S2R R0, SR_TID.X ;  /* 0x0000000000007919 */ /* 0x002e680000002100 */
[----:B0-----:R-:W1:Y:S02]  /*3220*/  S2R R3, SR_CTAID.X ;  /* 0x0000000000037919 */ /* 0x001e640000002500 */
[----:B-1----:R-:W-:-:S05]  /*3230*/  IMAD R0, R3, 0x200, R0 ;  /* 0x0000020003007824 */ /* 0x002fca00078e0200 */
[----:B------:R-:W-:Y:S02]  /*3240*/  IADD3 R19, R0, 0x80, RZ ;  /* 0x0000008000137810 */ /* 0x000fe40007ffe0ff */
.L_x_8851:
[----:B------:R-:W-:Y:S05]  /*3250*/  BSYNC B6 ;  /* 0x0000000000067941 */ /* 0x000fea0003800000 */
.L_x_8850:
[----:B------:R-:W-:Y:S01]  /*3260*/  ISETP.GE.AND P0, PT, R19, c[0x0][0x160], PT ;  /* 0x0000580013007a0c */ /* 0x000fe20003f06270 */
[----:B------:R-:W-:-:S12]  /*3270*/  BSSY B6, `(.L_x_8918) ;  /* 0x0000636000067945 */ /* 0x000fd80003800000 */
[----:B------:R-:W-:Y:S05]  /*3280*/  @P0 BRA `(.L_x_8919) ;  /* 0x0000634000000947 */ /* 0x000fea0003800000 */
[----:B------:R-:W-:Y:S01]  /*3290*/  ISETP.NE.AND P0, PT, RZ, c[0x0][0x168], PT ;  /* 0x00005a00ff007a0c */ /* 0x000fe20003f05270 */
[----:B------:R-:W-:Y:S02]  /*32a0*/  IMAD.MOV.U32 R0, RZ, RZ, RZ ;  /* 0x000000ffff007224 */ /* 0x000fe400078e00ff */
        /* <DEDUP_REMOVED lines=226> */
.L_x_8920:
        /* <DEDUP_REMOVED lines=19> */
.L_x_8924:
[----:B------:R-:W2:Y:S02]  /*4200*/  LDG.E.U8 R2, [R4.64] ;  /* 0x0000002404027981 */ /* 0x000ea4000c1e1100 */
[----:B--2---:R-:W0:Y:S01]  /*4210*/  I2F.F64.U16 R2, R2 ;  /* 0x0000000200027312 */ /* 0x004e220000101800 */
[----:B------:R-:W-:Y:S05]  /*4220*/  BRA `(.L_x_8926) ;  /* 0x00000df000007947 */ /* 0x000fea0003800000 */
.L_x_8923:
        /* <DEDUP_REMOVED lines=9> */
.L_x_8928:
[----:B------:R-:W2:Y:S02]  /*42c0*/  LDG.E R2, [R4.64] ;  /* 0x0000002404027981 */ /* 0x000ea4000c1e1900 */
[----:B--2---:R-:W0:Y:S01]  /*42d0*/  I2F.F64 R2, R2 ;  /* 0x0000000200027312 */ /* 0x004e220000201c00 */
[----:B------:R-:W-:Y:S05]  /*42e0*/  BRA `(.L_x_8926) ;  /* 0x00000d3000007947 */ /* 0x000fea0003800000 */
.L_x_8927:
[----:B------:R-:W2:Y:S02]  /*42f0*/  LDG.E.U16 R2, [R4.64] ;  /* 0x0000002404027981 */ /* 0x000ea4000c1e1500 */
[----:B--2---:R-:W0:Y:S01]  /*4300*/  I2F.F64.S16 R2, R2 ;  /* 0x0000000200027312 */ /* 0x004e220000101c00 */
[----:B------:R-:W-:Y:S05]  /*4310*/  BRA `(.L_x_8926) ;  /* 0x00000d0000007947 */ /* 0x000fea0003800000 */
.L_x_8922:
        /* <DEDUP_REMOVED lines=10> */
.L_x_8930:
[----:B------:R-:W2:Y:S02]  /*43c0*/  LDG.E.U16 R0, [R4.64] ;  /* 0x0000002404007981 */ /* 0x000ea4000c1e1500 */
[----:B--2---:R-:W-:-:S05]  /*43d0*/  HADD2.F32 R0, -RZ, R0.H0_H0 ;  /* 0x20000000ff007230 */ /* 0x004fca0000004100 */
[----:B------:R-:W-:-:S04]  /*43e0*/  FMUL.FTZ R0, R0, 1 ;  /* 0x3f80000000007820 */ /* 0x000fc80000410000 */
[----:B------:R0:W1:Y:S01]  /*43f0*/  F2F.F64.F32 R2, R0 ;  /* 0x0000000000027310 */ /* 0x0000620000201800 */
[----:B------:R-:W-:Y:S05]  /*4400*/  BRA `(.L_x_8926) ;  /* 0x00000c1000007947 */ /* 0x000fea0003800000 */
.L_x_8929:
        /* <DEDUP_REMOVED lines=10> */
.L_x_8932:
[----:B------:R-:W2:Y:S02]  /*44b0*/  LDG.E.U16 R4, [R4.64] ;  /* 0x0000002404047981 */ /* 0x000ea4000c1e1500 */
[----:B--2---:R-:W-:-:S05]  /*44c0*/  HADD2.F32 R0, -RZ, R4.H0_H0 ;  /* 0x20000004ff007230 */ /* 0x004fca0000004100 */
[----:B------:R-:W-:-:S04]  /*44d0*/  FMUL.FTZ R0, R0, 1 ;  /* 0x3f80000000007820 */ /* 0x000fc80000410000 */
[----:B------:R0:W1:Y:S01]  /*44e0*/  F2F.F64.F32 R2, R0 ;  /* 0x0000000000027310 */ /* 0x0000620000201800 */
[----:B------:R-:W-:Y:S05]  /*44f0*/  BRA `(.L_x_8926) ;  /* 0x00000b2000007947 */ /* 0x000fea0003800000 */
.L_x_8931:
[----:B------:R0:W5:Y:S01]  /*4500*/  LDG.E.64 R2, [R4.64] ;  /* 0x0000002404027981 */ /* 0x000162000c1e1b00 */
[----:B------:R-:W-:Y:S05]  /*4510*/  BRA `(.L_x_8926) ;  /* 0x00000b0000007947 */ /* 0x000fea0003800000 */
.L_x_8921:
        /* <DEDUP_REMOVED lines=13> */
.L_x_8935:
[----:B------:R0:W5:Y:S01]  /*45f0*/  LDG.E.64 R2, [R4.64] ;  /* 0x0000002404027981 */ /* 0x000162000c1e1b00 */
[----:B------:R-:W-:Y:S05]  /*4600*/  BRA `(.L_x_8926) ;  /* 0x00000a1000007947 */ /* 0x000fea0003800000 */
.L_x_8934:
        /* <DEDUP_REMOVED lines=28> */
.L_x_8937:
        /* <DEDUP_REMOVED lines=15> */
.L_x_8936:
[----:B------:R-:W2:Y:S02]  /*48c0*/  LDG.E.U16 R0, [R4.64] ;  /* 0x0000002404007981 */ /* 0x000ea4000c1e1500 */
[----:B--2---:R-:W-:-:S05]  /*48d0*/  PRMT R0, RZ, 0x5410, R0 ;  /* 0x00005410ff007816 */ /* 0x004fca0000000000 */
[----:B------:R-:W-:-:S04]  /*48e0*/  FMUL.FTZ R0, R0, 1 ;  /* 0x3f80000000007820 */ /* 0x000fc80000410000 */
[----:B------:R0:W1:Y:S01]  /*48f0*/  F2F.F64.F32 R2, R0 ;  /* 0x0000000000027310 */ /* 0x0000620000201800 */
[----:B------:R-:W-:Y:S05]  /*4900*/  BRA `(.L_x_8926) ;  /* 0x0000071000007947 */ /* 0x000fea0003800000 */
.L_x_8933:
        /* <DEDUP_REMOVED lines=11> */
.L_x_8940:
        /* <DEDUP_REMOVED lines=21> */
.L_x_8944:
[----:B------:R-:W-:Y:S05]  /*4b10*/  BSYNC B1 ;  /* 0x0000000000017941 */ /* 0x000fea0003800000 */
.L_x_8943:
[----:B------:R-:W-:Y:S01]  /*4b20*/  LEA R3, R0, 0x3b800000, 0x17 ;  /* 0x3b80000000037811 */ /* 0x000fe200078eb8ff */
[----:B------:R-:W-:-:S05]  /*4b30*/  IMAD.SHL.U32 R0, R2, 0x100000, RZ ;  /* 0x0010000002007824 */ /* 0x000fca00078e00ff */
[----:B------:R-:W-:Y:S02]  /*4b40*/  LOP3.LUT R0, R3, R0, R4, 0xfe, !PT ;  /* 0x0000000003007212 */ /* 0x000fe400078efe04 */
.L_x_8942:
[----:B------:R-:W-:Y:S05]  /*4b50*/  BSYNC B0 ;  /* 0x0000000000007941 */ /* 0x000fea0003800000 */
.L_x_8941:
[----:B------:R-:W-:-:S04]  /*4b60*/  FMUL.FTZ R0, R0, 1 ;  /* 0x3f80000000007820 */ /* 0x000fc80000410000 */
[----:B------:R0:W1:Y:S01]  /*4b70*/  F2F.F64.F32 R2, R0 ;  /* 0x0000000000027310 */ /* 0x0000620000201800 */
[----:B------:R-:W-:Y:S05]  /*4b80*/  BRA `(.L_x_8926) ;  /* 0x0000049000007947 */ /* 0x000fea0003800000 */
.L_x_8939:
        /* <DEDUP_REMOVED lines=21> */
.L_x_8948:
[----:B------:R-:W-:Y:S05]  /*4ce0*/  BSYNC B1 ;  /* 0x0000000000017941 */ /* 0x000fea0003800000 */
.L_x_8947:
[----:B------:R-:W-:Y:S01]  /*4cf0*/  LEA R3, R0, 0x37800000, 0x17 ;  /* 0x3780000000037811 */ /* 0x000fe200078eb8ff */
[----:B------:R-:W-:-:S05]  /*4d00*/  IMAD.SHL.U32 R0, R2, 0x200000, RZ ;  /* 0x0020000002007824 */ /* 0x000fca00078e00ff */
[----:B------:R-:W-:Y:S02]  /*4d10*/  LOP3.LUT R0, R3, R0, R4, 0xfe, !PT ;  /* 0x0000000003007212 */ /* 0x000fe400078efe04 */
.L_x_8946:
[----:B------:R-:W-:Y:S05]  /*4d20*/  BSYNC B0 ;  /* 0x0000000000007941 */ /* 0x000fea0003800000 */
.L_x_8945:
[----:B------:R-:W-:-:S04]  /*4d30*/  FMUL.FTZ R0, R0, 1 ;  /* 0x3f80000000007820 */ /* 0x000fc80000410000 */
[----:B------:R0:W1:Y:S01]  /*4d40*/  F2F.F64.F32 R2, R0 ;  /* 0x0000000000027310 */ /* 0x0000620000201800 */
[----:B------:R-:W-:Y:S05]  /*4d50*/  BRA `(.L_x_8926) ;  /* 0x000002c000007947 */ /* 0x000fea0003800000 */
.L_x_8938:
        /* <DEDUP_REMOVED lines=14> */
.L_x_8952:
[----:B------:R-:W-:Y:S05]  /*4e40*/  BSYNC B0 ;  /* 0x0000000000007941 */ /* 0x000fea0003800000 */
.L_x_8951:
[----:B------:R-:W-:-:S04]  /*4e50*/  FMUL.FTZ R0, R0, 1 ;  /* 0x3f80000000007820 */ /* 0x000fc80000410000 */
[----:B------:R0:W1:Y:S01]  /*4e60*/  F2F.F64.F32 R2, R0 ;  /* 0x0000000000027310 */ /* 0x0000620000201800 */
[----:B------:R-:W-:Y:S05]  /*4e70*/  BRA `(.L_x_8926) ;  /* 0x000001a000007947 */ /* 0x000fea0003800000 */
.L_x_8925:
        /* <DEDUP_REMOVED lines=21> */
.L_x_8950:
[----:B------:R-:W2:Y:S02]  /*4fd0*/  LDG.E.64 R2, [R4.64] ;  /* 0x0000002404027981 */ /* 0x000ea4000c1e1b00 */
[----:B--2---:R-:W0:Y:S01]  /*4fe0*/  I2F.F64.U64 R2, R2 ;  /* 0x0000000200027312 */ /* 0x004e220000301800 */
[----:B------:R-:W-:Y:S05]  /*4ff0*/  BRA `(.L_x_8926) ;  /* 0x0000002000007947 */ /* 0x000fea0003800000 */
.L_x_8949:
[----:B------:R-:W2:Y:S02]  /*5000*/  LDG.E R2, [R4.64] ;  /* 0x0000002404027981 */ /* 0x000ea4000c1e1900 */
[----:B--2---:R-:W0:Y:S02]  /*5010*/  I2F.F64.U32 R2, R2 ;  /* 0x0000000200027312 */ /* 0x004e240000201800 */
.L_x_8926:
        /* <DEDUP_REMOVED lines=48> */
[----:B--2---:R-:W2:-:S04]  /*5320*/  DFMA R14, R6, R12, c[0x2][0x108] ;  /* 0x00804200060e762b */ /* 0x004e88000000000c */
[----:B------:R1:W3:Y:S02]  /*5330*/  DADD R12, |R4|, -R10 ;  /* 0x00000000040c7229 */ /* 0x0002e40000000a0a */
[----:B-1----:R-:W-:Y:S02]  /*5340*/  FMUL.FTZ R10, R18, 1 ;  /* 0x3f800000120a7820 */ /* 0x002fe40000410000 */
[----:B--2---:R-:W1:-:S04]  /*5350*/  DFMA R14, R6, R14, c[0x2][0x110] ;  /* 0x00804400060e762b */ /* 0x004e48000000000e */
[----:B------:R-:W2:Y:S01]  /*5360*/  F2F.F64.F32 R10, R10 ;  /* 0x0000000a000a7310 */ /* 0x000ea20000201800 */
[----:B---3--:R-:W-:-:S04]  /*5370*/  DFMA R12, |R4|, R8, R12 ;  /* 0x00000008040c722b */ /* 0x008fc8000000020c */
[----:B-1----:R-:W1:-:S06]  /*5380*/  DMUL R14, R6, R14 ;  /* 0x0000000e060e7228 */ /* 0x002e4c0000000000 */
[----:B-1----:R-:W1:-:S04]  /*5390*/  DFMA R12, R6, R14, -R12 ;  /* 0x0000000e060c722b */ /* 0x002e48000000080c */
[----:B--2---:R-:W-:-:S04]  /*53a0*/  DADD R8, -R10, 1 ;  /* 0x3ff000000a087429 */ /* 0x004fc80000000100 */
        /* <DEDUP_REMOVED lines=21> */
.L_x_8956:
[----:B-1----:R-:W1:Y:S02]  /*5500*/  F2I.S64.F64.TRUNC R4, R4 ;  /* 0x0000000400047311 */ /* 0x002e64000030d900 */
[----:B01----:R-:W-:-:S05]  /*5510*/  IMAD.MOV.U32 R3, RZ, RZ, R4 ;  /* 0x000000ffff037224 */ /* 0x003fca00078e0004 */
[----:B------:R0:W-:Y:S01]  /*5520*/  STG.E.U8 [R16.64], R3 ;  /* 0x0000000310007986 */ /* 0x0001e2000c101124 */
[----:B------:R-:W-:Y:S05]  /*5530*/  BRA `(.L_x_8958) ;  /* 0x00000ed000007947 */ /* 0x000fea0003800000 */
.L_x_8955:
        /* <DEDUP_REMOVED lines=9> */
.L_x_8960:
[----:B-1----:R-:W1:Y:S02]  /*55d0*/  F2I.F64.TRUNC R5, R4 ;  /* 0x0000000400057311 */ /* 0x002e64000030d100 */
[----:B-1----:R1:W-:Y:S01]  /*55e0*/  STG.E [R16.64], R5 ;  /* 0x0000000510007986 */ /* 0x0023e2000c101924 */
[----:B------:R-:W-:Y:S05]  /*55f0*/  BRA `(.L_x_8958) ;  /* 0x00000e1000007947 */ /* 0x000fea0003800000 */
.L_x_8959:
[----:B-1----:R-:W1:Y:S02]  /*5600*/  F2I.F64.TRUNC R5, R4 ;  /* 0x0000000400057311 */ /* 0x002e64000030d100 */
[----:B-1----:R1:W-:Y:S01]  /*5610*/  STG.E.U16 [R16.64], R5 ;  /* 0x0000000510007986 */ /* 0x0023e2000c101524 */
[----:B------:R-:W-:Y:S05]  /*5620*/  BRA `(.L_x_8958) ;  /* 0x00000de000007947 */ /* 0x000fea0003800000 */
.L_x_8954:
        /* <DEDUP_REMOVED lines=11> */
.L_x_8962:
[----:B-1----:R-:W1:Y:S01]  /*56e0*/  F2F.F32.F64 R0, R4 ;  /* 0x0000000400007310 */ /* 0x002e620000301000 */
[----:B------:R-:W1:-:S14]  /*56f0*/  DSETP.GEU.AND P0, PT, |R4|, c[0x2][0xc0], PT ;  /* 0x008030000400762a */ /* 0x000e5c0003f0e200 */
[----:B-1----:R-:W-:-:S05]  /*5700*/  @!P0 FMUL R0, R0, 1.175494350822287508e-38 ;  /* 0x0080000000008820 */ /* 0x002fca0000400000 */
[----:B------:R-:W-:-:S05]  /*5710*/  F2FP.PACK_AB R0, RZ, R0 ;  /* 0x00000000ff00723e */ /* 0x000fca00000000ff */
[----:B------:R1:W-:Y:S01]  /*5720*/  STG.E.U16 [R16.64], R0 ;  /* 0x0000000010007986 */ /* 0x0003e2000c101524 */
[----:B------:R-:W-:Y:S05]  /*5730*/  BRA `(.L_x_8958) ;  /* 0x00000cd000007947 */ /* 0x000fea0003800000 */
.L_x_8961:
        /* <DEDUP_REMOVED lines=12> */
.L_x_8964:
[----:B-1----:R-:W1:Y:S01]  /*5800*/  F2F.F32.F64 R0, R4 ;  /* 0x0000000400007310 */ /* 0x002e620000301000 */
[----:B------:R-:W1:-:S14]  /*5810*/  DSETP.GEU.AND P0, PT, |R4|, c[0x2][0xc0], PT ;  /* 0x008030000400762a */ /* 0x000e5c0003f0e200 */
[----:B-1----:R-:W-:-:S05]  /*5820*/  @!P0 FMUL R0, R0, 1.175494350822287508e-38 ;  /* 0x0080000000008820 */ /* 0x002fca0000400000 */
[----:B0-----:R-:W-:-:S04]  /*5830*/  F2FP.PACK_AB R3, RZ, R0 ;  /* 0x00000000ff03723e */ /* 0x001fc800000000ff */
[----:B------:R-:W-:-:S05]  /*5840*/  PRMT R3, R3, 0x5410, RZ ;  /* 0x0000541003037816 */ /* 0x000fca00000000ff */
[----:B------:R0:W-:Y:S01]  /*5850*/  STG.E [R16.64], R3 ;  /* 0x0000000310007986 */ /* 0x0001e2000c101924 */
[----:B------:R-:W-:Y:S05]  /*5860*/  BRA `(.L_x_8958) ;  /* 0x00000ba000007947 */ /* 0x000fea0003800000 */
.L_x_8963:
[----:B-1----:R1:W-:Y:S01]  /*5870*/  STG.E.64 [R16.64], R4 ;  /* 0x0000000410007986 */ /* 0x0023e2000c101b24 */
[----:B------:R-:W-:Y:S05]  /*5880*/  BRA `(.L_x_8958) ;  /* 0x00000b8000007947 */ /* 0x000fea0003800000 */
.L_x_8953:
        /* <DEDUP_REMOVED lines=12> */
.L_x_8967:
[----:B------:R-:W-:-:S05]  /*5950*/  CS2R R6, SRZ ;  /* 0x0000000000067805 */ /* 0x000fca000001ff00 */
[----:B-1----:R1:W-:Y:S01]  /*5960*/  STG.E.128 [R16.64], R4 ;  /* 0x0000000410007986 */ /* 0x0023e2000c101d24 */
[----:B------:R-:W-:Y:S05]  /*5970*/  BRA `(.L_x_8958) ;  /* 0x00000a9000007947 */ /* 0x000fea0003800000 */
.L_x_8966:
        /* <DEDUP_REMOVED lines=23> */
.L_x_8971:
[----:B------:R-:W-:Y:S05]  /*5af0*/  BSYNC B0 ;  /* 0x0000000000007941 */ /* 0x000fea0003800000 */
.L_x_8970:
[----:B------:R-:W-:-:S05]  /*5b00*/  LOP3.LUT R3, R0, R3, RZ, 0xfc, !PT ;  /* 0x0000000300037212 */ /* 0x000fca00078efcff */
[----:B------:R0:W-:Y:S01]  /*5b10*/  STG.E.U8 [R16.64], R3 ;  /* 0x0000000310007986 */ /* 0x0001e2000c101124 */
[----:B------:R-:W-:Y:S05]  /*5b20*/  BRA `(.L_x_8958) ;  /* 0x000008e000007947 */ /* 0x000fea0003800000 */
.L_x_8969:
        /* <DEDUP_REMOVED lines=15> */
.L_x_8973:
[----:B------:R-:W-:Y:S01]  /*5c20*/  IMAD.MOV.U32 R0, RZ, RZ, 0x7f ;  /* 0x0000007fff007424 */ /* 0x000fe200078e00ff */
[----:B------:R-:W-:-:S04]  /*5c30*/  ISETP.GT.U32.AND P0, PT, R2, 0x7f800000, PT ;  /* 0x7f8000000200780c */ /* 0x000fc80003f04070 */
[----:B------:R-:W-:-:S04]  /*5c40*/  SEL R0, R0, 0x7c, P0 ;  /* 0x0000007c00007807 */ /* 0x000fc80000000000 */
.L_x_8974:
[----:B------:R-:W-:Y:S05]  /*5c50*/  BSYNC B0 ;  /* 0x0000000000007941 */ /* 0x000fea0003800000 */
.L_x_8972:
[----:B------:R-:W-:-:S04]  /*5c60*/  LOP3.LUT R2, R3, 0x80000000, RZ, 0xc0, !PT ;  /* 0x8000000003027812 */ /* 0x000fc800078ec0ff */
[----:B------:R-:W-:-:S04]  /*5c70*/  SHF.R.U32.HI R3, RZ, 0x18, R2 ;  /* 0x00000018ff037819 */ /* 0x000fc80000011602 */
[----:B------:R-:W-:-:S05]  /*5c80*/  LOP3.LUT R3, R0, R3, RZ, 0xfc, !PT ;  /* 0x0000000300037212 */ /* 0x000fca00078efcff */
[----:B------:R0:W-:Y:S01]  /*5c90*/  STG.E.U8 [R16.64], R3 ;  /* 0x0000000310007986 */ /* 0x0001e2000c101124 */
[----:B------:R-:W-:Y:S05]  /*5ca0*/  BRA `(.L_x_8958) ;  /* 0x0000076000007947 */ /* 0x000fea0003800000 */
.L_x_8968:
[----:B-1----:R-:W1:Y:S01]  /*5cb0*/  F2F.F32.F64 R0, R4 ;  /* 0x0000000400007310 */ /* 0x002e620000301000 */
[----:B------:R-:W1:-:S14]  /*5cc0*/  DSETP.GEU.AND P0, PT, |R4|, c[0x2][0xc0], PT ;  /* 0x008030000400762a */ /* 0x000e5c0003f0e200 */
[----:B-1----:R-:W-:-:S05]  /*5cd0*/  @!P0 FMUL R0, R0, 1.175494350822287508e-38 ;  /* 0x0080000000008820 */ /* 0x002fca0000400000 */
[----:B------:R-:W-:-:S05]  /*5ce0*/  F2FP.BF16.PACK_AB R0, RZ, R0 ;  /* 0x00000000ff00723e */ /* 0x000fca00000010ff */
[----:B------:R1:W-:Y:S01]  /*5cf0*/  STG.E.U16 [R16.64], R0 ;  /* 0x0000000010007986 */ /* 0x0003e2000c101524 */
[----:B------:R-:W-:Y:S05]  /*5d00*/  BRA `(.L_x_8958) ;  /* 0x0000070000007947 */ /* 0x000fea0003800000 */
.L_x_8965:
        /* <DEDUP_REMOVED lines=11> */
.L_x_8977:
        /* <DEDUP_REMOVED lines=19> */
.L_x_8980:
[----:B------:R-:W-:-:S04]  /*5ef0*/  LOP3.LUT R2, R3, 0x80000000, RZ, 0xc0, !PT ;  /* 0x8000000003027812 */ /* 0x000fc800078ec0ff */
[----:B------:R-:W-:-:S04]  /*5f00*/  SHF.R.U32.HI R3, RZ, 0x18, R2 ;  /* 0x00000018ff037819 */ /* 0x000fc80000011602 */
[----:B------:R-:W-:-:S04]  /*5f10*/  LOP3.LUT R0, R0, R3, RZ, 0xfc, !PT ;  /* 0x0000000300007212 */ /* 0x000fc800078efcff */
[----:B------:R-:W-:Y:S02]  /*5f20*/  PRMT R8, R0, 0x7610, R8 ;  /* 0x0000761000087816 */ /* 0x000fe40000000008 */
.L_x_8979:
[----:B------:R-:W-:Y:S05]  /*5f30*/  BSYNC B0 ;  /* 0x0000000000007941 */ /* 0x000fea0003800000 */
.L_x_8978:
[----:B------:R0:W-:Y:S01]  /*5f40*/  STG.E.U8 [R16.64], R8 ;  /* 0x0000000810007986 */ /* 0x0001e2000c101124 */
[----:B------:R-:W-:Y:S05]  /*5f50*/  BRA `(.L_x_8958) ;  /* 0x000004b000007947 */ /* 0x000fea0003800000 */
.L_x_8976:
        /* <DEDUP_REMOVED lines=19> */
.L_x_8983:
[----:B------:R-:W-:-:S04]  /*6090*/  LOP3.LUT R2, R3, 0x80000000, RZ, 0xc0, !PT ;  /* 0x8000000003027812 */ /* 0x000fc800078ec0ff */
[----:B------:R-:W-:-:S04]  /*60a0*/  SHF.R.U32.HI R3, RZ, 0x18, R2 ;  /* 0x00000018ff037819 */ /* 0x000fc80000011602 */
[----:B------:R-:W-:-:S04]  /*60b0*/  LOP3.LUT R0, R0, R3, RZ, 0xfc, !PT ;  /* 0x0000000300007212 */ /* 0x000fc800078efcff */
[----:B------:R-:W-:Y:S02]  /*60c0*/  PRMT R8, R0, 0x7610, R8 ;  /* 0x0000761000087816 */ /* 0x000fe40000000008 */
.L_x_8982:
[----:B------:R-:W-:Y:S05]  /*60d0*/  BSYNC B0 ;  /* 0x0000000000007941 */ /* 0x000fea0003800000 */
.L_x_8981:
[----:B------:R0:W-:Y:S01]  /*60e0*/  STG.E.U8 [R16.64], R8 ;  /* 0x0000000810007986 */ /* 0x0001e2000c101124 */
[----:B------:R-:W-:Y:S05]  /*60f0*/  BRA `(.L_x_8958) ;  /* 0x0000031000007947 */ /* 0x000fea0003800000 */
.L_x_8975:
        /* <DEDUP_REMOVED lines=24> */
.L_x_8957:
        /* <DEDUP_REMOVED lines=20> */
.L_x_8985:
[----:B-1----:R-:W1:Y:S02]  /*63c0*/  F2I.U64.F64.TRUNC R4, R4 ;  /* 0x0000000400047311 */ /* 0x002e64000030d800 */
[----:B-1----:R1:W-:Y:S01]  /*63d0*/  STG.E.64 [R16.64], R4 ;  /* 0x0000000410007986 */ /* 0x0023e2000c101b24 */
[----:B------:R-:W-:Y:S05]  /*63e0*/  BRA `(.L_x_8958) ;  /* 0x0000002000007947 */ /* 0x000fea0003800000 */
.L_x_8984:
[----:B-1----:R-:W1:Y:S02]  /*63f0*/  F2I.U32.F64.TRUNC R5, R4 ;  /* 0x0000000400057311 */ /* 0x002e64000030d000 */
[----:B-1----:R1:W-:Y:S02]  /*6400*/  STG.E [R16.64], R5 ;  /* 0x0000000510007986 */ /* 0x0023e4000c101924 */
.L_x_8958:
[----:B------:R-:W-:-:S04]  /*6410*/  IADD3 R19, R19, 0x80, RZ ;  /* 0x0000008013137810 */ /* 0x000fc80007ffe0ff */
[----:B------:R-:W-:-:S13]  /*6420*/  ISETP.GE.AND P0, PT, R19, c[0x0][0x160], PT ;  /* 0x0000580013007a0c */ /* 0x000fda0003f06270 */
[----:B------:R-:W-:Y:S05]  /*6430*/  @P0 BRA `(.L_x_8919) ;  /* 0x0000319000000947 */ /* 0x000fea0003800000 */
[----:B------:R-:W-:Y:S01]  /*6440*/  ISETP.NE.AND P0, PT, RZ, c[0x0][0x168], PT ;  /* 0x00005a00ff007a0c */ /* 0x000fe20003f05270 */
[----:B-1----:R-:W-:Y:S02]  /*6450*/  IMAD.MOV.U32 R0, RZ, RZ, RZ ;  /* 0x000000ffff007224 */ /* 0x002fe400078e00ff */
        /* <DEDUP_REMOVED lines=226> */
.L_x_8986:
        /* <DEDUP_REMOVED lines=19> */
.L_x_8990:
[----:B------:R-:W2:Y:S02]  /*73b0*/  LDG.E.U8 R2, [R4.64] ;  /* 0x0000002404027981 */ /* 0x000ea4000c1e1100 */
[----:B--2---:R-:W0:Y:S01]  /*73c0*/  I2F.F64.U16 R2, R2 ;  /* 0x0000000200027312 */ /* 0x004e220000101800 */
[----:B------:R-:W-:Y:S05]  /*73d0*/  BRA `(.L_x_8992) ;  /* 0x00000df000007947 */ /* 0x000fea0003800000 */
.L_x_8989:
        /* <DEDUP_REMOVED lines=9> */
.L_x_8994:
[----:B------:R-:W2:Y:S02]  /*7470*/  LDG.E R2, [R4.64] ;  /* 0x0000002404027981 */ /* 0x000ea4000c1e1900 */
[----:B--2---:R-:W0:Y:S01]  /*7480*/  I2F.F64 R2, R2 ;  /* 0x0000000200027312 */ /* 0x004e220000201c00 */
[----:B------:R-:W-:Y:S05]  /*7490*/  BRA `(.L_x_8992) ;  /* 0x00000d3000007947 */ /* 0x000fea0003800000 */
.L_x_8993:
[----:B------:R-:W2:Y:S02]  /*74a0*/  LDG.E.U16 R2, [R4.64] ;  /* 0x0000002404027981 */ /* 0x000ea4000c1e1500 */
[----:B--2---:R-:W0:Y:S01]  /*74b0*/  I2F.F64.S16 R2, R2 ;  /* 0x0000000200027312 */ /* 0x004e220000101c00 */
[----:B------:R-:W-:Y:S05]  /*74c0*/  BRA `(.L_x_8992) ;  /* 0x00000d0000007947 */ /* 0x000fea0003800000 */
.L_x_8988:
        /* <DEDUP_REMOVED lines=10> */
.L_x_8996:
[----:B------:R-:W2:Y:S02]  /*7570*/  LDG.E.U16 R0, [R4.64] ;  /* 0x0000002404007981 */ /* 0x000ea4000c1e1500 */
[----:B--2---:R-:W-:-:S05]  /*7580*/  HADD2.F32 R0, -RZ, R0.H0_H0 ;  /* 0x20000000ff007230 */ /* 0x004fca0000004100 */
[----:B------:R-:W-:-:S04]  /*7590*/  FMUL.FTZ R0, R0, 1 ;  /* 0x3f80000000007820 */ /* 0x000fc80000410000 */
[----:B------:R0:W1:Y:S01]  /*75a0*/  F2F.F64.F32 R2, R0 ;  /* 0x0000000000027310 */ /* 0x0000620000201800 */
[----:B------:R-:W-:Y:S05]  /*75b0*/  BRA `(.L_x_8992) ;  /* 0x00000c1000007947 */ /* 0x000fea0003800000 */
.L_x_8995:
        /* <DEDUP_REMOVED lines=10> */
.L_x_8998:
[----:B------:R-:W2:Y:S02]  /*7660*/  LDG.E.U16 R4, [R4.64] ;  /* 0x0000002404047981 */ /* 0x000ea4000c1e1500 */
[----:B--2---:R-:W-:-:S05]  /*7670*/  HADD2.F32 R0, -RZ, R4.H0_H0 ;  /* 0x20000004ff007230 */ /* 0x004fca0000004100 */
[----:B------:R-:W-:-:S04]  /*7680*/  FMUL.FTZ R0, R0, 1 ;  /* 0x3f80000000007820 */ /* 0x000fc80000410000 */
[----:B------:R0:W1:Y:S01]  /*7690*/  F2F.F64.F32 R2, R0 ;  /* 0x0000000000027310 */ /* 0x0000620000201800 */
[----:B------:R-:W-:Y:S05]  /*76a0*/  BRA `(.L_x_8992) ;  /* 0x00000b2000007947 */ /* 0x000fea0003800000 */
.L_x_8997:
[----:B------:R0:W5:Y:S01]  /*76b0*/  LDG.E.64 R2, [R4.64] ;  /* 0x0000002404027981 */ /* 0x000162000c1e1b00 */
[----:B------:R-:W-:Y:S05]  /*76c0*/  BRA `(.L_x_8992) ;  /* 0x00000b0000007947 */ /* 0x000fea0003800000 */
.L_x_8987:
        /* <DEDUP_REMOVED lines=13> */
.L_x_9001:
[----:B------:R0:W5:Y:S01]  /*77a0*/  LDG.E.64 R2, [R4.64] ;  /* 0x0000002404027981 */ /* 0x000162000c1e1b00 */
[----:B------:R-:W-:Y:S05]  /*77b0*/  BRA `(.L_x_8992) ;  /* 0x00000a1000007947 */ /* 0x000fea0003800000 */
.L_x_9000:
        /* <DEDUP_REMOVED lines=28> */
.L_x_9003:
        /* <DEDUP_REMOVED lines=15> */
.L_x_9002:
[----:B------:R-:W2:Y:S02]  /*7a70*/  LDG.E.U16 R0, [R4.64] ;  /* 0x0000002404007981 */ /* 0x000ea4000c1e1500 */
[----:B--2---:R-:W-:-:S05]  /*7a80*/  PRMT R0, RZ, 0x5410, R0 ;  /* 0x00005410ff007816 */ /* 0x004fca0000000000 */
[----:B------:R-:W-:-:S04]  /*7a90*/  FMUL.FTZ R0, R0, 1 ;  /* 0x3f80000000007820 */ /* 0x000fc80000410000 */
[----:B------:R0:W1:Y:S01]  /*7aa0*/  F2F.F64.F32 R2, R0 ;  /* 0x0000000000027310 */ /* 0x0000620000201800 */
[----:B------:R-:W-:Y:S05]  /*7ab0*/  BRA `(.L_x_8992) ;  /* 0x0000071000007947 */ /* 0x000fea0003800000 */
.L_x_8999:
        /* <DEDUP_REMOVED lines=11> */
.L_x_9006:
        /* <DEDUP_REMOVED lines=21> */
.L_x_9010:
[----:B------:R-:W-:Y:S05]  /*7cc0*/  BSYNC B1 ;  /* 0x0000000000017941 */ /* 0x000fea0003800000 */
.L_x_9009:
[----:B------:R-:W-:Y:S01]  /*7cd0*/  LEA R3, R0, 0x3b800000, 0x17 ;  /* 0x3b80000000037811 */ /* 0x000fe200078eb8ff */
[----:B------:R-:W-:-:S05]  /*7ce0*/  IMAD.SHL.U32 R0, R2, 0x100000, RZ ;  /* 0x0010000002007824 */ /* 0x000fca00078e00ff */
[----:B------:R-:W-:Y:S02]  /*7cf0*/  LOP3.LUT R0, R3, R0, R4, 0xfe, !PT ;  /* 0x0000000003007212 */ /* 0x000fe400078efe04 */
.L_x_9008:
[----:B------:R-:W-:Y:S05]  /*7d00*/  BSYNC B0 ;  /* 0x0000000000007941 */ /* 0x000fea0003800000 */
.L_x_9007:
[----:B------:R-:W-:-:S04]  /*7d10*/  FMUL.FTZ R0, R0, 1 ;  /* 0x3f80000000007820 */ /* 0x000fc80000410000 */
[----:B------:R0:W1:Y:S01]  /*7d20*/  F2F.F64.F32 R2, R0 ;  /* 0x0000000000027310 */ /* 0x0000620000201800 */
[----:B------:R-:W-:Y:S05]  /*7d30*/  BRA `(.L_x_8992) ;  /* 0x0000049000007947 */ /* 0x000fea0003800000 */
.L_x_9005:
        /* <DEDUP_REMOVED lines=21> */
.L_x_9014:
[----:B------:R-:W-:Y:S05]  /*7e90*/  BSYNC B1 ;  /* 0x0000000000017941 */ /* 0x000fea0003800000 */
.L_x_9013:
[----:B------:R-:W-:Y:S01]  /*7ea0*/  LEA R3, R0, 0x37800000, 0x17 ;  /* 0x3780000000037811 */ /* 0x000fe200078eb8ff */
[----:B------:R-:W-:-:S05]  /*7eb0*/  IMAD.SHL.U32 R0, R2, 0x200000, RZ ;  /* 0x0020000002007824 */ /* 0x000fca00078e00ff */
[----:B------:R-:W-:Y:S02]  /*7ec0*/  LOP3.LUT R0, R3, R0, R4, 0xfe, !PT ;  /* 0x0000000003007212 */ /* 0x000fe400078efe04 */
.L_x_9012:
[----:B------:R-:W-:Y:S05]  /*7ed0*/  BSYNC B0 ;  /* 0x0000000000007941 */ /* 0x000fea0003800000 */
.L_x_9011:
[----:B------:R-:W-:-:S04]  /*7ee0*/  FMUL.FTZ R0, R0, 1 ;  /* 0x3f80000000007820 */ /* 0x000fc80000410000 */
[----:B------:R0:W1:Y:S01]  /*7ef0*/  F2F.F64.F32 R2, R0 ;  /* 0x0000000000027310 */ /* 0x0000620000201800 */
[----:B------:R-:W-:Y:S05]  /*7f00*/  BRA `(.L_x_8992) ;  /* 0x000002c000007947 */ /* 0x000fea0003800000 */
.L_x_9004:
        /* <DEDUP_REMOVED lines=14> */
.L_x_9018:
[----:B------:R-:W-:Y:S05]  /*7ff0*/  BSYNC B0 ;  /* 0x0000000000007941 */ /* 0x000fea0003800000 */
.L_x_9017:
[----:B------:R-:W-:-:S04]  /*8000*/  FMUL.FTZ R0, R0, 1 ;  /* 0x3f80000000007820 */ /* 0x000fc80000410000 */
[----:B------:R0:W1:Y:S01]  /*8010*/  F2F.F64.F32 R2, R0 ;  /* 0x0000000000027310 */ /* 0x0000620000201800 */
[----:B------:R-:W-:Y:S05]  /*8020*/  BRA `(.L_x_8992) ;  /* 0x000001a000007947 */ /* 0x000fea0003800000 */
.L_x_8991:
        /* <DEDUP_REMOVED lines=21> */
.L_x_9016:
[----:B------:R-:W2:Y:S02]  /*8180*/  LDG.E.64 R2, [R4.64] ;  /* 0x0000002404027981 */ /* 0x000ea4000c1e1b00 */
[----:B--2---:R-:W0:Y:S01]  /*8190*/  I2F.F64.U64 R2, R2 ;  /* 0x0000000200027312 */ /* 0x004e220000301800 */
[----:B------:R-:W-:Y:S05]  /*81a0*/  BRA `(.L_x_8992) ;  /* 0x0000002000007947 */ /* 0x000fea0003800000 */
.L_x_9015:
[----:B------:R-:W2:Y:S02]  /*81b0*/  LDG.E R2, [R4.64] ;  /* 0x0000002404027981 */ /* 0x000ea4000c1e1900 */
[----:B--2---:R-:W0:Y:S02]  /*81c0*/  I2F.F64.U32 R2, R2 ;  /* 0x0000000200027312 */ /* 0x004e240000201800 */
.L_x_8992:
        /* <DEDUP_REMOVED lines=78> */
.L_x_9022:
[----:B-1----:R-:W1:Y:S02]  /*86b0*/  F2I.S64.F64.TRUNC R4, R4 ;  /* 0x0000000400047311 */ /* 0x002e64000030d900 */
[----:B01----:R-:W-:-:S05]  /*86c0*/  IMAD.MOV.U32 R3, RZ, RZ, R4 ;  /* 0x000000ffff037224 */ /* 0x003fca00078e0004 */
[----:B------:R0:W-:Y:S01]  /*86d0*/  STG.E.U8 [R16.64], R3 ;  /* 0x0000000310007986 */ /* 0x0001e2000c101124 */
[----:B------:R-:W-:Y:S05]  /*86e0*/  BRA `(.L_x_9024) ;  /* 0x00000ed000007947 */ /* 0x000fea0003800000 */
.L_x_9021:
        /* <DEDUP_REMOVED lines=9> */
.L_x_9026:
[----:B-1----:R-:W1:Y:S02]  /*8780*/  F2I.F64.TRUNC R5, R4 ;  /* 0x0000000400057311 */ /* 0x002e64000030d100 */
[----:B-1----:R1:W-:Y:S01]  /*8790*/  STG.E [R16.64], R5 ;  /* 0x0000000510007986 */ /* 0x0023e2000c101924 */
[----:B------:R-:W-:Y:S05]  /*87a0*/  BRA `(.L_x_9024) ;  /* 0x00000e1000007947 */ /* 0x000fea0003800000 */
.L_x_9025:
[----:B-1----:R-:W1:Y:S02]  /*87b0*/  F2I.F64.TRUNC R5, R4 ;  /* 0x0000000400057311 */ /* 0x002e64000030d100 */
[----:B-1----:R1:W-:Y:S01]  /*87c0*/  STG.E.U16 [R16.64], R5 ;  /* 0x0000000510007986 */ /* 0x0023e2000c101524 */
[----:B------:R-:W-:Y:S05]  /*87d0*/  BRA `(.L_x_9024) ;  /* 0x00000de000007947 */ /* 0x000fea0003800000 */
.L_x_9020:
        /* <DEDUP_REMOVED lines=11> */
.L_x_9028:
[----:B-1----:R-:W1:Y:S01]  /*8890*/  F2F.F32.F64 R0, R4 ;  /* 0x0000000400007310 */ /* 0x002e620000301000 */
[----:B------:R-:W1:-:S14]  /*88a0*/  DSETP.GEU.AND P0, PT, |R4|, c[0x2][0xc0], PT ;  /* 0x008030000400762a */ /* 0x000e5c0003f0e200 */
[----:B-1----:R-:W-:-:S05]  /*88b0*/  @!P0 FMUL R0, R0, 1.175494350822287508e-38 ;  /* 0x0080000000008820 */ /* 0x002fca0000400000 */
[----:B------:R-:W-:-:S05]  /*88c0*/  F2FP.PACK_AB R0, RZ, R0 ;  /* 0x00000000ff00723e */ /* 0x000fca00000000ff */
[----:B------:R1:W-:Y:S01]  /*88d0*/  STG.E.U16 [R16.64], R0 ;  /* 0x0000000010007986 */ /* 0x0003e2000c101524 */
[----:B------:R-:W-:Y:S05]  /*88e0*/  BRA `(.L_x_9024) ;  /* 0x00000cd000007947 */ /* 0x000fea0003800000 */
.L_x_9027:
        /* <DEDUP_REMOVED lines=12> */
.L_x_9030:
[----:B-1----:R-:W1:Y:S01]  /*89b0*/  F2F.F32.F64 R0, R4 ;  /* 0x0000000400007310 */ /* 0x002e620000301000 */
[----:B------:R-:W1:-:S14]  /*89c0*/  DSETP.GEU.AND P0, PT, |R4|, c[0x2][0xc0], PT ;  /* 0x008030000400762a */ /* 0x000e5c0003f0e200 */
[----:B-1----:R-:W-:-:S05]  /*89d0*/  @!P0 FMUL R0, R0, 1.175494350822287508e-38 ;  /* 0x0080000000008820 */ /* 0x002fca0000400000 */
[----:B0-----:R-:W-:-:S04]  /*89e0*/  F2FP.PACK_AB R3, RZ, R0 ;  /* 0x00000000ff03723e */ /* 0x001fc800000000ff */
[----:B------:R-:W-:-:S05]  /*89f0*/  PRMT R3, R3, 0x5410, RZ ;  /* 0x0000541003037816 */ /* 0x000fca00000000ff */
[----:B------:R0:W-:Y:S01]  /*8a00*/  STG.E [R16.64], R3 ;  /* 0x0000000310007986 */ /* 0x0001e2000c101924 */
[----:B------:R-:W-:Y:S05]  /*8a10*/  BRA `(.L_x_9024) ;  /* 0x00000ba000007947 */ /* 0x000fea0003800000 */
.L_x_9029:
[----:B-1----:R1:W-:Y:S01]  /*8a20*/  STG.E.64 [R16.64], R4 ;  /* 0x0000000410007986 */ /* 0x0023e2000c101b24 */
[----:B------:R-:W-:Y:S05]  /*8a30*/  BRA `(.L_x_9024) ;  /* 0x00000b8000007947 */ /* 0x000fea0003800000 */
.L_x_9019:
        /* <DEDUP_REMOVED lines=12> */
.L_x_9033:
[----:B------:R-:W-:-:S05]  /*8b00*/  CS2R R6, SRZ ;  /* 0x0000000000067805 */ /* 0x000fca000001ff00 */
[----:B-1----:R1:W-:Y:S01]  /*8b10*/  STG.E.128 [R16.64], R4 ;  /* 0x0000000410007986 */ /* 0x0023e2000c101d24 */
[----:B------:R-:W-:Y:S05]  /*8b20*/  BRA `(.L_x_9024) ;  /* 0x00000a9000007947 */ /* 0x000fea0003800000 */
.L_x_9032:
        /* <DEDUP_REMOVED lines=23> */
.L_x_9037:
[----:B------:R-:W-:Y:S05]  /*8ca0*/  BSYNC B0 ;  /* 0x0000000000007941 */ /* 0x000fea0003800000 */
.L_x_9036:
[----:B------:R-:W-:-:S05]  /*8cb0*/  LOP3.LUT R3, R0, R3, RZ, 0xfc, !PT ;  /* 0x0000000300037212 */ /* 0x000fca00078efcff */
[----:B------:R0:W-:Y:S01]  /*8cc0*/  STG.E.U8 [R16.64], R3 ;  /* 0x0000000310007986 */ /* 0x0001e2000c101124 */
[----:B------:R-:W-:Y:S05]  /*8cd0*/  BRA `(.L_x_9024) ;  /* 0x000008e000007947 */ /* 0x000fea0003800000 */
.L_x_9035:
        /* <DEDUP_REMOVED lines=15> */
.L_x_9039:
[----:B------:R-:W-:Y:S01]  /*8dd0*/  IMAD.MOV.U32 R0, RZ, RZ, 0x7f ;  /* 0x0000007fff007424 */ /* 0x000fe200078e00ff */
[----:B------:R-:W-:-:S04]  /*8de0*/  ISETP.GT.U32.AND P0, PT, R2, 0x7f800000, PT ;  /* 0x7f8000000200780c */ /* 0x000fc80003f04070 */
[----:B------:R-:W-:-:S04]  /*8df0*/  SEL R0, R0, 0x7c, P0 ;  /* 0x0000007c00007807 */ /* 0x000fc80000000000 */
.L_x_9040:
[----:B------:R-:W-:Y:S05]  /*8e00*/  BSYNC B0 ;  /* 0x0000000000007941 */ /* 0x000fea0003800000 */
.L_x_9038:
[----:B------:R-:W-:-:S04]  /*8e10*/  LOP3.LUT R2, R3, 0x80000000, RZ, 0xc0, !PT ;  /* 0x8000000003027812 */ /* 0x000fc800078ec0ff */
[----:B------:R-:W-:-:S04]  /*8e20*/  SHF.R.U32.HI R3, RZ, 0x18, R2 ;  /* 0x00000018ff037819 */ /* 0x000fc80000011602 */
[----:B------:R-:W-:-:S05]  /*8e30*/  LOP3.LUT R3, R0, R3, RZ, 0xfc, !PT ;  /* 0x0000000300037212 */ /* 0x000fca00078efcff */
[----:B------:R0:W-:Y:S01]  /*8e40*/  STG.E.U8 [R16.64], R3 ;  /* 0x0000000310007986 */ /* 0x0001e2000c101124 */
[----:B------:R-:W-:Y:S05]  /*8e50*/  BRA `(.L_x_9024) ;  /* 0x0000076000007947 */ /* 0x000fea0003800000 */
.L_x_9034:
[----:B-1----:R-:W1:Y:S01]  /*8e60*/  F2F.F32.F64 R0, R4 ;  /* 0x0000000400007310 */ /* 0x002e620000301000 */
[----:B------:R-:W1:-:S14]  /*8e70*/  DSETP.GEU.AND P0, PT, |R4|, c[0x2][0xc0], PT ;  /* 0x008030000400762a */ /* 0x000e5c0003f0e200 */
[----:B-1----:R-:W-:-:S05]  /*8e80*/  @!P0 FMUL R0, R0, 1.175494350822287508e-38 ;  /* 0x0080000000008820 */ /* 0x002fca0000400000 */
[----:B------:R-:W-:-:S05]  /*8e90*/  F2FP.BF16.PACK_AB R0, RZ, R0 ;  /* 0x00000000ff00723e */ /* 0x000fca00000010ff */
[----:B------:R1:W-:Y:S01]  /*8ea0*/  STG.E.U16 [R16.64], R0 ;  /* 0x0000000010007986 */ /* 0x0003e2000c101524 */
[----:B------:R-:W-:Y:S05]  /*8eb0*/  BRA `(.L_x_9024) ;  /* 0x0000070000007947 */ /* 0x000fea0003800000 */
.L_x_9031:
        /* <DEDUP_REMOVED lines=11> */
.L_x_9043:
        /* <DEDUP_REMOVED lines=19> */
.L_x_9046:
[----:B------:R-:W-:-:S04]  /*90a0*/  LOP3.LUT R2, R3, 0x80000000, RZ, 0xc0, !PT ;  /* 0x8000000003027812 */ /* 0x000fc800078ec0ff */
[----:B------:R-:W-:-:S04]  /*90b0*/  SHF.R.U32.HI R3, RZ, 0x18, R2 ;  /* 0x00000018ff037819 */ /* 0x000fc80000011602 */
[----:B------:R-:W-:-:S04]  /*90c0*/  LOP3.LUT R0, R0, R3, RZ, 0xfc, !PT ;  /* 0x0000000300007212 */ /* 0x000fc800078efcff */
[----:B------:R-:W-:Y:S02]  /*90d0*/  PRMT R8, R0, 0x7610, R8 ;  /* 0x0000761000087816 */ /* 0x000fe40000000008 */
.L_x_9045:
[----:B------:R-:W-:Y:S05]  /*90e0*/  BSYNC B0 ;  /* 0x0000000000007941 */ /* 0x000fea0003800000 */
.L_x_9044:
[----:B------:R0:W-:Y:S01]  /*90f0*/  STG.E.U8 [R16.64], R8 ;  /* 0x0000000810007986 */ /* 0x0001e2000c101124 */
[----:B------:R-:W-:Y:S05]  /*9100*/  BRA `(.L_x_9024) ;  /* 0x000004b000007947 */ /* 0x000fea0003800000 */
.L_x_9042:
        /* <DEDUP_REMOVED lines=19> */
.L_x_9049:
[----:B------:R-:W-:-:S04]  /*9240*/  LOP3.LUT R2, R3, 0x80000000, RZ, 0xc0, !PT ;  /* 0x8000000003027812 */ /* 0x000fc800078ec0ff */
[----:B------:R-:W-:-:S04]  /*9250*/  SHF.R.U32.HI R3, RZ, 0x18, R2 ;  /* 0x00000018ff037819 */ /* 0x000fc80000011602 */
[----:B------:R-:W-:-:S04]  /*9260*/  LOP3.LUT R0, R0, R3, RZ, 0xfc, !PT ;  /* 0x0000000300007212 */ /* 0x000fc800078efcff */
[----:B------:R-:W-:Y:S02]  /*9270*/  PRMT R8, R0, 0x7610, R8 ;  /* 0x0000761000087816 */ /* 0x000fe40000000008 */
.L_x_9048:
[----:B------:R-:W-:Y:S05]  /*9280*/  BSYNC B0 ;  /* 0x0000000000007941 */ /* 0x000fea0003800000 */
.L_x_9047:
[----:B------:R0:W-:Y:S01]  /*9290*/  STG.E.U8 [R16.64], R8 ;  /* 0x0000000810007986 */ /* 0x0001e2000c101124 */
[----:B------:R-:W-:Y:S05]  /*92a0*/  BRA `(.L_x_9024) ;  /* 0x0000031000007947 */ /* 0x000fea0003800000 */
.L_x_9041:
        /* <DEDUP_REMOVED lines=24> */
.L_x_9023:
        /* <DEDUP_REMOVED lines=20> */
.L_x_9051:
[----:B-1----:R-:W1:Y:S02]  /*9570*/  F2I.U64.F64.TRUNC R4, R4 ;  /* 0x0000000400047311 */ /* 0x002e64000030d800 */
[----:B-1----:R1:W-:Y:S01]  /*9580*/  STG.E.64 [R16.64], R4 ;  /* 0x0000000410007986 */ /* 0x0023e2000c101b24 */
[----:B------:R-:W-:Y:S05]  /*9590*/  BRA `(.L_x_9024) ;  /* 0x0000002000007947 */ /* 0x000fea0003800000 */
.L_x_9050:
[----:B-1----:R-:W1:Y:S02]  /*95a0*/  F2I.U32.F64.TRUNC R5, R4 ;  /* 0x0000000400057311 */ /* 0x002e64000030d000 */
[----:B-1----:R1:W-:Y:S02]  /*95b0*/  STG.E [R16.64], R5 ;  /* 0x0000000510007986 */ /* 0x0023e4000c101924 */
.L_x_9024:
[----:B------:R-:W-:Y:S02]  /*95c0*/  IADD3 R19, R19, 0x80, RZ ;  /* 0x0000008013137810 */ /* 0x000fe40007ffe0ff */
.L_x_8919:
[----:B------:R-:W-:Y:S05]  /*95d0*/  BSYNC B6 ;  /* 0x0000000000067941 */ /* 0x000fea0003800000 */
.L_x_8918:
[----:B------:R-:W-:-:S13]  /*95e0*/  ISETP.GE.AND P0, PT, R19, c[0x0][0x160], PT ;  /* 0x0000580013007a0c */ /* 0x000fda0003f06270 */
[----:B------:R-:W-:Y:S05]  /*95f0*/  @P0 EXIT ;  /* 0x000000000000094d */ /* 0x000fea0003800000 */
        /* <DEDUP_REMOVED lines=228> */
.L_x_9052:
        /* <DEDUP_REMOVED lines=19> */
.L_x_9056:
[----:B------:R-:W2:Y:S02]  /*a570*/  LDG.E.U8 R2, [R4.64] ;  /* 0x0000002404027981 */ /* 0x000ea4000c1e1100 */
[----:B--2---:R-:W0:Y:S01]  /*a580*/  I2F.F64.U16 R2, R2 ;  /* 0x0000000200027312 */ /* 0x004e220000101800 */
[----:B------:R-:W-:Y:S05]  /*a590*/  BRA `(.L_x_9058) ;  /* 0x00000df000007947 */ /* 0x000fea0003800000 */
.L_x_9055:
        /* <DEDUP_REMOVED lines=9> */
.L_x_9060:
[----:B------:R-:W2:Y:S02]  /*a630*/  LDG.E R2, [R4.64] ;  /* 0x0000002404027981 */ /* 0x000ea4000c1e1900 */
[----:B--2---:R-:W0:Y:S01]  /*a640*/  I2F.F64 R2, R2 ;  /* 0x0000000200027312 */ /* 0x004e220000201c00 */
[----:B------:R-:W-:Y:S05]  /*a650*/  BRA `(.L_x_9058) ;  /* 0x00000d3000007947 */ /* 0x000fea0003800000 */
.L_x_9059:
[----:B------:R-:W2:Y:S02]  /*a660*/  LDG.E.U16 R2, [R4.64] ;  /* 0x0000002404027981 */ /* 0x000ea4000c1e1500 */
[----:B--2---:R-:W0:Y:S01]  /*a670*/  I2F.F64.S16 R2, R2 ;  /* 0x0000000200027312 */ /* 0x004e220000101c00 */
[----:B------:R-:W-:Y:S05]  /*a680*/  BRA `(.L_x_9058) ;  /* 0x00000d0000007947 */ /* 0x000fea0003800000 */
.L_x_9054:
        /* <DEDUP_REMOVED lines=10> */
.L_x_9062:
[----:B------:R-:W2:Y:S02]  /*a730*/  LDG.E.U16 R0, [R4.64] ;  /* 0x0000002404007981 */ /* 0x000ea4000c1e1500 */
[----:B--2---:R-:W-:-:S05]  /*a740*/  HADD2.F32 R0, -RZ, R0.H0_H0 ;  /* 0x20000000ff007230 */ /* 0x004fca0000004100 */
[----:B------:R-:W-:-:S04]  /*a750*/  FMUL.FTZ R0, R0, 1 ;  /* 0x3f80000000007820 */ /* 0x000fc80000410000 */
[----:B------:R0:W1:Y:S01]  /*a760*/  F2F.F64.F32 R2, R0 ;  /* 0x0000000000027310 */ /* 0x0000620000201800 */
[----:B------:R-:W-:Y:S05]  /*a770*/  BRA `(.L_x_9058) ;  /* 0x00000c1000007947 */ /* 0x000fea0003800000 */
.L_x_9061:
        /* <DEDUP_REMOVED lines=10> */
.L_x_9064:
[----:B------:R-:W2:Y:S02]  /*a820*/  LDG.E.U16 R4, [R4.64] ;  /* 0x0000002404047981 */ /* 0x000ea4000c1e1500 */
[----:B--2---:R-:W-:-:S05]  /*a830*/  HADD2.F32 R0, -RZ, R4.H0_H0 ;  /* 0x20000004ff007230 */ /* 0x004fca0000004100 */
[----:B------:R-:W-:-:S04]  /*a840*/  FMUL.FTZ R0, R0, 1 ;  /* 0x3f80000000007820 */ /* 0x000fc80000410000 */
[----:B------:R0:W1:Y:S01]  /*a850*/  F2F.F64.F32 R2, R0 ;  /* 0x0000000000027310 */ /* 0x0000620000201800 */
[----:B------:R-:W-:Y:S05]  /*a860*/  BRA `(.L_x_9058) ;  /* 0x00000b2000007947 */ /* 0x000fea0003800000 */
.L_x_9063:
[----:B------:R0:W5:Y:S01]  /*a870*/  LDG.E.64 R2, [R4.64] ;  /* 0x0000002404027981 */ /* 0x000162000c1e1b00 */
[----:B------:R-:W-:Y:S05]  /*a880*/  BRA `(.L_x_9058) ;  /* 0x00000b0000007947 */ /* 0x000fea0003800000 */
.L_x_9053:
        /* <DEDUP_REMOVED lines=13> */
.L_x_9067:
[----:B------:R0:W5:Y:S01]  /*a960*/  LDG.E.64 R2, [R4.64] ;  /* 0x0000002404027981 */ /* 0x000162000c1e1b00 */
[----:B------:R-:W-:Y:S05]  /*a970*/  BRA `(.L_x_9058) ;  /* 0x00000a1000007947 */ /* 0x000fea0003800000 */
.L_x_9066:
        /* <DEDUP_REMOVED lines=28> */
.L_x_9069:
        /* <DEDUP_REMOVED lines=15> */
.L_x_9068:
[----:B------:R-:W2:Y:S02]  /*ac30*/  LDG.E.U16 R0, [R4.64] ;  /* 0x0000002404007981 */ /* 0x000ea4000c1e1500 */
[----:B--2---:R-:W-:-:S05]  /*ac40*/  PRMT R0, RZ, 0x5410, R0 ;  /* 0x00005410ff007816 */ /* 0x004fca0000000000 */
[----:B------:R-:W-:-:S04]  /*ac50*/  FMUL.FTZ R0, R0, 1 ;  /* 0x3f80000000007820 */ /* 0x000fc80000410000 */
[----:B------:R0:W1:Y:S01]  /*ac60*/  F2F.F64.F32 R2, R0 ;  /* 0x0000000000027310 */ /* 0x0000620000201800 */
[----:B------:R-:W-:Y:S05]  /*ac70*/  BRA `(.L_x_9058) ;  /* 0x0000071000007947 */ /* 0x000fea0003800000 */
.L_x_9065:
        /* <DEDUP_REMOVED lines=11> */
.L_x_9072:
        /* <DEDUP_REMOVED lines=21> */
.L_x_9076:
[----:B------:R-:W-:Y:S05]  /*ae80*/  BSYNC B1 ;  /* 0x0000000000017941 */ /* 0x000fea0003800000 */
.L_x_9075:
[----:B------:R-:W-:Y:S01]  /*ae90*/  LEA R3, R0, 0x3b800000, 0x17 ;  /* 0x3b80000000037811 */ /* 0x000fe200078eb8ff */
[----:B------:R-:W-:-:S05]  /*aea0*/  IMAD.SHL.U32 R0, R2, 0x100000, RZ ;  /* 0x0010000002007824 */ /* 0x000fca00078e00ff */
[----:B------:R-:W-:Y:S02]  /*aeb0*/  LOP3.LUT R0, R3, R0, R4, 0xfe, !PT ;  /* 0x0000000003007212 */ /* 0x000fe400078efe04 */
.L_x_9074:
[----:B------:R-:W-:Y:S05]  /*aec0*/  BSYNC B0 ;  /* 0x0000000000007941 */ /* 0x000fea0003800000 */
.L_x_9073:
[----:B------:R-:W-:-:S04]  /*aed0*/  FMUL.FTZ R0, R0, 1 ;  /* 0x3f80000000007820 */ /* 0x000fc80000410000 */
[----:B------:R0:W1:Y:S01]  /*aee0*/  F2F.F64.F32 R2, R0 ;  /* 0x0000000000027310 */ /* 0x0000620000201800 */
[----:B------:R-:W-:Y:S05]  /*aef0*/  BRA `(.L_x_9058) ;  /* 0x0000049000007947 */ /* 0x000fea0003800000 */
.L_x_9071:
        /* <DEDUP_REMOVED lines=21> */
.L_x_9080:
[----:B------:R-:W-:Y:S05]  /*b050*/  BSYNC B1 ;  /* 0x0000000000017941 */ /* 0x000fea0003800000 */
.L_x_9079:
[----:B------:R-:W-:Y:S01]  /*b060*/  LEA R3, R0, 0x37800000, 0x17 ;  /* 0x3780000000037811 */ /* 0x000fe200078eb8ff */
[----:B------:R-:W-:-:S05]  /*b070*/  IMAD.SHL.U32 R0, R2, 0x200000, RZ ;  /* 0x0020000002007824 */ /* 0x000fca00078e00ff */
[----:B------:R-:W-:Y:S02]  /*b080*/  LOP3.LUT R0, R3, R0, R4, 0xfe, !PT ;  /* 0x0000000003007212 */ /* 0x000fe400078efe04 */
.L_x_9078:
[----:B------:R-:W-:Y:S05]  /*b090*/  BSYNC B0 ;  /* 0x0000000000007941 */ /* 0x000fea0003800000 */
.L_x_9077:
[----:B------:R-:W-:-:S04]  /*b0a0*/  FMUL.FTZ R0, R0, 1 ;  /* 0x3f80000000007820 */ /* 0x000fc80000410000 */
[----:B------:R0:W1:Y:S01]  /*b0b0*/  F2F.F64.F32 R2, R0 ;  /* 0x0000000000027310 */ /* 0x0000620000201800 */
[----:B------:R-:W-:Y:S05]  /*b0c0*/  BRA `(.L_x_9058) ;  /* 0x000002c000007947 */ /* 0x000fea0003800000 */
.L_x_9070:
        /* <DEDUP_REMOVED lines=14> */
.L_x_9084:
[----:B------:R-:W-:Y:S05]  /*b1b0*/  BSYNC B0 ;  /* 0x0000000000007941 */ /* 0x000fea0003800000 */
.L_x_9083:
[----:B------:R-:W-:-:S04]  /*b1c0*/  FMUL.FTZ R0, R0, 1 ;  /* 0x3f80000000007820 */ /* 0x000fc80000410000 */
[----:B------:R0:W1:Y:S01]  /*b1d0*/  F2F.F64.F32 R2, R0 ;  /* 0x0000000000027310 */ /* 0x0000620000201800 */
[----:B------:R-:W-:Y:S05]  /*b1e0*/  BRA `(.L_x_9058) ;  /* 0x000001a000007947 */ /* 0x000fea0003800000 */
.L_x_9057:
        /* <DEDUP_REMOVED lines=21> */
.L_x_9082:
[----:B------:R-:W2:Y:S02]  /*b340*/  LDG.E.64 R2, [R4.64] ;  /* 0x0000002404027981 */ /* 0x000ea4000c1e1b00 */
[----:B--2---:R-:W0:Y:S01]  /*b350*/  I2F.F64.U64 R2, R2 ;  /* 0x0000000200027312 */ /* 0x004e220000301800 */
[----:B------:R-:W-:Y:S05]  /*b360*/  BRA `(.L_x_9058) ;  /* 0x0000002000007947 */ /* 0x000fea0003800000 */
.L_x_9081:
[----:B------:R-:W2:Y:S02]  /*b370*/  LDG.E R2, [R4.64] ;  /* 0x0000002404027981 */ /* 0x000ea4000c1e1900 */
[----:B--2---:R-:W0:Y:S02]  /*b380*/  I2F.F64.U32 R2, R2 ;  /* 0x0000000200027312 */ /* 0x004e240000201800 */
.L_x_9058:
        /* <DEDUP_REMOVED lines=78> */
.L_x_9088:
[----:B-1----:R-:W1:Y:S02]  /*b870*/  F2I.S64.F64.TRUNC R4, R4 ;  /* 0x0000000400047311 */ /* 0x002e64000030d900 */
[----:B01----:R-:W-:-:S05]  /*b880*/  IMAD.MOV.U32 R3, RZ, RZ, R4 ;  /* 0x000000ffff037224 */ /* 0x003fca00078e0004 */
[----:B------:R-:W-:Y:S01]  /*b890*/  STG.E.U8 [R16.64], R3 ;  /* 0x0000000310007986 */ /* 0x000fe2000c101124 */
[----:B------:R-:W-:Y:S05]  /*b8a0*/  EXIT ;  /* 0x000000000000794d */ /* 0x000fea0003800000 */
.L_x_9087:
        /* <DEDUP_REMOVED lines=9> */
.L_x_9091:
[----:B-1----:R-:W1:Y:S02]  /*b940*/  F2I.F64.TRUNC R5, R4 ;  /* 0x0000000400057311 */ /* 0x002e64000030d100 */
[----:B-1----:R-:W-:Y:S01]  /*b950*/  STG.E [R16.64], R5 ;  /* 0x0000000510007986 */ /* 0x002fe2000c101924 */
[----:B------:R-:W-:Y:S05]  /*b960*/  EXIT ;  /* 0x000000000000794d */ /* 0x000fea0003800000 */
.L_x_9090:
[----:B-1----:R-:W1:Y:S02]  /*b970*/  F2I.F64.TRUNC R5, R4 ;  /* 0x0000000400057311 */ /* 0x002e64000030d100 */
[----:B-1----:R-:W-:Y:S01]  /*b980*/  STG.E.U16 [R16.64], R5 ;  /* 0x0000000510007986 */ /* 0x002fe2000c101524 */
[----:B------:R-:W-:Y:S05]  /*b990*/  EXIT ;  /* 0x000000000000794d */ /* 0x000fea0003800000 */
.L_x_9086:
        /* <DEDUP_REMOVED lines=9> */
[----:B------:R-:W-:Y:S01]  /*ba30*/  STG.E [R16.64], R3 ;  /* 0x0000000310007986 */ /* 0x000fe2000c101924 */
[----:B------:R-:W-:Y:S05]  /*ba40*/  EXIT ;  /* 0x000000000000794d */ /* 0x000fea0003800000 */
.L_x_9093:
[----:B-1----:R-:W1:Y:S01]  /*ba50*/  F2F.F32.F64 R0, R4 ;  /* 0x0000000400007310 */ /* 0x002e620000301000 */
[----:B------:R-:W1:-:S14]  /*ba60*/  DSETP.GEU.AND P0, PT, |R4|, c[0x2][0xc0], PT ;  /* 0x008030000400762a */ /* 0x000e5c0003f0e200 */
[----:B-1----:R-:W-:-:S05]  /*ba70*/  @!P0 FMUL R0, R0, 1.175494350822287508e-38 ;  /* 0x0080000000008820 */ /* 0x002fca0000400000 */
[----:B------:R-:W-:-:S05]  /*ba80*/  F2FP.PACK_AB R0, RZ, R0 ;  /* 0x00000000ff00723e */ /* 0x000fca00000000ff */
[----:B------:R-:W-:Y:S01]  /*ba90*/  STG.E.U16 [R16.64], R0 ;  /* 0x0000000010007986 */ /* 0x000fe2000c101524 */
[----:B------:R-:W-:Y:S05]  /*baa0*/  EXIT ;  /* 0x000000000000794d */ /* 0x000fea0003800000 */
.L_x_9092:
        /* <DEDUP_REMOVED lines=10> */
[----:B------:R-:W-:Y:S01]  /*bb50*/  STG.E.64 [R16.64], R2 ;  /* 0x0000000210007986 */ /* 0x000fe2000c101b24 */
[----:B------:R-:W-:Y:S05]  /*bb60*/  EXIT ;  /* 0x000000000000794d */ /* 0x000fea0003800000 */
.L_x_9095:
[----:B-1----:R-:W1:Y:S01]  /*bb70*/  F2F.F32.F64 R0, R4 ;  /* 0x0000000400007310 */ /* 0x002e620000301000 */
[----:B------:R-:W1:-:S14]  /*bb80*/  DSETP.GEU.AND P0, PT, |R4|, c[0x2][0xc0], PT ;  /* 0x008030000400762a */ /* 0x000e5c0003f0e200 */
[----:B-1----:R-:W-:-:S05]  /*bb90*/  @!P0 FMUL R0, R0, 1.175494350822287508e-38 ;  /* 0x0080000000008820 */ /* 0x002fca0000400000 */
[----:B0-----:R-:W-:-:S04]  /*bba0*/  F2FP.PACK_AB R3, RZ, R0 ;  /* 0x00000000ff03723e */ /* 0x001fc800000000ff */
[----:B------:R-:W-:-:S05]  /*bbb0*/  PRMT R3, R3, 0x5410, RZ ;  /* 0x0000541003037816 */ /* 0x000fca00000000ff */
[----:B------:R-:W-:Y:S01]  /*bbc0*/  STG.E [R16.64], R3 ;  /* 0x0000000310007986 */ /* 0x000fe2000c101924 */
[----:B------:R-:W-:Y:S05]  /*bbd0*/  EXIT ;  /* 0x000000000000794d */ /* 0x000fea0003800000 */
.L_x_9094:
[----:B-1----:R-:W-:Y:S01]  /*bbe0*/  STG.E.64 [R16.64], R4 ;  /* 0x0000000410007986 */ /* 0x002fe2000c101b24 */
[----:B------:R-:W-:Y:S05]  /*bbf0*/  EXIT ;  /* 0x000000000000794d */ /* 0x000fea0003800000 */
.L_x_9085:
        /* <DEDUP_REMOVED lines=10> */
[----:B------:R-:W-:Y:S01]  /*bca0*/  STG.E.U8 [R16.64], R3 ;  /* 0x0000000310007986 */ /* 0x000fe2000c101124 */
[----:B------:R-:W-:Y:S05]  /*bcb0*/  EXIT ;  /* 0x000000000000794d */ /* 0x000fea0003800000 */
.L_x_9098:
[----:B------:R-:W-:-:S05]  /*bcc0*/  CS2R R6, SRZ ;  /* 0x0000000000067805 */ /* 0x000fca000001ff00 */
[----:B-1----:R-:W-:Y:S01]  /*bcd0*/  STG.E.128 [R16.64], R4 ;  /* 0x0000000410007986 */ /* 0x002fe2000c101d24 */
[----:B------:R-:W-:Y:S05]  /*bce0*/  EXIT ;  /* 0x000000000000794d */ /* 0x000fea0003800000 */
.L_x_9097:
        /* <DEDUP_REMOVED lines=23> */
.L_x_9102:
[----:B------:R-:W-:Y:S05]  /*be60*/  BSYNC B0 ;  /* 0x0000000000007941 */ /* 0x000fea0003800000 */
.L_x_9101:
[----:B------:R-:W-:-:S05]  /*be70*/  LOP3.LUT R3, R0, R3, RZ, 0xfc, !PT ;  /* 0x0000000300037212 */ /* 0x000fca00078efcff */
[----:B------:R-:W-:Y:S01]  /*be80*/  STG.E.U8 [R16.64], R3 ;  /* 0x0000000310007986 */ /* 0x000fe2000c101124 */
[----:B------:R-:W-:Y:S05]  /*be90*/  EXIT ;  /* 0x000000000000794d */ /* 0x000fea0003800000 */
.L_x_9100:
        /* <DEDUP_REMOVED lines=15> */
.L_x_9104:
[----:B------:R-:W-:Y:S01]  /*bf90*/  IMAD.MOV.U32 R0, RZ, RZ, 0x7f ;  /* 0x0000007fff007424 */ /* 0x000fe200078e00ff */
[----:B------:R-:W-:-:S04]  /*bfa0*/  ISETP.GT.U32.AND P0, PT, R2, 0x7f800000, PT ;  /* 0x7f8000000200780c */ /* 0x000fc80003f04070 */
[----:B------:R-:W-:-:S04]  /*bfb0*/  SEL R0, R0, 0x7c, P0 ;  /* 0x0000007c00007807 */ /* 0x000fc80000000000 */
.L_x_9105:
[----:B------:R-:W-:Y:S05]  /*bfc0*/  BSYNC B0 ;  /* 0x0000000000007941 */ /* 0x000fea0003800000 */
.L_x_9103:
[----:B------:R-:W-:-:S04]  /*bfd0*/  LOP3.LUT R2, R3, 0x80000000, RZ, 0xc0, !PT ;  /* 0x8000000003027812 */ /* 0x000fc800078ec0ff */
[----:B------:R-:W-:-:S04]  /*bfe0*/  SHF.R.U32.HI R3, RZ, 0x18, R2 ;  /* 0x00000018ff037819 */ /* 0x000fc80000011602 */
[----:B------:R-:W-:-:S05]  /*bff0*/  LOP3.LUT R3, R0, R3, RZ, 0xfc, !PT ;  /* 0x0000000300037212 */ /* 0x000fca00078efcff */
[----:B------:R-:W-:Y:S01]  /*c000*/  STG.E.U8 [R16.64], R3 ;  /* 0x0000000310007986 */ /* 0x000fe2000c101124 */
[----:B------:R-:W-:Y:S05]  /*c010*/  EXIT ;  /* 0x000000000000794d */ /* 0x000fea0003800000 */
.L_x_9099:
[----:B-1----:R-:W1:Y:S01]  /*c020*/  F2F.F32.F64 R0, R4 ;  /* 0x0000000400007310 */ /* 0x002e620000301000 */
[----:B------:R-:W1:-:S14]  /*c030*/  DSETP.GEU.AND P0, PT, |R4|, c[0x2][0xc0], PT ;  /* 0x008030000400762a */ /* 0x000e5c0003f0e200 */
[----:B-1----:R-:W-:-:S05]  /*c040*/  @!P0 FMUL R0, R0, 1.175494350822287508e-38 ;  /* 0x0080000000008820 */ /* 0x002fca0000400000 */
[----:B------:R-:W-:-:S05]  /*c050*/  F2FP.BF16.PACK_AB R0, RZ, R0 ;  /* 0x00000000ff00723e */ /* 0x000fca00000010ff */
[----:B------:R-:W-:Y:S01]  /*c060*/  STG.E.U16 [R16.64], R0 ;  /* 0x0000000010007986 */ /* 0x000fe2000c101524 */
[----:B------:R-:W-:Y:S05]  /*c070*/  EXIT ;  /* 0x000000000000794d */ /* 0x000fea0003800000 */
.L_x_9096:
        /* <DEDUP_REMOVED lines=11> */
.L_x_9108:
        /* <DEDUP_REMOVED lines=19> */
.L_x_9111:
[----:B------:R-:W-:-:S04]  /*c260*/  LOP3.LUT R2, R3, 0x80000000, RZ, 0xc0, !PT ;  /* 0x8000000003027812 */ /* 0x000fc800078ec0ff */
[----:B------:R-:W-:-:S04]  /*c270*/  SHF.R.U32.HI R3, RZ, 0x18, R2 ;  /* 0x00000018ff037819 */ /* 0x000fc80000011602 */
[----:B------:R-:W-:-:S04]  /*c280*/  LOP3.LUT R0, R0, R3, RZ, 0xfc, !PT ;  /* 0x0000000300007212 */ /* 0x000fc800078efcff */
[----:B------:R-:W-:Y:S02]  /*c290*/  PRMT R8, R0, 0x7610, R8 ;  /* 0x0000761000087816 */ /* 0x000fe40000000008 */
.L_x_9110:
[----:B------:R-:W-:Y:S05]  /*c2a0*/  BSYNC B0 ;  /* 0x0000000000007941 */ /* 0x000fea0003800000 */
.L_x_9109:
[----:B------:R-:W-:Y:S01]  /*c2b0*/  STG.E.U8 [R16.64], R8 ;  /* 0x0000000810007986 */ /* 0x000fe2000c101124 */
[----:B------:R-:W-:Y:S05]  /*c2c0*/  EXIT ;  /* 0x000000000000794d */ /* 0x000fea0003800000 */
.L_x_9107:
        /* <DEDUP_REMOVED lines=19> */
.L_x_9114:
[----:B------:R-:W-:-:S04]  /*c400*/  LOP3.LUT R2, R3, 0x80000000, RZ, 0xc0, !PT ;  /* 0x8000000003027812 */ /* 0x000fc800078ec0ff */
[----:B------:R-:W-:-:S04]  /*c410*/  SHF.R.U32.HI R3, RZ, 0x18, R2 ;  /* 0x00000018ff037819 */ /* 0x000fc80000011602 */
[----:B------:R-:W-:-:S04]  /*c420*/  LOP3.LUT R0, R0, R3, RZ, 0xfc, !PT ;  /* 0x0000000300007212 */ /* 0x000fc800078efcff */
[----:B------:R-:W-:Y:S02]  /*c430*/  PRMT R8, R0, 0x7610, R8 ;  /* 0x0000761000087816 */ /* 0x000fe40000000008 */
.L_x_9113:
[----:B------:R-:W-:Y:S05]  /*c440*/  BSYNC B0 ;  /* 0x0000000000007941 */ /* 0x000fea0003800000 */
.L_x_9112:
[----:B------:R-:W-:Y:S01]  /*c450*/  STG.E.U8 [R16.64], R8 ;  /* 0x0000000810007986 */ /* 0x000fe2000c101124 */
[----:B------:R-:W-:Y:S05]  /*c460*/  EXIT ;  /* 0x000000000000794d */ /* 0x000fea0003800000 */
.L_x_9106:
        /* <DEDUP_REMOVED lines=24> */
.L_x_9089:
        /* <DEDUP_REMOVED lines=20> */
.L_x_9116:
[----:B-1----:R-:W1:Y:S02]  /*c730*/  F2I.U64.F64.TRUNC R4, R4 ;  /* 0x0000000400047311 */ /* 0x002e64000030d800 */
[----:B-1----:R-:W-:Y:S01]  /*c740*/  STG.E.64 [R16.64], R4 ;  /* 0x0000000410007986 */ /* 0x002fe2000c101b24 */
[----:B------:R-:W-:Y:S05]  /*c750*/  EXIT ;  /* 0x000000000000794d */ /* 0x000fea0003800000 */
.L_x_9115:
[----:B-1----:R-:W1:Y:S02]  /*c760*/  F2I.U32.F64.TRUNC R5, R4 ;  /* 0x0000000400057311 */ /* 0x002e64000030d000 */
[----:B-1----:R-:W-:Y:S01]  /*c770*/  STG.E [R16.64], R5 ;  /* 0x0000000510007986 */ /* 0x002fe2000c101924 */
[----:B------:R-:W-:Y:S05]  /*c780*/  EXIT ;  /* 0x000000000000794d */ /* 0x000fea0003800000 */
.L_x_9117:
        /* <DEDUP_REMOVED lines=15> */
.L_x_12051:


//--------------------- .text._ZN2at6native27unrolled_elementwise_kernelIZZZNS0_18GeluCUDAKernelImplERNS_18TensorIteratorBaseENS0_8GeluTypeEENKUlvE0_clEvENKUlvE_clEvEUldE_St5arrayIPcLm2EELi4E23TrivialOffsetCalculatorILi1EjESC_NS0_6memory12LoadWithCastILi1EEENSD_13StoreWithCastILi1EEEEEviT_T0_T2_T3_T4_T5_ --------------------------
	.section	.text._ZN2at6native27unrolled_elementwise_kernelIZZZNS0_18GeluCUDAKernelImplERNS_18TensorIteratorBaseENS0_8GeluTypeEENKUlvE0_clEvENKUlvE_clEvEUldE_St5arrayIPcLm2EELi4E23TrivialOffsetCalculatorILi1EjESC_NS0_6memory12LoadWithCastILi1EEENSD_13StoreWithCastILi1EEEEEviT_T0_T2_T3_T4_T5_,"ax",@progbits
	.sectioninfo	@"SHI_REGISTERS=34"
	.align	128
        .global         _ZN2at6native27unrolled_elementwise_kernelIZZZNS0_18GeluCUDAKernelImplERNS_18TensorIteratorBaseENS0_8GeluTypeEENKUlvE0_clEvENKUlvE_clEvEUldE_St5arrayIPcLm2EELi4E23TrivialOffsetCalculatorILi1EjESC_NS0_6memory12LoadWithCastILi1EEENSD_13StoreWithCastILi1EEEEEviT_T0_T2_T3_T4_T5_
        .type           _ZN2at6native27unrolled_elementwise_kernelIZZZNS0_18GeluCUDAKernelImplERNS_18TensorIteratorBaseENS0_8GeluTypeEENKUlvE0_clEvENKUlvE_clEvEUldE_St5arrayIPcLm2EELi4E23TrivialOffsetCalculatorILi1EjESC_NS0_6memory12LoadWithCastILi1EEENSD_13StoreWithCastILi1EEEEEviT_T0_T2_T3_T4_T5_,@function
        .size           _ZN2at6native27unrolled_elementwise_kernelIZZZNS0_18GeluCUDAKernelImplERNS_18TensorIteratorBaseENS0_8GeluTypeEENKUlvE0_clEvENKUlvE_clEvEUldE_St5arrayIPcLm2EELi4E23TrivialOffsetCalculatorILi1EjESC_NS0_6memory12LoadWithCastILi1EEENSD_13StoreWithCastILi1EEEEEviT_T0_T2_T3_T4_T5_,(.L_x_12052 - _ZN2at6native27unrolled_elementwise_kernelIZZZNS0_18GeluCUDAKernelImplERNS_18TensorIteratorBaseENS0_8GeluTypeEENKUlvE0_clEvENKUlvE_clEvEUldE_St5arrayIPcLm2EELi4E23TrivialOffsetCalculatorILi1EjESC_NS0_6memory12LoadWithCastILi1EEENSD_13StoreWithCastILi1EEEEEviT_T0_T2_T3_T4_T5_)
        .other          _ZN2at6native27unrolled_elementwise_kernelIZZZNS0_18GeluCUDAKernelImplERNS_18TensorIteratorBaseENS0_8GeluTypeEENKUlvE0_clEvENKUlvE_clEvEUldE_St5arrayIPcLm2EELi4E23TrivialOffsetCalculatorILi1EjESC_NS0_6memory12LoadWithCastILi1EEENSD_13StoreWithCastILi1EEEEEviT_T0_T2_T3_T4_T5_,@"STO_CUDA_ENTRY STV_DEFAULT"
_ZN2at6native27unrolled_elementwise_kernelIZZZNS0_18GeluCUDAKernelImplERNS_18TensorIteratorBaseENS0_8GeluTypeEENKUlvE0_clEvENKUlvE_clEvEUldE_St5arrayIPcLm2EELi4E23TrivialOffsetCalculatorILi1EjESC_NS0_6memory12LoadWithCastILi1EEENSD_13StoreWithCastILi1EEEEEviT_T0_T2_T3_T4_T5_:
.text._ZN2at6native27unrolled_elementwise_kernelIZZZNS0_18GeluCUDAKernelImplERNS_18TensorIteratorBaseENS0_8GeluTypeEENKUlvE0_clEvENKUlvE_clEvEUldE_St5arrayIPcLm2EELi4E23TrivialOffsetCalculatorILi1EjESC_NS0_6memory12LoadWithCastILi1EEENSD_13StoreWithCastILi1EEEEEviT_T0_T2_T3_T4_T5_:
        /* <DEDUP_REMOVED lines=30> */
.L_x_9123:
[----:B------:R-:W2:Y:S02]  /*01e0*/  LDG.E.U8 R4, [R4.64] ;  /* 0x0000002404047981 */ /* 0x000ea4000c1e1100 */
[----:B--2---:R0:W1:Y:S01]  /*01f0*/  I2F.F64.U16 R22, R4 ;  /* 0x0000000400167312 */ /* 0x0040620000101800 */
[----:B------:R-:W-:Y:S05]  /*0200*/  BRA `(.L_x_9125) ;  /* 0x00000e0000007947 */ /* 0x000fea0003800000 */
.L_x_9122:
        /* <DEDUP_REMOVED lines=9> */
.L_x_9127:
[----:B------:R-:W2:Y:S02]  /*02a0*/  LDG.E R4, [R4.64] ;  /* 0x0000002404047981 */ /* 0x000ea4000c1e1900 */
[----:B--2---:R0:W1:Y:S01]  /*02b0*/  I2F.F64 R22, R4 ;  /* 0x0000000400167312 */ /* 0x0040620000201c00 */
[----:B------:R-:W-:Y:S05]  /*02c0*/  BRA `(.L_x_9125) ;  /* 0x00000d4000007947 */ /* 0x000fea0003800000 */
.L_x_9126:
[----:B------:R-:W2:Y:S02]  /*02d0*/  LDG.E.U16 R4, [R4.64] ;  /* 0x0000002404047981 */ /* 0x000ea4000c1e1500 */
[----:B--2---:R0:W1:Y:S01]  /*02e0*/  I2F.F64.S16 R22, R4 ;  /* 0x0000000400167312 */ /* 0x0040620000101c00 */
[----:B------:R-:W-:Y:S05]  /*02f0*/  BRA `(.L_x_9125) ;  /* 0x00000d1000007947 */ /* 0x000fea0003800000 */
.L_x_9121:
        /* <DEDUP_REMOVED lines=10> */
.L_x_9129:
[----:B------:R-:W2:Y:S02]  /*03a0*/  LDG.E.U16 R0, [R4.64] ;  /* 0x0000002404007981 */ /* 0x000ea4000c1e1500 */
[----:B--2---:R-:W-:-:S05]  /*03b0*/  HADD2.F32 R0, -RZ, R0.H0_H0 ;  /* 0x20000000ff007230 */ /* 0x004fca0000004100 */
[----:B------:R-:W-:-:S04]  /*03c0*/  FMUL.FTZ R0, R0, 1 ;  /* 0x3f80000000007820 */ /* 0x000fc80000410000 */
[----:B------:R0:W1:Y:S01]  /*03d0*/  F2F.F64.F32 R22, R0 ;  /* 0x0000000000167310 */ /* 0x0000620000201800 */
[----:B------:R-:W-:Y:S05]  /*03e0*/  BRA `(.L_x_9125) ;  /* 0x00000c2000007947 */ /* 0x000fea0003800000 */
.L_x_9128:
        /* <DEDUP_REMOVED lines=10> */
.L_x_9131:
[----:B------:R-:W2:Y:S02]  /*0490*/  LDG.E.U16 R4, [R4.64] ;  /* 0x0000002404047981 */ /* 0x000ea4000c1e1500 */
[----:B--2---:R-:W-:-:S05]  /*04a0*/  HADD2.F32 R0, -RZ, R4.H0_H0 ;  /* 0x20000004ff007230 */ /* 0x004fca0000004100 */
[----:B------:R-:W-:-:S04]  /*04b0*/  FMUL.FTZ R0, R0, 1 ;  /* 0x3f80000000007820 */ /* 0x000fc80000410000 */
[----:B------:R0:W1:Y:S01]  /*04c0*/  F2F.F64.F32 R22, R0 ;  /* 0x0000000000167310 */ /* 0x0000620000201800 */
[----:B------:R-:W-:Y:S05]  /*04d0*/  BRA `(.L_x_9125) ;  /* 0x00000b3000007947 */ /* 0x000fea0003800000 */
.L_x_9130:
[----:B------:R0:W5:Y:S01]  /*04e0*/  LDG.E.64 R22, [R4.64] ;  /* 0x0000002404167981 */ /* 0x000162000c1e1b00 */
[----:B------:R-:W-:Y:S05]  /*04f0*/  BRA `(.L_x_9125) ;  /* 0x00000b1000007947 */ /* 0x000fea0003800000 */
.L_x_9120:
        /* <DEDUP_REMOVED lines=13> */
.L_x_9134:
[----:B------:R0:W5:Y:S01]  /*05d0*/  LDG.E.64 R22, [R4.64] ;  /* 0x0000002404167981 */ /* 0x000162000c1e1b00 */
[----:B------:R-:W-:Y:S05]  /*05e0*/  BRA `(.L_x_9125) ;  /* 0x00000a2000007947 */ /* 0x000fea0003800000 */
.L_x_9133:
        /* <DEDUP_REMOVED lines=28> */
.L_x_9136:
        /* <DEDUP_REMOVED lines=16> */
.L_x_9135:
[----:B------:R-:W2:Y:S02]  /*08b0*/  LDG.E.U16 R0, [R4.64] ;  /* 0x0000002404007981 */ /* 0x000ea4000c1e1500 */
[----:B--2---:R-:W-:-:S05]  /*08c0*/  PRMT R0, RZ, 0x5410, R0 ;  /* 0x00005410ff007816 */ /* 0x004fca0000000000 */
[----:B------:R-:W-:-:S04]  /*08d0*/  FMUL.FTZ R0, R0, 1 ;  /* 0x3f80000000007820 */ /* 0x000fc80000410000 */
[----:B------:R0:W1:Y:S01]  /*08e0*/  F2F.F64.F32 R22, R0 ;  /* 0x0000000000167310 */ /* 0x0000620000201800 */
[----:B------:R-:W-:Y:S05]  /*08f0*/  BRA `(.L_x_9125) ;  /* 0x0000071000007947 */ /* 0x000fea0003800000 */
.L_x_9132:
        /* <DEDUP_REMOVED lines=11> */
.L_x_9139:
        /* <DEDUP_REMOVED lines=21> */
.L_x_9143:
[----:B------:R-:W-:Y:S05]  /*0b00*/  BSYNC B1 ;  /* 0x0000000000017941 */ /* 0x000fea0003800000 */
.L_x_9142:
[----:B------:R-:W-:Y:S01]  /*0b10*/  LEA R5, R0, 0x3b800000, 0x17 ;  /* 0x3b80000000057811 */ /* 0x000fe200078eb8ff */
[----:B------:R-:W-:-:S05]  /*0b20*/  IMAD.SHL.U32 R0, R3, 0x100000, RZ ;  /* 0x0010000003007824 */ /* 0x000fca00078e00ff */
[----:B------:R-:W-:Y:S02]  /*0b30*/  LOP3.LUT R0, R5, R0, R6, 0xfe, !PT ;  /* 0x0000000005007212 */ /* 0x000fe400078efe06 */
.L_x_9141:
[----:B------:R-:W-:Y:S05]  /*0b40*/  BSYNC B0 ;  /* 0x0000000000007941 */ /* 0x000fea0003800000 */
.L_x_9140:
[----:B------:R-:W-:-:S04]  /*0b50*/  FMUL.FTZ R0, R0, 1 ;  /* 0x3f80000000007820 */ /* 0x000fc80000410000 */
[----:B------:R0:W1:Y:S01]  /*0b60*/  F2F.F64.F32 R22, R0 ;  /* 0x0000000000167310 */ /* 0x0000620000201800 */
[----:B------:R-:W-:Y:S05]  /*0b70*/  BRA `(.L_x_9125) ;  /* 0x0000049000007947 */ /* 0x000fea0003800000 */
.L_x_9138:
        /* <DEDUP_REMOVED lines=21> */
.L_x_9147:
[----:B------:R-:W-:Y:S05]  /*0cd0*/  BSYNC B1 ;  /* 0x0000000000017941 */ /* 0x000fea0003800000 */
.L_x_9146:
[----:B------:R-:W-:Y:S01]  /*0ce0*/  LEA R5, R0, 0x37800000, 0x17 ;  /* 0x3780000000057811 */ /* 0x000fe200078eb8ff */
[----:B------:R-:W-:-:S05]  /*0cf0*/  IMAD.SHL.U32 R0, R3, 0x200000, RZ ;  /* 0x0020000003007824 */ /* 0x000fca00078e00ff */
[----:B------:R-:W-:Y:S02]  /*0d00*/  LOP3.LUT R0, R5, R0, R6, 0xfe, !PT ;  /* 0x0000000005007212 */ /* 0x000fe400078efe06 */
.L_x_9145:
[----:B------:R-:W-:Y:S05]  /*0d10*/  BSYNC B0 ;  /* 0x0000000000007941 */ /* 0x000fea0003800000 */
.L_x_9144:
[----:B------:R-:W-:-:S04]  /*0d20*/  FMUL.FTZ R0, R0, 1 ;  /* 0x3f80000000007820 */ /* 0x000fc80000410000 */
[----:B------:R0:W1:Y:S01]  /*0d30*/  F2F.F64.F32 R22, R0 ;  /* 0x0000000000167310 */ /* 0x0000620000201800 */
[----:B------:R-:W-:Y:S05]  /*0d40*/  BRA `(.L_x_9125) ;  /* 0x000002c000007947 */ /* 0x000fea0003800000 */
.L_x_9137:
        /* <DEDUP_REMOVED lines=14> */
.L_x_9151:
[----:B------:R-:W-:Y:S05]  /*0e30*/  BSYNC B0 ;  /* 0x0000000000007941 */ /* 0x000fea0003800000 */
.L_x_9150:
[----:B------:R-:W-:-:S04]  /*0e40*/  FMUL.FTZ R0, R0, 1 ;  /* 0x3f80000000007820 */ /* 0x000fc80000410000 */
[----:B------:R0:W1:Y:S01]  /*0e50*/  F2F.F64.F32 R22, R0 ;  /* 0x0000000000167310 */ /* 0x0000620000201800 */
[----:B------:R-:W-:Y:S05]  /*0e60*/  BRA `(.L_x_9125) ;  /* 0x000001a000007947 */ /* 0x000fea0003800000 */
.L_x_9124:
        /* <DEDUP_REMOVED lines=21> */
.L_x_9149:
[----:B------:R-:W2:Y:S02]  /*0fc0*/  LDG.E.64 R22, [R4.64] ;  /* 0x0000002404167981 */ /* 0x000ea4000c1e1b00 */
[----:B--2---:R-:W0:Y:S01]  /*0fd0*/  I2F.F64.U64 R22, R22 ;  /* 0x0000001600167312 */ /* 0x004e220000301800 */
[----:B------:R-:W-:Y:S05]  /*0fe0*/  BRA `(.L_x_9125) ;  /* 0x0000002000007947 */ /* 0x000fea0003800000 */
.L_x_9148:
[----:B------:R-:W2:Y:S02]  /*0ff0*/  LDG.E R4, [R4.64] ;  /* 0x0000002404047981 */ /* 0x000ea4000c1e1900 */
[----:B--2---:R0:W1:Y:S02]  /*1000*/  I2F.F64.U32 R22, R4 ;  /* 0x0000000400167312 */ /* 0x0040640000201800 */
.L_x_9125:
[----:B------:R-:W2:Y:S02]  /*1010*/  S2R R26, SR_TID.X ;  /* 0x00000000001a7919 */ /* 0x000ea40000002100 */
[----:B--2---:R-:W-:Y:S02]  /*1020*/  IADD3 R26, R26, 0x80, RZ ;  /* 0x000000801a1a7810 */ /* 0x004fe40007ffe0ff */
.L_x_9119:
[----:B-1----:R-:W-:Y:S05]  /*1030*/  BSYNC B6 ;  /* 0x0000000000067941 */ /* 0x002fea0003800000 */
.L_x_9118:
        /* <DEDUP_REMOVED lines=22> */
.L_x_9157:
[----:B------:R-:W2:Y:S02]  /*11a0*/  LDG.E.U8 R4, [R4.64] ;  /* 0x0000002404047981 */ /* 0x000ea4000c1e1100 */
[----:B--2---:R0:W1:Y:S01]  /*11b0*/  I2F.F64.U16 R24, R4 ;  /* 0x0000000400187312 */ /* 0x0040620000101800 */
[----:B------:R-:W-:Y:S05]  /*11c0*/  BRA `(.L_x_9159) ;  /* 0x00000df000007947 */ /* 0x000fea0003800000 */
.L_x_9156:
        /* <DEDUP_REMOVED lines=9> */
.L_x_9161:
[----:B------:R-:W2:Y:S02]  /*1260*/  LDG.E R4, [R4.64] ;  /* 0x0000002404047981 */ /* 0x000ea4000c1e1900 */
[----:B--2---:R0:W1:Y:S01]  /*1270*/  I2F.F64 R24, R4 ;  /* 0x0000000400187312 */ /* 0x0040620000201c00 */
[----:B------:R-:W-:Y:S05]  /*1280*/  BRA `(.L_x_9159) ;  /* 0x00000d3000007947 */ /* 0x000fea0003800000 */
.L_x_9160:
[----:B------:R-:W2:Y:S02]  /*1290*/  LDG.E.U16 R4, [R4.64] ;  /* 0x0000002404047981 */ /* 0x000ea4000c1e1500 */
[----:B--2---:R0:W1:Y:S01]  /*12a0*/  I2F.F64.S16 R24, R4 ;  /* 0x0000000400187312 */ /* 0x0040620000101c00 */
[----:B------:R-:W-:Y:S05]  /*12b0*/  BRA `(.L_x_9159) ;  /* 0x00000d0000007947 */ /* 0x000fea0003800000 */
.L_x_9155:
        /* <DEDUP_REMOVED lines=10> */
.L_x_9163:
[----:B------:R-:W2:Y:S02]  /*1360*/  LDG.E.U16 R0, [R4.64] ;  /* 0x0000002404007981 */ /* 0x000ea4000c1e1500 */
[----:B--2---:R-:W-:-:S05]  /*1370*/  HADD2.F32 R0, -RZ, R0.H0_H0 ;  /* 0x20000000ff007230 */ /* 0x004fca0000004100 */
[----:B------:R-:W-:-:S04]  /*1380*/  FMUL.FTZ R0, R0, 1 ;  /* 0x3f80000000007820 */ /* 0x000fc80000410000 */
[----:B------:R0:W1:Y:S01]  /*1390*/  F2F.F64.F32 R24, R0 ;  /* 0x0000000000187310 */ /* 0x0000620000201800 */
[----:B------:R-:W-:Y:S05]  /*13a0*/  BRA `(.L_x_9159) ;  /* 0x00000c1000007947 */ /* 0x000fea0003800000 */
.L_x_9162:
        /* <DEDUP_REMOVED lines=10> */
.L_x_9165:
[----:B------:R-:W2:Y:S02]  /*1450*/  LDG.E.U16 R4, [R4.64] ;  /* 0x0000002404047981 */ /* 0x000ea4000c1e1500 */
[----:B--2---:R-:W-:-:S05]  /*1460*/  HADD2.F32 R0, -RZ, R4.H0_H0 ;  /* 0x20000004ff007230 */ /* 0x004fca0000004100 */
[----:B------:R-:W-:-:S04]  /*1470*/  FMUL.FTZ R0, R0, 1 ;  /* 0x3f80000000007820 */ /* 0x000fc80000410000 */
[----:B------:R0:W1:Y:S01]  /*1480*/  F2F.F64.F32 R24, R0 ;  /* 0x0000000000187310 */ /* 0x0000620000201800 */
[----:B------:R-:W-:Y:S05]  /*1490*/  BRA `(.L_x_9159) ;  /* 0x00000b2000007947 */ /* 0x000fea0003800000 */
.L_x_9164:
[----:B------:R0:W5:Y:S01]  /*14a0*/  LDG.E.64 R24, [R4.64] ;  /* 0x0000002404187981 */ /* 0x000162000c1e1b00 */
[----:B------:R-:W-:Y:S05]  /*14b0*/  BRA `(.L_x_9159) ;  /* 0x00000b0000007947 */ /* 0x000fea0003800000 */
.L_x_9154:
        /* <DEDUP_REMOVED lines=13> */
.L_x_9168:
[----:B------:R0:W5:Y:S01]  /*1590*/  LDG.E.64 R24, [R4.64] ;  /* 0x0000002404187981 */ /* 0x000162000c1e1b00 */
[----:B------:R-:W-:Y:S05]  /*15a0*/  BRA `(.L_x_9159) ;  /* 0x00000a1000007947 */ /* 0x000fea0003800000 */
.L_x_9167:
        /* <DEDUP_REMOVED lines=28> */
.L_x_9170:
        /* <DEDUP_REMOVED lines=15> */
.L_x_9169:
[----:B------:R-:W2:Y:S02]  /*1860*/  LDG.E.U16 R0, [R4.64] ;  /* 0x0000002404007981 */ /* 0x000ea4000c1e1500 */
[----:B--2---:R-:W-:-:S05]  /*1870*/  PRMT R0, RZ, 0x5410, R0 ;  /* 0x00005410ff007816 */ /* 0x004fca0000000000 */
[----:B------:R-:W-:-:S04]  /*1880*/  FMUL.FTZ R0, R0, 1 ;  /* 0x3f80000000007820 */ /* 0x000fc80000410000 */
[----:B------:R0:W1:Y:S01]  /*1890*/  F2F.F64.F32 R24, R0 ;  /* 0x0000000000187310 */ /* 0x0000620000201800 */
[----:B------:R-:W-:Y:S05]  /*18a0*/  BRA `(.L_x_9159) ;  /* 0x0000071000007947 */ /* 0x000fea0003800000 */
.L_x_9166:
        /* <DEDUP_REMOVED lines=11> */
.L_x_9173:
        /* <DEDUP_REMOVED lines=21> */
.L_x_9177:
[----:B------:R-:W-:Y:S05]  /*1ab0*/  BSYNC B1 ;  /* 0x0000000000017941 */ /* 0x000fea0003800000 */
.L_x_9176:
[----:B------:R-:W-:Y:S01]  /*1ac0*/  LEA R5, R0, 0x3b800000, 0x17 ;  /* 0x3b80000000057811 */ /* 0x000fe200078eb8ff */
[----:B------:R-:W-:-:S05]  /*1ad0*/  IMAD.SHL.U32 R0, R3, 0x100000, RZ ;  /* 0x0010000003007824 */ /* 0x000fca00078e00ff */
[----:B------:R-:W-:Y:S02]  /*1ae0*/  LOP3.LUT R0, R5, R0, R6, 0xfe, !PT ;  /* 0x0000000005007212 */ /* 0x000fe400078efe06 */
.L_x_9175:
[----:B------:R-:W-:Y:S05]  /*1af0*/  BSYNC B0 ;  /* 0x0000000000007941 */ /* 0x000fea0003800000 */
.L_x_9174:
[----:B------:R-:W-:-:S04]  /*1b00*/  FMUL.FTZ R0, R0, 1 ;  /* 0x3f80000000007820 */ /* 0x000fc80000410000 */
[----:B------:R0:W1:Y:S01]  /*1b10*/  F2F.F64.F32 R24, R0 ;  /* 0x0000000000187310 */ /* 0x0000620000201800 */
[----:B------:R-:W-:Y:S05]  /*1b20*/  BRA `(.L_x_9159) ;  /* 0x0000049000007947 */ /* 0x000fea0003800000 */
.L_x_9172:
        /* <DEDUP_REMOVED lines=21> */
.L_x_9181:
[----:B------:R-:W-:Y:S05]  /*1c80*/  BSYNC B1 ;  /* 0x0000000000017941 */ /* 0x000fea0003800000 */
.L_x_9180:
[----:B------:R-:W-:Y:S01]  /*1c90*/  LEA R5, R0, 0x37800000, 0x17 ;  /* 0x3780000000057811 */ /* 0x000fe200078eb8ff */
[----:B------:R-:W-:-:S05]  /*1ca0*/  IMAD.SHL.U32 R0, R3, 0x200000, RZ ;  /* 0x0020000003007824 */ /* 0x000fca00078e00ff */
[----:B------:R-:W-:Y:S02]  /*1cb0*/  LOP3.LUT R0, R5, R0, R6, 0xfe, !PT ;  /* 0x0000000005007212 */ /* 0x000fe400078efe06 */
.L_x_9179:
[----:B------:R-:W-:Y:S05]  /*1cc0*/  BSYNC B0 ;  /* 0x0000000000007941 */ /* 0x000fea0003800000 */
.L_x_9178:
[----:B------:R-:W-:-:S04]  /*1cd0*/  FMUL.FTZ R0, R0, 1 ;  /* 0x3f80000000007820 */ /* 0x000fc80000410000 */
[----:B------:R0:W1:Y:S01]  /*1ce0*/  F2F.F64.F32 R24, R0 ;  /* 0x0000000000187310 */ /* 0x0000620000201800 */
[----:B------:R-:W-:Y:S05]  /*1cf0*/  BRA `(.L_x_9159) ;  /* 0x000002c000007947 */ /* 0x000fea0003800000 */
.L_x_9171:
        /* <DEDUP_REMOVED lines=14> */
.L_x_9185:
[----:B------:R-:W-:Y:S05]  /*1de0*/  BSYNC B0 ;  /* 0x0000000000007941 */ /* 0x000fea0003800000 */
.L_x_9184:
[----:B------:R-:W-:-:S04]  /*1df0*/  FMUL.FTZ R0, R0, 1 ;  /* 0x3f80000000007820 */ /* 0x000fc80000410000 */
[----:B------:R0:W1:Y:S01]  /*1e00*/  F2F.F64.F32 R24, R0 ;  /* 0x0000000000187310 */ /* 0x0000620000201800 */
[----:B------:R-:W-:Y:S05]  /*1e10*/  BRA `(.L_x_9159) ;  /* 0x000001a000007947 */ /* 0x000fea0003800000 */
.L_x_9158:
        /* <DEDUP_REMOVED lines=19> */
[----:B------:R-:W-:Y:S01]  /*1f50*/  CS2R R24, SRZ ;  /* 0x0000000000187805 */ /* 0x000fe2000001ff00 */
[----:B------:R-:W-:Y:S05]  /*1f60*/  BRA `(.L_x_9159) ;  /* 0x0000005000007947 */ /* 0x000fea0003800000 */
.L_x_9183:
[----:B------:R-:W2:Y:S02]  /*1f70*/  LDG.E.64 R24, [R4.64] ;  /* 0x0000002404187981 */ /* 0x000ea4000c1e1b00 */
[----:B--2---:R-:W0:Y:S01]  /*1f80*/  I2F.F64.U64 R24, R24 ;  /* 0x0000001800187312 */ /* 0x004e220000301800 */
[----:B------:R-:W-:Y:S05]  /*1f90*/  BRA `(.L_x_9159) ;  /* 0x0000002000007947 */ /* 0x000fea0003800000 */
.L_x_9182:
[----:B------:R-:W2:Y:S02]  /*1fa0*/  LDG.E R4, [R4.64] ;  /* 0x0000002404047981 */ /* 0x000ea4000c1e1900 */
[----:B--2---:R0:W1:Y:S02]  /*1fb0*/  I2F.F64.U32 R24, R4 ;  /* 0x0000000400187312 */ /* 0x0040640000201800 */
.L_x_9159:
[----:B------:R-:W-:-:S03]  /*1fc0*/  IADD3 R26, R26, 0x80, RZ ;  /* 0x000000801a1a7810 */ /* 0x000fc60007ffe0ff */
.L_x_9153:
[----:B------:R-:W-:Y:S05]  /*1fd0*/  BSYNC B6 ;  /* 0x0000000000067941 */ /* 0x000fea0003800000 */
.L_x_9152:
[----:B------:R-:W-:Y:S01]  /*1fe0*/  ISETP.GE.AND P0, PT, R26, R27, PT ;  /* 0x0000001b1a00720c */ /* 0x000fe20003f06270 */
[----:B------:R-:W-:Y:S01]  /*1ff0*/  BSSY B6, `(.L_x_9186) ;  /* 0x00000fa000067945 */ /* 0x000fe20003800000 */
[----:B------:R-:W-:Y:S01]  /*2000*/  CS2R R16, SRZ ;  /* 0x0000000000107805 */ /* 0x000fe2000001ff00 */
[----:B------:R-:W-:-:S10]  /*2010*/  CS2R R18, SRZ ;  /* 0x0000000000127805 */ /* 0x000fd4000001ff00 */
        /* <DEDUP_REMOVED lines=20> */
.L_x_9191:
[----:B------:R-:W2:Y:S02]  /*2160*/  LDG.E.U8 R4, [R4.64] ;  /* 0x0000002404047981 */ /* 0x000ea4000c1e1100 */
[----:B--2---:R0:W2:Y:S01]  /*2170*/  I2F.F64.U16 R18, R4 ;  /* 0x0000000400127312 */ /* 0x0040a20000101800 */
[----:B------:R-:W-:Y:S05]  /*2180*/  BRA `(.L_x_9193) ;  /* 0x00000df000007947 */ /* 0x000fea0003800000 */
.L_x_9190:
        /* <DEDUP_REMOVED lines=9> */
.L_x_9195:
[----:B------:R-:W2:Y:S02]  /*2220*/  LDG.E R4, [R4.64] ;  /* 0x0000002404047981 */ /* 0x000ea4000c1e1900 */
[----:B--2---:R0:W2:Y:S01]  /*2230*/  I2F.F64 R18, R4 ;  /* 0x0000000400127312 */ /* 0x0040a20000201c00 */
[----:B------:R-:W-:Y:S05]  /*2240*/  BRA `(.L_x_9193) ;  /* 0x00000d3000007947 */ /* 0x000fea0003800000 */
.L_x_9194:
[----:B------:R-:W2:Y:S02]  /*2250*/  LDG.E.U16 R4, [R4.64] ;  /* 0x0000002404047981 */ /* 0x000ea4000c1e1500 */
[----:B--2---:R0:W2:Y:S01]  /*2260*/  I2F.F64.S16 R18, R4 ;  /* 0x0000000400127312 */ /* 0x0040a20000101c00 */
[----:B------:R-:W-:Y:S05]  /*2270*/  BRA `(.L_x_9193) ;  /* 0x00000d0000007947 */ /* 0x000fea0003800000 */
.L_x_9189:
        /* <DEDUP_REMOVED lines=10> */
.L_x_9197:
[----:B------:R-:W2:Y:S02]  /*2320*/  LDG.E.U16 R0, [R4.64] ;  /* 0x0000002404007981 */ /* 0x000ea4000c1e1500 */
[----:B--2---:R-:W-:-:S05]  /*2330*/  HADD2.F32 R0, -RZ, R0.H0_H0 ;  /* 0x20000000ff007230 */ /* 0x004fca0000004100 */
[----:B------:R-:W-:-:S04]  /*2340*/  FMUL.FTZ R0, R0, 1 ;  /* 0x3f80000000007820 */ /* 0x000fc80000410000 */
[----:B------:R0:W2:Y:S01]  /*2350*/  F2F.F64.F32 R18, R0 ;  /* 0x0000000000127310 */ /* 0x0000a20000201800 */
[----:B------:R-:W-:Y:S05]  /*2360*/  BRA `(.L_x_9193) ;  /* 0x00000c1000007947 */ /* 0x000fea0003800000 */
.L_x_9196:
        /* <DEDUP_REMOVED lines=10> */
.L_x_9199:
[----:B------:R-:W2:Y:S02]  /*2410*/  LDG.E.U16 R4, [R4.64] ;  /* 0x0000002404047981 */ /* 0x000ea4000c1e1500 */
[----:B--2---:R-:W-:-:S05]  /*2420*/  HADD2.F32 R0, -RZ, R4.H0_H0 ;  /* 0x20000004ff007230 */ /* 0x004fca0000004100 */
[----:B------:R-:W-:-:S04]  /*2430*/  FMUL.FTZ R0, R0, 1 ;  /* 0x3f80000000007820 */ /* 0x000fc80000410000 */
[----:B------:R0:W2:Y:S01]  /*2440*/  F2F.F64.F32 R18, R0 ;  /* 0x0000000000127310 */ /* 0x0000a20000201800 */
[----:B------:R-:W-:Y:S05]  /*2450*/  BRA `(.L_x_9193) ;  /* 0x00000b2000007947 */ /* 0x000fea0003800000 */
.L_x_9198:
[----:B------:R0:W5:Y:S01]  /*2460*/  LDG.E.64 R18, [R4.64] ;  /* 0x0000002404127981 */ /* 0x000162000c1e1b00 */
[----:B------:R-:W-:Y:S05]  /*2470*/  BRA `(.L_x_9193) ;  /* 0x00000b0000007947 */ /* 0x000fea0003800000 */
.L_x_9188:
        /* <DEDUP_REMOVED lines=13> */
.L_x_9202:
[----:B------:R0:W5:Y:S01]  /*2550*/  LDG.E.64 R18, [R4.64] ;  /* 0x0000002404127981 */ /* 0x000162000c1e1b00 */
[----:B------:R-:W-:Y:S05]  /*2560*/  BRA `(.L_x_9193) ;  /* 0x00000a1000007947 */ /* 0x000fea0003800000 */
.L_x_9201:
        /* <DEDUP_REMOVED lines=28> */
.L_x_9204:
        /* <DEDUP_REMOVED lines=15> */
.L_x_9203:
[----:B------:R-:W2:Y:S02]  /*2820*/  LDG.E.U16 R0, [R4.64] ;  /* 0x0000002404007981 */ /* 0x000ea4000c1e1500 */
[----:B--2---:R-:W-:-:S05]  /*2830*/  PRMT R0, RZ, 0x5410, R0 ;  /* 0x00005410ff007816 */ /* 0x004fca0000000000 */
[----:B------:R-:W-:-:S04]  /*2840*/  FMUL.FTZ R0, R0, 1 ;  /* 0x3f80000000007820 */ /* 0x000fc80000410000 */
[----:B------:R0:W2:Y:S01]  /*2850*/  F2F.F64.F32 R18, R0 ;  /* 0x0000000000127310 */ /* 0x0000a20000201800 */
[----:B------:R-:W-:Y:S05]  /*2860*/  BRA `(.L_x_9193) ;  /* 0x0000071000007947 */ /* 0x000fea0003800000 */
.L_x_9200:
        /* <DEDUP_REMOVED lines=11> */
.L_x_9207:
        /* <DEDUP_REMOVED lines=21> */
.L_x_9211:
[----:B------:R-:W-:Y:S05]  /*2a70*/  BSYNC B1 ;  /* 0x0000000000017941 */ /* 0x000fea0003800000 */
.L_x_9210:
[----:B------:R-:W-:Y:S01]  /*2a80*/  LEA R5, R0, 0x3b800000, 0x17 ;  /* 0x3b80000000057811 */ /* 0x000fe200078eb8ff */
[----:B------:R-:W-:-:S05]  /*2a90*/  IMAD.SHL.U32 R0, R3, 0x100000, RZ ;  /* 0x0010000003007824 */ /* 0x000fca00078e00ff */
[----:B------:R-:W-:Y:S02]  /*2aa0*/  LOP3.LUT R0, R5, R0, R6, 0xfe, !PT ;  /* 0x0000000005007212 */ /* 0x000fe400078efe06 */
.L_x_9209:
[----:B------:R-:W-:Y:S05]  /*2ab0*/  BSYNC B0 ;  /* 0x0000000000007941 */ /* 0x000fea0003800000 */
.L_x_9208:
[----:B------:R-:W-:-:S04]  /*2ac0*/  FMUL.FTZ R0, R0, 1 ;  /* 0x3f80000000007820 */ /* 0x000fc80000410000 */
[----:B------:R0:W2:Y:S01]  /*2ad0*/  F2F.F64.F32 R18, R0 ;  /* 0x0000000000127310 */ /* 0x0000a20000201800 */
[----:B------:R-:W-:Y:S05]  /*2ae0*/  BRA `(.L_x_9193) ;  /* 0x0000049000007947 */ /* 0x000fea0003800000 */
.L_x_9206:
        /* <DEDUP_REMOVED lines=21> */
.L_x_9215:
[----:B------:R-:W-:Y:S05]  /*2c40*/  BSYNC B1 ;  /* 0x0000000000017941 */ /* 0x000fea0003800000 */
.L_x_9214:
[----:B------:R-:W-:Y:S01]  /*2c50*/  LEA R5, R0, 0x37800000, 0x17 ;  /* 0x3780000000057811 */ /* 0x000fe200078eb8ff */
[----:B------:R-:W-:-:S05]  /*2c60*/  IMAD.SHL.U32 R0, R3, 0x200000, RZ ;  /* 0x0020000003007824 */ /* 0x000fca00078e00ff */
[----:B------:R-:W-:Y:S02]  /*2c70*/  LOP3.LUT R0, R5, R0, R6, 0xfe, !PT ;  /* 0x0000000005007212 */ /* 0x000fe400078efe06 */
.L_x_9213:
[----:B------:R-:W-:Y:S05]  /*2c80*/  BSYNC B0 ;  /* 0x0000000000007941 */ /* 0x000fea0003800000 */
.L_x_9212:
[----:B------:R-:W-:-:S04]  /*2c90*/  FMUL.FTZ R0, R0, 1 ;  /* 0x3f80000000007820 */ /* 0x000fc80000410000 */
[----:B------:R0:W2:Y:S01]  /*2ca0*/  F2F.F64.F32 R18, R0 ;  /* 0x0000000000127310 */ /* 0x0000a20000201800 */
[----:B------:R-:W-:Y:S05]  /*2cb0*/  BRA `(.L_x_9193) ;  /* 0x000002c000007947 */ /* 0x000fea0003800000 */
.L_x_9205:
        /* <DEDUP_REMOVED lines=14> */
.L_x_9219:
[----:B------:R-:W-:Y:S05]  /*2da0*/  BSYNC B0 ;  /* 0x0000000000007941 */ /* 0x000fea0003800000 */
.L_x_9218:
[----:B------:R-:W-:-:S04]  /*2db0*/  FMUL.FTZ R0, R0, 1 ;  /* 0x3f80000000007820 */ /* 0x000fc80000410000 */
[----:B------:R0:W2:Y:S01]  /*2dc0*/  F2F.F64.F32 R18, R0 ;  /* 0x0000000000127310 */ /* 0x0000a20000201800 */
[----:B------:R-:W-:Y:S05]  /*2dd0*/  BRA `(.L_x_9193) ;  /* 0x000001a000007947 */ /* 0x000fea0003800000 */
.L_x_9192:
        /* <DEDUP_REMOVED lines=21> */
.L_x_9217:
[----:B------:R-:W2:Y:S02]  /*2f30*/  LDG.E.64 R18, [R4.64] ;  /* 0x0000002404127981 */ /* 0x000ea4000c1e1b00 */
[----:B--2---:R-:W0:Y:S01]  /*2f40*/  I2F.F64.U64 R18, R18 ;  /* 0x0000001200127312 */ /* 0x004e220000301800 */
[----:B------:R-:W-:Y:S05]  /*2f50*/  BRA `(.L_x_9193) ;  /* 0x0000002000007947 */ /* 0x000fea0003800000 */
.L_x_9216:
[----:B------:R-:W2:Y:S02]  /*2f60*/  LDG.E R4, [R4.64] ;  /* 0x0000002404047981 */ /* 0x000ea4000c1e1900 */
[----:B--2---:R0:W2:Y:S02]  /*2f70*/  I2F.F64.U32 R18, R4 ;  /* 0x0000000400127312 */ /* 0x0040a40000201800 */
.L_x_9193:
[----:B------:R-:W-:-:S03]  /*2f80*/  IADD3 R26, R26, 0x80, RZ ;  /* 0x000000801a1a7810 */ /* 0x000fc60007ffe0ff */
.L_x_9187:
[----:B------:R-:W-:Y:S05]  /*2f90*/  BSYNC B6 ;  /* 0x0000000000067941 */ /* 0x000fea0003800000 */
.L_x_9186:
[----:B------:R-:W-:Y:S01]  /*2fa0*/  ISETP.GE.AND P0, PT, R26, R27, PT ;  /* 0x0000001b1a00720c */ /* 0x000fe20003f06270 */
[----:B------:R-:W-:-:S12]  /*2fb0*/  BSSY B6, `(.L_x_9220) ;  /* 0x00000f5000067945 */ /* 0x000fd80003800000 */
        /* <DEDUP_REMOVED lines=19> */
.L_x_9225:
[----:B------:R-:W3:Y:S02]  /*30f0*/  LDG.E.U8 R4, [R4.64] ;  /* 0x0000002404047981 */ /* 0x000ee4000c1e1100 */
[----:B---3--:R0:W3:Y:S01]  /*3100*/  I2F.F64.U16 R16, R4 ;  /* 0x0000000400107312 */ /* 0x0080e20000101800 */
[----:B------:R-:W-:Y:S05]  /*3110*/  BRA `(.L_x_9221) ;  /* 0x00000de000007947 */ /* 0x000fea0003800000 */
.L_x_9224:
        /* <DEDUP_REMOVED lines=9> */
.L_x_9228:
[----:B------:R-:W3:Y:S02]  /*31b0*/  LDG.E R4, [R4.64] ;  /* 0x0000002404047981 */ /* 0x000ee4000c1e1900 */
[----:B---3--:R0:W3:Y:S01]  /*31c0*/  I2F.F64 R16, R4 ;  /* 0x0000000400107312 */ /* 0x0080e20000201c00 */
[----:B------:R-:W-:Y:S05]  /*31d0*/  BRA `(.L_x_9221) ;  /* 0x00000d2000007947 */ /* 0x000fea0003800000 */
.L_x_9227:
[----:B------:R-:W3:Y:S02]  /*31e0*/  LDG.E.U16 R4, [R4.64] ;  /* 0x0000002404047981 */ /* 0x000ee4000c1e1500 */
[----:B---3--:R0:W3:Y:S01]  /*31f0*/  I2F.F64.S16 R16, R4 ;  /* 0x0000000400107312 */ /* 0x0080e20000101c00 */
[----:B------:R-:W-:Y:S05]  /*3200*/  BRA `(.L_x_9221) ;  /* 0x00000cf000007947 */ /* 0x000fea0003800000 */
.L_x_9223:
        /* <DEDUP_REMOVED lines=10> */
.L_x_9230:
[----:B------:R-:W3:Y:S02]  /*32b0*/  LDG.E.U16 R0, [R4.64] ;  /* 0x0000002404007981 */ /* 0x000ee4000c1e1500 */
[----:B---3--:R-:W-:-:S05]  /*32c0*/  HADD2.F32 R0, -RZ, R0.H0_H0 ;  /* 0x20000000ff007230 */ /* 0x008fca0000004100 */
[----:B------:R-:W-:-:S04]  /*32d0*/  FMUL.FTZ R0, R0, 1 ;  /* 0x3f80000000007820 */ /* 0x000fc80000410000 */
[----:B------:R0:W3:Y:S01]  /*32e0*/  F2F.F64.F32 R16, R0 ;  /* 0x0000000000107310 */ /* 0x0000e20000201800 */
[----:B------:R-:W-:Y:S05]  /*32f0*/  BRA `(.L_x_9221) ;  /* 0x00000c0000007947 */ /* 0x000fea0003800000 */
.L_x_9229:
        /* <DEDUP_REMOVED lines=10> */
.L_x_9232:
[----:B------:R-:W3:Y:S02]  /*33a0*/  LDG.E.U16 R4, [R4.64] ;  /* 0x0000002404047981 */ /* 0x000ee4000c1e1500 */
[----:B---3--:R-:W-:-:S05]  /*33b0*/  HADD2.F32 R0, -RZ, R4.H0_H0 ;  /* 0x20000004ff007230 */ /* 0x008fca0000004100 */
[----:B------:R-:W-:-:S04]  /*33c0*/  FMUL.FTZ R0, R0, 1 ;  /* 0x3f80000000007820 */ /* 0x000fc80000410000 */
[----:B------:R0:W3:Y:S01]  /*33d0*/  F2F.F64.F32 R16, R0 ;  /* 0x0000000000107310 */ /* 0x0000e20000201800 */
[----:B------:R-:W-:Y:S05]  /*33e0*/  BRA `(.L_x_9221) ;  /* 0x00000b1000007947 */ /* 0x000fea0003800000 */
.L_x_9231:
[----:B------:R0:W5:Y:S01]  /*33f0*/  LDG.E.64 R16, [R4.64] ;  /* 0x0000002404107981 */ /* 0x000162000c1e1b00 */
[----:B------:R-:W-:Y:S05]  /*3400*/  BRA `(.L_x_9221) ;  /* 0x00000af000007947 */ /* 0x000fea0003800000 */
.L_x_9222:
        /* <DEDUP_REMOVED lines=13> */
.L_x_9235:
[----:B------:R0:W5:Y:S01]  /*34e0*/  LDG.E.64 R16, [R4.64] ;  /* 0x0000002404107981 */ /* 0x000162000c1e1b00 */
[----:B------:R-:W-:Y:S05]  /*34f0*/  BRA `(.L_x_9221) ;  /* 0x00000a0000007947 */ /* 0x000fea0003800000 */
.L_x_9234:
        /* <DEDUP_REMOVED lines=26> */
[----:B------:R0:W3:Y:S01]  /*36a0*/  F2F.F64.F32 R16, R3 ;  /* 0x0000000300107310 */ /* 0x0000e20000201800 */
[----:B------:R-:W-:Y:S05]  /*36b0*/  BRA `(.L_x_9221) ;  /* 0x0000084000007947 */ /* 0x000fea0003800000 */
.L_x_9237:
[----:B------:R-:W3:Y:S02]  /*36c0*/  LDG.E.U8 R3, [R4.64] ;  /* 0x0000002404037981 */ /* 0x000ee4000c1e1100 */
[----:B---3--:R-:W-:-:S05]  /*36d0*/  IMAD.SHL.U32 R0, R3, 0x2000000, RZ ;  /* 0x0200000003007824 */ /* 0x008fca00078e00ff */
        /* <DEDUP_REMOVED lines=11> */
[----:B------:R0:W3:Y:S01]  /*3790*/  F2F.F64.F32 R16, R2 ;  /* 0x0000000200107310 */ /* 0x0000e20000201800 */
[----:B------:R-:W-:Y:S05]  /*37a0*/  BRA `(.L_x_9221) ;  /* 0x0000075000007947 */ /* 0x000fea0003800000 */
.L_x_9236:
[----:B------:R-:W3:Y:S02]  /*37b0*/  LDG.E.U16 R0, [R4.64] ;  /* 0x0000002404007981 */ /* 0x000ee4000c1e1500 */
[----:B---3--:R-:W-:-:S05]  /*37c0*/  PRMT R0, RZ, 0x5410, R0 ;  /* 0x00005410ff007816 */ /* 0x008fca0000000000 */
[----:B------:R-:W-:-:S04]  /*37d0*/  FMUL.FTZ R0, R0, 1 ;  /* 0x3f80000000007820 */ /* 0x000fc80000410000 */
[----:B------:R0:W3:Y:S01]  /*37e0*/  F2F.F64.F32 R16, R0 ;  /* 0x0000000000107310 */ /* 0x0000e20000201800 */
[----:B------:R-:W-:Y:S05]  /*37f0*/  BRA `(.L_x_9221) ;  /* 0x0000070000007947 */ /* 0x000fea0003800000 */
.L_x_9233:
        /* <DEDUP_REMOVED lines=11> */
.L_x_9240:
        /* <DEDUP_REMOVED lines=21> */
.L_x_9244:
[----:B------:R-:W-:Y:S05]  /*3a00*/  BSYNC B1 ;  /* 0x0000000000017941 */ /* 0x000fea0003800000 */
.L_x_9243:
[----:B------:R-:W-:Y:S01]  /*3a10*/  LEA R3, R0, 0x3b800000, 0x17 ;  /* 0x3b80000000037811 */ /* 0x000fe200078eb8ff */
[----:B------:R-:W-:-:S05]  /*3a20*/  IMAD.SHL.U32 R0, R2, 0x100000, RZ ;  /* 0x0010000002007824 */ /* 0x000fca00078e00ff */
[----:B------:R-:W-:Y:S02]  /*3a30*/  LOP3.LUT R0, R3, R0, R4, 0xfe, !PT ;  /* 0x0000000003007212 */ /* 0x000fe400078efe04 */
.L_x_9242:
[----:B------:R-:W-:Y:S05]  /*3a40*/  BSYNC B0 ;  /* 0x0000000000007941 */ /* 0x000fea0003800000 */
.L_x_9241:
[----:B------:R-:W-:-:S04]  /*3a50*/  FMUL.FTZ R0, R0, 1 ;  /* 0x3f80000000007820 */ /* 0x000fc80000410000 */
[----:B------:R0:W3:Y:S01]  /*3a60*/  F2F.F64.F32 R16, R0 ;  /* 0x0000000000107310 */ /* 0x0000e20000201800 */
[----:B------:R-:W-:Y:S05]  /*3a70*/  BRA `(.L_x_9221) ;  /* 0x0000048000007947 */ /* 0x000fea0003800000 */
.L_x_9239:
        /* <DEDUP_REMOVED lines=21> */
.L_x_9248:
[----:B------:R-:W-:Y:S05]  /*3bd0*/  BSYNC B1 ;  /* 0x0000000000017941 */ /* 0x000fea0003800000 */
.L_x_9247:
[----:B------:R-:W-:Y:S01]  /*3be0*/  LEA R3, R0, 0x37800000, 0x17 ;  /* 0x3780000000037811 */ /* 0x000fe200078eb8ff */
[----:B------:R-:W-:-:S05]  /*3bf0*/  IMAD.SHL.U32 R0, R2, 0x200000, RZ ;  /* 0x0020000002007824 */ /* 0x000fca00078e00ff */
[----:B------:R-:W-:Y:S02]  /*3c00*/  LOP3.LUT R0, R3, R0, R4, 0xfe, !PT ;  /* 0x0000000003007212 */ /* 0x000fe400078efe04 */
.L_x_9246:
[----:B------:R-:W-:Y:S05]  /*3c10*/  BSYNC B0 ;  /* 0x0000000000007941 */ /* 0x000fea0003800000 */
.L_x_9245:
[----:B------:R-:W-:-:S04]  /*3c20*/  FMUL.FTZ R0, R0, 1 ;  /* 0x3f80000000007820 */ /* 0x000fc80000410000 */
[----:B------:R0:W3:Y:S01]  /*3c30*/  F2F.F64.F32 R16, R0 ;  /* 0x0000000000107310 */ /* 0x0000e20000201800 */
[----:B------:R-:W-:Y:S05]  /*3c40*/  BRA `(.L_x_9221) ;  /* 0x000002b000007947 */ /* 0x000fea0003800000 */
.L_x_9238:
        /* <DEDUP_REMOVED lines=14> */
.L_x_9252:
[----:B------:R-:W-:Y:S05]  /*3d30*/  BSYNC B0 ;  /* 0x0000000000007941 */ /* 0x000fea0003800000 */
.L_x_9251:
[----:B------:R-:W-:-:S04]  /*3d40*/  FMUL.FTZ R0, R0, 1 ;  /* 0x3f80000000007820 */ /* 0x000fc80000410000 */
[----:B------:R0:W3:Y:S01]  /*3d50*/  F2F.F64.F32 R16, R0 ;  /* 0x0000000000107310 */ /* 0x0000e20000201800 */
[----:B------:R-:W-:Y:S05]  /*3d60*/  BRA `(.L_x_9221) ;  /* 0x0000019000007947 */ /* 0x000fea0003800000 */
.L_x_9226:
        /* <DEDUP_REMOVED lines=19> */
[----:B------:R-:W-:Y:S05]  /*3ea0*/  BRA `(.L_x_9221) ;  /* 0x0000005000007947 */ /* 0x000fea0003800000 */
.L_x_9250:
[----:B------:R-:W3:Y:S02]  /*3eb0*/  LDG.E.64 R16, [R4.64] ;  /* 0x0000002404107981 */ /* 0x000ee4000c1e1b00 */
[----:B---3--:R-:W0:Y:S01]  /*3ec0*/  I2F.F64.U64 R16, R16 ;  /* 0x0000001000107312 */ /* 0x008e220000301800 */
[----:B------:R-:W-:Y:S05]  /*3ed0*/  BRA `(.L_x_9221) ;  /* 0x0000002000007947 */ /* 0x000fea0003800000 */
.L_x_9249:
[----:B------:R-:W3:Y:S02]  /*3ee0*/  LDG.E R4, [R4.64] ;  /* 0x0000002404047981 */ /* 0x000ee4000c1e1900 */
[----:B---3--:R0:W3:Y:S02]  /*3ef0*/  I2F.F64.U32 R16, R4 ;  /* 0x0000000400107312 */ /* 0x0080e40000201800 */
.L_x_9221:
[----:B------:R-:W-:Y:S05]  /*3f00*/  BSYNC B6 ;  /* 0x0000000000067941 */ /* 0x000fea0003800000 */
.L_x_9220:
[----:B0-----:R-:W0:Y:S01]  /*3f10*/  S2R R3, SR_TID.X ;  /* 0x0000000000037919 */ /* 0x001e220000002100 */
[----:B------:R-:W-:Y:S03]  /*3f20*/  BSSY B0, `(.L_x_9253) ;  /* 0x0000043000007945 */ /* 0x000fe60003800000 */
[----:B------:R-:W4:Y:S01]  /*3f30*/  S2R R0, SR_CTAID.X ;  /* 0x0000000000007919 */ /* 0x000f220000002500 */
[----:B0-----:R-:W-:-:S13]  /*3f40*/  ISETP.GE.AND P0, PT, R3, R27, PT ;  /* 0x0000001b0300720c */ /* 0x001fda0003f06270 */
[----:B------:R-:W-:Y:S05]  /*3f50*/  @P0 BRA `(.L_x_9254) ;  /* 0x000003f000000947 */ /* 0x000fea0003800000 */
[----:B----45:R-:W0:Y:S01]  /*3f60*/  DMUL R4, R22, c[0x2][0x0] ;  /* 0x0080000016047a28 */ /* 0x030e220000000000 */
[----:B------:R-:W-:Y:S02]  /*3f70*/  IMAD.MOV.U32 R6, RZ, RZ, -0x4590d87 ;  /* 0xfba6f279ff067424 */ /* 0x000fe400078e00ff */
[----:B------:R-:W-:Y:S02]  /*3f80*/  IMAD.MOV.U32 R7, RZ, RZ, 0x3cf0679a ;  /* 0x3cf0679aff077424 */ /* 0x000fe400078e00ff */
[----:B------:R-:W-:Y:S02]  /*3f90*/  IMAD.MOV.U32 R12, RZ, RZ, -0x5b8be47f ;  /* 0xa4741b81ff0c7424 */ /* 0x000fe400078e00ff */
        /* <DEDUP_REMOVED lines=28> */
[----:B----4-:R4:W-:-:S04]  /*4160*/  DFMA R6, |R4|, R6, R8 ;  /* 0x000000060406722b */ /* 0x0109c80000000208 */
[----:B0-----:R-:W-:Y:S01]  /*4170*/  @!P1 FMUL R2, R2, 1.175494350822287508e-38 ;  /* 0x0080000002029820 */ /* 0x001fe20000400000 */
[----:B------:R-:W-:-:S03]  /*4180*/  DSETP.GE.AND P1, PT, |R4|, c[0x2][0x118], PT ;  /* 0x008046000400762a */ /* 0x000fc60003f26200 */
[----:B------:R-:W-:-:S06]  /*4190*/  FMUL.FTZ R2, R2, -1.4426950216293334961 ;  /* 0xbfb8aa3b02027820 */ /* 0x000fcc0000410000 */
[----:B------:R-:W0:Y:S02]  /*41a0*/  FRND R2, R2 ;  /* 0x0000000200027307 */ /* 0x000e240000201000 */
[----:B0-----:R-:W-:-:S06]  /*41b0*/  FMUL.FTZ R14, R2, 1 ;  /* 0x3f800000020e7820 */ /* 0x001fcc0000410000 */
[----:B------:R-:W0:Y:S08]  /*41c0*/  MUFU.EX2 R2, R2 ;  /* 0x0000000200027308 */ /* 0x000e300000000800 */
[----:B----4-:R-:W4:Y:S02]  /*41d0*/  F2F.F64.F32 R8, R14 ;  /* 0x0000000e00087310 */ /* 0x010f240000201800 */
[----:B----4-:R-:W4:-:S06]  /*41e0*/  DFMA R8, -R8, c[0x2][0xc8], -R10 ;  /* 0x0080320008087a2b */ /* 0x010f0c000000090a */
        /* <DEDUP_REMOVED lines=10> */
[----:B----4-:R0:W4:Y:S02]  /*4290*/  DFMA R6, R8, R10, -R6 ;  /* 0x0000000a0806722b */ /* 0x0101240000000806 */
[----:B0-----:R-:W-:-:S04]  /*42a0*/  FMUL.FTZ R10, R2, 1 ;  /* 0x3f800000020a7820 */ /* 0x001fc80000410000 */
[----:B----4-:R-:W-:Y:S02]  /*42b0*/  DADD R6, R8, R6 ;  /* 0x0000000008067229 */ /* 0x010fe40000000006 */
[----:B------:R-:W0:Y:S02]  /*42c0*/  F2F.F64.F32 R10, R10 ;  /* 0x0000000a000a7310 */ /* 0x000e240000201800 */
[----:B0-----:R-:W0:-:S06]  /*42d0*/  DADD R8, -R10, 1 ;  /* 0x3ff000000a087429 */ /* 0x001e0c0000000100 */
[----:B0-----:R-:W0:-:S10]  /*42e0*/  DFMA R6, -R6, R10, R8 ;  /* 0x0000000a0606722b */ /* 0x001e140000000108 */
[----:B0-----:R-:W-:Y:S02]  /*42f0*/  FSEL R4, R7, 1.875, !P1 ;  /* 0x3ff0000007047808 */ /* 0x001fe40004800000 */
[----:B------:R-:W-:Y:S02]  /*4300*/  FSEL R6, R6, RZ, !P1 ;  /* 0x000000ff06067208 */ /* 0x000fe40004800000 */
[----:B------:R-:W-:Y:S01]  /*4310*/  LOP3.LUT R7, R4, 0x80000000, R5, 0xb8, !PT ;  /* 0x8000000004077812 */ /* 0x000fe200078eb805 */
[----:B------:R-:W-:-:S05]  /*4320*/  DMUL R4, R22, 0.5 ;  /* 0x3fe0000016047828 */ /* 0x000fca0000000000 */
[----:B------:R-:W0:-:S06]  /*4330*/  DADD R6, R6, 1 ;  /* 0x3ff0000006067429 */ /* 0x000e0c0000000000 */
[----:B0-----:R0:W4:-:S06]  /*4340*/  DMUL R4, R4, R6 ;  /* 0x0000000604047228 */ /* 0x00110c0000000000 */
.L_x_9254:
[----:B----4-:R-:W-:Y:S05]  /*4350*/  BSYNC B0 ;  /* 0x0000000000007941 */ /* 0x010fea0003800000 */
.L_x_9253:
[----:B------:R-:W4:Y:S01]  /*4360*/  LDC.U8 R2, c[0x0][0x184] ;  /* 0x00006100ff027b82 */ /* 0x000f220000000000 */
[C---:B-----5:R-:W-:Y:S01]  /*4370*/  IADD3 R22, R3.reuse, 0x80, RZ ;  /* 0x0000008003167810 */ /* 0x060fe20007ffe0ff */
[----:B------:R-:W-:Y:S01]  /*4380*/  BSSY B0, `(.L_x_9255) ;  /* 0x0000047000007945 */ /* 0x000fe20003800000 */
[C---:B0-----:R-:W-:Y:S01]  /*4390*/  IADD3 R6, R3.reuse, 0x100, RZ ;  /* 0x0000010003067810 */ /* 0x041fe20007ffe0ff */
[----:B------:R-:W-:Y:S01]  /*43a0*/  IMAD.MOV.U32 R7, RZ, RZ, -0x200 ;  /* 0xfffffe00ff077424 */ /* 0x000fe200078e00ff */
[-C--:B------:R-:W-:Y:S02]  /*43b0*/  ISETP.GE.AND P3, PT, R22, R27.reuse, PT ;  /* 0x0000001b1600720c */ /* 0x080fe40003f66270 */
[----:B------:R-:W-:Y:S02]  /*43c0*/  IADD3 R8, R3, 0x180, RZ ;  /* 0x0000018003087810 */ /* 0x000fe40007ffe0ff */
[-C--:B------:R-:W-:Y:S02]  /*43d0*/  ISETP.GE.AND P2, PT, R6, R27.reuse, PT ;  /* 0x0000001b0600720c */ /* 0x080fe40003f46270 */
[----:B------:R-:W-:-:S07]  /*43e0*/  ISETP.GE.AND P1, PT, R8, R27, PT ;  /* 0x0000001b0800720c */ /* 0x000fce0003f26270 */
[----:B------:R-:W-:Y:S05]  /*43f0*/  @P3 BRA `(.L_x_9256) ;  /* 0x000003f000003947 */ /* 0x000fea0003800000 */
[C---:B-1----:R-:W0:Y:S01]  /*4400*/  DMUL R8, R24.reuse, c[0x2][0x0] ;  /* 0x0080000018087a28 */ /* 0x042e220000000000 */
[----:B------:R-:W-:Y:S02]  /*4410*/  IMAD.MOV.U32 R10, RZ, RZ, -0x4590d87 ;  /* 0xfba6f279ff0a7424 */ /* 0x000fe400078e00ff */
[----:B------:R-:W-:Y:S01]  /*4420*/  IMAD.MOV.U32 R11, RZ, RZ, 0x3cf0679a ;  /* 0x3cf0679aff0b7424 */ /* 0x000fe200078e00ff */
[----:B------:R-:W-:Y:S01]  /*4430*/  DMUL R28, R24, 0.5 ;  /* 0x3fe00000181c7828 */ /* 0x000fe20000000000 */
        /* <DEDUP_REMOVED lines=28> */
[----:B------:R-:W1:-:S06]  /*4600*/  DADD R10, |R8|, -R14 ;  /* 0x00000000080a7229 */ /* 0x000e4c0000000a0e */
[----:B-1----:R1:W-:-:S04]  /*4610*/  DFMA R12, |R8|, R12, R10 ;  /* 0x0000000c080c722b */ /* 0x0023c8000000020a */
[----:B0-----:R-:W-:Y:S01]  /*4620*/  @!P3 FMUL R6, R6, 1.175494350822287508e-38 ;  /* 0x008000000606b820 */ /* 0x001fe20000400000 */
[----:B------:R-:W-:-:S03]  /*4630*/  DSETP.GE.AND P3, PT, |R8|, c[0x2][0x118], PT ;  /* 0x008046000800762a */ /* 0x000fc60003f66200 */
[----:B------:R-:W-:-:S06]  /*4640*/  FMUL.FTZ R6, R6, -1.4426950216293334961 ;  /* 0xbfb8aa3b06067820 */ /* 0x000fcc0000410000 */
[----:B------:R-:W0:Y:S02]  /*4650*/  FRND R6, R6 ;  /* 0x0000000600067307 */ /* 0x000e240000201000 */
[----:B0-----:R-:W-:-:S06]  /*4660*/  FMUL.FTZ R23, R6, 1 ;  /* 0x3f80000006177820 */ /* 0x001fcc0000410000 */
[----:B------:R-:W0:Y:S08]  /*4670*/  MUFU.EX2 R6, R6 ;  /* 0x0000000600067308 */ /* 0x000e300000000800 */
[----:B-1----:R-:W1:Y:S02]  /*4680*/  F2F.F64.F32 R10, R23 ;  /* 0x00000017000a7310 */ /* 0x002e640000201800 */
[----:B-1----:R-:W1:-:S06]  /*4690*/  DFMA R10, -R10, c[0x2][0xc8], -R14 ;  /* 0x008032000a0a7a2b */ /* 0x002e4c000000090e */
        /* <DEDUP_REMOVED lines=15> */
[----:B0-----:R-:W0:-:S10]  /*4790*/  DFMA R10, -R14, R12, R10 ;  /* 0x0000000c0e0a722b */ /* 0x001e14000000010a */
[----:B0-----:R-:W-:Y:S02]  /*47a0*/  FSEL R8, R11, 1.875, !P3 ;  /* 0x3ff000000b087808 */ /* 0x001fe40005800000 */
[----:B------:R-:W-:Y:S02]  /*47b0*/  FSEL R10, R10, RZ, !P3 ;  /* 0x000000ff0a0a7208 */ /* 0x000fe40005800000 */
[----:B------:R-:W-:-:S06]  /*47c0*/  LOP3.LUT R11, R8, 0x80000000, R9, 0xb8, !PT ;  /* 0x80000000080b7812 */ /* 0x000fcc00078eb809 */
[----:B------:R-:W0:-:S06]  /*47d0*/  DADD R10, R10, 1 ;  /* 0x3ff000000a0a7429 */ /* 0x000e0c0000000000 */
[----:B0-----:R0:W1:-:S06]  /*47e0*/  DMUL R28, R28, R10 ;  /* 0x0000000a1c1c7228 */ /* 0x00104c0000000000 */
.L_x_9256:
[----:B------:R-:W-:Y:S05]  /*47f0*/  BSYNC B0 ;  /* 0x0000000000007941 */ /* 0x000fea0003800000 */
.L_x_9255:
[----:B------:R-:W-:Y:S01]  /*4800*/  BSSY B0, `(.L_x_9257) ;  /* 0x0000041000007945 */ /* 0x000fe20003800000 */
[----:B------:R-:W-:Y:S05]  /*4810*/  @P2 BRA `(.L_x_9258) ;  /* 0x000003f000002947 */ /* 0x000fea0003800000 */
[C---:B--2---:R-:W2:Y:S01]  /*4820*/  DMUL R8, R18.reuse, c[0x2][0x0] ;  /* 0x0080000012087a28 */ /* 0x044ea20000000000 */
[----:B0-----:R-:W-:Y:S02]  /*4830*/  IMAD.MOV.U32 R10, RZ, RZ, -0x4590d87 ;  /* 0xfba6f279ff0a7424 */ /* 0x001fe400078e00ff */
[----:B------:R-:W-:Y:S01]  /*4840*/  IMAD.MOV.U32 R11, RZ, RZ, 0x3cf0679a ;  /* 0x3cf0679aff0b7424 */ /* 0x000fe200078e00ff */
[----:B-1----:R-:W-:-:S05]  /*4850*/  DMUL R24, R18, 0.5 ;  /* 0x3fe0000012187828 */ /* 0x002fca0000000000 */
[----:B--2---:R-:W0:-:S06]  /*4860*/  DFMA R10, |R8|, -R10, c[0x2][0x8] ;  /* 0x00800200080a762b */ /* 0x004e0c0000000a0a */
        /* <DEDUP_REMOVED lines=26> */
[C---:B-1----:R1:W-:Y:S02]  /*4a10*/  DFMA R20, |R8|.reuse, R14, R20 ;  /* 0x0000000e0814722b */ /* 0x0423e40000000214 */
[----:B-1----:R-:W-:Y:S02]  /*4a20*/  IMAD.MOV.U32 R14, RZ, RZ, -0x5b8be47f ;  /* 0xa4741b81ff0e7424 */ /* 0x002fe400078e00ff */
[----:B------:R-:W-:Y:S02]  /*4a30*/  IMAD.MOV.U32 R15, RZ, RZ, 0x3e5ae904 ;  /* 0x3e5ae904ff0f7424 */ /* 0x000fe400078e00ff */
[----:B0-----:R-:W-:Y:S01]  /*4a40*/  @!P2 FMUL R6, R6, 1.175494350822287508e-38 ;  /* 0x008000000606a820 */ /* 0x001fe20000400000 */
[----:B------:R-:W-:-:S03]  /*4a50*/  DSETP.GE.AND P2, PT, |R8|, c[0x2][0x118], PT ;  /* 0x008046000800762a */ /* 0x000fc60003f46200 */
        /* <DEDUP_REMOVED lines=21> */
[----:B0-----:R-:W0:-:S10]  /*4bb0*/  DFMA R10, -R14, R12, R10 ;  /* 0x0000000c0e0a722b */ /* 0x001e14000000010a */
[----:B0-----:R-:W-:Y:S02]  /*4bc0*/  FSEL R8, R11, 1.875, !P2 ;  /* 0x3ff000000b087808 */ /* 0x001fe40005000000 */
[----:B------:R-:W-:Y:S02]  /*4bd0*/  FSEL R10, R10, RZ, !P2 ;  /* 0x000000ff0a0a7208 */ /* 0x000fe40005000000 */
[----:B------:R-:W-:-:S06]  /*4be0*/  LOP3.LUT R11, R8, 0x80000000, R9, 0xb8, !PT ;  /* 0x80000000080b7812 */ /* 0x000fcc00078eb809 */
[----:B------:R-:W0:-:S06]  /*4bf0*/  DADD R10, R10, 1 ;  /* 0x3ff000000a0a7429 */ /* 0x000e0c0000000000 */
[----:B0-----:R0:W1:-:S06]  /*4c00*/  DMUL R24, R24, R10 ;  /* 0x0000000a18187228 */ /* 0x00104c0000000000 */
.L_x_9258:
[----:B------:R-:W-:Y:S05]  /*4c10*/  BSYNC B0 ;  /* 0x0000000000007941 */ /* 0x000fea0003800000 */
.L_x_9257:
[----:B------:R-:W-:Y:S01]  /*4c20*/  BSSY B0, `(.L_x_9259) ;  /* 0x0000041000007945 */ /* 0x000fe20003800000 */
[----:B------:R-:W-:Y:S05]  /*4c30*/  @P1 BRA `(.L_x_9260) ;  /* 0x000003f000001947 */ /* 0x000fea0003800000 */
[C---:B---3--:R-:W3:Y:S01]  /*4c40*/  DMUL R8, R16.reuse, c[0x2][0x0] ;  /* 0x0080000010087a28 */ /* 0x048ee20000000000 */
[----:B0-----:R-:W-:Y:S02]  /*4c50*/  IMAD.MOV.U32 R10, RZ, RZ, -0x4590d87 ;  /* 0xfba6f279ff0a7424 */ /* 0x001fe400078e00ff */
[----:B------:R-:W-:Y:S01]  /*4c60*/  IMAD.MOV.U32 R11, RZ, RZ, 0x3cf0679a ;  /* 0x3cf0679aff0b7424 */ /* 0x000fe200078e00ff */
[----:B------:R-:W-:Y:S01]  /*4c70*/  DMUL R16, R16, 0.5 ;  /* 0x3fe0000010107828 */ /* 0x000fe20000000000 */
[----:B------:R-:W-:Y:S02]  /*4c80*/  IMAD.MOV.U32 R14, RZ, RZ, -0x5b8be47f ;  /* 0xa4741b81ff0e7424 */ /* 0x000fe400078e00ff */
[----:B------:R-:W-:Y:S02]  /*4c90*/  IMAD.MOV.U32 R15, RZ, RZ, 0x3e5ae904 ;  /* 0x3e5ae904ff0f7424 */ /* 0x000fe400078e00ff */
[----:B---3--:R-:W0:-:S06]  /*4ca0*/  DFMA R10, |R8|, -R10, c[0x2][0x8] ;  /* 0x00800200080a762b */ /* 0x008e0c0000000a0a */
        /* <DEDUP_REMOVED lines=22> */
[----:B0-2---:R-:W0:-:S06]  /*4e10*/  DFMA R18, |R8|, R10, |R8| ;  /* 0x0000000a0812722b */ /* 0x005e0c0000000608 */
[----:B0-----:R-:W0:Y:S01]  /*4e20*/  F2F.F32.F64 R6, R18 ;  /* 0x0000001200067310 */ /* 0x001e220000301000 */
[----:B------:R-:W0:-:S14]  /*4e30*/  DSETP.GEU.AND P1, PT, |R18|, c[0x2][0xc0], PT ;  /* 0x008030001200762a */ /* 0x000e1c0003f2e200 */
[----:B0-----:R-:W-:Y:S01]  /*4e40*/  @!P1 FMUL R6, R6, 1.175494350822287508e-38 ;  /* 0x0080000006069820 */ /* 0x001fe20000400000 */
[----:B------:R-:W-:-:S03]  /*4e50*/  DSETP.GE.AND P1, PT, |R8|, c[0x2][0x118], PT ;  /* 0x008046000800762a */ /* 0x000fc60003f26200 */
[----:B------:R-:W-:-:S04]  /*4e60*/  FMUL.FTZ R20, R6, -1.4426950216293334961 ;  /* 0xbfb8aa3b06147820 */ /* 0x000fc80000410000 */
[----:B------:R-:W0:Y:S02]  /*4e70*/  FRND R6, R20 ;  /* 0x0000001400067307 */ /* 0x000e240000201000 */
[----:B0-----:R-:W-:-:S06]  /*4e80*/  FMUL.FTZ R21, R6, 1 ;  /* 0x3f80000006157820 */ /* 0x001fcc0000410000 */
[----:B------:R-:W0:Y:S08]  /*4e90*/  MUFU.EX2 R6, R6 ;  /* 0x0000000600067308 */ /* 0x000e300000000800 */
[----:B------:R-:W2:Y:S02]  /*4ea0*/  F2F.F64.F32 R12, R21 ;  /* 0x00000015000c7310 */ /* 0x000ea40000201800 */
[----:B--2---:R-:W2:-:S04]  /*4eb0*/  DFMA R12, -R12, c[0x2][0xc8], -R18 ;  /* 0x008032000c0c7a2b */ /* 0x004e880000000912 */
[----:B------:R-:W3:-:S04]  /*4ec0*/  DADD R18, |R8|, -R18 ;  /* 0x0000000008127229 */ /* 0x000ec80000000a12 */
[----:B--2---:R-:W2:-:S04]  /*4ed0*/  DFMA R14, R12, R14, c[0x2][0xd0] ;  /* 0x008034000c0e762b */ /* 0x004e88000000000e */
[----:B---3--:R0:W-:Y:S02]  /*4ee0*/  DFMA R18, |R8|, R10, R18 ;  /* 0x0000000a0812722b */ /* 0x0081e40000000212 */
[----:B0-----:R-:W-:Y:S02]  /*4ef0*/  FMUL.FTZ R10, R6, 1 ;  /* 0x3f800000060a7820 */ /* 0x001fe40000410000 */
[----:B--2---:R-:W0:-:S04]  /*4f00*/  DFMA R14, R12, R14, c[0x2][0xd8] ;  /* 0x008036000c0e762b */ /* 0x004e08000000000e */
[----:B------:R-:W2:Y:S02]  /*4f10*/  F2F.F64.F32 R10, R10 ;  /* 0x0000000a000a7310 */ /* 0x000ea40000201800 */
        /* <DEDUP_REMOVED lines=9> */
[----:B--2---:R-:W-:-:S04]  /*4fb0*/  DADD R14, -R10, 1 ;  /* 0x3ff000000a0e7429 */ /* 0x004fc80000000100 */
[----:B0-----:R-:W0:-:S06]  /*4fc0*/  DADD R18, R12, R18 ;  /* 0x000000000c127229 */ /* 0x001e0c0000000012 */
[----:B0-----:R-:W0:-:S10]  /*4fd0*/  DFMA R14, -R18, R10, R14 ;  /* 0x0000000a120e722b */ /* 0x001e14000000010e */
[----:B0-----:R-:W-:Y:S02]  /*4fe0*/  FSEL R8, R15, 1.875, !P1 ;  /* 0x3ff000000f087808 */ /* 0x001fe40004800000 */
[----:B------:R-:W-:Y:S02]  /*4ff0*/  FSEL R14, R14, RZ, !P1 ;  /* 0x000000ff0e0e7208 */ /* 0x000fe40004800000 */
[----:B------:R-:W-:-:S06]  /*5000*/  LOP3.LUT R15, R8, 0x80000000, R9, 0xb8, !PT ;  /* 0x80000000080f7812 */ /* 0x000fcc00078eb809 */
[----:B------:R-:W0:-:S06]  /*5010*/  DADD R14, R14, 1 ;  /* 0x3ff000000e0e7429 */ /* 0x000e0c0000000000 */
[----:B0-----:R0:W2:-:S06]  /*5020*/  DMUL R16, R16, R14 ;  /* 0x0000000e10107228 */ /* 0x00108c0000000000 */
.L_x_9260:
[----:B------:R-:W-:Y:S05]  /*5030*/  BSYNC B0 ;  /* 0x0000000000007941 */ /* 0x000fea0003800000 */
.L_x_9259:
[----:B------:R-:W-:Y:S01]  /*5040*/  BSSY B6, `(.L_x_9261) ;  /* 0x000011c000067945 */ /* 0x000fe20003800000 */
[----:B--2---:R-:W-:Y:S02]  /*5050*/  IMAD R18, R0, R7, c[0x0][0x160] ;  /* 0x0000580000127624 */ /* 0x004fe400078e0207 */
[----:B------:R-:W-:Y:S01]  /*5060*/  IMAD.MOV.U32 R19, RZ, RZ, R3 ;  /* 0x000000ffff137224 */ /* 0x000fe200078e0003 */
[----:B------:R-:W-:Y:S05]  /*5070*/  @P0 BRA `(.L_x_9262) ;  /* 0x0000118000000947 */ /* 0x000fea0003800000 */
[----:B------:R-:W-:Y:S01]  /*5080*/  IMAD R0, R0, 0x200, R3 ;  /* 0x0000020000007824 */ /* 0x000fe200078e0203 */
[----:B----4-:R-:W-:-:S03]  /*5090*/  PRMT R3, R2, 0x9910, RZ ;  /* 0x0000991002037816 */ /* 0x010fc600000000ff */
        /* <DEDUP_REMOVED lines=14> */
[----:B------:R-:W2:Y:S01]  /*5180*/  F2I.F64.TRUNC R5, R4 ;  /* 0x0000000400057311 */ /* 0x000ea2000030d100 */
[----:B------:R-:W-:Y:S01]  /*5190*/  IMAD.MOV.U32 R19, RZ, RZ, R22 ;  /* 0x000000ffff137224 */ /* 0x000fe200078e0016 */
[----:B--2---:R2:W-:Y:S01]  /*51a0*/  STG.E.U8 [R8.64], R5 ;  /* 0x0000000508007986 */ /* 0x0045e2000c101124 */
[----:B------:R-:W-:Y:S05]  /*51b0*/  BRA `(.L_x_9262) ;  /* 0x0000104000007947 */ /* 0x000fea0003800000 */
.L_x_9266:
[----:B------:R-:W2:Y:S01]  /*51c0*/  F2I.S64.F64.TRUNC R4, R4 ;  /* 0x0000000400047311 */ /* 0x000ea2000030d900 */
[----:B------:R-:W-:Y:S02]  /*51d0*/  IMAD.MOV.U32 R19, RZ, RZ, R22 ;  /* 0x000000ffff137224 */ /* 0x000fe400078e0016 */
[----:B--2---:R-:W-:-:S05]  /*51e0*/  IMAD.MOV.U32 R3, RZ, RZ, R4 ;  /* 0x000000ffff037224 */ /* 0x004fca00078e0004 */
[----:B------:R2:W-:Y:S01]  /*51f0*/  STG.E.U8 [R8.64], R3 ;  /* 0x0000000308007986 */ /* 0x0005e2000c101124 */
[----:B------:R-:W-:Y:S05]  /*5200*/  BRA `(.L_x_9262) ;  /* 0x00000ff000007947 */ /* 0x000fea0003800000 */
.L_x_9265:
[----:B------:R-:W-:-:S13]  /*5210*/  ISETP.NE.AND P0, PT, R0, 0x2, PT ;  /* 0x000000020000780c */ /* 0x000fda0003f05270 */
[----:B------:R-:W-:Y:S05]  /*5220*/  @!P0 BRA `(.L_x_9268) ;  /* 0x000000c000008947 */ /* 0x000fea0003800000 */
[----:B------:R-:W-:-:S13]  /*5230*/  ISETP.NE.AND P0, PT, R0, 0x3, PT ;  /* 0x000000030000780c */ /* 0x000fda0003f05270 */
[----:B------:R-:W-:Y:S05]  /*5240*/  @!P0 BRA `(.L_x_9269) ;  /* 0x0000006000008947 */ /* 0x000fea0003800000 */
[----:B------:R-:W-:-:S13]  /*5250*/  ISETP.NE.AND P0, PT, R0, 0x4, PT ;  /* 0x000000040000780c */ /* 0x000fda0003f05270 */
[----:B------:R-:W-:Y:S05]  /*5260*/  @P0 BRA `(.L_x_9267) ;  /* 0x00000dd000000947 */ /* 0x000fea0003800000 */
[----:B------:R-:W2:Y:S01]  /*5270*/  F2I.S64.F64.TRUNC R4, R4 ;  /* 0x0000000400047311 */ /* 0x000ea2000030d900 */
[----:B------:R-:W-:Y:S01]  /*5280*/  IMAD.MOV.U32 R19, RZ, RZ, R22 ;  /* 0x000000ffff137224 */ /* 0x000fe200078e0016 */
[----:B--2---:R2:W-:Y:S01]  /*5290*/  STG.E.64 [R8.64], R4 ;  /* 0x0000000408007986 */ /* 0x0045e2000c101b24 */
[----:B------:R-:W-:Y:S05]  /*52a0*/  BRA `(.L_x_9262) ;  /* 0x00000f5000007947 */ /* 0x000fea0003800000 */
.L_x_9269:
[----:B------:R-:W2:Y:S01]  /*52b0*/  F2I.F64.TRUNC R5, R4 ;  /* 0x0000000400057311 */ /* 0x000ea2000030d100 */
[----:B------:R-:W-:Y:S01]  /*52c0*/  IMAD.MOV.U32 R19, RZ, RZ, R22 ;  /* 0x000000ffff137224 */ /* 0x000fe200078e0016 */
[----:B--2---:R2:W-:Y:S01]  /*52d0*/  STG.E [R8.64], R5 ;  /* 0x0000000508007986 */ /* 0x0045e2000c101924 */
[----:B------:R-:W-:Y:S05]  /*52e0*/  BRA `(.L_x_9262) ;  /* 0x00000f1000007947 */ /* 0x000fea0003800000 */
.L_x_9268:
[----:B------:R-:W2:Y:S01]  /*52f0*/  F2I.F64.TRUNC R5, R4 ;  /* 0x0000000400057311 */ /* 0x000ea2000030d100 */
[----:B------:R-:W-:Y:S01]  /*5300*/  IMAD.MOV.U32 R19, RZ, RZ, R22 ;  /* 0x000000ffff137224 */ /* 0x000fe200078e0016 */
[----:B--2---:R2:W-:Y:S01]  /*5310*/  STG.E.U16 [R8.64], R5 ;  /* 0x0000000508007986 */ /* 0x0045e2000c101524 */
[----:B------:R-:W-:Y:S05]  /*5320*/  BRA `(.L_x_9262) ;  /* 0x00000ed000007947 */ /* 0x000fea0003800000 */
.L_x_9264:
[----:B------:R-:W-:-:S13]  /*5330*/  ISETP.GT.AND P0, PT, R0, 0x6, PT ;  /* 0x000000060000780c */ /* 0x000fda0003f04270 */
[----:B------:R-:W-:Y:S05]  /*5340*/  @P0 BRA `(.L_x_9270) ;  /* 0x0000011000000947 */ /* 0x000fea0003800000 */
[----:B------:R-:W-:-:S13]  /*5350*/  ISETP.NE.AND P0, PT, R0, 0x5, PT ;  /* 0x000000050000780c */ /* 0x000fda0003f05270 */
[----:B------:R-:W-:Y:S05]  /*5360*/  @!P0 BRA `(.L_x_9271) ;  /* 0x0000008000008947 */ /* 0x000fea0003800000 */
[----:B------:R-:W-:-:S13]  /*5370*/  ISETP.NE.AND P0, PT, R0, 0x6, PT ;  /* 0x000000060000780c */ /* 0x000fda0003f05270 */
[----:B------:R-:W-:Y:S05]  /*5380*/  @P0 BRA `(.L_x_9267) ;  /* 0x00000cb000000947 */ /* 0x000fea0003800000 */
[----:B------:R-:W2:Y:S01]  /*5390*/  F2F.F32.F64 R3, R4 ;  /* 0x0000000400037310 */ /* 0x000ea20000301000 */
[----:B------:R-:W2:Y:S01]  /*53a0*/  DSETP.GEU.AND P0, PT, |R4|, c[0x2][0xc0], PT ;  /* 0x008030000400762a */ /* 0x000ea20003f0e200 */
[----:B------:R-:W-:-:S13]  /*53b0*/  IMAD.MOV.U32 R19, RZ, RZ, R22 ;  /* 0x000000ffff137224 */ /* 0x000fda00078e0016 */
[----:B--2---:R-:W-:-:S05]  /*53c0*/  @!P0 FMUL R3, R3, 1.175494350822287508e-38 ;  /* 0x0080000003038820 */ /* 0x004fca0000400000 */
[----:B------:R2:W-:Y:S01]  /*53d0*/  STG.E [R8.64], R3 ;  /* 0x0000000308007986 */ /* 0x0005e2000c101924 */
[----:B------:R-:W-:Y:S05]  /*53e0*/  BRA `(.L_x_9262) ;  /* 0x00000e1000007947 */ /* 0x000fea0003800000 */
.L_x_9271:
[----:B------:R-:W2:Y:S01]  /*53f0*/  F2F.F32.F64 R0, R4 ;  /* 0x0000000400007310 */ /* 0x000ea20000301000 */
[----:B------:R-:W2:Y:S01]  /*5400*/  DSETP.GEU.AND P0, PT, |R4|, c[0x2][0xc0], PT ;  /* 0x008030000400762a */ /* 0x000ea20003f0e200 */
[----:B------:R-:W-:-:S13]  /*5410*/  IMAD.MOV.U32 R19, RZ, RZ, R22 ;  /* 0x000000ffff137224 */ /* 0x000fda00078e0016 */
[----:B--2---:R-:W-:-:S05]  /*5420*/  @!P0 FMUL R0, R0, 1.175494350822287508e-38 ;  /* 0x0080000000008820 */ /* 0x004fca0000400000 */
[----:B------:R-:W-:-:S05]  /*5430*/  F2FP.PACK_AB R0, RZ, R0 ;  /* 0x00000000ff00723e */ /* 0x000fca00000000ff */
[----:B------:R2:W-:Y:S01]  /*5440*/  STG.E.U16 [R8.64], R0 ;  /* 0x0000000008007986 */ /* 0x0005e2000c101524 */
[----:B------:R-:W-:Y:S05]  /*5450*/  BRA `(.L_x_9262) ;  /* 0x00000da000007947 */ /* 0x000fea0003800000 */
.L_x_9270:
[----:B------:R-:W-:-:S13]  /*5460*/  ISETP.NE.AND P0, PT, R0, 0x7, PT ;  /* 0x000000070000780c */ /* 0x000fda0003f05270 */
[----:B------:R-:W-:Y:S05]  /*5470*/  @!P0 BRA `(.L_x_9272) ;  /* 0x0000013000008947 */ /* 0x000fea0003800000 */
[----:B------:R-:W-:-:S13]  /*5480*/  ISETP.NE.AND P0, PT, R0, 0x8, PT ;  /* 0x000000080000780c */ /* 0x000fda0003f05270 */
[----:B------:R-:W-:Y:S05]  /*5490*/  @!P0 BRA `(.L_x_9273) ;  /* 0x0000009000008947 */ /* 0x000fea0003800000 */
[----:B------:R-:W-:-:S13]  /*54a0*/  ISETP.NE.AND P0, PT, R0, 0x9, PT ;  /* 0x000000090000780c */ /* 0x000fda0003f05270 */
[----:B------:R-:W-:Y:S05]  /*54b0*/  @P0 BRA `(.L_x_9267) ;  /* 0x00000b8000000947 */ /* 0x000fea0003800000 */
[----:B------:R-:W2:Y:S01]  /*54c0*/  F2F.F32.F64 R6, R4 ;  /* 0x0000000400067310 */ /* 0x000ea20000301000 */
[----:B------:R-:W2:Y:S01]  /*54d0*/  DSETP.GEU.AND P0, PT, |R4|, c[0x2][0xc0], PT ;  /* 0x008030000400762a */ /* 0x000ea20003f0e200 */
[----:B------:R-:W-:Y:S02]  /*54e0*/  IMAD.MOV.U32 R7, RZ, RZ, RZ ;  /* 0x000000ffff077224 */ /* 0x000fe400078e00ff */
[----:B------:R-:W-:-:S11]  /*54f0*/  IMAD.MOV.U32 R19, RZ, RZ, R22 ;  /* 0x000000ffff137224 */ /* 0x000fd600078e0016 */
[----:B--2---:R-:W-:-:S05]  /*5500*/  @!P0 FMUL R6, R6, 1.175494350822287508e-38 ;  /* 0x0080000006068820 */ /* 0x004fca0000400000 */
[----:B------:R2:W-:Y:S01]  /*5510*/  STG.E.64 [R8.64], R6 ;  /* 0x0000000608007986 */ /* 0x0005e2000c101b24 */
[----:B------:R-:W-:Y:S05]  /*5520*/  BRA `(.L_x_9262) ;  /* 0x00000cd000007947 */ /* 0x000fea0003800000 */
.L_x_9273:
[----:B------:R-:W2:Y:S01]  /*5530*/  F2F.F32.F64 R0, R4 ;  /* 0x0000000400007310 */ /* 0x000ea20000301000 */
[----:B------:R-:W2:Y:S01]  /*5540*/  DSETP.GEU.AND P0, PT, |R4|, c[0x2][0xc0], PT ;  /* 0x008030000400762a */ /* 0x000ea20003f0e200 */
[----:B------:R-:W-:-:S13]  /*5550*/  IMAD.MOV.U32 R19, RZ, RZ, R22 ;  /* 0x000000ffff137224 */ /* 0x000fda00078e0016 */
[----:B--2---:R-:W-:-:S05]  /*5560*/  @!P0 FMUL R0, R0, 1.175494350822287508e-38 ;  /* 0x0080000000008820 */ /* 0x004fca0000400000 */
[----:B------:R-:W-:-:S04]  /*5570*/  F2FP.PACK_AB R3, RZ, R0 ;  /* 0x00000000ff03723e */ /* 0x000fc800000000ff */
[----:B------:R-:W-:-:S05]  /*5580*/  PRMT R3, R3, 0x5410, RZ ;  /* 0x0000541003037816 */ /* 0x000fca00000000ff */
[----:B------:R2:W-:Y:S01]  /*5590*/  STG.E [R8.64], R3 ;  /* 0x0000000308007986 */ /* 0x0005e2000c101924 */
[----:B------:R-:W-:Y:S05]  /*55a0*/  BRA `(.L_x_9262) ;  /* 0x00000c5000007947 */ /* 0x000fea0003800000 */
.L_x_9272:
[----:B------:R2:W-:Y:S01]  /*55b0*/  STG.E.64 [R8.64], R4 ;  /* 0x0000000408007986 */ /* 0x0005e2000c101b24 */
[----:B------:R-:W-:Y:S01]  /*55c0*/  IMAD.MOV.U32 R19, RZ, RZ, R22 ;  /* 0x000000ffff137224 */ /* 0x000fe200078e0016 */
[----:B------:R-:W-:Y:S05]  /*55d0*/  BRA `(.L_x_9262) ;  /* 0x00000c2000007947 */ /* 0x000fea0003800000 */
.L_x_9263:
        /* <DEDUP_REMOVED lines=8> */
[----:B------:R-:W2:Y:S01]  /*5660*/  DSETP.NEU.AND P0, PT, R4, RZ, PT ;  /* 0x000000ff0400722a */ /* 0x000ea20003f0d000 */
[----:B------:R-:W-:-:S05]  /*5670*/  IMAD.MOV.U32 R19, RZ, RZ, R22 ;  /* 0x000000ffff137224 */ /* 0x000fca00078e0016 */
[----:B--2---:R-:W-:-:S05]  /*5680*/  SEL R3, RZ, 0x1, !P0 ;  /* 0x00000001ff037807 */ /* 0x004fca0004000000 */
[----:B------:R2:W-:Y:S01]  /*5690*/  STG.E.U8 [R8.64], R3 ;  /* 0x0000000308007986 */ /* 0x0005e2000c101124 */
[----:B------:R-:W-:Y:S05]  /*56a0*/  BRA `(.L_x_9262) ;  /* 0x00000b5000007947 */ /* 0x000fea0003800000 */
.L_x_9276:
[----:B------:R-:W-:Y:S01]  /*56b0*/  CS2R R6, SRZ ;  /* 0x0000000000067805 */ /* 0x000fe2000001ff00 */
[----:B------:R-:W-:-:S04]  /*56c0*/  IMAD.MOV.U32 R19, RZ, RZ, R22 ;  /* 0x000000ffff137224 */ /* 0x000fc800078e0016 */
[----:B------:R2:W-:Y:S01]  /*56d0*/  STG.E.128 [R8.64], R4 ;  /* 0x0000000408007986 */ /* 0x0005e2000c101d24 */
[----:B------:R-:W-:Y:S05]  /*56e0*/  BRA `(.L_x_9262) ;  /* 0x00000b1000007947 */ /* 0x000fea0003800000 */
.L_x_9275:
[----:B------:R-:W-:-:S13]  /*56f0*/  ISETP.NE.AND P0, PT, R0, 0xf, PT ;  /* 0x0000000f0000780c */ /* 0x000fda0003f05270 */
[----:B------:R-:W-:Y:S05]  /*5700*/  @!P0 BRA `(.L_x_9277) ;  /* 0x0000033000008947 */ /* 0x000fea0003800000 */
[----:B------:R-:W-:-:S13]  /*5710*/  ISETP.NE.AND P0, PT, R0, 0x17, PT ;  /* 0x000000170000780c */ /* 0x000fda0003f05270 */
[----:B------:R-:W-:Y:S05]  /*5720*/  @!P0 BRA `(.L_x_9278) ;  /* 0x0000018000008947 */ /* 0x000fea0003800000 */
[----:B------:R-:W-:-:S13]  /*5730*/  ISETP.NE.AND P0, PT, R0, 0x18, PT ;  /* 0x000000180000780c */ /* 0x000fda0003f05270 */
[----:B------:R-:W-:Y:S05]  /*5740*/  @P0 BRA `(.L_x_9267) ;  /* 0x000008f000000947 */ /* 0x000fea0003800000 */
[----:B0-----:R-:W0:Y:S01]  /*5750*/  F2F.F32.F64 R11, R4 ;  /* 0x00000004000b7310 */ /* 0x001e220000301000 */
        /* <DEDUP_REMOVED lines=16> */
.L_x_9280:
[----:B------:R-:W-:Y:S05]  /*5860*/  BSYNC B0 ;  /* 0x0000000000007941 */ /* 0x000fea0003800000 */
.L_x_9279:
[----:B------:R-:W-:Y:S01]  /*5870*/  LOP3.LUT R7, R0, R7, RZ, 0xfc, !PT ;  /* 0x0000000700077212 */ /* 0x000fe200078efcff */
[----:B------:R-:W-:-:S04]  /*5880*/  IMAD.MOV.U32 R19, RZ, RZ, R22 ;  /* 0x000000ffff137224 */ /* 0x000fc800078e0016 */
[----:B------:R0:W-:Y:S01]  /*5890*/  STG.E.U8 [R8.64], R7 ;  /* 0x0000000708007986 */ /* 0x0001e2000c101124 */
[----:B------:R-:W-:Y:S05]  /*58a0*/  BRA `(.L_x_9262) ;  /* 0x0000095000007947 */ /* 0x000fea0003800000 */
.L_x_9278:
[----:B------:R-:W2:Y:S01]  /*58b0*/  F2F.F32.F64 R7, R4 ;  /* 0x0000000400077310 */ /* 0x000ea20000301000 */
[----:B------:R-:W2:Y:S01]  /*58c0*/  DSETP.GEU.AND P0, PT, |R4|, c[0x2][0xc0], PT ;  /* 0x008030000400762a */ /* 0x000ea20003f0e200 */
[----:B------:R-:W-:-:S13]  /*58d0*/  BSSY B0, `(.L_x_9281) ;  /* 0x0000010000007945 */ /* 0x000fda0003800000 */
[----:B--2---:R-:W-:-:S05]  /*58e0*/  @!P0 FMUL R7, R7, 1.175494350822287508e-38 ;  /* 0x0080000007078820 */ /* 0x004fca0000400000 */
        /* <DEDUP_REMOVED lines=11> */
.L_x_9282:
[----:B------:R-:W-:Y:S01]  /*59a0*/  IMAD.MOV.U32 R0, RZ, RZ, 0x7f ;  /* 0x0000007fff007424 */ /* 0x000fe200078e00ff */
[----:B------:R-:W-:-:S04]  /*59b0*/  ISETP.GT.U32.AND P0, PT, R3, 0x7f800000, PT ;  /* 0x7f8000000300780c */ /* 0x000fc80003f04070 */
[----:B------:R-:W-:-:S04]  /*59c0*/  SEL R0, R0, 0x7c, P0 ;  /* 0x0000007c00007807 */ /* 0x000fc80000000000 */
.L_x_9283:
[----:B------:R-:W-:Y:S05]  /*59d0*/  BSYNC B0 ;  /* 0x0000000000007941 */ /* 0x000fea0003800000 */
.L_x_9281:
[----:B------:R-:W-:Y:S01]  /*59e0*/  LOP3.LUT R3, R7, 0x80000000, RZ, 0xc0, !PT ;  /* 0x8000000007037812 */ /* 0x000fe200078ec0ff */
[----:B------:R-:W-:-:S03]  /*59f0*/  IMAD.MOV.U32 R19, RZ, RZ, R22 ;  /* 0x000000ffff137224 */ /* 0x000fc600078e0016 */
[----:B------:R-:W-:-:S04]  /*5a00*/  SHF.R.U32.HI R3, RZ, 0x18, R3 ;  /* 0x00000018ff037819 */ /* 0x000fc80000011603 */
[----:B------:R-:W-:-:S05]  /*5a10*/  LOP3.LUT R3, R0, R3, RZ, 0xfc, !PT ;  /* 0x0000000300037212 */ /* 0x000fca00078efcff */
[----:B------:R2:W-:Y:S01]  /*5a20*/  STG.E.U8 [R8.64], R3 ;  /* 0x0000000308007986 */ /* 0x0005e2000c101124 */
[----:B------:R-:W-:Y:S05]  /*5a30*/  BRA `(.L_x_9262) ;  /* 0x000007c000007947 */ /* 0x000fea0003800000 */
.L_x_9277:
[----:B------:R-:W2:Y:S01]  /*5a40*/  F2F.F32.F64 R0, R4 ;  /* 0x0000000400007310 */ /* 0x000ea20000301000 */
[----:B------:R-:W2:Y:S01]  /*5a50*/  DSETP.GEU.AND P0, PT, |R4|, c[0x2][0xc0], PT ;  /* 0x008030000400762a */ /* 0x000ea20003f0e200 */
[----:B------:R-:W-:-:S13]  /*5a60*/  IMAD.MOV.U32 R19, RZ, RZ, R22 ;  /* 0x000000ffff137224 */ /* 0x000fda00078e0016 */
[----:B--2---:R-:W-:-:S05]  /*5a70*/  @!P0 FMUL R0, R0, 1.175494350822287508e-38 ;  /* 0x0080000000008820 */ /* 0x004fca0000400000 */
[----:B------:R-:W-:-:S05]  /*5a80*/  F2FP.BF16.PACK_AB R0, RZ, R0 ;  /* 0x00000000ff00723e */ /* 0x000fca00000010ff */
[----:B------:R2:W-:Y:S01]  /*5a90*/  STG.E.U16 [R8.64], R0 ;  /* 0x0000000008007986 */ /* 0x0005e2000c101524 */
[----:B------:R-:W-:Y:S05]  /*5aa0*/  BRA `(.L_x_9262) ;  /* 0x0000075000007947 */ /* 0x000fea0003800000 */
.L_x_9274:
        /* <DEDUP_REMOVED lines=8> */
[----:B------:R-:W2:Y:S01]  /*5b30*/  F2I.U32.F64.TRUNC R5, R4 ;  /* 0x0000000400057311 */ /* 0x000ea2000030d000 */
[----:B------:R-:W-:Y:S01]  /*5b40*/  IMAD.MOV.U32 R19, RZ, RZ, R22 ;  /* 0x000000ffff137224 */ /* 0x000fe200078e0016 */
[----:B--2---:R2:W-:Y:S01]  /*5b50*/  STG.E.U16 [R8.64], R5 ;  /* 0x0000000508007986 */ /* 0x0045e2000c101524 */
[----:B------:R-:W-:Y:S05]  /*5b60*/  BRA `(.L_x_9262) ;  /* 0x0000069000007947 */ /* 0x000fea0003800000 */
.L_x_9286:
[----:B------:R-:W2:Y:S01]  /*5b70*/  F2F.F32.F64 R7, R4 ;  /* 0x0000000400077310 */ /* 0x000ea20000301000 */
[----:B------:R-:W2:Y:S01]  /*5b80*/  DSETP.GEU.AND P0, PT, |R4|, c[0x2][0xc0], PT ;  /* 0x008030000400762a */ /* 0x000ea20003f0e200 */
[----:B------:R-:W-:Y:S01]  /*5b90*/  BSSY B0, `(.L_x_9287) ;  /* 0x0000014000007945 */ /* 0x000fe20003800000 */
[----:B------:R-:W-:-:S12]  /*5ba0*/  IMAD.MOV.U32 R0, RZ, RZ, 0x80 ;  /* 0x00000080ff007424 */ /* 0x000fd800078e00ff */
[----:B--2---:R-:W-:-:S05]  /*5bb0*/  @!P0 FMUL R7, R7, 1.175494350822287508e-38 ;  /* 0x0080000007078820 */ /* 0x004fca0000400000 */
        /* <DEDUP_REMOVED lines=14> */
.L_x_9289:
[----:B------:R-:W-:-:S04]  /*5ca0*/  LOP3.LUT R0, R7, 0x80000000, RZ, 0xc0, !PT ;  /* 0x8000000007007812 */ /* 0x000fc800078ec0ff */
[----:B------:R-:W-:-:S04]  /*5cb0*/  SHF.R.U32.HI R0, RZ, 0x18, R0 ;  /* 0x00000018ff007819 */ /* 0x000fc80000011600 */
[----:B------:R-:W-:Y:S02]  /*5cc0*/  LOP3.LUT R0, R3, R0, RZ, 0xfc, !PT ;  /* 0x0000000003007212 */ /* 0x000fe400078efcff */
.L_x_9288:
[----:B------:R-:W-:Y:S05]  /*5cd0*/  BSYNC B0 ;  /* 0x0000000000007941 */ /* 0x000fea0003800000 */
.L_x_9287:
[----:B------:R2:W-:Y:S01]  /*5ce0*/  STG.E.U8 [R8.64], R0 ;  /* 0x0000000008007986 */ /* 0x0005e2000c101124 */
[----:B------:R-:W-:Y:S01]  /*5cf0*/  IMAD.MOV.U32 R19, RZ, RZ, R22 ;  /* 0x000000ffff137224 */ /* 0x000fe200078e0016 */
[----:B------:R-:W-:Y:S05]  /*5d00*/  BRA `(.L_x_9262) ;  /* 0x000004f000007947 */ /* 0x000fea0003800000 */
.L_x_9285:
        /* <DEDUP_REMOVED lines=19> */
.L_x_9292:
[----:B------:R-:W-:-:S04]  /*5e40*/  LOP3.LUT R0, R7, 0x80000000, RZ, 0xc0, !PT ;  /* 0x8000000007007812 */ /* 0x000fc800078ec0ff */
[----:B------:R-:W-:-:S04]  /*5e50*/  SHF.R.U32.HI R0, RZ, 0x18, R0 ;  /* 0x00000018ff007819 */ /* 0x000fc80000011600 */
[----:B------:R-:W-:Y:S02]  /*5e60*/  LOP3.LUT R0, R3, R0, RZ, 0xfc, !PT ;  /* 0x0000000003007212 */ /* 0x000fe400078efcff */
.L_x_9291:
[----:B------:R-:W-:Y:S05]  /*5e70*/  BSYNC B0 ;  /* 0x0000000000007941 */ /* 0x000fea0003800000 */
.L_x_9290:
[----:B------:R2:W-:Y:S01]  /*5e80*/  STG.E.U8 [R8.64], R0 ;  /* 0x0000000008007986 */ /* 0x0005e2000c101124 */
[----:B------:R-:W-:Y:S01]  /*5e90*/  IMAD.MOV.U32 R19, RZ, RZ, R22 ;  /* 0x000000ffff137224 */ /* 0x000fe200078e0016 */
[----:B------:R-:W-:Y:S05]  /*5ea0*/  BRA `(.L_x_9262) ;  /* 0x0000035000007947 */ /* 0x000fea0003800000 */
.L_x_9284:
        /* <DEDUP_REMOVED lines=25> */
.L_x_9267:
[----:B0-----:R-:W-:Y:S01]  /*6040*/  MOV R14, 0x0 ;  /* 0x00000000000e7802 */ /* 0x001fe20000000f00 */
        /* <DEDUP_REMOVED lines=20> */
.L_x_9294:
[----:B------:R-:W2:Y:S01]  /*6190*/  F2I.U64.F64.TRUNC R4, R4 ;  /* 0x0000000400047311 */ /* 0x000ea2000030d800 */
[----:B------:R-:W-:Y:S01]  /*61a0*/  IMAD.MOV.U32 R19, RZ, RZ, R22 ;  /* 0x000000ffff137224 */ /* 0x000fe200078e0016 */
[----:B--2---:R2:W-:Y:S01]  /*61b0*/  STG.E.64 [R8.64], R4 ;  /* 0x0000000408007986 */ /* 0x0045e2000c101b24 */
[----:B------:R-:W-:Y:S05]  /*61c0*/  BRA `(.L_x_9262) ;  /* 0x0000003000007947 */ /* 0x000fea0003800000 */
.L_x_9293:
[----:B------:R-:W2:Y:S01]  /*61d0*/  F2I.U32.F64.TRUNC R5, R4 ;  /* 0x0000000400057311 */ /* 0x000ea2000030d000 */
[----:B------:R-:W-:Y:S01]  /*61e0*/  IMAD.MOV.U32 R19, RZ, RZ, R22 ;  /* 0x000000ffff137224 */ /* 0x000fe200078e0016 */
[----:B--2---:R2:W-:Y:S06]  /*61f0*/  STG.E [R8.64], R5 ;  /* 0x0000000508007986 */ /* 0x0045ec000c101924 */
.L_x_9262:
[----:B------:R-:W-:Y:S05]  /*6200*/  BSYNC B6 ;  /* 0x0000000000067941 */ /* 0x000fea0003800000 */
.L_x_9261:
[----:B------:R-:W-:Y:S01]  /*6210*/  ISETP.GE.AND P0, PT, R19, R18, PT ;  /* 0x000000121300720c */ /* 0x000fe20003f06270 */
[----:B------:R-:W-:-:S12]  /*6220*/  BSSY B6, `(.L_x_9295) ;  /* 0x000020c000067945 */ /* 0x000fd80003800000 */
[----:B------:R-:W-:Y:S05]  /*6230*/  @P0 BRA `(.L_x_9296) ;  /* 0x000020a000000947 */ /* 0x000fea0003800000 */
[----:B--2---:R-:W2:Y:S01]  /*6240*/  S2R R0, SR_CTAID.X ;  /* 0x0000000000007919 */ /* 0x004ea20000002500 */
[----:B0---4-:R-:W-:Y:S01]  /*6250*/  PRMT R3, R2, 0x9910, RZ ;  /* 0x0000991002037816 */ /* 0x011fe200000000ff */
[----:B--2---:R-:W-:-:S04]  /*6260*/  IMAD R0, R0, 0x200, R19 ;  /* 0x0000020000007824 */ /* 0x004fc800078e0213 */
        /* <DEDUP_REMOVED lines=17> */
.L_x_9300:
[----:B-1----:R-:W0:Y:S02]  /*6380*/  F2I.S64.F64.TRUNC R28, R28 ;  /* 0x0000001c001c7311 */ /* 0x002e24000030d900 */
[----:B0-----:R-:W-:-:S05]  /*6390*/  IMAD.MOV.U32 R3, RZ, RZ, R28 ;  /* 0x000000ffff037224 */ /* 0x001fca00078e001c */
[----:B------:R0:W-:Y:S01]  /*63a0*/  STG.E.U8 [R4.64], R3 ;  /* 0x0000000304007986 */ /* 0x0001e2000c101124 */
[----:B------:R-:W-:Y:S05]  /*63b0*/  BRA `(.L_x_9302) ;  /* 0x00000eb000007947 */ /* 0x000fea0003800000 */
.L_x_9299:
        /* <DEDUP_REMOVED lines=9> */
.L_x_9304:
[----:B-1----:R-:W0:Y:S02]  /*6450*/  F2I.F64.TRUNC R29, R28 ;  /* 0x0000001c001d7311 */ /* 0x002e24000030d100 */
[----:B0-----:R0:W-:Y:S01]  /*6460*/  STG.E [R4.64], R29 ;  /* 0x0000001d04007986 */ /* 0x0011e2000c101924 */
[----:B------:R-:W-:Y:S05]  /*6470*/  BRA `(.L_x_9302) ;  /* 0x00000df000007947 */ /* 0x000fea0003800000 */
.L_x_9303:
[----:B-1----:R-:W0:Y:S02]  /*6480*/  F2I.F64.TRUNC R29, R28 ;  /* 0x0000001c001d7311 */ /* 0x002e24000030d100 */
[----:B0-----:R0:W-:Y:S01]  /*6490*/  STG.E.U16 [R4.64], R29 ;  /* 0x0000001d04007986 */ /* 0x0011e2000c101524 */
[----:B------:R-:W-:Y:S05]  /*64a0*/  BRA `(.L_x_9302) ;  /* 0x00000dc000007947 */ /* 0x000fea0003800000 */
.L_x_9298:
        /* <DEDUP_REMOVED lines=11> */
.L_x_9306:
[----:B-1----:R-:W0:Y:S01]  /*6560*/  F2F.F32.F64 R0, R28 ;  /* 0x0000001c00007310 */ /* 0x002e220000301000 */
[----:B------:R-:W0:-:S14]  /*6570*/  DSETP.GEU.AND P0, PT, |R28|, c[0x2][0xc0], PT ;  /* 0x008030001c00762a */ /* 0x000e1c0003f0e200 */
[----:B0-----:R-:W-:-:S05]  /*6580*/  @!P0 FMUL R0, R0, 1.175494350822287508e-38 ;  /* 0x0080000000008820 */ /* 0x001fca0000400000 */
[----:B------:R-:W-:-:S05]  /*6590*/  F2FP.PACK_AB R0, RZ, R0 ;  /* 0x00000000ff00723e */ /* 0x000fca00000000ff */
[----:B------:R0:W-:Y:S01]  /*65a0*/  STG.E.U16 [R4.64], R0 ;  /* 0x0000000004007986 */ /* 0x0001e2000c101524 */
[----:B------:R-:W-:Y:S05]  /*65b0*/  BRA `(.L_x_9302) ;  /* 0x00000cb000007947 */ /* 0x000fea0003800000 */
.L_x_9305:
        /* <DEDUP_REMOVED lines=12> */
.L_x_9308:
[----:B-1----:R-:W0:Y:S01]  /*6680*/  F2F.F32.F64 R0, R28 ;  /* 0x0000001c00007310 */ /* 0x002e220000301000 */
[----:B------:R-:W0:-:S14]  /*6690*/  DSETP.GEU.AND P0, PT, |R28|, c[0x2][0xc0], PT ;  /* 0x008030001c00762a */ /* 0x000e1c0003f0e200 */
[----:B0-----:R-:W-:-:S05]  /*66a0*/  @!P0 FMUL R0, R0, 1.175494350822287508e-38 ;  /* 0x0080000000008820 */ /* 0x001fca0000400000 */
[----:B------:R-:W-:-:S04]  /*66b0*/  F2FP.PACK_AB R3, RZ, R0 ;  /* 0x00000000ff03723e */ /* 0x000fc800000000ff */
[----:B------:R-:W-:-:S05]  /*66c0*/  PRMT R3, R3, 0x5410, RZ ;  /* 0x0000541003037816 */ /* 0x000fca00000000ff */
[----:B------:R0:W-:Y:S01]  /*66d0*/  STG.E [R4.64], R3 ;  /* 0x0000000304007986 */ /* 0x0001e2000c101924 */
[----:B------:R-:W-:Y:S05]  /*66e0*/  BRA `(.L_x_9302) ;  /* 0x00000b8000007947 */ /* 0x000fea0003800000 */
.L_x_9307:
[----:B-1----:R0:W-:Y:S01]  /*66f0*/  STG.E.64 [R4.64], R28 ;  /* 0x0000001c04007986 */ /* 0x0021e2000c101b24 */
[----:B------:R-:W-:Y:S05]  /*6700*/  BRA `(.L_x_9302) ;  /* 0x00000b6000007947 */ /* 0x000fea0003800000 */
.L_x_9297:
        /* <DEDUP_REMOVED lines=12> */
.L_x_9311:
[----:B------:R-:W-:-:S05]  /*67d0*/  CS2R R30, SRZ ;  /* 0x00000000001e7805 */ /* 0x000fca000001ff00 */
[----:B-1----:R0:W-:Y:S01]  /*67e0*/  STG.E.128 [R4.64], R28 ;  /* 0x0000001c04007986 */ /* 0x0021e2000c101d24 */
[----:B------:R-:W-:Y:S05]  /*67f0*/  BRA `(.L_x_9302) ;  /* 0x00000a7000007947 */ /* 0x000fea0003800000 */
.L_x_9310:
        /* <DEDUP_REMOVED lines=23> */
.L_x_9315:
[----:B------:R-:W-:Y:S05]  /*6970*/  BSYNC B0 ;  /* 0x0000000000007941 */ /* 0x000fea0003800000 */
.L_x_9314:
[----:B------:R-:W-:-:S05]  /*6980*/  LOP3.LUT R7, R0, R7, RZ, 0xfc, !PT ;  /* 0x0000000700077212 */ /* 0x000fca00078efcff */
[----:B------:R0:W-:Y:S01]  /*6990*/  STG.E.U8 [R4.64], R7 ;  /* 0x0000000704007986 */ /* 0x0001e2000c101124 */
[----:B------:R-:W-:Y:S05]  /*69a0*/  BRA `(.L_x_9302) ;  /* 0x000008c000007947 */ /* 0x000fea0003800000 */
.L_x_9313:
        /* <DEDUP_REMOVED lines=15> */
.L_x_9317:
[----:B------:R-:W-:Y:S01]  /*6aa0*/  IMAD.MOV.U32 R0, RZ, RZ, 0x7f ;  /* 0x0000007fff007424 */ /* 0x000fe200078e00ff */
[----:B------:R-:W-:-:S04]  /*6ab0*/  ISETP.GT.U32.AND P0, PT, R3, 0x7f800000, PT ;  /* 0x7f8000000300780c */ /* 0x000fc80003f04070 */
[----:B------:R-:W-:-:S04]  /*6ac0*/  SEL R0, R0, 0x7c, P0 ;  /* 0x0000007c00007807 */ /* 0x000fc80000000000 */
.L_x_9318:
[----:B------:R-:W-:Y:S05]  /*6ad0*/  BSYNC B0 ;  /* 0x0000000000007941 */ /* 0x000fea0003800000 */
.L_x_9316:
[----:B------:R-:W-:-:S04]  /*6ae0*/  LOP3.LUT R3, R7, 0x80000000, RZ, 0xc0, !PT ;  /* 0x8000000007037812 */ /* 0x000fc800078ec0ff */
[----:B------:R-:W-:-:S04]  /*6af0*/  SHF.R.U32.HI R3, RZ, 0x18, R3 ;  /* 0x00000018ff037819 */ /* 0x000fc80000011603 */
[----:B------:R-:W-:-:S05]  /*6b00*/  LOP3.LUT R3, R0, R3, RZ, 0xfc, !PT ;  /* 0x0000000300037212 */ /* 0x000fca00078efcff */
[----:B------:R0:W-:Y:S01]  /*6b10*/  STG.E.U8 [R4.64], R3 ;  /* 0x0000000304007986 */ /* 0x0001e2000c101124 */
[----:B------:R-:W-:Y:S05]  /*6b20*/  BRA `(.L_x_9302) ;  /* 0x0000074000007947 */ /* 0x000fea0003800000 */
.L_x_9312:
[----:B-1----:R-:W0:Y:S01]  /*6b30*/  F2F.F32.F64 R0, R28 ;  /* 0x0000001c00007310 */ /* 0x002e220000301000 */
[----:B------:R-:W0:-:S14]  /*6b40*/  DSETP.GEU.AND P0, PT, |R28|, c[0x2][0xc0], PT ;  /* 0x008030001c00762a */ /* 0x000e1c0003f0e200 */
[----:B0-----:R-:W-:-:S05]  /*6b50*/  @!P0 FMUL R0, R0, 1.175494350822287508e-38 ;  /* 0x0080000000008820 */ /* 0x001fca0000400000 */
[----:B------:R-:W-:-:S05]  /*6b60*/  F2FP.BF16.PACK_AB R0, RZ, R0 ;  /* 0x00000000ff00723e */ /* 0x000fca00000010ff */
[----:B------:R0:W-:Y:S01]  /*6b70*/  STG.E.U16 [R4.64], R0 ;  /* 0x0000000004007986 */ /* 0x0001e2000c101524 */
[----:B------:R-:W-:Y:S05]  /*6b80*/  BRA `(.L_x_9302) ;  /* 0x000006e000007947 */ /* 0x000fea0003800000 */
.L_x_9309:
        /* <DEDUP_REMOVED lines=11> */
.L_x_9321:
        /* <DEDUP_REMOVED lines=19> */
.L_x_9324:
[----:B------:R-:W-:-:S04]  /*6d70*/  LOP3.LUT R0, R7, 0x80000000, RZ, 0xc0, !PT ;  /* 0x8000000007007812 */ /* 0x000fc800078ec0ff */
[----:B------:R-:W-:-:S04]  /*6d80*/  SHF.R.U32.HI R0, RZ, 0x18, R0 ;  /* 0x00000018ff007819 */ /* 0x000fc80000011600 */
[----:B------:R-:W-:Y:S02]  /*6d90*/  LOP3.LUT R0, R3, R0, RZ, 0xfc, !PT ;  /* 0x0000000003007212 */ /* 0x000fe400078efcff */
.L_x_9323:
[----:B------:R-:W-:Y:S05]  /*6da0*/  BSYNC B0 ;  /* 0x0000000000007941 */ /* 0x000fea0003800000 */
.L_x_9322:
[----:B------:R0:W-:Y:S01]  /*6db0*/  STG.E.U8 [R4.64], R0 ;  /* 0x0000000004007986 */ /* 0x0001e2000c101124 */
[----:B------:R-:W-:Y:S05]  /*6dc0*/  BRA `(.L_x_9302) ;  /* 0x000004a000007947 */ /* 0x000fea0003800000 */
.L_x_9320:
        /* <DEDUP_REMOVED lines=19> */
.L_x_9327:
[----:B------:R-:W-:-:S04]  /*6f00*/  LOP3.LUT R0, R7, 0x80000000, RZ, 0xc0, !PT ;  /* 0x8000000007007812 */ /* 0x000fc800078ec0ff */
[----:B------:R-:W-:-:S04]  /*6f10*/  SHF.R.U32.HI R0, RZ, 0x18, R0 ;  /* 0x00000018ff007819 */ /* 0x000fc80000011600 */
[----:B------:R-:W-:Y:S02]  /*6f20*/  LOP3.LUT R0, R3, R0, RZ, 0xfc, !PT ;  /* 0x0000000003007212 */ /* 0x000fe400078efcff */
.L_x_9326:
[----:B------:R-:W-:Y:S05]  /*6f30*/  BSYNC B0 ;  /* 0x0000000000007941 */ /* 0x000fea0003800000 */
.L_x_9325:
[----:B------:R0:W-:Y:S01]  /*6f40*/  STG.E.U8 [R4.64], R0 ;  /* 0x0000000004007986 */ /* 0x0001e2000c101124 */
[----:B------:R-:W-:Y:S05]  /*6f50*/  BRA `(.L_x_9302) ;  /* 0x0000031000007947 */ /* 0x000fea0003800000 */
.L_x_9319:
        /* <DEDUP_REMOVED lines=24> */
.L_x_9301:
        /* <DEDUP_REMOVED lines=20> */
.L_x_9329:
[----:B-1----:R-:W0:Y:S02]  /*7220*/  F2I.U64.F64.TRUNC R28, R28 ;  /* 0x0000001c001c7311 */ /* 0x002e24000030d800 */
[----:B0-----:R0:W-:Y:S01]  /*7230*/  STG.E.64 [R4.64], R28 ;  /* 0x0000001c04007986 */ /* 0x0011e2000c101b24 */
[----:B------:R-:W-:Y:S05]  /*7240*/  BRA `(.L_x_9302) ;  /* 0x0000002000007947 */ /* 0x000fea0003800000 */
.L_x_9328:
[----:B-1----:R-:W0:Y:S02]  /*7250*/  F2I.U32.F64.TRUNC R29, R28 ;  /* 0x0000001c001d7311 */ /* 0x002e24000030d000 */
[----:B0-----:R0:W-:Y:S02]  /*7260*/  STG.E [R4.64], R29 ;  /* 0x0000001d04007986 */ /* 0x0011e4000c101924 */
.L_x_9302:
        /* <DEDUP_REMOVED lines=23> */
.L_x_9333:
[----:B------:R-:W0:Y:S02]  /*73e0*/  F2I.S64.F64.TRUNC R24, R24 ;  /* 0x0000001800187311 */ /* 0x000e24000030d900 */
[----:B0-----:R-:W-:-:S05]  /*73f0*/  IMAD.MOV.U32 R3, RZ, RZ, R24 ;  /* 0x000000ffff037224 */ /* 0x001fca00078e0018 */
[----:B------:R0:W-:Y:S01]  /*7400*/  STG.E.U8 [R4.64], R3 ;  /* 0x0000000304007986 */ /* 0x0001e2000c101124 */
[----:B------:R-:W-:Y:S05]  /*7410*/  BRA `(.L_x_9335) ;  /* 0x00000eb000007947 */ /* 0x000fea0003800000 */
.L_x_9332:
        /* <DEDUP_REMOVED lines=9> */
.L_x_9337:
[----:B------:R-:W0:Y:S02]  /*74b0*/  F2I.F64.TRUNC R25, R24 ;  /* 0x0000001800197311 */ /* 0x000e24000030d100 */
[----:B0-----:R0:W-:Y:S01]  /*74c0*/  STG.E [R4.64], R25 ;  /* 0x0000001904007986 */ /* 0x0011e2000c101924 */
[----:B------:R-:W-:Y:S05]  /*74d0*/  BRA `(.L_x_9335) ;  /* 0x00000df000007947 */ /* 0x000fea0003800000 */
.L_x_9336:
[----:B------:R-:W0:Y:S02]  /*74e0*/  F2I.F64.TRUNC R25, R24 ;  /* 0x0000001800197311 */ /* 0x000e24000030d100 */
[----:B0-----:R0:W-:Y:S01]  /*74f0*/  STG.E.U16 [R4.64], R25 ;  /* 0x0000001904007986 */ /* 0x0011e2000c101524 */
[----:B------:R-:W-:Y:S05]  /*7500*/  BRA `(.L_x_9335) ;  /* 0x00000dc000007947 */ /* 0x000fea0003800000 */
.L_x_9331:
        /* <DEDUP_REMOVED lines=11> */
.L_x_9339:
[----:B------:R-:W0:Y:S01]  /*75c0*/  F2F.F32.F64 R0, R24 ;  /* 0x0000001800007310 */ /* 0x000e220000301000 */
[----:B------:R-:W0:-:S14]  /*75d0*/  DSETP.GEU.AND P0, PT, |R24|, c[0x2][0xc0], PT ;  /* 0x008030001800762a */ /* 0x000e1c0003f0e200 */
[----:B0-----:R-:W-:-:S05]  /*75e0*/  @!P0 FMUL R0, R0, 1.175494350822287508e-38 ;  /* 0x0080000000008820 */ /* 0x001fca0000400000 */
[----:B------:R-:W-:-:S05]  /*75f0*/  F2FP.PACK_AB R0, RZ, R0 ;  /* 0x00000000ff00723e */ /* 0x000fca00000000ff */
[----:B------:R0:W-:Y:S01]  /*7600*/  STG.E.U16 [R4.64], R0 ;  /* 0x0000000004007986 */ /* 0x0001e2000c101524 */
[----:B------:R-:W-:Y:S05]  /*7610*/  BRA `(.L_x_9335) ;  /* 0x00000cb000007947 */ /* 0x000fea0003800000 */
.L_x_9338:
        /* <DEDUP_REMOVED lines=12> */
.L_x_9341:
[----:B------:R-:W0:Y:S01]  /*76e0*/  F2F.F32.F64 R0, R24 ;  /* 0x0000001800007310 */ /* 0x000e220000301000 */
[----:B------:R-:W0:-:S14]  /*76f0*/  DSETP.GEU.AND P0, PT, |R24|, c[0x2][0xc0], PT ;  /* 0x008030001800762a */ /* 0x000e1c0003f0e200 */
[----:B0-----:R-:W-:-:S05]  /*7700*/  @!P0 FMUL R0, R0, 1.175494350822287508e-38 ;  /* 0x0080000000008820 */ /* 0x001fca0000400000 */
[----:B------:R-:W-:-:S04]  /*7710*/  F2FP.PACK_AB R3, RZ, R0 ;  /* 0x00000000ff03723e */ /* 0x000fc800000000ff */
[----:B------:R-:W-:-:S05]  /*7720*/  PRMT R3, R3, 0x5410, RZ ;  /* 0x0000541003037816 */ /* 0x000fca00000000ff */
[----:B------:R0:W-:Y:S01]  /*7730*/  STG.E [R4.64], R3 ;  /* 0x0000000304007986 */ /* 0x0001e2000c101924 */
[----:B------:R-:W-:Y:S05]  /*7740*/  BRA `(.L_x_9335) ;  /* 0x00000b8000007947 */ /* 0x000fea0003800000 */
.L_x_9340:
[----:B------:R0:W-:Y:S01]  /*7750*/  STG.E.64 [R4.64], R24 ;  /* 0x0000001804007986 */ /* 0x0001e2000c101b24 */
[----:B------:R-:W-:Y:S05]  /*7760*/  BRA `(.L_x_9335) ;  /* 0x00000b6000007947 */ /* 0x000fea0003800000 */
.L_x_9330:
        /* <DEDUP_REMOVED lines=12> */
.L_x_9344:
[----:B------:R-:W-:-:S05]  /*7830*/  CS2R R26, SRZ ;  /* 0x00000000001a7805 */ /* 0x000fca000001ff00 */
[----:B------:R0:W-:Y:S01]  /*7840*/  STG.E.128 [R4.64], R24 ;  /* 0x0000001804007986 */ /* 0x0001e2000c101d24 */
[----:B------:R-:W-:Y:S05]  /*7850*/  BRA `(.L_x_9335) ;  /* 0x00000a7000007947 */ /* 0x000fea0003800000 */
.L_x_9343:
        /* <DEDUP_REMOVED lines=23> */
.L_x_9348:
[----:B------:R-:W-:Y:S05]  /*79d0*/  BSYNC B0 ;  /* 0x0000000000007941 */ /* 0x000fea0003800000 */
.L_x_9347:
[----:B------:R-:W-:-:S05]  /*79e0*/  LOP3.LUT R7, R0, R7, RZ, 0xfc, !PT ;  /* 0x0000000700077212 */ /* 0x000fca00078efcff */
[----:B------:R0:W-:Y:S01]  /*79f0*/  STG.E.U8 [R4.64], R7 ;  /* 0x0000000704007986 */ /* 0x0001e2000c101124 */
[----:B------:R-:W-:Y:S05]  /*7a00*/  BRA `(.L_x_9335) ;  /* 0x000008c000007947 */ /* 0x000fea0003800000 */
.L_x_9346:
        /* <DEDUP_REMOVED lines=15> */
.L_x_9350:
[----:B------:R-:W-:Y:S01]  /*7b00*/  IMAD.MOV.U32 R0, RZ, RZ, 0x7f ;  /* 0x0000007fff007424 */ /* 0x000fe200078e00ff */
[----:B------:R-:W-:-:S04]  /*7b10*/  ISETP.GT.U32.AND P0, PT, R3, 0x7f800000, PT ;  /* 0x7f8000000300780c */ /* 0x000fc80003f04070 */
[----:B------:R-:W-:-:S04]  /*7b20*/  SEL R0, R0, 0x7c, P0 ;  /* 0x0000007c00007807 */ /* 0x000fc80000000000 */
.L_x_9351:
[----:B------:R-:W-:Y:S05]  /*7b30*/  BSYNC B0 ;  /* 0x0000000000007941 */ /* 0x000fea0003800000 */
.L_x_9349:
[----:B------:R-:W-:-:S04]  /*7b40*/  LOP3.LUT R3, R7, 0x80000000, RZ, 0xc0, !PT ;  /* 0x8000000007037812 */ /* 0x000fc800078ec0ff */
[----:B------:R-:W-:-:S04]  /*7b50*/  SHF.R.U32.HI R3, RZ, 0x18, R3 ;  /* 0x00000018ff037819 */ /* 0x000fc80000011603 */
[----:B------:R-:W-:-:S05]  /*7b60*/  LOP3.LUT R3, R0, R3, RZ, 0xfc, !PT ;  /* 0x0000000300037212 */ /* 0x000fca00078efcff */
[----:B------:R0:W-:Y:S01]  /*7b70*/  STG.E.U8 [R4.64], R3 ;  /* 0x0000000304007986 */ /* 0x0001e2000c101124 */
[----:B------:R-:W-:Y:S05]  /*7b80*/  BRA `(.L_x_9335) ;  /* 0x0000074000007947 */ /* 0x000fea0003800000 */
.L_x_9345:
[----:B------:R-:W0:Y:S01]  /*7b90*/  F2F.F32.F64 R0, R24 ;  /* 0x0000001800007310 */ /* 0x000e220000301000 */
[----:B------:R-:W0:-:S14]  /*7ba0*/  DSETP.GEU.AND P0, PT, |R24|, c[0x2][0xc0], PT ;  /* 0x008030001800762a */ /* 0x000e1c0003f0e200 */
[----:B0-----:R-:W-:-:S05]  /*7bb0*/  @!P0 FMUL R0, R0, 1.175494350822287508e-38 ;  /* 0x0080000000008820 */ /* 0x001fca0000400000 */
[----:B------:R-:W-:-:S05]  /*7bc0*/  F2FP.BF16.PACK_AB R0, RZ, R0 ;  /* 0x00000000ff00723e */ /* 0x000fca00000010ff */
[----:B------:R0:W-:Y:S01]  /*7bd0*/  STG.E.U16 [R4.64], R0 ;  /* 0x0000000004007986 */ /* 0x0001e2000c101524 */
[----:B------:R-:W-:Y:S05]  /*7be0*/  BRA `(.L_x_9335) ;  /* 0x000006e000007947 */ /* 0x000fea0003800000 */
.L_x_9342:
        /* <DEDUP_REMOVED lines=11> */
.L_x_9354:
        /* <DEDUP_REMOVED lines=19> */
.L_x_9357:
[----:B------:R-:W-:-:S04]  /*7dd0*/  LOP3.LUT R0, R7, 0x80000000, RZ, 0xc0, !PT ;  /* 0x8000000007007812 */ /* 0x000fc800078ec0ff */
[----:B------:R-:W-:-:S04]  /*7de0*/  SHF.R.U32.HI R0, RZ, 0x18, R0 ;  /* 0x00000018ff007819 */ /* 0x000fc80000011600 */
[----:B------:R-:W-:Y:S02]  /*7df0*/  LOP3.LUT R0, R3, R0, RZ, 0xfc, !PT ;  /* 0x0000000003007212 */ /* 0x000fe400078efcff */
.L_x_9356:
[----:B------:R-:W-:Y:S05]  /*7e00*/  BSYNC B0 ;  /* 0x0000000000007941 */ /* 0x000fea0003800000 */
.L_x_9355:
[----:B------:R0:W-:Y:S01]  /*7e10*/  STG.E.U8 [R4.64], R0 ;  /* 0x0000000004007986 */ /* 0x0001e2000c101124 */
[----:B------:R-:W-:Y:S05]  /*7e20*/  BRA `(.L_x_9335) ;  /* 0x000004a000007947 */ /* 0x000fea0003800000 */
.L_x_9353:
        /* <DEDUP_REMOVED lines=19> */
.L_x_9360:
[----:B------:R-:W-:-:S04]  /*7f60*/  LOP3.LUT R0, R7, 0x80000000, RZ, 0xc0, !PT ;  /* 0x8000000007007812 */ /* 0x000fc800078ec0ff */
[----:B------:R-:W-:-:S04]  /*7f70*/  SHF.R.U32.HI R0, RZ, 0x18, R0 ;  /* 0x00000018ff007819 */ /* 0x000fc80000011600 */
[----:B------:R-:W-:Y:S02]  /*7f80*/  LOP3.LUT R0, R3, R0, RZ, 0xfc, !PT ;  /* 0x0000000003007212 */ /* 0x000fe400078efcff */
.L_x_9359:
[----:B------:R-:W-:Y:S05]  /*7f90*/  BSYNC B0 ;  /* 0x0000000000007941 */ /* 0x000fea0003800000 */
.L_x_9358:
[----:B------:R0:W-:Y:S01]  /*7fa0*/  STG.E.U8 [R4.64], R0 ;  /* 0x0000000004007986 */ /* 0x0001e2000c101124 */
[----:B------:R-:W-:Y:S05]  /*7fb0*/  BRA `(.L_x_9335) ;  /* 0x0000031000007947 */ /* 0x000fea0003800000 */
.L_x_9352:
        /* <DEDUP_REMOVED lines=24> */
.L_x_9334:
        /* <DEDUP_REMOVED lines=20> */
.L_x_9362:
[----:B------:R-:W0:Y:S02]  /*8280*/  F2I.U64.F64.TRUNC R24, R24 ;  /* 0x0000001800187311 */ /* 0x000e24000030d800 */
[----:B0-----:R0:W-:Y:S01]  /*8290*/  STG.E.64 [R4.64], R24 ;  /* 0x0000001804007986 */ /* 0x0011e2000c101b24 */
[----:B------:R-:W-:Y:S05]  /*82a0*/  BRA `(.L_x_9335) ;  /* 0x0000002000007947 */ /* 0x000fea0003800000 */
.L_x_9361:
[----:B------:R-:W0:Y:S02]  /*82b0*/  F2I.U32.F64.TRUNC R25, R24 ;  /* 0x0000001800197311 */ /* 0x000e24000030d000 */
[----:B0-----:R0:W-:Y:S02]  /*82c0*/  STG.E [R4.64], R25 ;  /* 0x0000001904007986 */ /* 0x0011e4000c101924 */
.L_x_9335:
[----:B------:R-:W-:Y:S02]  /*82d0*/  IADD3 R19, R19, 0x80, RZ ;  /* 0x0000008013137810 */ /* 0x000fe40007ffe0ff */
.L_x_9296:
[----:B------:R-:W-:Y:S05]  /*82e0*/  BSYNC B6 ;  /* 0x0000000000067941 */ /* 0x000fea0003800000 */
.L_x_9295:
[----:B------:R-:W-:-:S13]  /*82f0*/  ISETP.GE.AND P0, PT, R19, R18, PT ;  /* 0x000000121300720c */ /* 0x000fda0003f06270 */
[----:B------:R-:W-:Y:S05]  /*8300*/  @P0 EXIT ;  /* 0x000000000000094d */ /* 0x000fea0003800000 */
[----:B0-2---:R-:W0:Y:S02]  /*8310*/  S2R R0, SR_CTAID.X ;  /* 0x0000000000007919 */ /* 0x005e240000002500 */
[----:B0-----:R-:W-:Y:S01]  /*8320*/  IMAD R19, R0, 0x200, R19 ;  /* 0x0000020000137824 */ /* 0x001fe200078e0213 */
[----:B----4-:R-:W-:-:S03]  /*8330*/  PRMT R0, R2, 0x9910, RZ ;  /* 0x0000991002007816 */ /* 0x010fc600000000ff */
        /* <DEDUP_REMOVED lines=14> */
[----:B0-----:R-:W-:Y:S01]  /*8420*/  STG.E.U8 [R4.64], R17 ;  /* 0x0000001104007986 */ /* 0x001fe2000c101124 */
[----:B------:R-:W-:Y:S05]  /*8430*/  EXIT ;  /* 0x000000000000794d */ /* 0x000fea0003800000 */
.L_x_9366:
[----:B---3--:R-:W0:Y:S02]  /*8440*/  F2I.S64.F64.TRUNC R16, R16 ;  /* 0x0000001000107311 */ /* 0x008e24000030d900 */
[----:B0-----:R-:W-:-:S05]  /*8450*/  IMAD.MOV.U32 R3, RZ, RZ, R16 ;  /* 0x000000ffff037224 */ /* 0x001fca00078e0010 */
[----:B------:R-:W-:Y:S01]  /*8460*/  STG.E.U8 [R4.64], R3 ;  /* 0x0000000304007986 */ /* 0x000fe2000c101124 */
[----:B------:R-:W-:Y:S05]  /*8470*/  EXIT ;  /* 0x000000000000794d */ /* 0x000fea0003800000 */
.L_x_9365:
[----:B------:R-:W-:-:S13]  /*8480*/  ISETP.NE.AND P0, PT, R0, 0x2, PT ;  /* 0x000000020000780c */ /* 0x000fda0003f05270 */
[----:B------:R-:W-:Y:S05]  /*8490*/  @!P0 BRA `(.L_x_9368) ;  /* 0x000000a000008947 */ /* 0x000fea0003800000 */
[----:B------:R-:W-:-:S13]  /*84a0*/  ISETP.NE.AND P0, PT, R0, 0x3, PT ;  /* 0x000000030000780c */ /* 0x000fda0003f05270 */
[----:B------:R-:W-:Y:S05]  /*84b0*/  @!P0 BRA `(.L_x_9369) ;  /* 0x0000005000008947 */ /* 0x000fea0003800000 */
[----:B------:R-:W-:-:S13]  /*84c0*/  ISETP.NE.AND P0, PT, R0, 0x4, PT ;  /* 0x000000040000780c */ /* 0x000fda0003f05270 */
[----:B------:R-:W-:Y:S05]  /*84d0*/  @P0 BRA `(.L_x_9367) ;  /* 0x00000ce000000947 */ /* 0x000fea0003800000 */
[----:B---3--:R-:W0:Y:S02]  /*84e0*/  F2I.S64.F64.TRUNC R16, R16 ;  /* 0x0000001000107311 */ /* 0x008e24000030d900 */
[----:B0-----:R-:W-:Y:S01]  /*84f0*/  STG.E.64 [R4.64], R16 ;  /* 0x0000001004007986 */ /* 0x001fe2000c101b24 */
[----:B------:R-:W-:Y:S05]  /*8500*/  EXIT ;  /* 0x000000000000794d */ /* 0x000fea0003800000 */
.L_x_9369:
[----:B---3--:R-:W0:Y:S02]  /*8510*/  F2I.F64.TRUNC R17, R16 ;  /* 0x0000001000117311 */ /* 0x008e24000030d100 */
[----:B0-----:R-:W-:Y:S01]  /*8520*/  STG.E [R4.64], R17 ;  /* 0x0000001104007986 */ /* 0x001fe2000c101924 */
[----:B------:R-:W-:Y:S05]  /*8530*/  EXIT ;  /* 0x000000000000794d */ /* 0x000fea0003800000 */
.L_x_9368:
[----:B---3--:R-:W0:Y:S02]  /*8540*/  F2I.F64.TRUNC R17, R16 ;  /* 0x0000001000117311 */ /* 0x008e24000030d100 */
[----:B0-----:R-:W-:Y:S01]  /*8550*/  STG.E.U16 [R4.64], R17 ;  /* 0x0000001104007986 */ /* 0x001fe2000c101524 */
[----:B------:R-:W-:Y:S05]  /*8560*/  EXIT ;  /* 0x000000000000794d */ /* 0x000fea0003800000 */
.L_x_9364:
[----:B------:R-:W-:-:S13]  /*8570*/  ISETP.GT.AND P0, PT, R0, 0x6, PT ;  /* 0x000000060000780c */ /* 0x000fda0003f04270 */
[----:B------:R-:W-:Y:S05]  /*8580*/  @P0 BRA `(.L_x_9370) ;  /* 0x000000f000000947 */ /* 0x000fea0003800000 */
[----:B------:R-:W-:-:S13]  /*8590*/  ISETP.NE.AND P0, PT, R0, 0x5, PT ;  /* 0x000000050000780c */ /* 0x000fda0003f05270 */
[----:B------:R-:W-:Y:S05]  /*85a0*/  @!P0 BRA `(.L_x_9371) ;  /* 0x0000007000008947 */ /* 0x000fea0003800000 */
[----:B------:R-:W-:-:S13]  /*85b0*/  ISETP.NE.AND P0, PT, R0, 0x6, PT ;  /* 0x000000060000780c */ /* 0x000fda0003f05270 */
[----:B------:R-:W-:Y:S05]  /*85c0*/  @P0 BRA `(.L_x_9367) ;  /* 0x00000bf000000947 */ /* 0x000fea0003800000 */
[----:B---3--:R-:W0:Y:S01]  /*85d0*/  F2F.F32.F64 R3, R16 ;  /* 0x0000001000037310 */ /* 0x008e220000301000 */
[----:B------:R-:W0:-:S14]  /*85e0*/  DSETP.GEU.AND P0, PT, |R16|, c[0x2][0xc0], PT ;  /* 0x008030001000762a */ /* 0x000e1c0003f0e200 */
[----:B0-----:R-:W-:-:S05]  /*85f0*/  @!P0 FMUL R3, R3, 1.175494350822287508e-38 ;  /* 0x0080000003038820 */ /* 0x001fca0000400000 */
[----:B------:R-:W-:Y:S01]  /*8600*/  STG.E [R4.64], R3 ;  /* 0x0000000304007986 */ /* 0x000fe2000c101924 */
[----:B------:R-:W-:Y:S05]  /*8610*/  EXIT ;  /* 0x000000000000794d */ /* 0x000fea0003800000 */
.L_x_9371:
[----:B---3--:R-:W0:Y:S01]  /*8620*/  F2F.F32.F64 R0, R16 ;  /* 0x0000001000007310 */ /* 0x008e220000301000 */
[----:B------:R-:W0:-:S14]  /*8630*/  DSETP.GEU.AND P0, PT, |R16|, c[0x2][0xc0], PT ;  /* 0x008030001000762a */ /* 0x000e1c0003f0e200 */
[----:B0-----:R-:W-:-:S05]  /*8640*/  @!P0 FMUL R0, R0, 1.175494350822287508e-38 ;  /* 0x0080000000008820 */ /* 0x001fca0000400000 */
[----:B------:R-:W-:-:S05]  /*8650*/  F2FP.PACK_AB R0, RZ, R0 ;  /* 0x00000000ff00723e */ /* 0x000fca00000000ff */
[----:B------:R-:W-:Y:S01]  /*8660*/  STG.E.U16 [R4.64], R0 ;  /* 0x0000000004007986 */ /* 0x000fe2000c101524 */
[----:B------:R-:W-:Y:S05]  /*8670*/  EXIT ;  /* 0x000000000000794d */ /* 0x000fea0003800000 */
.L_x_9370:
        /* <DEDUP_REMOVED lines=8> */
[----:B------:R-:W-:-:S13]  /*8700*/  IMAD.MOV.U32 R3, RZ, RZ, RZ ;  /* 0x000000ffff037224 */ /* 0x000fda00078e00ff */
[----:B0-----:R-:W-:-:S05]  /*8710*/  @!P0 FMUL R2, R2, 1.175494350822287508e-38 ;  /* 0x0080000002028820 */ /* 0x001fca0000400000 */
[----:B------:R-:W-:Y:S01]  /*8720*/  STG.E.64 [R4.64], R2 ;  /* 0x0000000204007986 */ /* 0x000fe2000c101b24 */
[----:B------:R-:W-:Y:S05]  /*8730*/  EXIT ;  /* 0x000000000000794d */ /* 0x000fea0003800000 */
.L_x_9373:
[----:B---3--:R-:W0:Y:S01]  /*8740*/  F2F.F32.F64 R0, R16 ;  /* 0x0000001000007310 */ /* 0x008e220000301000 */
[----:B------:R-:W0:-:S14]  /*8750*/  DSETP.GEU.AND P0, PT, |R16|, c[0x2][0xc0], PT ;  /* 0x008030001000762a */ /* 0x000e1c0003f0e200 */
[----:B0-----:R-:W-:-:S05]  /*8760*/  @!P0 FMUL R0, R0, 1.175494350822287508e-38 ;  /* 0x0080000000008820 */ /* 0x001fca0000400000 */
[----:B------:R-:W-:-:S04]  /*8770*/  F2FP.PACK_AB R3, RZ, R0 ;  /* 0x00000000ff03723e */ /* 0x000fc800000000ff */
[----:B------:R-:W-:-:S05]  /*8780*/  PRMT R3, R3, 0x5410, RZ ;  /* 0x0000541003037816 */ /* 0x000fca00000000ff */
[----:B------:R-:W-:Y:S01]  /*8790*/  STG.E [R4.64], R3 ;  /* 0x0000000304007986 */ /* 0x000fe2000c101924 */
[----:B------:R-:W-:Y:S05]  /*87a0*/  EXIT ;  /* 0x000000000000794d */ /* 0x000fea0003800000 */
.L_x_9372:
[----:B---3--:R-:W-:Y:S01]  /*87b0*/  STG.E.64 [R4.64], R16 ;  /* 0x0000001004007986 */ /* 0x008fe2000c101b24 */
[----:B------:R-:W-:Y:S05]  /*87c0*/  EXIT ;  /* 0x000000000000794d */ /* 0x000fea0003800000 */
.L_x_9363:
        /* <DEDUP_REMOVED lines=9> */
[----:B0-----:R-:W-:-:S05]  /*8860*/  SEL R3, RZ, 0x1, !P0 ;  /* 0x00000001ff037807 */ /* 0x001fca0004000000 */
[----:B------:R-:W-:Y:S01]  /*8870*/  STG.E.U8 [R4.64], R3 ;  /* 0x0000000304007986 */ /* 0x000fe2000c101124 */
[----:B------:R-:W-:Y:S05]  /*8880*/  EXIT ;  /* 0x000000000000794d */ /* 0x000fea0003800000 */
.L_x_9376:
[----:B------:R-:W-:-:S05]  /*8890*/  CS2R R18, SRZ ;  /* 0x0000000000127805 */ /* 0x000fca000001ff00 */
[----:B---3--:R-:W-:Y:S01]  /*88a0*/  STG.E.128 [R4.64], R16 ;  /* 0x0000001004007986 */ /* 0x008fe2000c101d24 */
[----:B------:R-:W-:Y:S05]  /*88b0*/  EXIT ;  /* 0x000000000000794d */ /* 0x000fea0003800000 */
.L_x_9375:
        /* <DEDUP_REMOVED lines=23> */
.L_x_9380:
[----:B------:R-:W-:Y:S05]  /*8a30*/  BSYNC B0 ;  /* 0x0000000000007941 */ /* 0x000fea0003800000 */
.L_x_9379:
[----:B------:R-:W-:-:S05]  /*8a40*/  LOP3.LUT R3, R0, R3, RZ, 0xfc, !PT ;  /* 0x0000000300037212 */ /* 0x000fca00078efcff */
[----:B------:R-:W-:Y:S01]  /*8a50*/  STG.E.U8 [R4.64], R3 ;  /* 0x0000000304007986 */ /* 0x000fe2000c101124 */
[----:B------:R-:W-:Y:S05]  /*8a60*/  EXIT ;  /* 0x000000000000794d */ /* 0x000fea0003800000 */
.L_x_9378:
[----:B---3--:R-:W0:Y:S01]  /*8a70*/  F2F.F32.F64 R3, R16 ;  /* 0x0000001000037310 */ /* 0x008e220000301000 */
        /* <DEDUP_REMOVED lines=14> */
.L_x_9382:
[----:B------:R-:W-:Y:S01]  /*8b60*/  IMAD.MOV.U32 R0, RZ, RZ, 0x7f ;  /* 0x0000007fff007424 */ /* 0x000fe200078e00ff */
[----:B------:R-:W-:-:S04]  /*8b70*/  ISETP.GT.U32.AND P0, PT, R2, 0x7f800000, PT ;  /* 0x7f8000000200780c */ /* 0x000fc80003f04070 */
[----:B------:R-:W-:-:S04]  /*8b80*/  SEL R0, R0, 0x7c, P0 ;  /* 0x0000007c00007807 */ /* 0x000fc80000000000 */
.L_x_9383:
[----:B------:R-:W-:Y:S05]  /*8b90*/  BSYNC B0 ;  /* 0x0000000000007941 */ /* 0x000fea0003800000 */
.L_x_9381:
[----:B------:R-:W-:-:S04]  /*8ba0*/  LOP3.LUT R2, R3, 0x80000000, RZ, 0xc0, !PT ;  /* 0x8000000003027812 */ /* 0x000fc800078ec0ff */
[----:B------:R-:W-:-:S04]  /*8bb0*/  SHF.R.U32.HI R3, RZ, 0x18, R2 ;  /* 0x00000018ff037819 */ /* 0x000fc80000011602 */
[----:B------:R-:W-:-:S05]  /*8bc0*/  LOP3.LUT R3, R0, R3, RZ, 0xfc, !PT ;  /* 0x0000000300037212 */ /* 0x000fca00078efcff */
[----:B------:R-:W-:Y:S01]  /*8bd0*/  STG.E.U8 [R4.64], R3 ;  /* 0x0000000304007986 */ /* 0x000fe2000c101124 */
[----:B------:R-:W-:Y:S05]  /*8be0*/  EXIT ;  /* 0x000000000000794d */ /* 0x000fea0003800000 */
.L_x_9377:
[----:B---3--:R-:W0:Y:S01]  /*8bf0*/  F2F.F32.F64 R0, R16 ;  /* 0x0000001000007310 */ /* 0x008e220000301000 */
[----:B------:R-:W0:-:S14]  /*8c00*/  DSETP.GEU.AND P0, PT, |R16|, c[0x2][0xc0], PT ;  /* 0x008030001000762a */ /* 0x000e1c0003f0e200 */
[----:B0-----:R-:W-:-:S05]  /*8c10*/  @!P0 FMUL R0, R0, 1.175494350822287508e-38 ;  /* 0x0080000000008820 */ /* 0x001fca0000400000 */
[----:B------:R-:W-:-:S05]  /*8c20*/  F2FP.BF16.PACK_AB R0, RZ, R0 ;  /* 0x00000000ff00723e */ /* 0x000fca00000010ff */
[----:B------:R-:W-:Y:S01]  /*8c30*/  STG.E.U16 [R4.64], R0 ;  /* 0x0000000004007986 */ /* 0x000fe2000c101524 */
[----:B------:R-:W-:Y:S05]  /*8c40*/  EXIT ;  /* 0x000000000000794d */ /* 0x000fea0003800000 */
.L_x_9374:
        /* <DEDUP_REMOVED lines=9> */
[----:B0-----:R-:W-:Y:S01]  /*8ce0*/  STG.E.U16 [R4.64], R17 ;  /* 0x0000001104007986 */ /* 0x001fe2000c101524 */
[----:B------:R-:W-:Y:S05]  /*8cf0*/  EXIT ;  /* 0x000000000000794d */ /* 0x000fea0003800000 */
.L_x_9386:
[----:B---3--:R-:W0:Y:S01]  /*8d00*/  F2F.F32.F64 R7, R16 ;  /* 0x0000001000077310 */ /* 0x008e220000301000 */
        /* <DEDUP_REMOVED lines=18> */
.L_x_9389:
[----:B------:R-:W-:-:S04]  /*8e30*/  LOP3.LUT R2, R7, 0x80000000, RZ, 0xc0, !PT ;  /* 0x8000000007027812 */ /* 0x000fc800078ec0ff */
[----:B------:R-:W-:-:S04]  /*8e40*/  SHF.R.U32.HI R3, RZ, 0x18, R2 ;  /* 0x00000018ff037819 */ /* 0x000fc80000011602 */
[----:B------:R-:W-:-:S04]  /*8e50*/  LOP3.LUT R0, R0, R3, RZ, 0xfc, !PT ;  /* 0x0000000300007212 */ /* 0x000fc800078efcff */
[----:B------:R-:W-:Y:S02]  /*8e60*/  PRMT R2, R0, 0x7610, R2 ;  /* 0x0000761000027816 */ /* 0x000fe40000000002 */
.L_x_9388:
[----:B------:R-:W-:Y:S05]  /*8e70*/  BSYNC B0 ;  /* 0x0000000000007941 */ /* 0x000fea0003800000 */
.L_x_9387:
[----:B------:R-:W-:Y:S01]  /*8e80*/  STG.E.U8 [R4.64], R2 ;  /* 0x0000000204007986 */ /* 0x000fe2000c101124 */
[----:B------:R-:W-:Y:S05]  /*8e90*/  EXIT ;  /* 0x000000000000794d */ /* 0x000fea0003800000 */
.L_x_9385:
        /* <DEDUP_REMOVED lines=19> */
.L_x_9392:
[----:B------:R-:W-:-:S04]  /*8fd0*/  LOP3.LUT R2, R7, 0x80000000, RZ, 0xc0, !PT ;  /* 0x8000000007027812 */ /* 0x000fc800078ec0ff */
[----:B------:R-:W-:-:S04]  /*8fe0*/  SHF.R.U32.HI R3, RZ, 0x18, R2 ;  /* 0x00000018ff037819 */ /* 0x000fc80000011602 */
[----:B------:R-:W-:-:S04]  /*8ff0*/  LOP3.LUT R0, R0, R3, RZ, 0xfc, !PT ;  /* 0x0000000300007212 */ /* 0x000fc800078efcff */
[----:B------:R-:W-:Y:S02]  /*9000*/  PRMT R2, R0, 0x7610, R2 ;  /* 0x0000761000027816 */ /* 0x000fe40000000002 */
.L_x_9391:
[----:B------:R-:W-:Y:S05]  /*9010*/  BSYNC B0 ;  /* 0x0000000000007941 */ /* 0x000fea0003800000 */
.L_x_9390:
[----:B------:R-:W-:Y:S01]  /*9020*/  STG.E.U8 [R4.64], R2 ;  /* 0x0000000204007986 */ /* 0x000fe2000c101124 */
[----:B------:R-:W-:Y:S05]  /*9030*/  EXIT ;  /* 0x000000000000794d */ /* 0x000fea0003800000 */
.L_x_9384:
        /* <DEDUP_REMOVED lines=24> */
.L_x_9367:
        /* <DEDUP_REMOVED lines=19> */
[----:B------:R-:W-:Y:S05]  /*92f0*/  EXIT ;  /* 0x000000000000794d */ /* 0x000fea0003800000 */
.L_x_9394:
[----:B---3--:R-:W0:Y:S02]  /*9300*/  F2I.U64.F64.TRUNC R16, R16 ;  /* 0x0000001000107311 */ /* 0x008e24000030d800 */
[----:B0-----:R-:W-:Y:S01]  /*9310*/  STG.E.64 [R4.64], R16 ;  /* 0x0000001004007986 */ /* 0x001fe2000c101b24 */
[----:B------:R-:W-:Y:S05]  /*9320*/  EXIT ;  /* 0x000000000000794d */ /* 0x000fea0003800000 */
.L_x_9393:
[----:B---3--:R-:W0:Y:S02]  /*9330*/  F2I.U32.F64.TRUNC R17, R16 ;  /* 0x0000001000117311 */ /* 0x008e24000030d000 */
[----:B0-----:R-:W-:Y:S01]  /*9340*/  STG.E [R4.64], R17 ;  /* 0x0000001104007986 */ /* 0x001fe2000c101924 */
[----:B------:R-:W-:Y:S05]  /*9350*/  EXIT ;  /* 0x000000000000794d */ /* 0x000fea0003800000 */
.L_x_9395:
        /* <DEDUP_REMOVED lines=10> */
.L_x_12052:


//--------------------- .text._ZN2at6native18elementwise_kernelILi128ELi2EZNS0_22gpu_kernel_impl_nocastIZZZNS0_18GeluCUDAKernelImplERNS_18TensorIteratorBaseENS0_8GeluTypeEENKUlvE0_clEvENKUlvE_clEvEUldE_EEvS4_RKT_EUliE_EEviT1_ --------------------------
	.section	.text._ZN2at6native18elementwise_kernelILi128ELi2EZNS0_22gpu_kernel_impl_nocastIZZZNS0_18GeluCUDAKernelImplERNS_18TensorIteratorBaseENS0_8GeluTypeEENKUlvE0_clEvENKUlvE_clEvEUldE_EEvS4_RKT_EUliE_EEviT1_,"ax",@progbits
	.sectioninfo	@"SHI_REGISTERS=20"
	.align	128
        .global         _ZN2at6native18elementwise_kernelILi128ELi2EZNS0_22gpu_kernel_impl_nocastIZZZNS0_18GeluCUDAKernelImplERNS_18TensorIteratorBaseENS0_8GeluTypeEENKUlvE0_clEvENKUlvE_clEvEUldE_EEvS4_RKT_EUliE_EEviT1_
        .type           _ZN2at6native18elementwise_kernelILi128ELi2EZNS0_22gpu_kernel_impl_nocastIZZZNS0_18GeluCUDAKernelImplERNS_18TensorIteratorBaseENS0_8GeluTypeEENKUlvE0_clEvENKUlvE_clEvEUldE_EEvS4_RKT_EUliE_EEviT1_,@function
        .size           _ZN2at6native18elementwise_kernelILi128ELi2EZNS0_22gpu_kernel_impl_nocastIZZZNS0_18GeluCUDAKernelImplERNS_18TensorIteratorBaseENS0_8GeluTypeEENKUlvE0_clEvENKUlvE_clEvEUldE_EEvS4_RKT_EUliE_EEviT1_,(.L_x_12053 - _ZN2at6native18elementwise_kernelILi128ELi2EZNS0_22gpu_kernel_impl_nocastIZZZNS0_18GeluCUDAKernelImplERNS_18TensorIteratorBaseENS0_8GeluTypeEENKUlvE0_clEvENKUlvE_clEvEUldE_EEvS4_RKT_EUliE_EEviT1_)
        .other          _ZN2at6native18elementwise_kernelILi128ELi2EZNS0_22gpu_kernel_impl_nocastIZZZNS0_18GeluCUDAKernelImplERNS_18TensorIteratorBaseENS0_8GeluTypeEENKUlvE0_clEvENKUlvE_clEvEUldE_EEvS4_RKT_EUliE_EEviT1_,@"STO_CUDA_ENTRY STV_DEFAULT"
_ZN2at6native18elementwise_kernelILi128ELi2EZNS0_22gpu_kernel_impl_nocastIZZZNS0_18GeluCUDAKernelImplERNS_18TensorIteratorBaseENS0_8GeluTypeEENKUlvE0_clEvENKUlvE_clEvEUldE_EEvS4_RKT_EUliE_EEviT1_:
.text._ZN2at6native18elementwise_kernelILi128ELi2EZNS0_22gpu_kernel_impl_nocastIZZZNS0_18GeluCUDAKernelImplERNS_18TensorIteratorBaseENS0_8GeluTypeEENKUlvE0_clEvENKUlvE_clEvEUldE_EEvS4_RKT_EUliE_EEviT1_:
        /* <DEDUP_REMOVED lines=11> */
[----:B------:R-:W-:-:S11]  /*00b0*/  MOV R0, RZ ;  /* 0x000000ff00007202 */ /* 0x000fd60000000f00 */
        /* <DEDUP_REMOVED lines=215> */
[----:B------:R-:W-:-:S03]  /*0e30*/  @P0 MOV R8, RZ ;  /* 0x000000ff00080202 */ /* 0x000fc60000000f00 */
[--C-:B------:R-:W-:Y:S02]  /*0e40*/  IMAD.MOV R6, RZ, RZ, -R9.reuse ;  /* 0x000000ffff067224 */ /* 0x100fe400078e0a09 */
[----:B------:R-:W-:-:S04]  /*0e50*/  @P0 IMAD.HI.U32 R5, R9, c[0x0][0x290], R8 ;  /* 0x0000a40009050a27 */ /* 0x000fc800078e0008 */
[----:B------:R-:W-:Y:S01]  /*0e60*/  IMAD R7, R6, c[0x0][0x280], R7 ;  /* 0x0000a00006077a24 */ /* 0x000fe200078e0207 */
[----:B------:R-:W-:-:S03]  /*0e70*/  @P0 SHF.R.U32.HI R5, RZ, c[0x0][0x294], R5 ;  /* 0x0000a500ff050a19 */ /* 0x000fc60000011605 */
[----:B------:R-:W-:Y:S01]  /*0e80*/  IMAD R0, R7, c[0x0][0x350], R0 ;  /* 0x0000d40007007a24 */ /* 0x000fe200078e0200 */
[----:B------:R-:W-:Y:S01]  /*0e90*/  @P0 IADD3 R5, -R5, RZ, RZ ;  /* 0x000000ff05050210 */ /* 0x000fe20007ffe1ff */
[----:B------:R-:W-:-:S04]  /*0ea0*/  IMAD R4, R7, c[0x0][0x354], R4 ;  /* 0x0000d50007047a24 */ /* 0x000fc800078e0204 */
[----:B------:R-:W-:-:S04]  /*0eb0*/  @P0 IMAD R9, R5, c[0x0][0x28c], R9 ;  /* 0x0000a30005090a24 */ /* 0x000fc800078e0209 */
[C---:B------:R-:W-:Y:S02]  /*0ec0*/  @P0 IMAD R0, R9.reuse, c[0x0][0x358], R0 ;  /* 0x0000d60009000a24 */ /* 0x040fe400078e0200 */
[----:B------:R-:W-:-:S05]  /*0ed0*/  @P0 IMAD R4, R9, c[0x0][0x35c], R4 ;  /* 0x0000d70009040a24 */ /* 0x000fca00078e0204 */
.L_x_9398:
[----:B------:R-:W-:-:S04]  /*0ee0*/  IADD3 R6, P0, R4, c[0x0][0x368], RZ ;  /* 0x0000da0004067a10 */ /* 0x000fc80007f1e0ff */
[----:B------:R-:W-:-:S06]  /*0ef0*/  IADD3.X R7, RZ, c[0x0][0x36c], RZ, P0, !PT ;  /* 0x0000db00ff077a10 */ /* 0x000fcc00007fe4ff */
[----:B------:R-:W2:Y:S01]  /*0f00*/  LDG.E.64 R6, [R6.64] ;  /* 0x0000000406067981 */ /* 0x000ea2000c1e1b00 */
[----:B------:R-:W-:Y:S02]  /*0f10*/  MOV R8, 0xfba6f279 ;  /* 0xfba6f27900087802 */ /* 0x000fe40000000f00 */
[----:B------:R-:W-:Y:S02]  /*0f20*/  MOV R9, 0x3cf0679a ;  /* 0x3cf0679a00097802 */ /* 0x000fe40000000f00 */
[----:B------:R-:W-:Y:S02]  /*0f30*/  MOV R14, 0xa4741b81 ;  /* 0xa4741b81000e7802 */ /* 0x000fe40000000f00 */
[----:B------:R-:W-:Y:S01]  /*0f40*/  MOV R15, 0x3e5ae904 ;  /* 0x3e5ae904000f7802 */ /* 0x000fe20000000f00 */
[----:B--2---:R-:W0:-:S04]  /*0f50*/  DMUL R4, R6, c[0x2][0x0] ;  /* 0x0080000006047a28 */ /* 0x004e080000000000 */
[----:B------:R-:W-:-:S04]  /*0f60*/  DMUL R6, R6, 0.5 ;  /* 0x3fe0000006067828 */ /* 0x000fc80000000000 */
        /* <DEDUP_REMOVED lines=32> */
[----:B------:R-:W1:Y:S01]  /*1170*/  F2F.F64.F32 R8, R16 ;  /* 0x0000001000087310 */ /* 0x000e620000201800 */
[----:B0-----:R-:W-:-:S07]  /*1180*/  FMUL.FTZ R17, R17, 1 ;  /* 0x3f80000011117820 */ /* 0x001fce0000410000 */
[----:B------:R-:W0:Y:S01]  /*1190*/  F2F.F64.F32 R16, R17 ;  /* 0x0000001100107310 */ /* 0x000e220000201800 */
[----:B-1----:R-:W1:-:S04]  /*11a0*/  DFMA R8, -R8, c[0x2][0xc8], -R12 ;  /* 0x0080320008087a2b */ /* 0x002e48000000090c */
[----:B------:R-:W2:-:S04]  /*11b0*/  DADD R12, |R4|, -R12 ;  /* 0x00000000040c7229 */ /* 0x000e880000000a0c */
[----:B-1----:R-:W1:-:S04]  /*11c0*/  DFMA R14, R8, R14, c[0x2][0xd0] ;  /* 0x00803400080e762b */ /* 0x002e48000000000e */
[----:B--2---:R-:W-:-:S04]  /*11d0*/  DFMA R12, |R4|, R10, R12 ;  /* 0x0000000a040c722b */ /* 0x004fc8000000020c */
        /* <DEDUP_REMOVED lines=11> */
[----:B0-----:R0:W1:Y:S02]  /*1290*/  DADD R12, R8, R12 ;  /* 0x00000000080c7229 */ /* 0x001064000000000c */
[----:B0-----:R-:W-:-:S04]  /*12a0*/  IADD3 R9, R3, 0x80, RZ ;  /* 0x0000008003097810 */ /* 0x001fc80007ffe0ff */
[----:B-1----:R-:W0:-:S10]  /*12b0*/  DFMA R10, -R12, R16, R10 ;  /* 0x000000100c0a722b */ /* 0x002e14000000010a */
[----:B0-----:R-:W-:Y:S02]  /*12c0*/  FSEL R4, R11, 1.875, !P0 ;  /* 0x3ff000000b047808 */ /* 0x001fe40004000000 */
[----:B------:R-:W-:Y:S02]  /*12d0*/  FSEL R10, R10, RZ, !P0 ;  /* 0x000000ff0a0a7208 */ /* 0x000fe40004000000 */
[----:B------:R-:W-:Y:S02]  /*12e0*/  LOP3.LUT R11, R4, 0x80000000, R5, 0xb8, !PT ;  /* 0x80000000040b7812 */ /* 0x000fe400078eb805 */
[----:B------:R-:W-:-:S04]  /*12f0*/  IADD3 R4, P0, R0, c[0x0][0x360], RZ ;  /* 0x0000d80000047a10 */ /* 0x000fc80007f1e0ff */
[----:B------:R-:W0:Y:S01]  /*1300*/  DADD R10, R10, 1 ;  /* 0x3ff000000a0a7429 */ /* 0x000e220000000000 */
[----:B------:R-:W-:-:S05]  /*1310*/  IADD3.X R5, RZ, c[0x0][0x364], RZ, P0, !PT ;  /* 0x0000d900ff057a10 */ /* 0x000fca00007fe4ff */
[----:B0-----:R-:W0:-:S07]  /*1320*/  DMUL R6, R6, R10 ;  /* 0x0000000a06067228 */ /* 0x001e0e0000000000 */
[----:B0-----:R0:W-:Y:S04]  /*1330*/  STG.E.64 [R4.64], R6 ;  /* 0x0000000604007986 */ /* 0x0011e8000c101b04 */
.L_x_9397:
[----:B------:R-:W-:Y:S05]  /*1340*/  BSYNC B0 ;  /* 0x0000000000007941 */ /* 0x000fea0003800000 */
.L_x_9396:
[----:B------:R-:W-:-:S13]  /*1350*/  ISETP.GE.AND P0, PT, R9, c[0x0][0x160], PT ;  /* 0x0000580009007a0c */ /* 0x000fda0003f06270 */
[----:B------:R-:W-:Y:S05]  /*1360*/  @P0 EXIT ;  /* 0x000000000000094d */ /* 0x000fea0003800000 */
[----:B------:R-:W-:Y:S01]  /*1370*/  ISETP.NE.AND P0, PT, RZ, c[0x0][0x168], PT ;  /* 0x00005a00ff007a0c */ /* 0x000fe20003f05270 */
[----:B------:R-:W-:Y:S01]  /*1380*/  IMAD.MOV.U32 R0, RZ, RZ, RZ ;  /* 0x000000ffff007224 */ /* 0x000fe200078e00ff */
[----:B------:R-:W-:-:S11]  /*1390*/  MOV R2, RZ ;  /* 0x000000ff00027202 */ /* 0x000fd60000000f00 */
[----:B------:R-:W-:Y:S05]  /*13a0*/  @!P0 BRA `(.L_x_9399) ;  /* 0x00000e0000008947 */ /* 0x000fea0003800000 */
[----:B------:R-:W-:Y:S01]  /*13b0*/  HFMA2.MMA R2, -RZ, RZ, 0, 0 ;  /* 0x00000000ff027435 */ /* 0x000fe200000001ff */
[----:B------:R-:W-:-:S09]  /*13c0*/  MOV R3, R9 ;  /* 0x0000000900037202 */ /* 0x000fd20000000f00 */
[----:B0-----:R-:W-:Y:S01]  /*13d0*/  IMAD.HI.U32 R4, R9, c[0x0][0x170], R2 ;  /* 0x00005c0009047a27 */ /* 0x001fe200078e0002 */
        /* <DEDUP_REMOVED lines=210> */
[----:B------:R-:W-:Y:S02]  /*2100*/  @P0 MOV R6, RZ ;  /* 0x000000ff00060202 */ /* 0x000fe40000000f00 */
[----:B------:R-:W-:-:S03]  /*2110*/  IADD3 R4, -R7, RZ, RZ ;  /* 0x000000ff07047210 */ /* 0x000fc60007ffe1ff */
        /* <DEDUP_REMOVED lines=9> */
.L_x_9399:
[----:B0-----:R-:W-:-:S04]  /*21b0*/  IADD3 R4, P0, R2, c[0x0][0x368], RZ ;  /* 0x0000da0002047a10 */ /* 0x001fc80007f1e0ff */
        /* <DEDUP_REMOVED lines=58> */
[----:B0-----:R-:W0:-:S06]  /*2560*/  DADD R10, R6, R10 ;  /* 0x00000000060a7229 */ /* 0x001e0c000000000a */
[----:B0-----:R-:W0:-:S10]  /*2570*/  DFMA R8, -R10, R14, R8 ;  /* 0x0000000e0a08722b */ /* 0x001e140000000108 */
[----:B0-----:R-:W-:Y:S02]  /*2580*/  FSEL R2, R9, 1.875, !P0 ;  /* 0x3ff0000009027808 */ /* 0x001fe40004000000 */
[----:B------:R-:W-:Y:S02]  /*2590*/  FSEL R8, R8, RZ, !P0 ;  /* 0x000000ff08087208 */ /* 0x000fe40004000000 */
[----:B------:R-:W-:Y:S02]  /*25a0*/  LOP3.LUT R9, R2, 0x80000000, R3, 0xb8, !PT ;  /* 0x8000000002097812 */ /* 0x000fe400078eb803 */
[----:B------:R-:W-:-:S04]  /*25b0*/  IADD3 R2, P0, R0, c[0x0][0x360], RZ ;  /* 0x0000d80000027a10 */ /* 0x000fc80007f1e0ff */
[----:B------:R-:W0:Y:S01]  /*25c0*/  DADD R8, R8, 1 ;  /* 0x3ff0000008087429 */ /* 0x000e220000000000 */
[----:B------:R-:W-:-:S05]  /*25d0*/  IADD3.X R3, RZ, c[0x0][0x364], RZ, P0, !PT ;  /* 0x0000d900ff037a10 */ /* 0x000fca00007fe4ff */
[----:B0-----:R-:W0:-:S07]  /*25e0*/  DMUL R4, R4, R8 ;  /* 0x0000000804047228 */ /* 0x001e0e0000000000 */
[----:B0-----:R-:W-:Y:S01]  /*25f0*/  STG.E.64 [R2.64], R4 ;  /* 0x0000000402007986 */ /* 0x001fe2000c101b04 */
[----:B------:R-:W-:Y:S05]  /*2600*/  EXIT ;  /* 0x000000000000794d */ /* 0x000fea0003800000 */
.L_x_9400:
        /* <DEDUP_REMOVED lines=15> */
.L_x_12053:


//--------------------- .text._ZN2at6native27unrolled_elementwise_kernelIZZZNS0_18GeluCUDAKernelImplERNS_18TensorIteratorBaseENS0_8GeluTypeEENKUlvE0_clEvENKUlvE_clEvEUldE_St5arrayIPcLm2EELi4E23TrivialOffsetCalculatorILi1EjESC_NS0_6memory15LoadWithoutCastENSD_16StoreWithoutCastEEEviT_T0_T2_T3_T4_T5_ --------------------------
	.section	.text._ZN2at6native27unrolled_elementwise_kernelIZZZNS0_18GeluCUDAKernelImplERNS_18TensorIteratorBaseENS0_8GeluTypeEENKUlvE0_clEvENKUlvE_clEvEUldE_St5arrayIPcLm2EELi4E23TrivialOffsetCalculatorILi1EjESC_NS0_6memory15LoadWithoutCastENSD_16StoreWithoutCastEEEviT_T0_T2_T3_T4_T5_,"ax",@progbits
	.sectioninfo	@"SHI_REGISTERS=29"
	.align	128
        .global         _ZN2at6native27unrolled_elementwise_kernelIZZZNS0_18GeluCUDAKernelImplERNS_18TensorIteratorBaseENS0_8GeluTypeEENKUlvE0_clEvENKUlvE_clEvEUldE_St5arrayIPcLm2EELi4E23TrivialOffsetCalculatorILi1EjESC_NS0_6memory15LoadWithoutCastENSD_16StoreWithoutCastEEEviT_T0_T2_T3_T4_T5_
        .type           _ZN2at6native27unrolled_elementwise_kernelIZZZNS0_18GeluCUDAKernelImplERNS_18TensorIteratorBaseENS0_8GeluTypeEENKUlvE0_clEvENKUlvE_clEvEUldE_St5arrayIPcLm2EELi4E23TrivialOffsetCalculatorILi1EjESC_NS0_6memory15LoadWithoutCastENSD_16StoreWithoutCastEEEviT_T0_T2_T3_T4_T5_,@function
        .size           _ZN2at6native27unrolled_elementwise_kernelIZZZNS0_18GeluCUDAKernelImplERNS_18TensorIteratorBaseENS0_8GeluTypeEENKUlvE0_clEvENKUlvE_clEvEUldE_St5arrayIPcLm2EELi4E23TrivialOffsetCalculatorILi1EjESC_NS0_6memory15LoadWithoutCastENSD_16StoreWithoutCastEEEviT_T0_T2_T3_T4_T5_,(.L_x_12054 - _ZN2at6native27unrolled_elementwise_kernelIZZZNS0_18GeluCUDAKernelImplERNS_18TensorIteratorBaseENS0_8GeluTypeEENKUlvE0_clEvENKUlvE_clEvEUldE_St5arrayIPcLm2EELi4E23TrivialOffsetCalculatorILi1EjESC_NS0_6memory15LoadWithoutCastENSD_16StoreWithoutCastEEEviT_T0_T2_T3_T4_T5_)
        .other          _ZN2at6native27unrolled_elementwise_kernelIZZZNS0_18GeluCUDAKernelImplERNS_18TensorIteratorBaseENS0_8GeluTypeEENKUlvE0_clEvENKUlvE_clEvEUldE_St5arrayIPcLm2EELi4E23TrivialOffsetCalculatorILi1EjESC_NS0_6memory15LoadWithoutCastENSD_16StoreWithoutCastEEEviT_T0_T2_T3_T4_T5_,@"STO_CUDA_ENTRY STV_DEFAULT"
_ZN2at6native27unrolled_elementwise_kernelIZZZNS0_18GeluCUDAKernelImplERNS_18TensorIteratorBaseENS0_8GeluTypeEENKUlvE0_clEvENKUlvE_clEvEUldE_St5arrayIPcLm2EELi4E23TrivialOffsetCalculatorILi1EjESC_NS0_6memory15LoadWithoutCastENSD_16StoreWithoutCastEEEviT_T0_T2_T3_T4_T5_:
.text._ZN2at6native27unrolled_elementwise_kernelIZZZNS0_18GeluCUDAKernelImplERNS_18TensorIteratorBaseENS0_8GeluTypeEENKUlvE0_clEvENKUlvE_clEvEUldE_St5arrayIPcLm2EELi4E23TrivialOffsetCalculatorILi1EjESC_NS0_6memory15LoadWithoutCastENSD_16StoreWithoutCastEEEviT_T0_T2_T3_T4_T5_:
[----:B------:R-:W-:Y:S02]  /*0000*/  IMAD.MOV.U32 R1, RZ, RZ, c[0x0][0x28] ;  /* 0x00000a00ff017624 */ /* 0x000fe400078e00ff */
[----:B------:R-:W0:Y:S01]  /*0010*/  S2R R20, SR_CTAID.X ;  /* 0x0000000000147919 */ /* 0x000e220000002500 */
[----:B------:R-:W-:Y:S01]  /*0020*/  IMAD.MOV.U32 R3, RZ, RZ, -0x200 ;  /* 0xfffffe00ff037424 */ /* 0x000fe200078e00ff */
[----:B------:R-:W-:Y:S01]  /*0030*/  CS2R R6, SRZ ;  /* 0x0000000000067805 */ /* 0x000fe2000001ff00 */
[----:B------:R-:W-:Y:S01]  /*0040*/  CS2R R10, SRZ ;  /* 0x00000000000a7805 */ /* 0x000fe2000001ff00 */
[----:B------:R-:W1:Y:S01]  /*0050*/  S2R R17, SR_TID.X ;  /* 0x0000000000117919 */ /* 0x000e620000002100 */
[----:B------:R-:W-:Y:S01]  /*0060*/  CS2R R8, SRZ ;  /* 0x0000000000087805 */ /* 0x000fe2000001ff00 */
[----:B------:R-:W-:Y:S01]  /*0070*/  ULDC.64 UR4, c[0x0][0x118] ;  /* 0x0000460000047ab9 */ /* 0x000fe20000000a00 */
[----:B0-----:R-:W-:Y:S01]  /*0080*/  IMAD R0, R20, R3, c[0x0][0x160] ;  /* 0x0000580014007624 */ /* 0x001fe200078e0203 */
[----:B-1----:R-:W-:-:S04]  /*0090*/  MOV R3, R17 ;  /* 0x0000001100037202 */ /* 0x002fc80000000f00 */
[----:B------:R-:W-:-:S13]  /*00a0*/  ISETP.GE.AND P0, PT, R17, R0, PT ;  /* 0x000000001100720c */ /* 0x000fda0003f06270 */
[----:B------:R-:W-:-:S04]  /*00b0*/  @!P0 IADD3 R3, R17, 0x80, RZ ;  /* 0x0000008011038810 */ /* 0x000fc80007ffe0ff */
[----:B------:R-:W-:-:S13]  /*00c0*/  ISETP.GE.AND P1, PT, R3, R0, PT ;  /* 0x000000000300720c */ /* 0x000fda0003f26270 */
[C---:B------:R-:W-:Y:S01]  /*00d0*/  @!P1 IMAD R12, R20.reuse, 0x200, R3 ;  /* 0x00000200140c9824 */ /* 0x040fe200078e0203 */
[----:B------:R-:W-:Y:S02]  /*00e0*/  @!P1 IADD3 R3, R3, 0x80, RZ ;  /* 0x0000008003039810 */ /* 0x000fe40007ffe0ff */
[----:B------:R-:W-:Y:S02]  /*00f0*/  @!P1 MOV R13, 0x8 ;  /* 0x00000008000d9802 */ /* 0x000fe40000000f00 */
[----:B------:R-:W-:Y:S02]  /*0100*/  ISETP.GE.AND P3, PT, R3, R0, PT ;  /* 0x000000000300720c */ /* 0x000fe40003f66270 */
[----:B------:R-:W-:Y:S01]  /*0110*/  @!P0 LEA R2, R20, R17, 0x9 ;  /* 0x0000001114028211 */ /* 0x000fe200078e48ff */
[----:B------:R-:W-:Y:S01]  /*0120*/  CS2R R4, SRZ ;  /* 0x0000000000047805 */ /* 0x000fe2000001ff00 */
[----:B------:R-:W-:-:S05]  /*0130*/  @!P1 IMAD.WIDE.U32 R12, R12, R13, c[0x0][0x170] ;  /* 0x00005c000c0c9625 */ /* 0x000fca00078e000d */
[----:B------:R0:W5:Y:S04]  /*0140*/  @!P1 LDG.E.64 R6, [R12.64] ;  /* 0x000000040c069981 */ /* 0x000168000c1e1b00 */
[----:B------:R-:W-:Y:S01]  /*0150*/  @!P3 IMAD R18, R20, 0x200, R3 ;  /* 0x000002001412b824 */ /* 0x000fe200078e0203 */
[----:B------:R-:W-:Y:S01]  /*0160*/  @!P3 IADD3 R3, R3, 0x80, RZ ;  /* 0x000000800303b810 */ /* 0x000fe20007ffe0ff */
[----:B------:R-:W-:-:S03]  /*0170*/  @!P3 IMAD.MOV.U32 R19, RZ, RZ, 0x8 ;  /* 0x00000008ff13b424 */ /* 0x000fc600078e00ff */
[----:B------:R-:W-:Y:S01]  /*0180*/  ISETP.GE.AND P2, PT, R3, R0, PT ;  /* 0x000000000300720c */ /* 0x000fe20003f46270 */
[----:B------:R-:W-:-:S05]  /*0190*/  @!P3 IMAD.WIDE.U32 R18, R18, R19, c[0x0][0x170] ;  /* 0x00005c001212b625 */ /* 0x000fca00078e0013 */
[----:B------:R0:W5:Y:S07]  /*01a0*/  @!P3 LDG.E.64 R10, [R18.64] ;  /* 0x00000004120ab981 */ /* 0x00016e000c1e1b00 */
[----:B------:R-:W-:Y:S01]  /*01b0*/  @!P2 LEA R14, R20, R3, 0x9 ;  /* 0x00000003140ea211 */ /* 0x000fe200078e48ff */
[----:B------:R-:W-:Y:S02]  /*01c0*/  @!P2 IMAD.MOV.U32 R15, RZ, RZ, 0x8 ;  /* 0x00000008ff0fa424 */ /* 0x000fe400078e00ff */
[----:B------:R-:W-:-:S02]  /*01d0*/  @!P0 IMAD.MOV.U32 R3, RZ, RZ, 0x8 ;  /* 0x00000008ff038424 */ /* 0x000fc400078e00ff */
[----:B------:R-:W-:-:S04]  /*01e0*/  @!P2 IMAD.WIDE.U32 R14, R14, R15, c[0x0][0x170] ;  /* 0x00005c000e0ea625 */ /* 0x000fc800078e000f */
[----:B------:R-:W-:Y:S01]  /*01f0*/  @!P0 IMAD.WIDE.U32 R2, R2, R3, c[0x0][0x170] ;  /* 0x00005c0002028625 */ /* 0x000fe200078e0003 */
[----:B------:R0:W5:Y:S04]  /*0200*/  @!P2 LDG.E.64 R8, [R14.64] ;  /* 0x000000040e08a981 */ /* 0x000168000c1e1b00 */
[----:B------:R0:W5:Y:S01]  /*0210*/  @!P0 LDG.E.64 R4, [R2.64] ;  /* 0x0000000402048981 */ /* 0x000162000c1e1b00 */
[----:B------:R-:W-:Y:S01]  /*0220*/  BSSY B0, `(.L_x_9401) ;  /* 0x0000041000007945 */ /* 0x000fe20003800000 */
[----:B------:R-:W-:Y:S05]  /*0230*/  @P0 BRA `(.L_x_9402) ;  /* 0x000003f000000947 */ /* 0x000fea0003800000 */
[----:B0----5:R-:W0:Y:S01]  /*0240*/  DMUL R2, R4, c[0x2][0x0] ;  /* 0x0080000004027a28 */ /* 0x021e220000000000 */
[----:B------:R-:W-:Y:S01]  /*0250*/  MOV R12, 0xfba6f279 ;  /* 0xfba6f279000c7802 */ /* 0x000fe20000000f00 */
[----:B------:R-:W-:Y:S01]  /*0260*/  IMAD.MOV.U32 R13, RZ, RZ, 0x3cf0679a ;  /* 0x3cf0679aff0d7424 */ /* 0x000fe200078e00ff */
[----:B------:R-:W-:Y:S01]  /*0270*/  MOV R22, 0xa4741b81 ;  /* 0xa4741b8100167802 */ /* 0x000fe20000000f00 */
[----:B------:R-:W-:-:S04]  /*0280*/  IMAD.MOV.U32 R23, RZ, RZ, 0x3e5ae904 ;  /* 0x3e5ae904ff177424 */ /* 0x000fc800078e00ff */
        /* <DEDUP_REMOVED lines=33> */
[----:B0-----:R-:W-:Y:S01]  /*04a0*/  FMUL.FTZ R21, R16, 1 ;  /* 0x3f80000010157820 */ /* 0x001fe20000410000 */
[----:B-1----:R-:W0:-:S04]  /*04b0*/  DFMA R12, -R12, c[0x2][0xc8], -R18 ;  /* 0x008032000c0c7a2b */ /* 0x002e080000000912 */
[----:B------:R-:W1:-:S04]  /*04c0*/  DADD R18, |R2|, -R18 ;  /* 0x0000000002127229 */ /* 0x000e480000000a12 */
[----:B0-----:R-:W0:-:S04]  /*04d0*/  DFMA R22, R12, R22, c[0x2][0xd0] ;  /* 0x008034000c16762b */ /* 0x001e080000000016 */
[----:B-1----:R-:W-:-:S04]  /*04e0*/  DFMA R18, |R2|, R14, R18 ;  /* 0x0000000e0212722b */ /* 0x002fc80000000212 */
        /* <DEDUP_REMOVED lines=16> */
[----:B------:R-:W-:Y:S01]  /*05f0*/  LOP3.LUT R15, R2, 0x80000000, R3, 0xb8, !PT ;  /* 0x80000000020f7812 */ /* 0x000fe200078eb803 */
[----:B------:R-:W-:-:S05]  /*0600*/  DMUL R2, R4, 0.5 ;  /* 0x3fe0000004027828 */ /* 0x000fca0000000000 */
[----:B------:R-:W0:-:S06]  /*0610*/  DADD R14, R14, 1 ;  /* 0x3ff000000e0e7429 */ /* 0x000e0c0000000000 */
[----:B0-----:R0:W1:-:S06]  /*0620*/  DMUL R2, R2, R14 ;  /* 0x0000000e02027228 */ /* 0x00104c0000000000 */
.L_x_9402:
[----:B------:R-:W-:Y:S05]  /*0630*/  BSYNC B0 ;  /* 0x0000000000007941 */ /* 0x000fea0003800000 */
.L_x_9401:
[C---:B0-----:R-:W-:Y:S01]  /*0640*/  IADD3 R15, R17.reuse, 0x80, RZ ;  /* 0x00000080110f7810 */ /* 0x041fe20007ffe0ff */
[----:B------:R-:W-:Y:S01]  /*0650*/  BSSY B0, `(.L_x_9403) ;  /* 0x000004c000007945 */ /* 0x000fe20003800000 */
[----:B-----5:R-:W-:Y:S02]  /*0660*/  IADD3 R5, R17, 0x100, RZ ;  /* 0x0000010011057810 */ /* 0x020fe40007ffe0ff */
[-C--:B------:R-:W-:Y:S02]  /*0670*/  ISETP.GE.AND P4, PT, R15, R0.reuse, PT ;  /* 0x000000000f00720c */ /* 0x080fe40003f86270 */
[-C--:B------:R-:W-:Y:S01]  /*0680*/  MOV R21, R17.reuse ;  /* 0x0000001100157202 */ /* 0x080fe20000000f00 */
[----:B------:R-:W-:Y:S01]  /*0690*/  @!P0 IMAD.MOV.U32 R21, RZ, RZ, R15 ;  /* 0x000000ffff158224 */ /* 0x000fe200078e000f */
[----:B------:R-:W-:Y:S01]  /*06a0*/  ISETP.GE.AND P3, PT, R5, R0, PT ;  /* 0x000000000500720c */ /* 0x000fe20003f66270 */
[----:B------:R-:W-:Y:S01]  /*06b0*/  @!P0 IMAD.MOV.U32 R5, RZ, RZ, 0x8 ;  /* 0x00000008ff058424 */ /* 0x000fe200078e00ff */
[----:B------:R-:W-:-:S02]  /*06c0*/  @!P0 LEA R4, R20, R17, 0x9 ;  /* 0x0000001114048211 */ /* 0x000fc400078e48ff */
[----:B------:R-:W-:Y:S02]  /*06d0*/  IADD3 R13, R17, 0x180, RZ ;  /* 0x00000180110d7810 */ /* 0x000fe40007ffe0ff */
[-C--:B------:R-:W-:Y:S01]  /*06e0*/  ISETP.GE.AND P2, PT, R21, R0.reuse, PT ;  /* 0x000000001500720c */ /* 0x080fe20003f46270 */
[----:B------:R-:W-:Y:S01]  /*06f0*/  @!P0 IMAD.WIDE.U32 R4, R4, R5, c[0x0][0x168] ;  /* 0x00005a0004048625 */ /* 0x000fe200078e0005 */
[----:B------:R-:W-:Y:S01]  /*0700*/  ISETP.GE.AND P1, PT, R13, R0, PT ;  /* 0x000000000d00720c */ /* 0x000fe20003f26270 */
[----:B------:R-:W-:Y:S07]  /*0710*/  @P4 BRA `(.L_x_9404) ;  /* 0x000003f000004947 */ /* 0x000fee0003800000 */
[C---:B------:R-:W0:Y:S01]  /*0720*/  DMUL R12, R6.reuse, c[0x2][0x0] ;  /* 0x00800000060c7a28 */ /* 0x040e220000000000 */
[----:B------:R-:W-:Y:S01]  /*0730*/  MOV R14, 0xfba6f279 ;  /* 0xfba6f279000e7802 */ /* 0x000fe20000000f00 */
[----:B------:R-:W-:Y:S01]  /*0740*/  IMAD.MOV.U32 R15, RZ, RZ, 0x3cf0679a ;  /* 0x3cf0679aff0f7424 */ /* 0x000fe200078e00ff */
[----:B------:R-:W-:Y:S01]  /*0750*/  MOV R24, 0xa4741b81 ;  /* 0xa4741b8100187802 */ /* 0x000fe20000000f00 */
[----:B------:R-:W-:Y:S01]  /*0760*/  IMAD.MOV.U32 R25, RZ, RZ, 0x3e5ae904 ;  /* 0x3e5ae904ff197424 */ /* 0x000fe200078e00ff */
        /* <DEDUP_REMOVED lines=28> */
[----:B--2---:R2:W-:-:S04]  /*0930*/  DFMA R18, |R12|, R18, R22 ;  /* 0x000000120c12722b */ /* 0x0045c80000000216 */
[----:B0-----:R-:W-:Y:S01]  /*0940*/  @!P4 FMUL R16, R16, 1.175494350822287508e-38 ;  /* 0x008000001010c820 */ /* 0x001fe20000400000 */
[----:B------:R-:W-:-:S03]  /*0950*/  DSETP.GE.AND P4, PT, |R12|, c[0x2][0x118], PT ;  /* 0x008046000c00762a */ /* 0x000fc60003f86200 */
[----:B------:R-:W-:-:S06]  /*0960*/  FMUL.FTZ R16, R16, -1.4426950216293334961 ;  /* 0xbfb8aa3b10107820 */ /* 0x000fcc0000410000 */
[----:B------:R-:W0:Y:S02]  /*0970*/  FRND R16, R16 ;  /* 0x0000001000107307 */ /* 0x000e240000201000 */
[----:B0-----:R-:W-:-:S06]  /*0980*/  FMUL.FTZ R17, R16, 1 ;  /* 0x3f80000010117820 */ /* 0x001fcc0000410000 */
[----:B------:R-:W0:Y:S08]  /*0990*/  MUFU.EX2 R16, R16 ;  /* 0x0000001000107308 */ /* 0x000e300000000800 */
[----:B--2---:R-:W2:Y:S02]  /*09a0*/  F2F.F64.F32 R22, R17 ;  /* 0x0000001100167310 */ /* 0x004ea40000201800 */
        /* <DEDUP_REMOVED lines=16> */
[----:B0-----:R-:W0:-:S10]  /*0ab0*/  DFMA R14, -R14, R18, R22 ;  /* 0x000000120e0e722b */ /* 0x001e140000000116 */
[----:B0-----:R-:W-:Y:S02]  /*0ac0*/  FSEL R12, R15, 1.875, !P4 ;  /* 0x3ff000000f0c7808 */ /* 0x001fe40006000000 */
[----:B------:R-:W-:Y:S02]  /*0ad0*/  FSEL R14, R14, RZ, !P4 ;  /* 0x000000ff0e0e7208 */ /* 0x000fe40006000000 */
[----:B------:R-:W-:-:S06]  /*0ae0*/  LOP3.LUT R15, R12, 0x80000000, R13, 0xb8, !PT ;  /* 0x800000000c0f7812 */ /* 0x000fcc00078eb80d */
[----:B------:R-:W0:-:S06]  /*0af0*/  DADD R14, R14, 1 ;  /* 0x3ff000000e0e7429 */ /* 0x000e0c0000000000 */
[----:B0-----:R0:W2:-:S06]  /*0b00*/  DMUL R6, R6, R14 ;  /* 0x0000000e06067228 */ /* 0x00108c0000000000 */
.L_x_9404:
[----:B------:R-:W-:Y:S05]  /*0b10*/  BSYNC B0 ;  /* 0x0000000000007941 */ /* 0x000fea0003800000 */
.L_x_9403:
[----:B------:R-:W-:Y:S01]  /*0b20*/  BSSY B0, `(.L_x_9405) ;  /* 0x0000041000007945 */ /* 0x000fe20003800000 */
[----:B------:R-:W-:Y:S05]  /*0b30*/  @P3 BRA `(.L_x_9406) ;  /* 0x000003f000003947 */ /* 0x000fea0003800000 */
[C---:B------:R-:W3:Y:S01]  /*0b40*/  DMUL R12, R10.reuse, c[0x2][0x0] ;  /* 0x008000000a0c7a28 */ /* 0x040ee20000000000 */
[----:B0-----:R-:W-:Y:S01]  /*0b50*/  MOV R14, 0xfba6f279 ;  /* 0xfba6f279000e7802 */ /* 0x001fe20000000f00 */
[----:B------:R-:W-:Y:S02]  /*0b60*/  IMAD.MOV.U32 R15, RZ, RZ, 0x3cf0679a ;  /* 0x3cf0679aff0f7424 */ /* 0x000fe400078e00ff */
[----:B------:R-:W-:-:S04]  /*0b70*/  DMUL R10, R10, 0.5 ;  /* 0x3fe000000a0a7828 */ /* 0x000fc80000000000 */
        /* <DEDUP_REMOVED lines=27> */
[C---:B---3--:R3:W-:Y:S02]  /*0d30*/  DFMA R14, |R12|.reuse, R14, R24 ;  /* 0x0000000e0c0e722b */ /* 0x0487e40000000218 */
[----:B---3--:R-:W-:Y:S01]  /*0d40*/  MOV R24, 0xa4741b81 ;  /* 0xa4741b8100187802 */ /* 0x008fe20000000f00 */
[----:B------:R-:W-:Y:S02]  /*0d50*/  IMAD.MOV.U32 R25, RZ, RZ, 0x3e5ae904 ;  /* 0x3e5ae904ff197424 */ /* 0x000fe400078e00ff */
[----:B0-----:R-:W-:Y:S01]  /*0d60*/  @!P3 FMUL R18, R18, 1.175494350822287508e-38 ;  /* 0x008000001212b820 */ /* 0x001fe20000400000 */
[----:B------:R-:W-:-:S03]  /*0d70*/  DSETP.GE.AND P3, PT, |R12|, c[0x2][0x118], PT ;  /* 0x008046000c00762a */ /* 0x000fc60003f66200 */
[----:B------:R-:W-:-:S06]  /*0d80*/  FMUL.FTZ R22, R18, -1.4426950216293334961 ;  /* 0xbfb8aa3b12167820 */ /* 0x000fcc0000410000 */
[----:B------:R-:W0:Y:S02]  /*0d90*/  FRND R22, R22 ;  /* 0x0000001600167307 */ /* 0x000e240000201000 */
[----:B0-----:R-:W-:-:S06]  /*0da0*/  FMUL.FTZ R23, R22, 1 ;  /* 0x3f80000016177820 */ /* 0x001fcc0000410000 */
[----:B------:R-:W0:Y:S08]  /*0db0*/  MUFU.EX2 R22, R22 ;  /* 0x0000001600167308 */ /* 0x000e300000000800 */
[----:B------:R0:W3:Y:S02]  /*0dc0*/  F2F.F64.F32 R18, R23 ;  /* 0x0000001700127310 */ /* 0x0000e40000201800 */
[----:B0-----:R-:W-:Y:S01]  /*0dd0*/  FMUL.FTZ R23, R22, 1 ;  /* 0x3f80000016177820 */ /* 0x001fe20000410000 */
        /* <DEDUP_REMOVED lines=11> */
[----:B---3--:R-:W3:-:S06]  /*0e90*/  DMUL R24, R18, R24 ;  /* 0x0000001812187228 */ /* 0x008ecc0000000000 */
[----:B---3--:R-:W3:-:S06]  /*0ea0*/  DFMA R14, R18, R24, -R14 ;  /* 0x00000018120e722b */ /* 0x008ecc000000080e */
[----:B---3--:R-:W-:-:S04]  /*0eb0*/  DADD R14, R18, R14 ;  /* 0x00000000120e7229 */ /* 0x008fc8000000000e */
[----:B0-----:R-:W0:-:S06]  /*0ec0*/  DADD R18, -R16, 1 ;  /* 0x3ff0000010127429 */ /* 0x001e0c0000000100 */
[----:B0-----:R-:W0:-:S10]  /*0ed0*/  DFMA R14, -R14, R16, R18 ;  /* 0x000000100e0e722b */ /* 0x001e140000000112 */
[----:B0-----:R-:W-:Y:S02]  /*0ee0*/  FSEL R12, R15, 1.875, !P3 ;  /* 0x3ff000000f0c7808 */ /* 0x001fe40005800000 */
[----:B------:R-:W-:Y:S02]  /*0ef0*/  FSEL R14, R14, RZ, !P3 ;  /* 0x000000ff0e0e7208 */ /* 0x000fe40005800000 */
[----:B------:R-:W-:-:S06]  /*0f00*/  LOP3.LUT R15, R12, 0x80000000, R13, 0xb8, !PT ;  /* 0x800000000c0f7812 */ /* 0x000fcc00078eb80d */
[----:B------:R-:W0:-:S06]  /*0f10*/  DADD R14, R14, 1 ;  /* 0x3ff000000e0e7429 */ /* 0x000e0c0000000000 */
[----:B0-----:R0:W3:-:S06]  /*0f20*/  DMUL R10, R10, R14 ;  /* 0x0000000e0a0a7228 */ /* 0x0010cc0000000000 */
.L_x_9406:
[----:B------:R-:W-:Y:S05]  /*0f30*/  BSYNC B0 ;  /* 0x0000000000007941 */ /* 0x000fea0003800000 */
.L_x_9405:
[----:B------:R-:W-:Y:S01]  /*0f40*/  BSSY B0, `(.L_x_9407) ;  /* 0x0000041000007945 */ /* 0x000fe20003800000 */
[----:B------:R-:W-:Y:S05]  /*0f50*/  @P1 BRA `(.L_x_9408) ;  /* 0x000003f000001947 */ /* 0x000fea0003800000 */
[C---:B------:R-:W4:Y:S01]  /*0f60*/  DMUL R12, R8.reuse, c[0x2][0x0] ;  /* 0x00800000080c7a28 */ /* 0x040f220000000000 */
[----:B0-----:R-:W-:Y:S01]  /*0f70*/  MOV R14, 0xfba6f279 ;  /* 0xfba6f279000e7802 */ /* 0x001fe20000000f00 */
[----:B------:R-:W-:Y:S01]  /*0f80*/  IMAD.MOV.U32 R15, RZ, RZ, 0x3cf0679a ;  /* 0x3cf0679aff0f7424 */ /* 0x000fe200078e00ff */
[----:B------:R-:W-:Y:S01]  /*0f90*/  MOV R18, 0xa4741b81 ;  /* 0xa4741b8100127802 */ /* 0x000fe20000000f00 */
[----:B------:R-:W-:Y:S01]  /*0fa0*/  IMAD.MOV.U32 R19, RZ, RZ, 0x3e5ae904 ;  /* 0x3e5ae904ff137424 */ /* 0x000fe200078e00ff */
[----:B------:R-:W-:-:S04]  /*0fb0*/  DMUL R8, R8, 0.5 ;  /* 0x3fe0000008087828 */ /* 0x000fc80000000000 */
[----:B----4-:R-:W0:-:S06]  /*0fc0*/  DFMA R14, |R12|, -R14, c[0x2][0x8] ;  /* 0x008002000c0e762b */ /* 0x010e0c0000000a0e */
        /* <DEDUP_REMOVED lines=31> */
[----:B------:R-:W4:Y:S02]  /*11c0*/  F2F.F64.F32 R14, R26 ;  /* 0x0000001a000e7310 */ /* 0x000f240000201800 */
[----:B----4-:R-:W4:-:S04]  /*11d0*/  DFMA R14, -R14, c[0x2][0xc8], -R22 ;  /* 0x008032000e0e7a2b */ /* 0x010f080000000916 */
[----:B------:R-:W5:-:S04]  /*11e0*/  DADD R22, |R12|, -R22 ;  /* 0x000000000c167229 */ /* 0x000f480000000a16 */
[----:B----4-:R-:W4:-:S04]  /*11f0*/  DFMA R18, R14, R18, c[0x2][0xd0] ;  /* 0x008034000e12762b */ /* 0x010f080000000012 */
[----:B-----5:R0:W-:Y:S02]  /*1200*/  DFMA R22, |R12|, R16, R22 ;  /* 0x000000100c16722b */ /* 0x0201e40000000216 */
[----:B0-----:R-:W-:Y:S02]  /*1210*/  FMUL.FTZ R16, R24, 1 ;  /* 0x3f80000018107820 */ /* 0x001fe40000410000 */
[----:B----4-:R-:W0:-:S04]  /*1220*/  DFMA R18, R14, R18, c[0x2][0xd8] ;  /* 0x008036000e12762b */ /* 0x010e080000000012 */
[----:B------:R-:W4:Y:S02]  /*1230*/  F2F.F64.F32 R16, R16 ;  /* 0x0000001000107310 */ /* 0x000f240000201800 */
        /* <DEDUP_REMOVED lines=11> */
[----:B0-----:R-:W0:-:S10]  /*12f0*/  DFMA R18, -R18, R16, R22 ;  /* 0x000000101212722b */ /* 0x001e140000000116 */
[----:B0-----:R-:W-:Y:S02]  /*1300*/  FSEL R12, R19, 1.875, !P1 ;  /* 0x3ff00000130c7808 */ /* 0x001fe40004800000 */
[----:B------:R-:W-:Y:S02]  /*1310*/  FSEL R18, R18, RZ, !P1 ;  /* 0x000000ff12127208 */ /* 0x000fe40004800000 */
[----:B------:R-:W-:-:S06]  /*1320*/  LOP3.LUT R19, R12, 0x80000000, R13, 0xb8, !PT ;  /* 0x800000000c137812 */ /* 0x000fcc00078eb80d */
[----:B------:R-:W0:-:S06]  /*1330*/  DADD R18, R18, 1 ;  /* 0x3ff0000012127429 */ /* 0x000e0c0000000000 */
[----:B0-----:R0:W4:-:S06]  /*1340*/  DMUL R8, R8, R18 ;  /* 0x0000001208087228 */ /* 0x00110c0000000000 */
.L_x_9408:
[----:B------:R-:W-:Y:S05]  /*1350*/  BSYNC B0 ;  /* 0x0000000000007941 */ /* 0x000fea0003800000 */
.L_x_9407:
[----:B-1----:R1:W-:Y:S01]  /*1360*/  @!P0 STG.E.64 [R4.64], R2 ;  /* 0x0000000204008986 */ /* 0x0023e2000c101b04 */
[----:B------:R-:W-:Y:S01]  /*1370*/  BSSY B0, `(.L_x_9409) ;  /* 0x000000c000007945 */ /* 0x000fe20003800000 */
[----:B------:R-:W-:Y:S05]  /*1380*/  @P2 BRA `(.L_x_9410) ;  /* 0x000000a000002947 */ /* 0x000fea0003800000 */
[----:B-1----:R-:W-:Y:S01]  /*1390*/  LEA R2, R20, R21, 0x9 ;  /* 0x0000001514027211 */ /* 0x002fe200078e48ff */
        /* <DEDUP_REMOVED lines=8> */
[----:B---3--:R1:W-:Y:S02]  /*1420*/  @!P0 STG.E.64 [R4.64], R10 ;  /* 0x0000000a04008986 */ /* 0x0083e4000c101b04 */
.L_x_9410:
[----:B------:R-:W-:Y:S05]  /*1430*/  BSYNC B0 ;  /* 0x0000000000007941 */ /* 0x000fea0003800000 */
.L_x_9409:
[----:B------:R-:W-:-:S13]  /*1440*/  ISETP.GE.AND P0, PT, R21, R0, PT ;  /* 0x000000001500720c */ /* 0x000fda0003f06270 */
[----:B------:R-:W-:Y:S05]  /*1450*/  @P0 EXIT ;  /* 0x000000000000094d */ /* 0x000fea0003800000 */
[----:B-1----:R-:W-:Y:S01]  /*1460*/  MOV R3, 0x8 ;  /* 0x0000000800037802 */ /* 0x002fe20000000f00 */
[----:B------:R-:W-:-:S04]  /*1470*/  IMAD R2, R20, 0x200, R21 ;  /* 0x0000020014027824 */ /* 0x000fc800078e0215 */
[----:B------:R-:W-:-:S05]  /*1480*/  IMAD.WIDE.U32 R2, R2, R3, c[0x0][0x168] ;  /* 0x00005a0002027625 */ /* 0x000fca00078e0003 */
[----:B----4-:R-:W-:Y:S01]  /*1490*/  STG.E.64 [R2.64], R8 ;  /* 0x0000000802007986 */ /* 0x010fe2000c101b04 */
[----:B------:R-:W-:Y:S05]  /*14a0*/  EXIT ;  /* 0x000000000000794d */ /* 0x000fea0003800000 */
.L_x_9411:
        /* <DEDUP_REMOVED lines=13> */
.L_x_12054:


//--------------------- .text._ZN2at6native29vectorized_elementwise_kernelILi2EZZZNS0_18GeluCUDAKernelImplERNS_18TensorIteratorBaseENS0_8GeluTypeEENKUlvE0_clEvENKUlvE_clEvEUldE_St5arrayIPcLm2EEEEviT0_T1_ --------------------------
	.section	.text._ZN2at6native29vectorized_elementwise_kernelILi2EZZZNS0_18GeluCUDAKernelImplERNS_18TensorIteratorBaseENS0_8GeluTypeEENKUlvE0_clEvENKUlvE_clEvEUldE_St5arrayIPcLm2EEEEviT0_T1_,"ax",@progbits
	.sectioninfo	@"SHI_REGISTERS=40"
	.align	128
        .global         _ZN2at6native29vectorized_elementwise_kernelILi2EZZZNS0_18GeluCUDAKernelImplERNS_18TensorIteratorBaseENS0_8GeluTypeEENKUlvE0_clEvENKUlvE_clEvEUldE_St5arrayIPcLm2EEEEviT0_T1_
        .type           _ZN2at6native29vectorized_elementwise_kernelILi2EZZZNS0_18GeluCUDAKernelImplERNS_18TensorIteratorBaseENS0_8GeluTypeEENKUlvE0_clEvENKUlvE_clEvEUldE_St5arrayIPcLm2EEEEviT0_T1_,@function
        .size           _ZN2at6native29vectorized_elementwise_kernelILi2EZZZNS0_18GeluCUDAKernelImplERNS_18TensorIteratorBaseENS0_8GeluTypeEENKUlvE0_clEvENKUlvE_clEvEUldE_St5arrayIPcLm2EEEEviT0_T1_,(.L_x_12055 - _ZN2at6native29vectorized_elementwise_kernelILi2EZZZNS0_18GeluCUDAKernelImplERNS_18TensorIteratorBaseENS0_8GeluTypeEENKUlvE0_clEvENKUlvE_clEvEUldE_St5arrayIPcLm2EEEEviT0_T1_)
        .other          _ZN2at6native29vectorized_elementwise_kernelILi2EZZZNS0_18GeluCUDAKernelImplERNS_18TensorIteratorBaseENS0_8GeluTypeEENKUlvE0_clEvENKUlvE_clEvEUldE_St5arrayIPcLm2EEEEviT0_T1_,@"STO_CUDA_ENTRY STV_DEFAULT"
_ZN2at6native29vectorized_elementwise_kernelILi2EZZZNS0_18GeluCUDAKernelImplERNS_18TensorIteratorBaseENS0_8GeluTypeEENKUlvE0_clEvENKUlvE_clEvEUldE_St5arrayIPcLm2EEEEviT0_T1_:
.text._ZN2at6native29vectorized_elementwise_kernelILi2EZZZNS0_18GeluCUDAKernelImplERNS_18TensorIteratorBaseENS0_8GeluTypeEENKUlvE0_clEvENKUlvE_clEvEUldE_St5arrayIPcLm2EEEEviT0_T1_:
        /* <DEDUP_REMOVED lines=8> */
[----:B------:R-:W-:-:S10]  /*0080*/  HFMA2.MMA R0, -RZ, RZ, 0, 4.76837158203125e-07 ;  /* 0x00000008ff007435 */ /* 0x000fd400000001ff */
[----:B------:R-:W-:-:S06]  /*0090*/  IMAD.WIDE R16, R3, R0, c[0x0][0x170] ;  /* 0x00005c0003107625 */ /* 0x000fcc00078e0200 */
[----:B0-----:R-:W-:-:S05]  /*00a0*/  IMAD.WIDE.U32 R16, R2, 0x10, R16 ;  /* 0x0000001002107825 */ /* 0x001fca00078e0010 */
[----:B------:R-:W2:Y:S01]  /*00b0*/  LDG.E.128 R12, [R16.64] ;  /* 0x00000004100c7981 */ /* 0x000ea2000c1e1d00 */
[----:B------:R-:W-:Y:S02]  /*00c0*/  IMAD.MOV.U32 R4, RZ, RZ, -0x4590d87 ;  /* 0xfba6f279ff047424 */ /* 0x000fe400078e00ff */
[----:B------:R-:W-:Y:S01]  /*00d0*/  IMAD.MOV.U32 R5, RZ, RZ, 0x3cf0679a ;  /* 0x3cf0679aff057424 */ /* 0x000fe200078e00ff */
[----:B--2---:R-:W0:-:S04]  /*00e0*/  DMUL R36, R14, c[0x2][0x0] ;  /* 0x008000000e247a28 */ /* 0x004e080000000000 */
[----:B------:R-:W1:-:S04]  /*00f0*/  DMUL R26, R12, c[0x2][0x0] ;  /* 0x008000000c1a7a28 */ /* 0x000e480000000000 */
[----:B0-----:R-:W0:-:S04]  /*0100*/  DFMA R8, |R36|, -R4, c[0x2][0x8] ;  /* 0x008002002408762b */ /* 0x001e080000000a04 */
[----:B-1----:R-:W1:-:S04]  /*0110*/  DFMA R6, |R26|, -R4, c[0x2][0x8] ;  /* 0x008002001a06762b */ /* 0x002e480000000a04 */
[----:B0-----:R-:W0:-:S04]  /*0120*/  DFMA R8, |R36|, R8, c[0x2][0x10] ;  /* 0x008004002408762b */ /* 0x001e080000000208 */
[----:B-1----:R-:W1:-:S04]  /*0130*/  DFMA R6, |R26|, R6, c[0x2][0x10] ;  /* 0x008004001a06762b */ /* 0x002e480000000206 */
        /* <DEDUP_REMOVED lines=18> */
[----:B0-----:R0:W2:Y:S02]  /*0260*/  DFMA R18, |R36|, R8, c[0x2][0x60] ;  /* 0x008018002412762b */ /* 0x0010a40000000208 */
[----:B0-----:R-:W3:Y:S02]  /*0270*/  LDG.E.128 R8, [R16.64+0x800] ;  /* 0x0008000410087981 */ /* 0x001ee4000c1e1d00 */
[----:B-1----:R-:W0:-:S04]  /*0280*/  DFMA R6, |R26|, R6, c[0x2][0x60] ;  /* 0x008018001a06762b */ /* 0x002e080000000206 */
[----:B--2---:R-:W1:-:S04]  /*0290*/  DFMA R18, |R36|, R18, c[0x2][0x68] ;  /* 0x00801a002412762b */ /* 0x004e480000000212 */
        /* <DEDUP_REMOVED lines=21> */
[----:B-1----:R-:W1:-:S04]  /*03f0*/  DFMA R22, |R36|, R30, |R36| ;  /* 0x0000001e2416722b */ /* 0x002e480000000624 */
[----:B0-----:R-:W0:Y:S02]  /*0400*/  DFMA R28, |R26|, R6, |R26| ;  /* 0x000000061a1c722b */ /* 0x001e24000000061a */
[----:B-1----:R-:W1:Y:S02]  /*0410*/  F2F.F32.F64 R20, -R22 ;  /* 0x8000001600147310 */ /* 0x002e640000301000 */
[----:B------:R-:W1:-:S04]  /*0420*/  DSETP.GEU.AND P1, PT, |R22|, c[0x2][0xc0], PT ;  /* 0x008030001600762a */ /* 0x000e480003f2e200 */
[----:B0-----:R-:W0:Y:S02]  /*0430*/  DSETP.GEU.AND P0, PT, |R28|, c[0x2][0xc0], PT ;  /* 0x008030001c00762a */ /* 0x001e240003f0e200 */
[----:B------:R-:W0:Y:S08]  /*0440*/  F2F.F32.F64 R18, -R28 ;  /* 0x8000001c00127310 */ /* 0x000e300000301000 */
[----:B-1----:R-:W-:-:S04]  /*0450*/  @!P1 FMUL R20, R20, 1.175494350822287508e-38 ;  /* 0x0080000014149820 */ /* 0x002fc80000400000 */
[----:B0-----:R-:W-:-:S04]  /*0460*/  @!P0 FMUL R18, R18, 1.175494350822287508e-38 ;  /* 0x0080000012128820 */ /* 0x001fc80000400000 */
[----:B------:R-:W-:Y:S02]  /*0470*/  FMUL.FTZ R19, R18, 1.4426950216293334961 ;  /* 0x3fb8aa3b12137820 */ /* 0x000fe40000410000 */
[----:B------:R-:W-:-:S04]  /*0480*/  FMUL.FTZ R18, R20, 1.4426950216293334961 ;  /* 0x3fb8aa3b14127820 */ /* 0x000fc80000410000 */
[----:B------:R-:W0:Y:S08]  /*0490*/  FRND R19, R19 ;  /* 0x0000001300137307 */ /* 0x000e300000201000 */
[----:B------:R-:W1:Y:S01]  /*04a0*/  FRND R18, R18 ;  /* 0x0000001200127307 */ /* 0x000e620000201000 */
[----:B------:R-:W2:Y:S01]  /*04b0*/  DADD R20, |R26|, -R28 ;  /* 0x000000001a147229 */ /* 0x000ea20000000a1c */
[----:B0-----:R-:W-:-:S05]  /*04c0*/  FMUL.FTZ R32, R19, 1 ;  /* 0x3f80000013207820 */ /* 0x001fca0000410000 */
[----:B--2---:R0:W-:Y:S01]  /*04d0*/  DFMA R20, |R26|, R6, R20 ;  /* 0x000000061a14722b */ /* 0x0041e20000000214 */
[----:B------:R-:W2:Y:S01]  /*04e0*/  F2F.F64.F32 R24, R32 ;  /* 0x0000002000187310 */ /* 0x000ea20000201800 */
[----:B-1----:R-:W-:-:S07]  /*04f0*/  FMUL.FTZ R33, R18, 1 ;  /* 0x3f80000012217820 */ /* 0x002fce0000410000 */
[----:B0-----:R-:W0:Y:S01]  /*0500*/  F2F.F64.F32 R6, R33 ;  /* 0x0000002100067310 */ /* 0x001e220000201800 */
[----:B--2---:R-:W-:-:S04]  /*0510*/  DFMA R24, -R24, c[0x2][0xc8], -R28 ;  /* 0x0080320018187a2b */ /* 0x004fc8000000091c */
[----:B------:R-:W1:-:S04]  /*0520*/  DADD R28, |R36|, -R22 ;  /* 0x00000000241c7229 */ /* 0x000e480000000a16 */
[----:B0-----:R0:W-:Y:S02]  /*0530*/  DFMA R22, -R6, c[0x2][0xc8], -R22 ;  /* 0x0080320006167a2b */ /* 0x0011e40000000916 */
[----:B0-----:R-:W-:Y:S01]  /*0540*/  MOV R6, 0xa4741b81 ;  /* 0xa4741b8100067802 */ /* 0x001fe20000000f00 */
[----:B------:R-:W-:Y:S01]  /*0550*/  IMAD.MOV.U32 R7, RZ, RZ, 0x3e5ae904 ;  /* 0x3e5ae904ff077424 */ /* 0x000fe200078e00ff */
[----:B-1----:R-:W-:-:S05]  /*0560*/  DFMA R28, |R36|, R30, R28 ;  /* 0x0000001e241c722b */ /* 0x002fca000000021c */
[----:B------:R-:W0:-:S06]  /*0570*/  DFMA R30, R24, R6, c[0x2][0xd0] ;  /* 0x00803400181e762b */ /* 0x000e0c0000000006 */
        /* <DEDUP_REMOVED lines=9> */
[----:B0-----:R-:W-:-:S04]  /*0610*/  DFMA R20, R24, R30, -R20 ;  /* 0x0000001e1814722b */ /* 0x001fc80000000814 */
[----:B------:R-:W0:-:S06]  /*0620*/  DFMA R30, R22, R6, c[0x2][0xd0] ;  /* 0x00803400161e762b */ /* 0x000e0c0000000006 */
[----:B0-----:R-:W0:-:S06]  /*0630*/  DFMA R30, R22, R30, c[0x2][0xd8] ;  /* 0x00803600161e762b */ /* 0x001e0c000000001e */
[----:B0-----:R-:W0:-:S06]  /*0640*/  DFMA R30, R22, R30, c[0x2][0xe0] ;  /* 0x00803800161e762b */ /* 0x001e0c000000001e */
[----:B0-----:R-:W0:-:S06]  /*0650*/  DFMA R30, R22, R30, c[0x2][0xe8] ;  /* 0x00803a00161e762b */ /* 0x001e0c000000001e */
[C---:B0-----:R-:W0:Y:S01]  /*0660*/  DFMA R30, R22.reuse, R30, c[0x2][0xf0] ;  /* 0x00803c00161e762b */ /* 0x041e22000000001e */
[----:B------:R-:W1:Y:S05]  /*0670*/  MUFU.EX2 R19, R19 ;  /* 0x0000001300137308 */ /* 0x000e6a0000000800 */
[----:B0-----:R-:W0:-:S06]  /*0680*/  DFMA R30, R22, R30, c[0x2][0xf8] ;  /* 0x00803e00161e762b */ /* 0x001e0c000000001e */
[C---:B0-----:R-:W0:Y:S01]  /*0690*/  DFMA R30, R22.reuse, R30, c[0x2][0x100] ;  /* 0x00804000161e762b */ /* 0x041e22000000001e */
[----:B------:R-:W2:Y:S05]  /*06a0*/  MUFU.EX2 R18, R18 ;  /* 0x0000001200127308 */ /* 0x000eaa0000000800 */
[----:B0-----:R-:W0:Y:S01]  /*06b0*/  DFMA R30, R22, R30, c[0x2][0x108] ;  /* 0x00804200161e762b */ /* 0x001e22000000001e */
[----:B-1----:R-:W-:-:S05]  /*06c0*/  FMUL.FTZ R32, R19, 1 ;  /* 0x3f80000013207820 */ /* 0x002fca0000410000 */
[C---:B0-----:R-:W0:Y:S01]  /*06d0*/  DFMA R30, R22.reuse, R30, c[0x2][0x110] ;  /* 0x00804400161e762b */ /* 0x041e22000000001e */
[----:B------:R-:W1:Y:S05]  /*06e0*/  F2F.F64.F32 R32, R32 ;  /* 0x0000002000207310 */ /* 0x000e6a0000201800 */
[----:B0-----:R-:W0:Y:S01]  /*06f0*/  DMUL R30, R22, R30 ;  /* 0x0000001e161e7228 */ /* 0x001e220000000000 */
[----:B--2---:R-:W-:-:S05]  /*0700*/  FMUL.FTZ R34, R18, 1 ;  /* 0x3f80000012227820 */ /* 0x004fca0000410000 */
[----:B0-----:R0:W2:Y:S02]  /*0710*/  DFMA R30, R22, R30, -R28 ;  /* 0x0000001e161e722b */ /* 0x0010a4000000081c */
[----:B0-----:R-:W0:Y:S02]  /*0720*/  F2F.F64.F32 R28, R34 ;  /* 0x00000022001c7310 */ /* 0x001e240000201800 */
[----:B------:R-:W-:-:S04]  /*0730*/  DADD R20, R24, R20 ;  /* 0x0000000018147229 */ /* 0x000fc80000000014 */
[----:B--2---:R-:W-:-:S04]  /*0740*/  DADD R30, R22, R30 ;  /* 0x00000000161e7229 */ /* 0x004fc8000000001e */
[----:B-1----:R-:W1:-:S04]  /*0750*/  DADD R22, -R32, 1 ;  /* 0x3ff0000020167429 */ /* 0x002e480000000100 */
[----:B---3--:R-:W-:-:S04]  /*0760*/  DMUL R18, R8, c[0x2][0x0] ;  /* 0x0080000008127a28 */ /* 0x008fc80000000000 */
[----:B-1----:R-:W-:-:S04]  /*0770*/  DFMA R20, -R20, R32, R22 ;  /* 0x000000201414722b */ /* 0x002fc80000000116 */
[----:B0-----:R-:W0:-:S06]  /*0780*/  DADD R22, -R28, 1 ;  /* 0x3ff000001c167429 */ /* 0x001e0c0000000100 */
[----:B0-----:R-:W-:-:S04]  /*0790*/  DFMA R28, -R30, R28, R22 ;  /* 0x0000001c1e1c722b */ /* 0x001fc80000000116 */
        /* <DEDUP_REMOVED lines=24> */
[----:B0-----:R-:W0:Y:S01]  /*0920*/  F2F.F32.F64 R30, -R24 ;  /* 0x80000018001e7310 */ /* 0x001e220000301000 */
[----:B------:R-:W0:-:S14]  /*0930*/  DSETP.GEU.AND P0, PT, |R24|, c[0x2][0xc0], PT ;  /* 0x008030001800762a */ /* 0x000e1c0003f0e200 */
[----:B0-----:R-:W-:-:S04]  /*0940*/  @!P0 FMUL R30, R30, 1.175494350822287508e-38 ;  /* 0x008000001e1e8820 */ /* 0x001fc80000400000 */
[----:B------:R-:W-:Y:S01]  /*0950*/  FMUL.FTZ R32, R30, 1.4426950216293334961 ;  /* 0x3fb8aa3b1e207820 */ /* 0x000fe20000410000 */
[----:B------:R-:W0:-:S05]  /*0960*/  DSETP.GE.AND P0, PT, |R26|, c[0x2][0x118], PT ;  /* 0x008046001a00762a */ /* 0x000e0a0003f06200 */
[----:B------:R-:W1:Y:S01]  /*0970*/  FRND R32, R32 ;  /* 0x0000002000207307 */ /* 0x000e620000201000 */
[----:B0-----:R-:W-:Y:S01]  /*0980*/  FSEL R21, R21, 1.875, !P0 ;  /* 0x3ff0000015157808 */ /* 0x001fe20004000000 */
[----:B------:R-:W0:-:S03]  /*0990*/  DADD R30, |R18|, -R24 ;  /* 0x00000000121e7229 */ /* 0x000e060000000a18 */
[----:B------:R-:W-:-:S03]  /*09a0*/  LOP3.LUT R21, R21, 0x80000000, R27, 0xb8, !PT ;  /* 0x8000000015157812 */ /* 0x000fc600078eb81b */
[----:B0-----:R0:W-:Y:S01]  /*09b0*/  DFMA R30, |R18|, R22, R30 ;  /* 0x00000016121e722b */ /* 0x0011e2000000021e */
[----:B-1----:R-:W-:-:S04]  /*09c0*/  FMUL.FTZ R27, R32, 1 ;  /* 0x3f800000201b7820 */ /* 0x002fc80000410000 */
[----:B0-----:R-:W0:Y:S02]  /*09d0*/  F2F.F64.F32 R22, R27 ;  /* 0x0000001b00167310 */ /* 0x001e240000201800 */
[----:B0-----:R-:W0:-:S06]  /*09e0*/  DFMA R22, -R22, c[0x2][0xc8], -R24 ;  /* 0x0080320016167a2b */ /* 0x001e0c0000000918 */
[----:B0-----:R-:W0:-:S06]  /*09f0*/  DFMA R24, R22, R6, c[0x2][0xd0] ;  /* 0x008034001618762b */ /* 0x001e0c0000000006 */
[----:B0-----:R-:W0:-:S06]  /*0a00*/  DFMA R24, R22, R24, c[0x2][0xd8] ;  /* 0x008036001618762b */ /* 0x001e0c0000000018 */
[----:B0-----:R-:W0:-:S06]  /*0a10*/  DFMA R24, R22, R24, c[0x2][0xe0] ;  /* 0x008038001618762b */ /* 0x001e0c0000000018 */
[----:B0-----:R-:W0:-:S06]  /*0a20*/  DFMA R24, R22, R24, c[0x2][0xe8] ;  /* 0x00803a001618762b */ /* 0x001e0c0000000018 */
[C---:B0-----:R-:W0:Y:S01]  /*0a30*/  DFMA R24, R22.reuse, R24, c[0x2][0xf0] ;  /* 0x00803c001618762b */ /* 0x041e220000000018 */
[----:B------:R-:W1:Y:S05]  /*0a40*/  MUFU.EX2 R26, R32 ;  /* 0x00000020001a7308 */ /* 0x000e6a0000000800 */
[----:B0-----:R-:W0:-:S06]  /*0a50*/  DFMA R24, R22, R24, c[0x2][0xf8] ;  /* 0x00803e001618762b */ /* 0x001e0c0000000018 */
[----:B0-----:R-:W0:-:S06]  /*0a60*/  DFMA R24, R22, R24, c[0x2][0x100] ;  /* 0x008040001618762b */ /* 0x001e0c0000000018 */
[----:B0-----:R-:W0:Y:S01]  /*0a70*/  DFMA R24, R22, R24, c[0x2][0x108] ;  /* 0x008042001618762b */ /* 0x001e220000000018 */
[----:B-1----:R-:W-:-:S05]  /*0a80*/  FMUL.FTZ R33, R26, 1 ;  /* 0x3f8000001a217820 */ /* 0x002fca0000410000 */
[C---:B0-----:R-:W0:Y:S01]  /*0a90*/  DFMA R24, R22.reuse, R24, c[0x2][0x110] ;  /* 0x008044001618762b */ /* 0x041e220000000018 */
[----:B------:R-:W1:Y:S05]  /*0aa0*/  F2F.F64.F32 R26, R33 ;  /* 0x00000021001a7310 */ /* 0x000e6a0000201800 */
[----:B0-----:R-:W0:-:S06]  /*0ab0*/  DMUL R24, R22, R24 ;  /* 0x0000001816187228 */ /* 0x001e0c0000000000 */
[----:B0-----:R-:W0:-:S06]  /*0ac0*/  DFMA R24, R22, R24, -R30 ;  /* 0x000000181618722b */ /* 0x001e0c000000081e */
[----:B0-----:R-:W-:-:S04]  /*0ad0*/  DADD R24, R22, R24 ;  /* 0x0000000016187229 */ /* 0x001fc80000000018 */
[----:B-1----:R-:W0:-:S06]  /*0ae0*/  DADD R22, -R26, 1 ;  /* 0x3ff000001a167429 */ /* 0x002e0c0000000100 */
[----:B0-----:R-:W-:-:S04]  /*0af0*/  DFMA R26, -R24, R26, R22 ;  /* 0x0000001a181a722b */ /* 0x001fc80000000116 */
[----:B------:R-:W0:-:S06]  /*0b00*/  DMUL R24, R10, c[0x2][0x0] ;  /* 0x008000000a187a28 */ /* 0x000e0c0000000000 */
[----:B0-----:R-:W0:-:S06]  /*0b10*/  DFMA R22, |R24|, -R4, c[0x2][0x8] ;  /* 0x008002001816762b */ /* 0x001e0c0000000a04 */
[----:B0-----:R-:W0:-:S06]  /*0b20*/  DFMA R22, |R24|, R22, c[0x2][0x10] ;  /* 0x008004001816762b */ /* 0x001e0c0000000216 */
[----:B0-----:R-:W0:-:S06]  /*0b30*/  DFMA R22, |R24|, R22, c[0x2][0x18] ;  /* 0x008006001816762b */ /* 0x001e0c0000000216 */
[----:B0-----:R-:W0:Y:S01]  /*0b40*/  DFMA R22, |R24|, R22, c[0x2][0x20] ;  /* 0x008008001816762b */ /* 0x001e220000000216 */
[----:B------:R-:W-:-:S05]  /*0b50*/  FSEL R20, R20, RZ, !P0 ;  /* 0x000000ff14147208 */ /* 0x000fca0004000000 */
[----:B0-----:R-:W0:-:S04]  /*0b60*/  DFMA R22, |R24|, R22, c[0x2][0x28] ;  /* 0x00800a001816762b */ /* 0x001e080000000216 */
[----:B------:R-:W-:-:S04]  /*0b70*/  DADD R20, R20, 1 ;  /* 0x3ff0000014147429 */ /* 0x000fc80000000000 */
[----:B0-----:R-:W0:-:S04]  /*0b80*/  DFMA R22, |R24|, R22, c[0x2][0x30] ;  /* 0x00800c001816762b */ /* 0x001e080000000216 */
[----:B------:R-:W1:-:S04]  /*0b90*/  DMUL R12, R12, 0.5 ;  /* 0x3fe000000c0c7828 */ /* 0x000e480000000000 */
[----:B0-----:R-:W0:-:S04]  /*0ba0*/  DFMA R30, |R24|, R22, c[0x2][0x38] ;  /* 0x00800e00181e762b */ /* 0x001e080000000216 */
[----:B-1----:R1:W-:Y:S02]  /*0bb0*/  DMUL R12, R12, R20 ;  /* 0x000000140c0c7228 */ /* 0x0023e40000000000 */
[----:B-1----:R-:W2:Y:S02]  /*0bc0*/  LDG.E.128 R20, [R16.64+0x1000] ;  /* 0x0010000410147981 */ /* 0x002ea4000c1e1d00 */
        /* <DEDUP_REMOVED lines=16> */
[----:B------:R-:W1:-:S04]  /*0cd0*/  DSETP.GE.AND P0, PT, |R36|, c[0x2][0x118], PT ;  /* 0x008046002400762a */ /* 0x000e480003f06200 */
[----:B0-----:R-:W0:Y:S02]  /*0ce0*/  DFMA R32, |R24|, R34, |R24| ;  /* 0x000000221820722b */ /* 0x001e240000000618 */
[----:B-1----:R-:W-:-:S04]  /*0cf0*/  FSEL R36, R29, 1.875, !P0 ;  /* 0x3ff000001d247808 */ /* 0x002fc80004000000 */
[----:B0-----:R-:W0:Y:S01]  /*0d00*/  F2F.F32.F64 R29, -R32 ;  /* 0x80000020001d7310 */ /* 0x001e220000301000 */
[----:B------:R-:W0:-:S14]  /*0d10*/  DSETP.GEU.AND P1, PT, |R32|, c[0x2][0xc0], PT ;  /* 0x008030002000762a */ /* 0x000e1c0003f2e200 */
[----:B0-----:R-:W-:-:S04]  /*0d20*/  @!P1 FMUL R29, R29, 1.175494350822287508e-38 ;  /* 0x008000001d1d9820 */ /* 0x001fc80000400000 */
[----:B------:R-:W-:-:S06]  /*0d30*/  FMUL.FTZ R29, R29, 1.4426950216293334961 ;  /* 0x3fb8aa3b1d1d7820 */ /* 0x000fcc0000410000 */
[----:B------:R-:W0:Y:S01]  /*0d40*/  FRND R29, R29 ;  /* 0x0000001d001d7307 */ /* 0x000e220000201000 */
[----:B------:R-:W-:Y:S01]  /*0d50*/  LOP3.LUT R37, R36, 0x80000000, R37, 0xb8, !PT ;  /* 0x8000000024257812 */ /* 0x000fe200078eb825 */
[----:B0-----:R-:W-:-:S06]  /*0d60*/  FMUL.FTZ R36, R29, 1 ;  /* 0x3f8000001d247820 */ /* 0x001fcc0000410000 */
[----:B------:R-:W0:Y:S02]  /*0d70*/  F2F.F64.F32 R30, R36 ;  /* 0x00000024001e7310 */ /* 0x000e240000201800 */
[----:B0-----:R-:W-:-:S04]  /*0d80*/  DFMA R30, -R30, c[0x2][0xc8], -R32 ;  /* 0x008032001e1e7a2b */ /* 0x001fc80000000920 */
[----:B------:R-:W0:-:S06]  /*0d90*/  DADD R32, |R24|, -R32 ;  /* 0x0000000018207229 */ /* 0x000e0c0000000a20 */
[----:B0-----:R-:W-:-:S04]  /*0da0*/  DFMA R34, |R24|, R34, R32 ;  /* 0x000000221822722b */ /* 0x001fc80000000220 */
[----:B------:R-:W0:-:S06]  /*0db0*/  DFMA R32, R30, R6, c[0x2][0xd0] ;  /* 0x008034001e20762b */ /* 0x000e0c0000000006 */
        /* <DEDUP_REMOVED lines=10> */
[----:B0-----:R-:W0:-:S06]  /*0e60*/  DMUL R32, R30, R32 ;  /* 0x000000201e207228 */ /* 0x001e0c0000000000 */
[C---:B0-----:R0:W1:Y:S02]  /*0e70*/  DFMA R32, R30.reuse, R32, -R34 ;  /* 0x000000201e20722b */ /* 0x0410640000000822 */
[----:B0-----:R-:W0:Y:S04]  /*0e80*/  F2F.F64.F32 R34, R29 ;  /* 0x0000001d00227310 */ /* 0x001e280000201800 */
[----:B-1----:R-:W-:-:S04]  /*0e90*/  DADD R32, R30, R32 ;  /* 0x000000001e207229 */ /* 0x002fc80000000020 */
[----:B0-----:R-:W0:-:S06]  /*0ea0*/  DADD R30, -R34, 1 ;  /* 0x3ff00000221e7429 */ /* 0x001e0c0000000100 */
[----:B0-----:R-:W-:-:S04]  /*0eb0*/  DFMA R32, -R32, R34, R30 ;  /* 0x000000222020722b */ /* 0x001fc8000000011e */
[----:B--2---:R-:W0:-:S06]  /*0ec0*/  DMUL R30, R20, c[0x2][0x0] ;  /* 0x00800000141e7a28 */ /* 0x004e0c0000000000 */
        /* <DEDUP_REMOVED lines=17> */
[----:B0-----:R-:W0:Y:S01]  /*0fe0*/  DFMA R34, |R30|, R34, c[0x2][0x90] ;  /* 0x008024001e22762b */ /* 0x001e220000000222 */
[----:B------:R-:W-:-:S05]  /*0ff0*/  FSEL R36, R28, RZ, !P0 ;  /* 0x000000ff1c247208 */ /* 0x000fca0004000000 */
[----:B0-----:R-:W0:-:S04]  /*1000*/  DFMA R34, |R30|, R34, c[0x2][0x98] ;  /* 0x008026001e22762b */ /* 0x001e080000000222 */
[----:B------:R-:W1:-:S04]  /*1010*/  DSETP.GE.AND P0, PT, |R18|, c[0x2][0x118], PT ;  /* 0x008046001200762a */ /* 0x000e480003f06200 */
[----:B0-----:R-:W0:Y:S02]  /*1020*/  DFMA R28, |R30|, R34, c[0x2][0xa0] ;  /* 0x008028001e1c762b */ /* 0x001e240000000222 */
[----:B-1----:R-:W-:-:S04]  /*1030*/  FSEL R27, R27, 1.875, !P0 ;  /* 0x3ff000001b1b7808 */ /* 0x002fc80004000000 */
[----:B0-----:R-:W0:Y:S01]  /*1040*/  DFMA R28, |R30|, R28, c[0x2][0xa8] ;  /* 0x00802a001e1c762b */ /* 0x001e22000000021c */
[----:B------:R-:W-:-:S03]  /*1050*/  LOP3.LUT R27, R27, 0x80000000, R19, 0xb8, !PT ;  /* 0x800000001b1b7812 */ /* 0x000fc600078eb813 */
[----:B------:R-:W1:-:S04]  /*1060*/  DSETP.GE.AND P1, PT, |R24|, c[0x2][0x118], PT ;  /* 0x008046001800762a */ /* 0x000e480003f26200 */
[----:B0-----:R1:W0:Y:S02]  /*1070*/  DFMA R18, |R30|, R28, c[0x2][0xb0] ;  /* 0x00802c001e12762b */ /* 0x001224000000021c */
[----:B-1----:R-:W-:-:S04]  /*1080*/  FSEL R29, R33, 1.875, !P1 ;  /* 0x3ff00000211d7808 */ /* 0x002fc80004800000 */
[----:B0-----:R-:W0:Y:S01]  /*1090*/  DFMA R18, |R30|, R18, c[0x2][0xb8] ;  /* 0x00802e001e12762b */ /* 0x001e220000000212 */
[----:B------:R-:W-:-:S05]  /*10a0*/  LOP3.LUT R29, R29, 0x80000000, R25, 0xb8, !PT ;  /* 0x800000001d1d7812 */ /* 0x000fca00078eb819 */
[----:B0-----:R-:W0:Y:S01]  /*10b0*/  DFMA R24, |R30|, R18, |R30| ;  /* 0x000000121e18722b */ /* 0x001e22000000061e */
[----:B------:R-:W-:-:S05]  /*10c0*/  FSEL R26, R26, RZ, !P0 ;  /* 0x000000ff1a1a7208 */ /* 0x000fca0004000000 */
[----:B0-----:R-:W0:Y:S01]  /*10d0*/  F2F.F32.F64 R28, -R24 ;  /* 0x80000018001c7310 */ /* 0x001e220000301000 */
[----:B------:R-:W0:-:S14]  /*10e0*/  DSETP.GEU.AND P0, PT, |R24|, c[0x2][0xc0], PT ;  /* 0x008030001800762a */ /* 0x000e1c0003f0e200 */
[----:B0-----:R-:W-:-:S04]  /*10f0*/  @!P0 FMUL R28, R28, 1.175494350822287508e-38 ;  /* 0x008000001c1c8820 */ /* 0x001fc80000400000 */
[----:B------:R-:W-:-:S06]  /*1100*/  FMUL.FTZ R33, R28, 1.4426950216293334961 ;  /* 0x3fb8aa3b1c217820 */ /* 0x000fcc0000410000 */
[----:B------:R-:W0:Y:S01]  /*1110*/  FRND R33, R33 ;  /* 0x0000002100217307 */ /* 0x000e220000201000 */
[----:B------:R-:W1:Y:S01]  /*1120*/  DADD R34, |R30|, -R24 ;  /* 0x000000001e227229 */ /* 0x000e620000000a18 */
[----:B------:R-:W-:-:S05]  /*1130*/  FSEL R28, R32, RZ, !P1 ;  /* 0x000000ff201c7208 */ /* 0x000fca0004800000 */
[----:B-1----:R1:W-:Y:S01]  /*1140*/  DFMA R18, |R30|, R18, R34 ;  /* 0x000000121e12722b */ /* 0x0023e20000000222 */
[----:B0-----:R-:W-:-:S04]  /*1150*/  FMUL.FTZ R32, R33, 1 ;  /* 0x3f80000021207820 */ /* 0x001fc80000410000 */
[----:B-1----:R-:W0:Y:S01]  /*1160*/  F2F.F64.F32 R34, R32 ;  /* 0x0000002000227310 */ /* 0x002e220000201800 */
[----:B------:R-:W-:-:S04]  /*1170*/  DMUL R14, R14, 0.5 ;  /* 0x3fe000000e0e7828 */ /* 0x000fc80000000000 */
[----:B------:R-:W1:-:S06]  /*1180*/  DADD R36, R36, 1 ;  /* 0x3ff0000024247429 */ /* 0x000e4c0000000000 */
[----:B-1----:R-:W-:-:S04]  /*1190*/  DMUL R14, R14, R36 ;  /* 0x000000240e0e7228 */ /* 0x002fc80000000000 */
        /* <DEDUP_REMOVED lines=11> */
[----:B0-----:R-:W0:Y:S01]  /*1250*/  DMUL R24, R34, R24 ;  /* 0x0000001822187228 */ /* 0x001e220000000000 */
[----:B-1----:R-:W-:-:S05]  /*1260*/  FMUL.FTZ R36, R33, 1 ;  /* 0x3f80000021247820 */ /* 0x002fca0000410000 */
[----:B0-----:R0:W1:-:S04]  /*1270*/  DFMA R18, R34, R24, -R18 ;  /* 0x000000182212722b */ /* 0x0010480000000812 */
[----:B0-----:R-:W0:Y:S02]  /*1280*/  F2F.F64.F32 R24, R36 ;  /* 0x0000002400187310 */ /* 0x001e240000201800 */
[----:B-1----:R-:W-:-:S04]  /*1290*/  DADD R18, R34, R18 ;  /* 0x0000000022127229 */ /* 0x002fc80000000012 */
[----:B------:R-:W-:-:S04]  /*12a0*/  DMUL R8, R8, 0.5 ;  /* 0x3fe0000008087828 */ /* 0x000fc80000000000 */
[----:B0-----:R-:W0:-:S06]  /*12b0*/  DADD R34, -R24, 1 ;  /* 0x3ff0000018227429 */ /* 0x001e0c0000000100 */
[----:B0-----:R-:W-:-:S04]  /*12c0*/  DFMA R24, -R18, R24, R34 ;  /* 0x000000181218722b */ /* 0x001fc80000000122 */
[----:B------:R-:W0:-:S04]  /*12d0*/  DADD R18, R26, 1 ;  /* 0x3ff000001a127429 */ /* 0x000e080000000000 */
[----:B------:R-:W1:-:S04]  /*12e0*/  DMUL R26, R22, c[0x2][0x0] ;  /* 0x00800000161a7a28 */ /* 0x000e480000000000 */
[----:B0-----:R-:W-:-:S04]  /*12f0*/  DMUL R8, R8, R18 ;  /* 0x0000001208087228 */ /* 0x001fc80000000000 */
[----:B------:R-:W-:-:S04]  /*1300*/  DADD R18, R28, 1 ;  /* 0x3ff000001c127429 */ /* 0x000fc80000000000 */
[----:B------:R-:W0:-:S04]  /*1310*/  DMUL R10, R10, 0.5 ;  /* 0x3fe000000a0a7828 */ /* 0x000e080000000000 */
[----:B-1----:R-:W1:-:S04]  /*1320*/  DFMA R32, |R26|, -R4, c[0x2][0x8] ;  /* 0x008002001a20762b */ /* 0x002e480000000a04 */
[----:B0-----:R0:W-:Y:S02]  /*1330*/  DMUL R10, R10, R18 ;  /* 0x000000120a0a7228 */ /* 0x0011e40000000000 */
[----:B0-----:R-:W2:Y:S02]  /*1340*/  LDG.E.128 R16, [R16.64+0x1800] ;  /* 0x0018000410107981 */ /* 0x001ea4000c1e1d00 */
        /* <DEDUP_REMOVED lines=30> */
[----:B------:R-:W-:Y:S02]  /*1530*/  LOP3.LUT R31, R30, 0x80000000, R31, 0xb8, !PT ;  /* 0x800000001e1f7812 */ /* 0x000fe400078eb81f */
[----:B------:R-:W-:Y:S01]  /*1540*/  FSEL R30, R24, RZ, !P0 ;  /* 0x000000ff181e7208 */ /* 0x000fe20004000000 */
[----:B0-----:R-:W-:-:S04]  /*1550*/  FMUL.FTZ R35, R34, 1 ;  /* 0x3f80000022237820 */ /* 0x001fc80000410000 */
[----:B------:R-:W0:Y:S01]  /*1560*/  F2F.F64.F32 R24, R35 ;  /* 0x0000002300187310 */ /* 0x000e220000201800 */
[----:B------:R-:W1:-:S06]  /*1570*/  DADD R32, |R26|, -R36 ;  /* 0x000000001a207229 */ /* 0x000e4c0000000a24 */
[----:B-1----:R-:W-:-:S04]  /*1580*/  DFMA R28, |R26|, R28, R32 ;  /* 0x0000001c1a1c722b */ /* 0x002fc80000000220 */
        /* <DEDUP_REMOVED lines=11> */
[----:B0-----:R-:W0:-:S06]  /*1640*/  DMUL R32, R24, R32 ;  /* 0x0000002018207228 */ /* 0x001e0c0000000000 */
[----:B0-----:R1:W0:Y:S02]  /*1650*/  DFMA R28, R24, R32, -R28 ;  /* 0x00000020181c722b */ /* 0x001224000000081c */
[----:B-1----:R-:W-:-:S06]  /*1660*/  FMUL.FTZ R32, R34, 1 ;  /* 0x3f80000022207820 */ /* 0x002fcc0000410000 */
[----:B------:R-:W1:Y:S01]  /*1670*/  F2F.F64.F32 R32, R32 ;  /* 0x0000002000207310 */ /* 0x000e620000201800 */
[----:B0-----:R-:W-:-:S04]  /*1680*/  DADD R24, R24, R28 ;  /* 0x0000000018187229 */ /* 0x001fc8000000001c */
[----:B------:R-:W-:-:S04]  /*1690*/  DMUL R20, R20, 0.5 ;  /* 0x3fe0000014147828 */ /* 0x000fc80000000000 */
[----:B-1----:R-:W0:-:S06]  /*16a0*/  DADD R28, -R32, 1 ;  /* 0x3ff00000201c7429 */ /* 0x002e0c0000000100 */
[----:B0-----:R-:W-:-:S04]  /*16b0*/  DFMA R24, -R24, R32, R28 ;  /* 0x000000201818722b */ /* 0x001fc8000000011c */
[----:B------:R-:W0:-:S04]  /*16c0*/  DADD R28, R30, 1 ;  /* 0x3ff000001e1c7429 */ /* 0x000e080000000000 */
[----:B--2---:R-:W1:-:S04]  /*16d0*/  DMUL R30, R16, c[0x2][0x0] ;  /* 0x00800000101e7a28 */ /* 0x004e480000000000 */
[----:B0-----:R-:W-:-:S04]  /*16e0*/  DMUL R20, R20, R28 ;  /* 0x0000001c14147228 */ /* 0x001fc80000000000 */
[----:B-1----:R-:W0:-:S06]  /*16f0*/  DFMA R28, |R30|, -R4, c[0x2][0x8] ;  /* 0x008002001e1c762b */ /* 0x002e0c0000000a04 */
        /* <DEDUP_REMOVED lines=49> */
[----:B-1----:R-:W-:-:S04]  /*1a10*/  FMUL.FTZ R32, R34, 1 ;  /* 0x3f80000022207820 */ /* 0x002fc80000410000 */
[----:B------:R-:W1:Y:S01]  /*1a20*/  F2F.F64.F32 R34, R32 ;  /* 0x0000002000227310 */ /* 0x000e620000201800 */
[----:B0-----:R-:W-:-:S04]  /*1a30*/  DADD R28, R24, R28 ;  /* 0x00000000181c7229 */ /* 0x001fc8000000001c */
[----:B-1----:R-:W0:-:S06]  /*1a40*/  DADD R24, -R34, 1 ;  /* 0x3ff0000022187429 */ /* 0x002e0c0000000100 */
[----:B0-----:R-:W-:-:S04]  /*1a50*/  DFMA R34, -R28, R34, R24 ;  /* 0x000000221c22722b */ /* 0x001fc80000000118 */
[----:B------:R-:W0:-:S06]  /*1a60*/  DMUL R24, R18, c[0x2][0x0] ;  /* 0x0080000012187a28 */ /* 0x000e0c0000000000 */
        /* <DEDUP_REMOVED lines=21> */
[----:B------:R-:W-:-:S04]  /*1bc0*/  DSETP.GE.AND P0, PT, |R30|, c[0x2][0x118], PT ;  /* 0x008046001e00762a */ /* 0x000fc80003f06200 */
[----:B0-----:R-:W0:-:S06]  /*1bd0*/  DFMA R4, |R24|, R4, c[0x2][0xb0] ;  /* 0x00802c001804762b */ /* 0x001e0c0000000204 */
[----:B0-----:R0:W1:Y:S02]  /*1be0*/  DFMA R28, |R24|, R4, c[0x2][0xb8] ;  /* 0x00802e00181c762b */ /* 0x0010640000000204 */
[----:B0-----:R-:W-:-:S04]  /*1bf0*/  FSEL R5, R35, 1.875, !P0 ;  /* 0x3ff0000023057808 */ /* 0x001fc80004000000 */
[----:B------:R-:W-:Y:S01]  /*1c00*/  LOP3.LUT R5, R5, 0x80000000, R31, 0xb8, !PT ;  /* 0x8000000005057812 */ /* 0x000fe200078eb81f */
[----:B-1----:R-:W0:-:S06]  /*1c10*/  DFMA R30, |R24|, R28, |R24| ;  /* 0x0000001c181e722b */ /* 0x002e0c0000000618 */
        /* <DEDUP_REMOVED lines=9> */
[----:B-1----:R-:W0:Y:S02]  /*1cb0*/  F2F.F64.F32 R28, R34 ;  /* 0x00000022001c7310 */ /* 0x002e240000201800 */
        /* <DEDUP_REMOVED lines=11> */
[----:B0-----:R0:W1:-:S04]  /*1d70*/  DFMA R30, R28, R6, c[0x2][0x110] ;  /* 0x008044001c1e762b */ /* 0x0010480000000006 */
[----:B0-----:R-:W0:Y:S02]  /*1d80*/  F2F.F64.F32 R6, R34 ;  /* 0x0000002200067310 */ /* 0x001e240000201800 */
[----:B-1----:R-:W1:-:S06]  /*1d90*/  DMUL R30, R28, R30 ;  /* 0x0000001e1c1e7228 */ /* 0x002e4c0000000000 */
[----:B-1----:R-:W1:-:S06]  /*1da0*/  DFMA R30, R28, R30, -R32 ;  /* 0x0000001e1c1e722b */ /* 0x002e4c0000000820 */
[----:B-1----:R-:W-:-:S04]  /*1db0*/  DADD R30, R28, R30 ;  /* 0x000000001c1e7229 */ /* 0x002fc8000000001e */
[----:B0-----:R-:W0:-:S06]  /*1dc0*/  DADD R28, -R6, 1 ;  /* 0x3ff00000061c7429 */ /* 0x001e0c0000000100 */
[----:B0-----:R-:W-:-:S04]  /*1dd0*/  DFMA R6, -R30, R6, R28 ;  /* 0x000000061e06722b */ /* 0x001fc8000000011c */
[----:B------:R-:W0:-:S06]  /*1de0*/  DSETP.GE.AND P0, PT, |R24|, c[0x2][0x118], PT ;  /* 0x008046001800762a */ /* 0x000e0c0003f06200 */
[----:B0-----:R-:W-:Y:S02]  /*1df0*/  FSEL R7, R7, 1.875, !P0 ;  /* 0x3ff0000007077808 */ /* 0x001fe40004000000 */
[----:B------:R-:W-:Y:S02]  /*1e00*/  FSEL R6, R6, RZ, !P0 ;  /* 0x000000ff06067208 */ /* 0x000fe40004000000 */
[----:B------:R-:W-:Y:S01]  /*1e10*/  LOP3.LUT R7, R7, 0x80000000, R25, 0xb8, !PT ;  /* 0x8000000007077812 */ /* 0x000fe200078eb819 */
[----:B------:R-:W-:Y:S01]  /*1e20*/  DMUL R22, R22, 0.5 ;  /* 0x3fe0000016167828 */ /* 0x000fe20000000000 */
[----:B------:R-:W-:-:S03]  /*1e30*/  IMAD.WIDE.U32 R24, R3, R0, c[0x0][0x168] ;  /* 0x00005a0003187625 */ /* 0x000fc600078e0000 */
[----:B------:R-:W-:-:S04]  /*1e40*/  DMUL R16, R16, 0.5 ;  /* 0x3fe0000010107828 */ /* 0x000fc80000000000 */
[----:B------:R-:W0:-:S04]  /*1e50*/  DADD R26, R26, 1 ;  /* 0x3ff000001a1a7429 */ /* 0x000e080000000000 */
[----:B------:R-:W-:-:S04]  /*1e60*/  DMUL R18, R18, 0.5 ;  /* 0x3fe0000012127828 */ /* 0x000fc80000000000 */
[----:B------:R-:W1:-:S04]  /*1e70*/  DADD R4, R4, 1 ;  /* 0x3ff0000004047429 */ /* 0x000e480000000000 */
[----:B------:R-:W2:Y:S01]  /*1e80*/  DADD R6, R6, 1 ;  /* 0x3ff0000006067429 */ /* 0x000ea20000000000 */
[----:B------:R-:W-:-:S03]  /*1e90*/  IMAD.WIDE R24, R2, 0x10, R24 ;  /* 0x0000001002187825 */ /* 0x000fc600078e0218 */
[----:B0-----:R-:W0:-:S04]  /*1ea0*/  DMUL R22, R22, R26 ;  /* 0x0000001a16167228 */ /* 0x001e080000000000 */
[----:B-1----:R-:W-:-:S04]  /*1eb0*/  DMUL R16, R16, R4 ;  /* 0x0000000410107228 */ /* 0x002fc80000000000 */
[----:B--2---:R-:W1:Y:S01]  /*1ec0*/  DMUL R18, R18, R6 ;  /* 0x0000000612127228 */ /* 0x004e620000000000 */
[----:B------:R-:W-:Y:S04]  /*1ed0*/  STG.E.128 [R24.64], R12 ;  /* 0x0000000c18007986 */ /* 0x000fe8000c101d04 */
[----:B------:R-:W-:Y:S04]  /*1ee0*/  STG.E.128 [R24.64+0x800], R8 ;  /* 0x0008000818007986 */ /* 0x000fe8000c101d04 */
[----:B0-----:R-:W-:Y:S04]  /*1ef0*/  STG.E.128 [R24.64+0x1000], R20 ;  /* 0x0010001418007986 */ /* 0x001fe8000c101d04 */
[----:B-1----:R-:W-:Y:S01]  /*1f00*/  STG.E.128 [R24.64+0x1800], R16 ;  /* 0x0018001018007986 */ /* 0x002fe2000c101d04 */
[----:B------:R-:W-:Y:S05]  /*1f10*/  EXIT ;  /* 0x000000000000794d */ /* 0x000fea0003800000 */
.L_x_9412:
[----:B------:R-:W0:Y:S01]  /*1f20*/  S2R R4, SR_TID.X ;  /* 0x0000000000047919 */ /* 0x000e220000002100 */
[----:B------:R-:W-:Y:S01]  /*1f30*/  CS2R R14, SRZ ;  /* 0x00000000000e7805 */ /* 0x000fe2000001ff00 */
[----:B------:R-:W-:Y:S01]  /*1f40*/  CS2R R16, SRZ ;  /* 0x0000000000107805 */ /* 0x000fe2000001ff00 */
[----:B0-----:R-:W-:Y:S01]  /*1f50*/  ISETP.GE.AND P0, PT, R4, R0, PT ;  /* 0x000000000400720c */ /* 0x001fe20003f06270 */
[----:B------:R-:W-:-:S12]  /*1f60*/  IMAD.MOV.U32 R2, RZ, RZ, R4 ;  /* 0x000000ffff027224 */ /* 0x000fd800078e0004 */
[----:B------:R-:W-:-:S04]  /*1f70*/  @!P0 IADD3 R2, R4, 0x80, RZ ;  /* 0x0000008004028810 */ /* 0x000fc80007ffe0ff */
[----:B------:R-:W-:-:S13]  /*1f80*/  ISETP.GE.AND P3, PT, R2, R0, PT ;  /* 0x000000000200720c */ /* 0x000fda0003f66270 */
[----:B------:R-:W-:Y:S01]  /*1f90*/  @!P3 IADD3 R6, R3, R2, RZ ;  /* 0x000000020306b210 */ /* 0x000fe20007ffe0ff */
[----:B------:R-:W-:Y:S01]  /*1fa0*/  @!P3 IMAD.MOV.U32 R7, RZ, RZ, 0x8 ;  /* 0x00000008ff07b424 */ /* 0x000fe200078e00ff */
[----:B------:R-:W-:-:S03]  /*1fb0*/  @!P3 IADD3 R2, R2, 0x80, RZ ;  /* 0x000000800202b810 */ /* 0x000fc60007ffe0ff */
[----:B------:R-:W-:Y:S01]  /*1fc0*/  @!P3 IMAD.WIDE.U32 R6, R6, R7, c[0x0][0x170] ;  /* 0x00005c000606b625 */ /* 0x000fe200078e0007 */
[----:B------:R-:W-:-:S04]  /*1fd0*/  ISETP.GE.AND P4, PT, R2, R0, PT ;  /* 0x000000000200720c */ /* 0x000fc80003f86270 */
[----:B------:R0:W5:Y:S09]  /*1fe0*/  @!P3 LDG.E.64 R14, [R6.64] ;  /* 0x00000004060eb981 */ /* 0x000172000c1e1b00 */
[----:B------:R-:W-:Y:S01]  /*1ff0*/  @!P4 IMAD.IADD R8, R3, 0x1, R2 ;  /* 0x000000010308c824 */ /* 0x000fe200078e0202 */
[----:B------:R-:W-:Y:S01]  /*2000*/  @!P4 IADD3 R2, R2, 0x80, RZ ;  /* 0x000000800202c810 */ /* 0x000fe20007ffe0ff */
[----:B------:R-:W-:Y:S01]  /*2010*/  CS2R R22, SRZ ;  /* 0x0000000000167805 */ /* 0x000fe2000001ff00 */
[----:B------:R-:W-:Y:S01]  /*2020*/  CS2R R20, SRZ ;  /* 0x0000000000147805 */ /* 0x000fe2000001ff00 */
[----:B------:R-:W-:Y:S01]  /*2030*/  @!P4 IMAD.MOV.U32 R9, RZ, RZ, 0x8 ;  /* 0x00000008ff09c424 */ /* 0x000fe200078e00ff */
[----:B------:R-:W-:Y:S01]  /*2040*/  ISETP.GE.AND P5, PT, R2, R0, PT ;  /* 0x000000000200720c */ /* 0x000fe20003fa6270 */
[----:B------:R-:W-:-:S02]  /*2050*/  CS2R R18, SRZ ;  /* 0x0000000000127805 */ /* 0x000fc4000001ff00 */
[----:B------:R-:W-:Y:S01]  /*2060*/  @!P4 IMAD.WIDE.U32 R8, R8, R9, c[0x0][0x170] ;  /* 0x00005c000808c625 */ /* 0x000fe200078e0009 */
[----:B0-----:R-:W-:-:S04]  /*2070*/  CS2R R6, SRZ ;  /* 0x0000000000067805 */ /* 0x001fc8000001ff00 */
[----:B------:R0:W5:Y:S05]  /*2080*/  @!P4 LDG.E.64 R16, [R8.64] ;  /* 0x000000040810c981 */ /* 0x00016a000c1e1b00 */
[----:B------:R-:W-:Y:S01]  /*2090*/  @!P5 IMAD.IADD R10, R3, 0x1, R2 ;  /* 0x00000001030ad824 */ /* 0x000fe200078e0202 */
[----:B------:R-:W-:Y:S02]  /*20a0*/  @!P5 IADD3 R2, R2, 0x80, RZ ;  /* 0x000000800202d810 */ /* 0x000fe40007ffe0ff */
[----:B------:R-:W-:Y:S02]  /*20b0*/  @!P5 MOV R11, 0x8 ;  /* 0x00000008000bd802 */ /* 0x000fe40000000f00 */
[----:B------:R-:W-:-:S13]  /*20c0*/  ISETP.GE.AND P2, PT, R2, R0, PT ;  /* 0x000000000200720c */ /* 0x000fda0003f46270 */
[----:B------:R-:W-:Y:S02]  /*20d0*/  @!P2 IADD3 R12, R3, R2, RZ ;  /* 0x00000002030ca210 */ /* 0x000fe40007ffe0ff */
[----:B------:R-:W-:-:S04]  /*20e0*/  @!P2 IADD3 R2, R2, 0x80, RZ ;  /* 0x000000800202a810 */ /* 0x000fc80007ffe0ff */
[----:B------:R-:W-:-:S13]  /*20f0*/  ISETP.GE.AND P1, PT, R2, R0, PT ;  /* 0x000000000200720c */ /* 0x000fda0003f26270 */
[----:B------:R-:W-:Y:S02]  /*2100*/  @!P1 IADD3 R26, R3, R2, RZ ;  /* 0x00000002031a9210 */ /* 0x000fe40007ffe0ff */
[----:B------:R-:W-:-:S04]  /*2110*/  @!P1 IADD3 R2, R2, 0x80, RZ ;  /* 0x0000008002029810 */ /* 0x000fc80007ffe0ff */
[----:B------:R-:W-:Y:S01]  /*2120*/  ISETP.GE.AND P3, PT, R2, R0, PT ;  /* 0x000000000200720c */ /* 0x000fe20003f66270 */
[----:B------:R-:W-:-:S04]  /*2130*/  @!P1 IMAD.MOV.U32 R27, RZ, RZ, 0x8 ;  /* 0x00000008ff1b9424 */ /* 0x000fc800078e00ff */
[----:B------:R-:W-:-:S05]  /*2140*/  @!P1 IMAD.WIDE.U32 R26, R26, R27, c[0x0][0x170] ;  /* 0x00005c001a1a9625 */ /* 0x000fca00078e001b */
[----:B------:R1:W5:Y:S03]  /*2150*/  @!P1 LDG.E.64 R22, [R26.64] ;  /* 0x000000041a169981 */ /* 0x000366000c1e1b00 */
[----:B------:R-:W-:Y:S02]  /*2160*/  @!P3 IADD3 R28, R3, R2, RZ ;  /* 0x00000002031cb210 */ /* 0x000fe40007ffe0ff */
[----:B------:R-:W-:Y:S01]  /*2170*/  @!P3 IADD3 R2, R2, 0x80, RZ ;  /* 0x000000800202b810 */ /* 0x000fe20007ffe0ff */
[----:B------:R-:W-:-:S03]  /*2180*/  @!P2 IMAD.MOV.U32 R13, RZ, RZ, 0x8 ;  /* 0x00000008ff0da424 */ /* 0x000fc600078e00ff */
[----:B------:R-:W-:Y:S01]  /*2190*/  ISETP.GE.AND P1, PT, R2, R0, PT ;  /* 0x000000000200720c */ /* 0x000fe20003f26270 */
[----:B------:R-:W-:-:S04]  /*21a0*/  @!P2 IMAD.WIDE.U32 R12, R12, R13, c[0x0][0x170] ;  /* 0x00005c000c0ca625 */ /* 0x000fc800078e000d */
[----:B------:R-:W-:Y:S01]  /*21b0*/  @!P5 IMAD.WIDE.U32 R10, R10, R11, c[0x0][0x170] ;  /* 0x00005c000a0ad625 */ /* 0x000fe200078e000b */
[----:B------:R2:W5:Y:S03]  /*21c0*/  @!P2 LDG.E.64 R20, [R12.64] ;  /* 0x000000040c14a981 */ /* 0x000566000c1e1b00 */
[----:B------:R-:W-:Y:S01]  /*21d0*/  @!P3 IMAD.MOV.U32 R29, RZ, RZ, 0x8 ;  /* 0x00000008ff1db424 */ /* 0x000fe200078e00ff */
[----:B------:R3:W5:Y:S03]  /*21e0*/  @!P5 LDG.E.64 R18, [R10.64] ;  /* 0x000000040a12d981 */ /* 0x000766000c1e1b00 */
[C---:B------:R-:W-:Y:S01]  /*21f0*/  @!P1 IADD3 R24, R3.reuse, R2, RZ ;  /* 0x0000000203189210 */ /* 0x040fe20007ffe0ff */
[----:B------:R-:W-:Y:S01]  /*2200*/  @!P1 IMAD.MOV.U32 R25, RZ, RZ, 0x8 ;  /* 0x00000008ff199424 */ /* 0x000fe200078e00ff */
[----:B--2---:R-:W-:Y:S01]  /*2210*/  @!P0 IADD3 R12, R3, R4, RZ ;  /* 0x00000004030c8210 */ /* 0x004fe20007ffe0ff */
[----:B------:R-:W-:Y:S01]  /*2220*/  @!P0 IMAD.MOV.U32 R13, RZ, RZ, 0x8 ;  /* 0x00000008ff0d8424 */ /* 0x000fe200078e00ff */
[----:B0-----:R-:W-:Y:S01]  /*2230*/  CS2R R8, SRZ ;  /* 0x0000000000087805 */ /* 0x001fe2000001ff00 */
[----:B------:R-:W-:Y:S01]  /*2240*/  @!P3 IMAD.WIDE.U32 R28, R28, R29, c[0x0][0x170] ;  /* 0x00005c001c1cb625 */ /* 0x000fe200078e001d */
[----:B---3--:R-:W-:-:S03]  /*2250*/  CS2R R10, SRZ ;  /* 0x00000000000a7805 */ /* 0x008fc6000001ff00 */
[----:B------:R-:W-:Y:S01]  /*2260*/  @!P1 IMAD.WIDE.U32 R24, R24, R25, c[0x0][0x170] ;  /* 0x00005c0018189625 */ /* 0x000fe200078e0019 */
[----:B------:R1:W5:Y:S03]  /*2270*/  @!P3 LDG.E.64 R6, [R28.64] ;  /* 0x000000041c06b981 */ /* 0x000366000c1e1b00 */
[----:B------:R-:W-:Y:S01]  /*2280*/  @!P0 IMAD.WIDE.U32 R12, R12, R13, c[0x0][0x170] ;  /* 0x00005c000c0c8625 */ /* 0x000fe200078e000d */
[----:B------:R1:W5:Y:S04]  /*2290*/  @!P1 LDG.E.64 R8, [R24.64] ;  /* 0x0000000418089981 */ /* 0x000368000c1e1b00 */
[----:B------:R1:W5:Y:S01]  /*22a0*/  @!P0 LDG.E.64 R10, [R12.64] ;  /* 0x000000040c0a8981 */ /* 0x000362000c1e1b00 */
[----:B------:R-:W-:Y:S01]  /*22b0*/  BSSY B0, `(.L_x_9413) ;  /* 0x0000041000007945 */ /* 0x000fe20003800000 */
[----:B------:R-:W-:Y:S05]  /*22c0*/  @P0 BRA `(.L_x_9414) ;  /* 0x000003f000000947 */ /* 0x000fea0003800000 */
[C---:B-1---5:R-:W0:Y:S01]  /*22d0*/  DMUL R12, R10.reuse, c[0x2][0x0] ;  /* 0x008000000a0c7a28 */ /* 0x062e220000000000 */
        /* <DEDUP_REMOVED lines=52> */
[----:B-1----:R0:W-:Y:S02]  /*2620*/  DADD R24, R26, R24 ;  /* 0x000000001a187229 */ /* 0x0021e40000000018 */
[----:B0-----:R-:W-:-:S06]  /*2630*/  FMUL.FTZ R26, R2, 1 ;  /* 0x3f800000021a7820 */ /* 0x001fcc0000410000 */
        /* <DEDUP_REMOVED lines=8> */
.L_x_9414:
[----:B------:R-:W-:Y:S05]  /*26c0*/  BSYNC B0 ;  /* 0x0000000000007941 */ /* 0x000fea0003800000 */
.L_x_9413:
[----:B------:R-:W-:Y:S01]  /*26d0*/  IADD3 R5, R4, 0x80, RZ ;  /* 0x0000008004057810 */ /* 0x000fe20007ffe0ff */
[----:B------:R-:W-:Y:S03]  /*26e0*/  BSSY B0, `(.L_x_9415) ;  /* 0x0000042000007945 */ /* 0x000fe60003800000 */
[----:B------:R-:W-:-:S13]  /*26f0*/  ISETP.GE.AND P1, PT, R5, R0, PT ;  /* 0x000000000500720c */ /* 0x000fda0003f26270 */
[----:B------:R-:W-:Y:S05]  /*2700*/  @P1 BRA `(.L_x_9416) ;  /* 0x000003f000001947 */ /* 0x000fea0003800000 */
[----:B01---5:R-:W0:Y:S01]  /*2710*/  DMUL R12, R14, c[0x2][0x0] ;  /* 0x008000000e0c7a28 */ /* 0x023e220000000000 */
        /* <DEDUP_REMOVED lines=36> */
[----:B------:R-:W1:Y:S02]  /*2960*/  F2F.F64.F32 R26, R33 ;  /* 0x00000021001a7310 */ /* 0x000e640000201800 */
[----:B-1----:R-:W1:-:S04]  /*2970*/  DFMA R26, -R26, c[0x2][0xc8], -R30 ;  /* 0x008032001a1a7a2b */ /* 0x002e48000000091e */
[----:B------:R-:W2:-:S04]  /*2980*/  DADD R30, |R12|, -R30 ;  /* 0x000000000c1e7229 */ /* 0x000e880000000a1e */
[----:B-1----:R-:W1:-:S04]  /*2990*/  DFMA R28, R26, R28, c[0x2][0xd0] ;  /* 0x008034001a1c762b */ /* 0x002e48000000001c */
[----:B--2---:R0:W-:Y:S02]  /*29a0*/  DFMA R30, |R12|, R24, R30 ;  /* 0x000000180c1e722b */ /* 0x0041e4000000021e */
[----:B0-----:R-:W-:Y:S02]  /*29b0*/  FMUL.FTZ R24, R2, 1 ;  /* 0x3f80000002187820 */ /* 0x001fe40000410000 */
[----:B-1----:R-:W0:-:S04]  /*29c0*/  DFMA R28, R26, R28, c[0x2][0xd8] ;  /* 0x008036001a1c762b */ /* 0x002e08000000001c */
[----:B------:R-:W1:Y:S02]  /*29d0*/  F2F.F64.F32 R24, R24 ;  /* 0x0000001800187310 */ /* 0x000e640000201800 */
        /* <DEDUP_REMOVED lines=9> */
[----:B-1----:R-:W-:-:S04]  /*2a70*/  DADD R28, -R24, 1 ;  /* 0x3ff00000181c7429 */ /* 0x002fc80000000100 */
[----:B0-----:R-:W0:-:S06]  /*2a80*/  DADD R30, R26, R30 ;  /* 0x000000001a1e7229 */ /* 0x001e0c000000001e */
[----:B0-----:R-:W0:-:S10]  /*2a90*/  DFMA R28, -R30, R24, R28 ;  /* 0x000000181e1c722b */ /* 0x001e14000000011c */
[----:B0-----:R-:W-:Y:S02]  /*2aa0*/  FSEL R12, R29, 1.875, !P1 ;  /* 0x3ff000001d0c7808 */ /* 0x001fe40004800000 */
[----:B------:R-:W-:Y:S02]  /*2ab0*/  FSEL R28, R28, RZ, !P1 ;  /* 0x000000ff1c1c7208 */ /* 0x000fe40004800000 */
[----:B------:R-:W-:Y:S01]  /*2ac0*/  LOP3.LUT R29, R12, 0x80000000, R13, 0xb8, !PT ;  /* 0x800000000c1d7812 */ /* 0x000fe200078eb80d */
[----:B------:R-:W-:-:S05]  /*2ad0*/  DMUL R12, R14, 0.5 ;  /* 0x3fe000000e0c7828 */ /* 0x000fca0000000000 */
[----:B------:R-:W0:-:S06]  /*2ae0*/  DADD R28, R28, 1 ;  /* 0x3ff000001c1c7429 */ /* 0x000e0c0000000000 */
[----:B0-----:R0:W1:-:S06]  /*2af0*/  DMUL R12, R12, R28 ;  /* 0x0000001c0c0c7228 */ /* 0x00104c0000000000 */
.L_x_9416:
[----:B------:R-:W-:Y:S05]  /*2b00*/  BSYNC B0 ;  /* 0x0000000000007941 */ /* 0x000fea0003800000 */
.L_x_9415:
[----:B-----5:R-:W-:Y:S01]  /*2b10*/  IADD3 R15, R4, 0x100, RZ ;  /* 0x00000100040f7810 */ /* 0x020fe20007ffe0ff */
[----:B------:R-:W-:Y:S03]  /*2b20*/  BSSY B0, `(.L_x_9417) ;  /* 0x0000042000007945 */ /* 0x000fe60003800000 */
[----:B------:R-:W-:-:S13]  /*2b30*/  ISETP.GE.AND P1, PT, R15, R0, PT ;  /* 0x000000000f00720c */ /* 0x000fda0003f26270 */
[----:B------:R-:W-:Y:S05]  /*2b40*/  @P1 BRA `(.L_x_9418) ;  /* 0x000003f000001947 */ /* 0x000fea0003800000 */
[----:B------:R-:W2:Y:S01]  /*2b50*/  DMUL R14, R16, c[0x2][0x0] ;  /* 0x00800000100e7a28 */ /* 0x000ea20000000000 */
[----:B-1----:R-:W-:Y:S01]  /*2b60*/  MOV R24, 0xfba6f279 ;  /* 0xfba6f27900187802 */ /* 0x002fe20000000f00 */
[----:B------:R-:W-:Y:S01]  /*2b70*/  IMAD.MOV.U32 R25, RZ, RZ, 0x3cf0679a ;  /* 0x3cf0679aff197424 */ /* 0x000fe200078e00ff */
[----:B0-----:R-:W-:Y:S01]  /*2b80*/  MOV R28, 0xa4741b81 ;  /* 0xa4741b81001c7802 */ /* 0x001fe20000000f00 */
[----:B------:R-:W-:-:S04]  /*2b90*/  IMAD.MOV.U32 R29, RZ, RZ, 0x3e5ae904 ;  /* 0x3e5ae904ff1d7424 */ /* 0x000fc800078e00ff */
        /* <DEDUP_REMOVED lines=58> */
.L_x_9418:
[----:B------:R-:W-:Y:S05]  /*2f40*/  BSYNC B0 ;  /* 0x0000000000007941 */ /* 0x000fea0003800000 */
.L_x_9417:
[----:B------:R-:W-:Y:S01]  /*2f50*/  IADD3 R17, R4, 0x180, RZ ;  /* 0x0000018004117810 */ /* 0x000fe20007ffe0ff */
        /* <DEDUP_REMOVED lines=66> */
.L_x_9420:
[----:B------:R-:W-:Y:S05]  /*3380*/  BSYNC B0 ;  /* 0x0000000000007941 */ /* 0x000fea0003800000 */
.L_x_9419:
        /* <DEDUP_REMOVED lines=67> */
.L_x_9422:
[----:B------:R-:W-:Y:S05]  /*37c0*/  BSYNC B0 ;  /* 0x0000000000007941 */ /* 0x000fea0003800000 */
.L_x_9421:
[C---:B------:R-:W-:Y:S01]  /*37d0*/  IADD3 R21, R4.reuse, 0x280, RZ ;  /* 0x0000028004157810 */ /* 0x040fe20007ffe0ff */
[----:B------:R-:W-:Y:S01]  /*37e0*/  BSSY B0, `(.L_x_9423) ;  /* 0x0000046000007945 */ /* 0x000fe20003800000 */
[C---:B-1----:R-:W-:Y:S02]  /*37f0*/  IADD3 R25, R4.reuse, 0x300, RZ ;  /* 0x0000030004197810 */ /* 0x042fe40007ffe0ff */
[-C--:B------:R-:W-:Y:S02]  /*3800*/  ISETP.GE.AND P2, PT, R21, R0.reuse, PT ;  /* 0x000000001500720c */ /* 0x080fe40003f46270 */
[----:B------:R-:W-:Y:S02]  /*3810*/  IADD3 R27, R4, 0x380, RZ ;  /* 0x00000380041b7810 */ /* 0x000fe40007ffe0ff */
[-C--:B------:R-:W-:Y:S02]  /*3820*/  ISETP.GE.AND P3, PT, R25, R0.reuse, PT ;  /* 0x000000001900720c */ /* 0x080fe40003f66270 */
[----:B------:R-:W-:-:S07]  /*3830*/  ISETP.GE.AND P1, PT, R27, R0, PT ;  /* 0x000000001b00720c */ /* 0x000fce0003f26270 */
[----:B------:R-:W-:Y:S05]  /*3840*/  @P2 BRA `(.L_x_9424) ;  /* 0x000003f000002947 */ /* 0x000fea0003800000 */
[----:B------:R-:W1:Y:S01]  /*3850*/  DMUL R20, R22, c[0x2][0x0] ;  /* 0x0080000016147a28 */ /* 0x000e620000000000 */
[----:B------:R-:W-:Y:S01]  /*3860*/  MOV R24, 0xfba6f279 ;  /* 0xfba6f27900187802 */ /* 0x000fe20000000f00 */
[----:B------:R-:W-:Y:S01]  /*3870*/  IMAD.MOV.U32 R25, RZ, RZ, 0x3cf0679a ;  /* 0x3cf0679aff197424 */ /* 0x000fe200078e00ff */
[----:B0-----:R-:W-:Y:S01]  /*3880*/  MOV R28, 0xa4741b81 ;  /* 0xa4741b81001c7802 */ /* 0x001fe20000000f00 */
[----:B------:R-:W-:-:S04]  /*3890*/  IMAD.MOV.U32 R29, RZ, RZ, 0x3e5ae904 ;  /* 0x3e5ae904ff1d7424 */ /* 0x000fc800078e00ff */
        /* <DEDUP_REMOVED lines=58> */
.L_x_9424:
[----:B------:R-:W-:Y:S05]  /*3c40*/  BSYNC B0 ;  /* 0x0000000000007941 */ /* 0x000fea0003800000 */
.L_x_9423:
[----:B------:R-:W-:Y:S01]  /*3c50*/  @!P0 IADD3 R22, R3, R4, RZ ;  /* 0x0000000403168210 */ /* 0x000fe20007ffe0ff */
[----:B------:R-:W-:Y:S01]  /*3c60*/  @!P0 IMAD.MOV.U32 R23, RZ, RZ, 0x8 ;  /* 0x00000008ff178424 */ /* 0x000fe200078e00ff */
[----:B------:R-:W-:Y:S03]  /*3c70*/  BSSY B0, `(.L_x_9425) ;  /* 0x0000042000007945 */ /* 0x000fe60003800000 */
[----:B------:R-:W-:Y:S01]  /*3c80*/  @!P0 IMAD.WIDE.U32 R22, R22, R23, c[0x0][0x168] ;  /* 0x00005a0016168625 */ /* 0x000fe200078e0017 */
[----:B------:R-:W-:Y:S05]  /*3c90*/  @P3 BRA `(.L_x_9426) ;  /* 0x000003f000003947 */ /* 0x000fea0003800000 */
[C---:B------:R-:W2:Y:S01]  /*3ca0*/  DMUL R24, R6.reuse, c[0x2][0x0] ;  /* 0x0080000006187a28 */ /* 0x040ea20000000000 */
[----:B------:R-:W-:Y:S01]  /*3cb0*/  MOV R26, 0xfba6f279 ;  /* 0xfba6f279001a7802 */ /* 0x000fe20000000f00 */
[----:B------:R-:W-:Y:S01]  /*3cc0*/  IMAD.MOV.U32 R27, RZ, RZ, 0x3cf0679a ;  /* 0x3cf0679aff1b7424 */ /* 0x000fe200078e00ff */
[----:B------:R-:W-:Y:S01]  /*3cd0*/  MOV R32, 0xa4741b81 ;  /* 0xa4741b8100207802 */ /* 0x000fe20000000f00 */
[----:B------:R-:W-:Y:S01]  /*3ce0*/  IMAD.MOV.U32 R33, RZ, RZ, 0x3e5ae904 ;  /* 0x3e5ae904ff217424 */ /* 0x000fe200078e00ff */
[----:B------:R-:W-:-:S04]  /*3cf0*/  DMUL R6, R6, 0.5 ;  /* 0x3fe0000006067828 */ /* 0x000fc80000000000 */
[----:B--2---:R-:W2:-:S06]  /*3d00*/  DFMA R26, |R24|, -R26, c[0x2][0x8] ;  /* 0x00800200181a762b */ /* 0x004e8c0000000a1a */
[----:B--2---:R-:W2:-:S06]  /*3d10*/  DFMA R26, |R24|, R26, c[0x2][0x10] ;  /* 0x00800400181a762b */ /* 0x004e8c000000021a */
        /* <DEDUP_REMOVED lines=21> */
[----:B--2---:R-:W2:-:S06]  /*3e70*/  DFMA R30, |R24|, R26, |R24| ;  /* 0x0000001a181e722b */ /* 0x004e8c0000000618 */
[----:B--2---:R-:W2:Y:S01]  /*3e80*/  F2F.F32.F64 R2, R30 ;  /* 0x0000001e00027310 */ /* 0x004ea20000301000 */
[----:B------:R-:W-:-:S04]  /*3e90*/  DSETP.GEU.AND P2, PT, |R30|, c[0x2][0xc0], PT ;  /* 0x008030001e00762a */ /* 0x000fc80003f4e200 */
[----:B0-----:R-:W0:-:S06]  /*3ea0*/  DADD R28, |R24|, -R30 ;  /* 0x00000000181c7229 */ /* 0x001e0c0000000a1e */
[----:B0-----:R0:W-:-:S04]  /*3eb0*/  DFMA R26, |R24|, R26, R28 ;  /* 0x0000001a181a722b */ /* 0x0011c8000000021c */
[----:B--2---:R-:W-:Y:S01]  /*3ec0*/  @!P2 FMUL R2, R2, 1.175494350822287508e-38 ;  /* 0x008000000202a820 */ /* 0x004fe20000400000 */
[----:B------:R-:W-:-:S03]  /*3ed0*/  DSETP.GE.AND P2, PT, |R24|, c[0x2][0x118], PT ;  /* 0x008046001800762a */ /* 0x000fc60003f46200 */
[----:B------:R-:W-:-:S06]  /*3ee0*/  FMUL.FTZ R2, R2, -1.4426950216293334961 ;  /* 0xbfb8aa3b02027820 */ /* 0x000fcc0000410000 */
[----:B------:R-:W2:Y:S02]  /*3ef0*/  FRND R2, R2 ;  /* 0x0000000200027307 */ /* 0x000ea40000201000 */
[----:B--2---:R-:W-:-:S06]  /*3f00*/  FMUL.FTZ R34, R2, 1 ;  /* 0x3f80000002227820 */ /* 0x004fcc0000410000 */
[----:B------:R-:W2:Y:S08]  /*3f10*/  MUFU.EX2 R2, R2 ;  /* 0x0000000200027308 */ /* 0x000eb00000000800 */
[----:B0-----:R2:W0:Y:S02]  /*3f20*/  F2F.F64.F32 R28, R34 ;  /* 0x00000022001c7310 */ /* 0x0014240000201800 */
[----:B--2---:R-:W-:Y:S01]  /*3f30*/  FMUL.FTZ R34, R2, 1 ;  /* 0x3f80000002227820 */ /* 0x004fe20000410000 */
        /* <DEDUP_REMOVED lines=9> */
[----:B0-----:R0:W2:-:S04]  /*3fd0*/  DFMA R32, R28, R30, c[0x2][0x110] ;  /* 0x008044001c20762b */ /* 0x001088000000001e */
[----:B0-----:R-:W0:Y:S02]  /*3fe0*/  F2F.F64.F32 R30, R34 ;  /* 0x00000022001e7310 */ /* 0x001e240000201800 */
[----:B--2---:R-:W2:-:S06]  /*3ff0*/  DMUL R32, R28, R32 ;  /* 0x000000201c207228 */ /* 0x004e8c0000000000 */
[----:B--2---:R-:W2:-:S06]  /*4000*/  DFMA R26, R28, R32, -R26 ;  /* 0x000000201c1a722b */ /* 0x004e8c000000081a */
[----:B--2---:R-:W-:-:S04]  /*4010*/  DADD R26, R28, R26 ;  /* 0x000000001c1a7229 */ /* 0x004fc8000000001a */
[----:B0-----:R-:W0:-:S06]  /*4020*/  DADD R28, -R30, 1 ;  /* 0x3ff000001e1c7429 */ /* 0x001e0c0000000100 */
[----:B0-----:R-:W0:-:S10]  /*4030*/  DFMA R26, -R26, R30, R28 ;  /* 0x0000001e1a1a722b */ /* 0x001e14000000011c */
[----:B0-----:R-:W-:Y:S02]  /*4040*/  FSEL R24, R27, 1.875, !P2 ;  /* 0x3ff000001b187808 */ /* 0x001fe40005000000 */
[----:B------:R-:W-:Y:S02]  /*4050*/  FSEL R26, R26, RZ, !P2 ;  /* 0x000000ff1a1a7208 */ /* 0x000fe40005000000 */
[----:B------:R-:W-:-:S06]  /*4060*/  LOP3.LUT R27, R24, 0x80000000, R25, 0xb8, !PT ;  /* 0x80000000181b7812 */ /* 0x000fcc00078eb819 */
[----:B------:R-:W0:-:S06]  /*4070*/  DADD R26, R26, 1 ;  /* 0x3ff000001a1a7429 */ /* 0x000e0c0000000000 */
[----:B0-----:R0:W2:-:S06]  /*4080*/  DMUL R6, R6, R26 ;  /* 0x0000001a06067228 */ /* 0x00108c0000000000 */
.L_x_9426:
[----:B------:R-:W-:Y:S05]  /*4090*/  BSYNC B0 ;  /* 0x0000000000007941 */ /* 0x000fea0003800000 */
.L_x_9425:
        /* <DEDUP_REMOVED lines=65> */
.L_x_9428:
[----:B------:R-:W-:Y:S05]  /*44b0*/  BSYNC B0 ;  /* 0x0000000000007941 */ /* 0x000fea0003800000 */
.L_x_9427:
[----:B------:R-:W-:Y:S01]  /*44c0*/  @!P0 MOV R4, R5 ;  /* 0x0000000500048202 */ /* 0x000fe20000000f00 */
[----:B------:R4:W-:Y:S01]  /*44d0*/  @!P0 STG.E.64 [R22.64], R10 ;  /* 0x0000000a16008986 */ /* 0x0009e2000c101b04 */
[----:B------:R-:W-:Y:S01]  /*44e0*/  BSSY B0, `(.L_x_9429) ;  /* 0x000002d000007945 */ /* 0x000fe20003800000 */
[----:B------:R-:W-:Y:S01]  /*44f0*/  BSSY B1, `(.L_x_9430) ;  /* 0x0000025000017945 */ /* 0x000fe20003800000 */
[----:B------:R-:W-:-:S13]  /*4500*/  ISETP.GE.AND P0, PT, R4, R0, PT ;  /* 0x000000000400720c */ /* 0x000fda0003f06270 */
[----:B------:R-:W-:Y:S05]  /*4510*/  @P0 BRA `(.L_x_9431) ;  /* 0x000000c000000947 */ /* 0x000fea0003800000 */
[----:B----4-:R-:W-:Y:S01]  /*4520*/  HFMA2.MMA R11, -RZ, RZ, 0, 4.76837158203125e-07 ;  /* 0x00000008ff0b7435 */ /* 0x010fe200000001ff */
[----:B------:R-:W-:Y:S01]  /*4530*/  IMAD.IADD R10, R3, 0x1, R4 ;  /* 0x00000001030a7824 */ /* 0x000fe200078e0204 */
[----:B------:R-:W-:-:S04]  /*4540*/  IADD3 R4, R4, 0x80, RZ ;  /* 0x0000008004047810 */ /* 0x000fc80007ffe0ff */
[----:B------:R-:W-:-:S04]  /*4550*/  ISETP.GE.AND P0, PT, R4, R0, PT ;  /* 0x000000000400720c */ /* 0x000fc80003f06270 */
[----:B------:R-:W-:-:S05]  /*4560*/  IMAD.WIDE.U32 R10, R10, R11, c[0x0][0x168] ;  /* 0x00005a000a0a7625 */ /* 0x000fca00078e000b */
[----:B------:R4:W-:Y:S04]  /*4570*/  STG.E.64 [R10.64], R12 ;  /* 0x0000000c0a007986 */ /* 0x0009e8000c101b04 */
[----:B------:R-:W-:Y:S05]  /*4580*/  @P0 BRA `(.L_x_9432) ;  /* 0x000000c000000947 */ /* 0x000fea0003800000 */
[----:B----4-:R-:W-:Y:S01]  /*4590*/  MOV R11, 0x8 ;  /* 0x00000008000b7802 */ /* 0x010fe20000000f00 */
[----:B------:R-:W-:Y:S01]  /*45a0*/  IMAD.IADD R10, R3, 0x1, R4 ;  /* 0x00000001030a7824 */ /* 0x000fe200078e0204 */
[----:B------:R-:W-:-:S03]  /*45b0*/  IADD3 R4, R4, 0x80, RZ ;  /* 0x0000008004047810 */ /* 0x000fc60007ffe0ff */
[----:B------:R-:W-:-:S05]  /*45c0*/  IMAD.WIDE.U32 R10, R10, R11, c[0x0][0x168] ;  /* 0x00005a000a0a7625 */ /* 0x000fca00078e000b */
[----:B------:R4:W-:Y:S02]  /*45d0*/  STG.E.64 [R10.64], R14 ;  /* 0x0000000e0a007986 */ /* 0x0009e4000c101b04 */
.L_x_9431:
[----:B----4-:R-:W-:-:S13]  /*45e0*/  ISETP.GE.AND P0, PT, R4, R0, PT ;  /* 0x000000000400720c */ /* 0x010fda0003f06270 */
[----:B------:R-:W-:Y:S05]  /*45f0*/  @P0 BRA `(.L_x_9433) ;  /* 0x000000c000000947 */ /* 0x000fea0003800000 */
[----:B------:R-:W-:Y:S01]  /*4600*/  MOV R11, 0x8 ;  /* 0x00000008000b7802 */ /* 0x000fe20000000f00 */
[----:B------:R-:W-:Y:S01]  /*4610*/  IMAD.IADD R10, R3, 0x1, R4 ;  /* 0x00000001030a7824 */ /* 0x000fe200078e0204 */
[----:B------:R-:W-:-:S03]  /*4620*/  IADD3 R4, R4, 0x80, RZ ;  /* 0x0000008004047810 */ /* 0x000fc60007ffe0ff */
[----:B------:R-:W-:-:S05]  /*4630*/  IMAD.WIDE.U32 R10, R10, R11, c[0x0][0x168] ;  /* 0x00005a000a0a7625 */ /* 0x000fca00078e000b */
[----:B------:R4:W-:Y:S02]  /*4640*/  STG.E.64 [R10.64], R16 ;  /* 0x000000100a007986 */ /* 0x0009e4000c101b04 */
.L_x_9432:
[----:B------:R-:W-:-:S13]  /*4650*/  ISETP.GE.AND P0, PT, R4, R0, PT ;  /* 0x000000000400720c */ /* 0x000fda0003f06270 */
[----:B------:R-:W-:Y:S05]  /*4660*/  @P0 BRA `(.L_x_9434) ;  /* 0x000000d000000947 */ /* 0x000fea0003800000 */
[----:B----4-:R-:W-:Y:S01]  /*4670*/  HFMA2.MMA R11, -RZ, RZ, 0, 4.76837158203125e-07 ;  /* 0x00000008ff0b7435 */ /* 0x010fe200000001ff */
[----:B------:R-:W-:Y:S01]  /*4680*/  IMAD.IADD R10, R3, 0x1, R4 ;  /* 0x00000001030a7824 */ /* 0x000fe200078e0204 */
[----:B------:R-:W-:-:S08]  /*4690*/  IADD3 R4, R4, 0x80, RZ ;  /* 0x0000008004047810 */ /* 0x000fd00007ffe0ff */
[----:B------:R-:W-:-:S05]  /*46a0*/  IMAD.WIDE.U32 R10, R10, R11, c[0x0][0x168] ;  /* 0x00005a000a0a7625 */ /* 0x000fca00078e000b */
[----:B------:R4:W-:Y:S02]  /*46b0*/  STG.E.64 [R10.64], R18 ;  /* 0x000000120a007986 */ /* 0x0009e4000c101b04 */
.L_x_9433:
[----:B------:R-:W-:-:S13]  /*46c0*/  ISETP.GE.AND P0, PT, R4, R0, PT ;  /* 0x000000000400720c */ /* 0x000fda0003f06270 */
[----:B------:R-:W-:Y:S01]  /*46d0*/  @P0 BREAK B1 ;  /* 0x0000000000010942 */ /* 0x000fe20003800000 */
[----:B------:R-:W-:Y:S05]  /*46e0*/  @P0 BRA `(.L_x_9435) ;  /* 0x000000c000000947 */ /* 0x000fea0003800000 */
[----:B----4-:R-:W-:Y:S01]  /*46f0*/  MOV R11, 0x8 ;  /* 0x00000008000b7802 */ /* 0x010fe20000000f00 */
[----:B------:R-:W-:Y:S01]  /*4700*/  IMAD.IADD R10, R3, 0x1, R4 ;  /* 0x00000001030a7824 */ /* 0x000fe200078e0204 */
[----:B------:R-:W-:-:S03]  /*4710*/  IADD3 R4, R4, 0x80, RZ ;  /* 0x0000008004047810 */ /* 0x000fc60007ffe0ff */
[----:B------:R-:W-:-:S05]  /*4720*/  IMAD.WIDE.U32 R10, R10, R11, c[0x0][0x168] ;  /* 0x00005a000a0a7625 */ /* 0x000fca00078e000b */
[----:B-1----:R1:W-:Y:S02]  /*4730*/  STG.E.64 [R10.64], R20 ;  /* 0x000000140a007986 */ /* 0x0023e4000c101b04 */
.L_x_9434:
[----:B------:R-:W-:Y:S05]  /*4740*/  BSYNC B1 ;  /* 0x0000000000017941 */ /* 0x000fea0003800000 */
.L_x_9430:
[----:B------:R-:W-:-:S13]  /*4750*/  ISETP.GE.AND P0, PT, R4, R0, PT ;  /* 0x000000000400720c */ /* 0x000fda0003f06270 */
[----:B-1--4-:R-:W-:Y:S01]  /*4760*/  @!P0 MOV R11, 0x8 ;  /* 0x00000008000b8802 */ /* 0x012fe20000000f00 */
[----:B------:R-:W-:Y:S01]  /*4770*/  @!P0 IMAD.IADD R10, R3, 0x1, R4 ;  /* 0x00000001030a8824 */ /* 0x000fe200078e0204 */
[----:B------:R-:W-:-:S03]  /*4780*/  @!P0 IADD3 R4, R4, 0x80, RZ ;  /* 0x0000008004048810 */ /* 0x000fc60007ffe0ff */
[----:B------:R-:W-:-:S05]  /*4790*/  @!P0 IMAD.WIDE.U32 R10, R10, R11, c[0x0][0x168] ;  /* 0x00005a000a0a8625 */ /* 0x000fca00078e000b */
[----:B--2---:R1:W-:Y:S02]  /*47a0*/  @!P0 STG.E.64 [R10.64], R6 ;  /* 0x000000060a008986 */ /* 0x0043e4000c101b04 */
.L_x_9435:
[----:B------:R-:W-:Y:S05]  /*47b0*/  BSYNC B0 ;  /* 0x0000000000007941 */ /* 0x000fea0003800000 */
.L_x_9429:
[----:B------:R-:W-:Y:S01]  /*47c0*/  WARPSYNC 0xffffffff ;  /* 0xffffffff00007948 */ /* 0x000fe20003800000 */
[----:B------:R-:W-:-:S13]  /*47d0*/  ISETP.GE.AND P0, PT, R4, R0, PT ;  /* 0x000000000400720c */ /* 0x000fda0003f06270 */
[----:B------:R-:W-:Y:S05]  /*47e0*/  @P0 EXIT ;  /* 0x000000000000094d */ /* 0x000fea0003800000 */
[----:B------:R-:W-:Y:S01]  /*47f0*/  HFMA2.MMA R2, -RZ, RZ, 0, 4.76837158203125e-07 ;  /* 0x00000008ff027435 */ /* 0x000fe200000001ff */
[----:B------:R-:W-:-:S09]  /*4800*/  IMAD.IADD R3, R3, 0x1, R4 ;  /* 0x0000000103037824 */ /* 0x000fd200078e0204 */
[----:B------:R-:W-:-:S05]  /*4810*/  IMAD.WIDE.U32 R2, R3, R2, c[0x0][0x168] ;  /* 0x00005a0003027625 */ /* 0x000fca00078e0002 */
[----:B---3--:R-:W-:Y:S01]  /*4820*/  STG.E.64 [R2.64], R8 ;  /* 0x0000000802007986 */ /* 0x008fe2000c101b04 */
[----:B------:R-:W-:Y:S05]  /*4830*/  EXIT ;  /* 0x000000000000794d */ /* 0x000fea0003800000 */
.L_x_9436:
        /* <DEDUP_REMOVED lines=12> */
.L_x_12055:


//--------------------- .text._ZN2at6native29vectorized_elementwise_kernelILi4EZZZNS0_18GeluCUDAKernelImplERNS_18TensorIteratorBaseENS0_8GeluTypeEENKUlvE0_clEvENKUlvE_clEvEUldE_St5arrayIPcLm2EEEEviT0_T1_ --------------------------
	.section	.text._ZN2at6native29vectorized_elementwise_kernelILi4EZZZNS0_18GeluCUDAKernelImplERNS_18TensorIteratorBaseENS0_8GeluTypeEENKUlvE0_clEvENKUlvE_clEvEUldE_St5arrayIPcLm2EEEEviT0_T1_,"ax",@progbits
	.sectioninfo	@"SHI_REGISTERS=40"
	.align	128
        .global         _ZN2at6native29vectorized_elementwise_kernelILi4EZZZNS0_18GeluCUDAKernelImplERNS_18TensorIteratorBaseENS0_8GeluTypeEENKUlvE0_clEvENKUlvE_clEvEUldE_St5arrayIPcLm2EEEEviT0_T1_
        .type           _ZN2at6native29vectorized_elementwise_kernelILi4EZZZNS0_18GeluCUDAKernelImplERNS_18TensorIteratorBaseENS0_8GeluTypeEENKUlvE0_clEvENKUlvE_clEvEUldE_St5arrayIPcLm2EEEEviT0_T1_,@function
        .size           _ZN2at6native29vectorized_elementwise_kernelILi4EZZZNS0_18GeluCUDAKernelImplERNS_18TensorIteratorBaseENS0_8GeluTypeEENKUlvE0_clEvENKUlvE_clEvEUldE_St5arrayIPcLm2EEEEviT0_T1_,(.L_x_12056 - _ZN2at6native29vectorized_elementwise_kernelILi4EZZZNS0_18GeluCUDAKernelImplERNS_18TensorIteratorBaseENS0_8GeluTypeEENKUlvE0_clEvENKUlvE_clEvEUldE_St5arrayIPcLm2EEEEviT0_T1_)
        .other          _ZN2at6native29vectorized_elementwise_kernelILi4EZZZNS0_18GeluCUDAKernelImplERNS_18TensorIteratorBaseENS0_8GeluTypeEENKUlvE0_clEvENKUlvE_clEvEUldE_St5arrayIPcLm2EEEEviT0_T1_,@"STO_CUDA_ENTRY STV_DEFAULT"
_ZN2at6native29vectorized_elementwise_kernelILi4EZZZNS0_18GeluCUDAKernelImplERNS_18TensorIteratorBaseENS0_8GeluTypeEENKUlvE0_clEvENKUlvE_clEvEUldE_St5arrayIPcLm2EEEEviT0_T1_:
.text._ZN2at6native29vectorized_elementwise_kernelILi4EZZZNS0_18GeluCUDAKernelImplERNS_18TensorIteratorBaseENS0_8GeluTypeEENKUlvE0_clEvENKUlvE_clEvEUldE_St5arrayIPcLm2EEEEviT0_T1_:
        /* <DEDUP_REMOVED lines=498> */
.L_x_9437:
        /* <DEDUP_REMOVED lines=122> */
.L_x_9439:
[----:B------:R-:W-:Y:S05]  /*26c0*/  BSYNC B0 ;  /* 0x0000000000007941 */ /* 0x000fea0003800000 */
.L_x_9438:
        /* <DEDUP_REMOVED lines=67> */
.L_x_9441:
[----:B------:R-:W-:Y:S05]  /*2b00*/  BSYNC B0 ;  /* 0x0000000000007941 */ /* 0x000fea0003800000 */
.L_x_9440:
        /* <DEDUP_REMOVED lines=67> */
.L_x_9443:
[----:B------:R-:W-:Y:S05]  /*2f40*/  BSYNC B0 ;  /* 0x0000000000007941 */ /* 0x000fea0003800000 */
.L_x_9442:
        /* <DEDUP_REMOVED lines=67> */
.L_x_9445:
[----:B------:R-:W-:Y:S05]  /*3380*/  BSYNC B0 ;  /* 0x0000000000007941 */ /* 0x000fea0003800000 */
.L_x_9444:
        /* <DEDUP_REMOVED lines=67> */
.L_x_9447:
[----:B------:R-:W-:Y:S05]  /*37c0*/  BSYNC B0 ;  /* 0x0000000000007941 */ /* 0x000fea0003800000 */
.L_x_9446:
        /* <DEDUP_REMOVED lines=71> */
.L_x_9449:
[----:B------:R-:W-:Y:S05]  /*3c40*/  BSYNC B0 ;  /* 0x0000000000007941 */ /* 0x000fea0003800000 */
.L_x_9448:
        /* <DEDUP_REMOVED lines=68> */
.L_x_9451:
[----:B------:R-:W-:Y:S05]  /*4090*/  BSYNC B0 ;  /* 0x0000000000007941 */ /* 0x000fea0003800000 */
.L_x_9450:
        /* <DEDUP_REMOVED lines=65> */
.L_x_9453:
[----:B------:R-:W-:Y:S05]  /*44b0*/  BSYNC B0 ;  /* 0x0000000000007941 */ /* 0x000fea0003800000 */
.L_x_9452:
        /* <DEDUP_REMOVED lines=18> */
.L_x_9456:
[----:B----4-:R-:W-:-:S13]  /*45e0*/  ISETP.GE.AND P0, PT, R4, R0, PT ;  /* 0x000000000400720c */ /* 0x010fda0003f06270 */
[----:B------:R-:W-:Y:S05]  /*45f0*/  @P0 BRA `(.L_x_9458) ;  /* 0x000000c000000947 */ /* 0x000fea0003800000 */
[----:B------:R-:W-:Y:S01]  /*4600*/  MOV R11, 0x8 ;  /* 0x00000008000b7802 */ /* 0x000fe20000000f00 */
[----:B------:R-:W-:Y:S01]  /*4610*/  IMAD.IADD R10, R3, 0x1, R4 ;  /* 0x00000001030a7824 */ /* 0x000fe200078e0204 */
[----:B------:R-:W-:-:S03]  /*4620*/  IADD3 R4, R4, 0x80, RZ ;  /* 0x0000008004047810 */ /* 0x000fc60007ffe0ff */
[----:B------:R-:W-:-:S05]  /*4630*/  IMAD.WIDE.U32 R10, R10, R11, c[0x0][0x168] ;  /* 0x00005a000a0a7625 */ /* 0x000fca00078e000b */
[----:B------:R4:W-:Y:S02]  /*4640*/  STG.E.64 [R10.64], R16 ;  /* 0x000000100a007986 */ /* 0x0009e4000c101b04 */
.L_x_9457:
[----:B------:R-:W-:-:S13]  /*4650*/  ISETP.GE.AND P0, PT, R4, R0, PT ;  /* 0x000000000400720c */ /* 0x000fda0003f06270 */
[----:B------:R-:W-:Y:S05]  /*4660*/  @P0 BRA `(.L_x_9459) ;  /* 0x000000d000000947 */ /* 0x000fea0003800000 */
[----:B----4-:R-:W-:Y:S01]  /*4670*/  HFMA2.MMA R11, -RZ, RZ, 0, 4.76837158203125e-07 ;  /* 0x00000008ff0b7435 */ /* 0x010fe200000001ff */
[----:B------:R-:W-:Y:S01]  /*4680*/  IMAD.IADD R10, R3, 0x1, R4 ;  /* 0x00000001030a7824 */ /* 0x000fe200078e0204 */
[----:B------:R-:W-:-:S08]  /*4690*/  IADD3 R4, R4, 0x80, RZ ;  /* 0x0000008004047810 */ /* 0x000fd00007ffe0ff */
[----:B------:R-:W-:-:S05]  /*46a0*/  IMAD.WIDE.U32 R10, R10, R11, c[0x0][0x168] ;  /* 0x00005a000a0a7625 */ /* 0x000fca00078e000b */
[----:B------:R4:W-:Y:S02]  /*46b0*/  STG.E.64 [R10.64], R18 ;  /* 0x000000120a007986 */ /* 0x0009e4000c101b04 */
.L_x_9458:
        /* <DEDUP_REMOVED lines=8> */
.L_x_9459:
[----:B------:R-:W-:Y:S05]  /*4740*/  BSYNC B1 ;  /* 0x0000000000017941 */ /* 0x000fea0003800000 */
.L_x_9455:
[----:B------:R-:W-:-:S13]  /*4750*/  ISETP.GE.AND P0, PT, R4, R0, PT ;  /* 0x000000000400720c */ /* 0x000fda0003f06270 */
[----:B-1--4-:R-:W-:Y:S01]  /*4760*/  @!P0 MOV R11, 0x8 ;  /* 0x00000008000b8802 */ /* 0x012fe20000000f00 */
[----:B------:R-:W-:Y:S01]  /*4770*/  @!P0 IMAD.IADD R10, R3, 0x1, R4 ;  /* 0x00000001030a8824 */ /* 0x000fe200078e0204 */
[----:B------:R-:W-:-:S03]  /*4780*/  @!P0 IADD3 R4, R4, 0x80, RZ ;  /* 0x0000008004048810 */ /* 0x000fc60007ffe0ff */
[----:B------:R-:W-:-:S05]  /*4790*/  @!P0 IMAD.WIDE.U32 R10, R10, R11, c[0x0][0x168] ;  /* 0x00005a000a0a8625 */ /* 0x000fca00078e000b */
[----:B--2---:R1:W-:Y:S02]  /*47a0*/  @!P0 STG.E.64 [R10.64], R6 ;  /* 0x000000060a008986 */ /* 0x0043e4000c101b04 */
.L_x_9460:
[----:B------:R-:W-:Y:S05]  /*47b0*/  BSYNC B0 ;  /* 0x0000000000007941 */ /* 0x000fea0003800000 */
.L_x_9454:
        /* <DEDUP_REMOVED lines=8> */
.L_x_9461:
        /* <DEDUP_REMOVED lines=12> */
.L_x_12056:


//--------------------- .text._ZN2at6native29vectorized_elementwise_kernelILi8EZZZNS0_18GeluCUDAKernelImplERNS_18TensorIteratorBaseENS0_8GeluTypeEENKUlvE0_clEvENKUlvE_clEvEUldE_St5arrayIPcLm2EEEEviT0_T1_ --------------------------
	.section	.text._ZN2at6native29vectorized_elementwise_kernelILi8EZZZNS0_18GeluCUDAKernelImplERNS_18TensorIteratorBaseENS0_8GeluTypeEENKUlvE0_clEvENKUlvE_clEvEUldE_St5arrayIPcLm2EEEEviT0_T1_,"ax",@progbits
	.sectioninfo	@"SHI_REGISTERS=4"
	.align	128
        .global         _ZN2at6native29vectorized_elementwise_kernelILi8EZZZNS0_18GeluCUDAKernelImplERNS_18TensorIteratorBaseENS0_8GeluTypeEENKUlvE0_clEvENKUlvE_clEvEUldE_St5arrayIPcLm2EEEEviT0_T1_
        .type           _ZN2at6native29vectorized_elementwise_kernelILi8EZZZNS0_18GeluCUDAKernelImplERNS_18TensorIteratorBaseENS0_8GeluTypeEENKUlvE0_clEvENKUlvE_clEvEUldE_St5arrayIPcLm2EEEEviT0_T1_,@function
        .size           _ZN2at6native29vectorized_elementwise_kernelILi8EZZZNS0_18GeluCUDAKernelImplERNS_18TensorIteratorBaseENS0_8GeluTypeEENKUlvE0_clEvENKUlvE_clEvEUldE_St5arrayIPcLm2EEEEviT0_T1_,(.L_x_12057 - _ZN2at6native29vectorized_elementwise_kernelILi8EZZZNS0_18GeluCUDAKernelImplERNS_18TensorIteratorBaseENS0_8GeluTypeEENKUlvE0_clEvENKUlvE_clEvEUldE_St5arrayIPcLm2EEEEviT0_T1_)
        .other          _ZN2at6native29vectorized_elementwise_kernelILi8EZZZNS0_18GeluCUDAKernelImplERNS_18TensorIteratorBaseENS0_8GeluTypeEENKUlvE0_clEvENKUlvE_clEvEUldE_St5arrayIPcLm2EEEEviT0_T1_,@"STO_CUDA_ENTRY STV_DEFAULT"
_ZN2at6native29vectorized_elementwise_kernelILi8EZZZNS0_18GeluCUDAKernelImplERNS_18TensorIteratorBaseENS0_8GeluTypeEENKUlvE0_clEvENKUlvE_clEvEUldE_St5arrayIPcLm2EEEEviT0_T1_:
.text._ZN2at6native29vectorized_elementwise_kernelILi8EZZZNS0_18GeluCUDAKernelImplERNS_18TensorIteratorBaseENS0_8GeluTypeEENKUlvE0_clEvENKUlvE_clEvEUldE_St5arrayIPcLm2EEEEviT0_T1_:
[----:B------:R-:W-:Y:S02]  /*0000*/  MOV R1, c[0x0][0x28] ;  /* 0x00000a0000017a02 */ /* 0x000fe40000000f00 */
[----:B------:R-:W-:Y:S05]  /*0010*/  EXIT ;  /* 0x000000000000794d */ /* 0x000fea0003800000 */
.L_x_9462:
        /* <DEDUP_REMOVED lines=14> */
.L_x_12057:


//--------------------- .text._ZN2at6native18elementwise_kernelILi128ELi4EZNS0_15gpu_kernel_implIZZZNS0_18GeluCUDAKernelImplERNS_18TensorIteratorBaseENS0_8GeluTypeEENKUlvE_clEvENKUlvE2_clEvEUlN3c108BFloat16EE_EEvS4_RKT_EUliE_EEviT1_ --------------------------
	.section	.text._ZN2at6native18elementwise_kernelILi128ELi4EZNS0_15gpu_kernel_implIZZZNS0_18GeluCUDAKernelImplERNS_18TensorIteratorBaseENS0_8GeluTypeEENKUlvE_clEvENKUlvE2_clEvEUlN3c108BFloat16EE_EEvS4_RKT_EUliE_EEviT1_,"ax",@progbits
	.sectioninfo	@"SHI_REGISTERS=26"
	.align	128
        .global         _ZN2at6native18elementwise_kernelILi128ELi4EZNS0_15gpu_kernel_implIZZZNS0_18GeluCUDAKernelImplERNS_18TensorIteratorBaseENS0_8GeluTypeEENKUlvE_clEvENKUlvE2_clEvEUlN3c108BFloat16EE_EEvS4_RKT_EUliE_EEviT1_
        .type           _ZN2at6native18elementwise_kernelILi128ELi4EZNS0_15gpu_kernel_implIZZZNS0_18GeluCUDAKernelImplERNS_18TensorIteratorBaseENS0_8GeluTypeEENKUlvE_clEvENKUlvE2_clEvEUlN3c108BFloat16EE_EEvS4_RKT_EUliE_EEviT1_,@function
        .size           _ZN2at6native18elementwise_kernelILi128ELi4EZNS0_15gpu_kernel_implIZZZNS0_18GeluCUDAKernelImplERNS_18TensorIteratorBaseENS0_8GeluTypeEENKUlvE_clEvENKUlvE2_clEvEUlN3c108BFloat16EE_EEvS4_RKT_EUliE_EEviT1_,(.L_x_12058 - _ZN2at6native18elementwise_kernelILi128ELi4EZNS0_15gpu_kernel_implIZZZNS0_18GeluCUDAKernelImplERNS_18TensorIteratorBaseENS0_8GeluTypeEENKUlvE_clEvENKUlvE2_clEvEUlN3c108BFloat16EE_EEvS4_RKT_EUliE_EEviT1_)
        .other          _ZN2at6native18elementwise_kernelILi128ELi4EZNS0_15gpu_kernel_implIZZZNS0_18GeluCUDAKernelImplERNS_18TensorIteratorBaseENS0_8GeluTypeEENKUlvE_clEvENKUlvE2_clEvEUlN3c108BFloat16EE_EEvS4_RKT_EUliE_EEviT1_,@"STO_CUDA_ENTRY STV_DEFAULT"
_ZN2at6native18elementwise_kernelILi128ELi4EZNS0_15gpu_kernel_implIZZZNS0_18GeluCUDAKernelImplERNS_18TensorIteratorBaseENS0_8GeluTypeEENKUlvE_clEvENKUlvE2_clEvEUlN3c108BFloat16EE_EEvS4_RKT_EUliE_EEviT1_:
.text._ZN2at6native18elementwise_kernelILi128ELi4EZNS0_15gpu_kernel_implIZZZNS0_18GeluCUDAKernelImplERNS_18TensorIteratorBaseENS0_8GeluTypeEENKUlvE_clEvENKUlvE2_clEvEUlN3c108BFloat16EE_EEvS4_RKT_EUliE_EEviT1_:
        /* <DEDUP_REMOVED lines=236> */
.L_x_9465:
        /* <DEDUP_REMOVED lines=20> */
.L_x_9469:
[----:B------:R-:W2:Y:S02]  /*1000*/  LDG.E.U8 R2, [R2.64] ;  /* 0x0000002402027981 */ /* 0x000ea4000c1e1100 */
[----:B--2---:R-:W0:Y:S02]  /*1010*/  I2F.U16 R0, R2 ;  /* 0x0000000200007306 */ /* 0x004e240000101000 */
[----:B0-----:R-:W-:Y:S01]  /*1020*/  F2FP.BF16.PACK_AB R0, RZ, R0 ;  /* 0x00000000ff00723e */ /* 0x001fe200000010ff */
[----:B------:R-:W-:Y:S05]  /*1030*/  BRA `(.L_x_9471) ;  /* 0x00000e3000007947 */ /* 0x000fea0003800000 */
.L_x_9468:
        /* <DEDUP_REMOVED lines=10> */
.L_x_9473:
[----:B------:R-:W2:Y:S02]  /*10e0*/  LDG.E R2, [R2.64] ;  /* 0x0000002402027981 */ /* 0x000ea4000c1e1900 */
[----:B--2---:R-:W0:Y:S02]  /*10f0*/  I2F R0, R2 ;  /* 0x0000000200007306 */ /* 0x004e240000201400 */
[----:B0-----:R-:W-:Y:S01]  /*1100*/  F2FP.BF16.PACK_AB R0, RZ, R0 ;  /* 0x00000000ff00723e */ /* 0x001fe200000010ff */
[----:B------:R-:W-:Y:S05]  /*1110*/  BRA `(.L_x_9471) ;  /* 0x00000d5000007947 */ /* 0x000fea0003800000 */
.L_x_9472:
[----:B------:R-:W2:Y:S02]  /*1120*/  LDG.E.U16 R2, [R2.64] ;  /* 0x0000002402027981 */ /* 0x000ea4000c1e1500 */
[----:B--2---:R-:W0:Y:S02]  /*1130*/  I2F.S16 R0, R2 ;  /* 0x0000000200007306 */ /* 0x004e240000101400 */
[----:B0-----:R-:W-:Y:S01]  /*1140*/  F2FP.BF16.PACK_AB R0, RZ, R0 ;  /* 0x00000000ff00723e */ /* 0x001fe200000010ff */
[----:B------:R-:W-:Y:S05]  /*1150*/  BRA `(.L_x_9471) ;  /* 0x00000d1000007947 */ /* 0x000fea0003800000 */
.L_x_9467:
        /* <DEDUP_REMOVED lines=9> */
.L_x_9475:
[----:B------:R-:W2:Y:S02]  /*11f0*/  LDG.E.U16 R0, [R2.64] ;  /* 0x0000002402007981 */ /* 0x000ea4000c1e1500 */
[----:B--2---:R-:W-:-:S05]  /*1200*/  HADD2.F32 R0, -RZ, R0.H0_H0 ;  /* 0x20000000ff007230 */ /* 0x004fca0000004100 */
[----:B------:R-:W-:Y:S01]  /*1210*/  F2FP.BF16.PACK_AB R0, RZ, R0 ;  /* 0x00000000ff00723e */ /* 0x000fe200000010ff */
[----:B------:R-:W-:Y:S05]  /*1220*/  BRA `(.L_x_9471) ;  /* 0x00000c4000007947 */ /* 0x000fea0003800000 */
.L_x_9474:
        /* <DEDUP_REMOVED lines=9> */
.L_x_9477:
[----:B------:R-:W2:Y:S02]  /*12c0*/  LDG.E.U16 R2, [R2.64] ;  /* 0x0000002402027981 */ /* 0x000ea4000c1e1500 */
[----:B--2---:R-:W-:-:S05]  /*12d0*/  HADD2.F32 R0, -RZ, R2.H0_H0 ;  /* 0x20000002ff007230 */ /* 0x004fca0000004100 */
[----:B------:R-:W-:Y:S01]  /*12e0*/  F2FP.BF16.PACK_AB R0, RZ, R0 ;  /* 0x00000000ff00723e */ /* 0x000fe200000010ff */
[----:B------:R-:W-:Y:S05]  /*12f0*/  BRA `(.L_x_9471) ;  /* 0x00000b7000007947 */ /* 0x000fea0003800000 */
.L_x_9476:
[----:B------:R-:W2:Y:S02]  /*1300*/  LDG.E.64 R2, [R2.64] ;  /* 0x0000002402027981 */ /* 0x000ea4000c1e1b00 */
[----:B--2---:R-:W0:Y:S01]  /*1310*/  F2F.F32.F64 R0, R2 ;  /* 0x0000000200007310 */ /* 0x004e220000301000 */
[----:B------:R-:W0:-:S14]  /*1320*/  DSETP.GEU.AND P0, PT, |R2|, c[0x2][0x0], PT ;  /* 0x008000000200762a */ /* 0x000e1c0003f0e200 */
[----:B0-----:R-:W-:-:S05]  /*1330*/  @!P0 FMUL R0, R0, 1.175494350822287508e-38 ;  /* 0x0080000000008820 */ /* 0x001fca0000400000 */
[----:B------:R-:W-:Y:S01]  /*1340*/  F2FP.BF16.PACK_AB R0, RZ, R0 ;  /* 0x00000000ff00723e */ /* 0x000fe200000010ff */
[----:B------:R-:W-:Y:S05]  /*1350*/  BRA `(.L_x_9471) ;  /* 0x00000b1000007947 */ /* 0x000fea0003800000 */
.L_x_9466:
        /* <DEDUP_REMOVED lines=13> */
.L_x_9480:
[----:B------:R-:W2:Y:S02]  /*1430*/  LDG.E.64 R2, [R2.64] ;  /* 0x0000002402027981 */ /* 0x000ea4000c1e1b00 */
[----:B--2---:R-:W0:Y:S01]  /*1440*/  F2F.F32.F64 R0, R2 ;  /* 0x0000000200007310 */ /* 0x004e220000301000 */
[----:B------:R-:W0:-:S14]  /*1450*/  DSETP.GEU.AND P0, PT, |R2|, c[0x2][0x0], PT ;  /* 0x008000000200762a */ /* 0x000e1c0003f0e200 */
[----:B0-----:R-:W-:-:S05]  /*1460*/  @!P0 FMUL R0, R0, 1.175494350822287508e-38 ;  /* 0x0080000000008820 */ /* 0x001fca0000400000 */
[----:B------:R-:W-:Y:S01]  /*1470*/  F2FP.BF16.PACK_AB R0, RZ, R0 ;  /* 0x00000000ff00723e */ /* 0x000fe200000010ff */
[----:B------:R-:W-:Y:S05]  /*1480*/  BRA `(.L_x_9471) ;  /* 0x000009e000007947 */ /* 0x000fea0003800000 */
.L_x_9479:
        /* <DEDUP_REMOVED lines=28> */
.L_x_9482:
        /* <DEDUP_REMOVED lines=15> */
.L_x_9481:
[----:B------:R0:W5:Y:S01]  /*1740*/  LDG.E.U16 R0, [R2.64] ;  /* 0x0000002402007981 */ /* 0x000162000c1e1500 */
[----:B------:R-:W-:Y:S05]  /*1750*/  BRA `(.L_x_9471) ;  /* 0x0000071000007947 */ /* 0x000fea0003800000 */
.L_x_9478:
        /* <DEDUP_REMOVED lines=12> */
.L_x_9485:
        /* <DEDUP_REMOVED lines=21> */
.L_x_9489:
[----:B------:R-:W-:Y:S05]  /*1970*/  BSYNC B1 ;  /* 0x0000000000017941 */ /* 0x000fea0003800000 */
.L_x_9488:
[----:B------:R-:W-:Y:S01]  /*1980*/  LEA R3, R0, 0x3b800000, 0x17 ;  /* 0x3b80000000037811 */ /* 0x000fe200078eb8ff */
[----:B------:R-:W-:-:S05]  /*1990*/  IMAD.SHL.U32 R0, R2, 0x100000, RZ ;  /* 0x0010000002007824 */ /* 0x000fca00078e00ff */
[----:B------:R-:W-:Y:S02]  /*19a0*/  LOP3.LUT R0, R3, R0, R4, 0xfe, !PT ;  /* 0x0000000003007212 */ /* 0x000fe400078efe04 */
.L_x_9487:
[----:B------:R-:W-:Y:S05]  /*19b0*/  BSYNC B0 ;  /* 0x0000000000007941 */ /* 0x000fea0003800000 */
.L_x_9486:
[----:B------:R-:W-:Y:S01]  /*19c0*/  F2FP.BF16.PACK_AB R0, RZ, R0 ;  /* 0x00000000ff00723e */ /* 0x000fe200000010ff */
[----:B------:R-:W-:Y:S05]  /*19d0*/  BRA `(.L_x_9471) ;  /* 0x0000049000007947 */ /* 0x000fea0003800000 */
.L_x_9484:
        /* <DEDUP_REMOVED lines=21> */
.L_x_9493:
[----:B------:R-:W-:Y:S05]  /*1b30*/  BSYNC B1 ;  /* 0x0000000000017941 */ /* 0x000fea0003800000 */
.L_x_9492:
[----:B------:R-:W-:Y:S01]  /*1b40*/  LEA R3, R0, 0x37800000, 0x17 ;  /* 0x3780000000037811 */ /* 0x000fe200078eb8ff */
[----:B------:R-:W-:-:S05]  /*1b50*/  IMAD.SHL.U32 R0, R2, 0x200000, RZ ;  /* 0x0020000002007824 */ /* 0x000fca00078e00ff */
[----:B------:R-:W-:Y:S02]  /*1b60*/  LOP3.LUT R0, R3, R0, R4, 0xfe, !PT ;  /* 0x0000000003007212 */ /* 0x000fe400078efe04 */
.L_x_9491:
[----:B------:R-:W-:Y:S05]  /*1b70*/  BSYNC B0 ;  /* 0x0000000000007941 */ /* 0x000fea0003800000 */
.L_x_9490:
[----:B------:R-:W-:Y:S01]  /*1b80*/  F2FP.BF16.PACK_AB R0, RZ, R0 ;  /* 0x00000000ff00723e */ /* 0x000fe200000010ff */
[----:B------:R-:W-:Y:S05]  /*1b90*/  BRA `(.L_x_9471) ;  /* 0x000002d000007947 */ /* 0x000fea0003800000 */
.L_x_9483:
        /* <DEDUP_REMOVED lines=14> */
.L_x_9497:
[----:B------:R-:W-:Y:S05]  /*1c80*/  BSYNC B0 ;  /* 0x0000000000007941 */ /* 0x000fea0003800000 */
.L_x_9496:
[----:B------:R-:W-:Y:S01]  /*1c90*/  F2FP.BF16.PACK_AB R0, RZ, R0 ;  /* 0x00000000ff00723e */ /* 0x000fe200000010ff */
[----:B------:R-:W-:Y:S05]  /*1ca0*/  BRA `(.L_x_9471) ;  /* 0x000001c000007947 */ /* 0x000fea0003800000 */
.L_x_9470:
        /* <DEDUP_REMOVED lines=21> */
.L_x_9495:
[----:B------:R-:W2:Y:S02]  /*1e00*/  LDG.E.64 R2, [R2.64] ;  /* 0x0000002402027981 */ /* 0x000ea4000c1e1b00 */
[----:B--2---:R-:W0:Y:S02]  /*1e10*/  I2F.U64 R0, R2 ;  /* 0x0000000200007312 */ /* 0x004e240000301000 */
[----:B0-----:R-:W-:Y:S01]  /*1e20*/  F2FP.BF16.PACK_AB R0, RZ, R0 ;  /* 0x00000000ff00723e */ /* 0x001fe200000010ff */
[----:B------:R-:W-:Y:S05]  /*1e30*/  BRA `(.L_x_9471) ;  /* 0x0000003000007947 */ /* 0x000fea0003800000 */
.L_x_9494:
[----:B------:R-:W2:Y:S02]  /*1e40*/  LDG.E R2, [R2.64] ;  /* 0x0000002402027981 */ /* 0x000ea4000c1e1900 */
[----:B--2---:R-:W0:Y:S02]  /*1e50*/  I2F.U32 R0, R2 ;  /* 0x0000000200007306 */ /* 0x004e240000201000 */
[----:B0-----:R-:W-:-:S06]  /*1e60*/  F2FP.BF16.PACK_AB R0, RZ, R0 ;  /* 0x00000000ff00723e */ /* 0x001fcc00000010ff */
.L_x_9471:
[----:B-----5:R-:W-:Y:S01]  /*1e70*/  PRMT R0, RZ, 0x5410, R0 ;  /* 0x00005410ff007816 */ /* 0x020fe20000000000 */
[----:B------:R-:W1:Y:S04]  /*1e80*/  LDC.U8 R4, c[0x0][0x371] ;  /* 0x0000dc40ff047b82 */ /* 0x000e680000000000 */
[----:B0-----:R-:W-:-:S04]  /*1e90*/  FMUL.FTZ R3, R0, R0 ;  /* 0x0000000000037220 */ /* 0x001fc80000410000 */
[----:B------:R-:W-:-:S04]  /*1ea0*/  FMUL.FTZ R3, R0, R3 ;  /* 0x0000000300037220 */ /* 0x000fc80000410000 */
[----:B------:R-:W-:Y:S02]  /*1eb0*/  FFMA.FTZ R3, R3, 0.044714998453855514526, R0 ;  /* 0x3d37271303037823 */ /* 0x000fe40000010000 */
[----:B------:R-:W-:Y:S02]  /*1ec0*/  FMUL.FTZ R0, R0, 0.5 ;  /* 0x3f00000000007820 */ /* 0x000fe40000410000 */
[----:B------:R-:W-:-:S06]  /*1ed0*/  FMUL.FTZ R3, R3, 0.79788458347320556641 ;  /* 0x3f4c422a03037820 */ /* 0x000fcc0000410000 */
[----:B------:R-:W0:Y:S01]  /*1ee0*/  MUFU.TANH R3, R3 ;  /* 0x0000000300037308 */ /* 0x000e220000002400 */
[----:B-1----:R-:W-:-:S04]  /*1ef0*/  PRMT R2, R4, 0x9910, RZ ;  /* 0x0000991004027816 */ /* 0x002fc800000000ff */
[----:B------:R-:W-:Y:S01]  /*1f00*/  ISETP.GT.AND P0, PT, R2, 0x9, PT ;  /* 0x000000090200780c */ /* 0x000fe20003f04270 */
[----:B0-----:R-:W-:-:S04]  /*1f10*/  FADD.FTZ R5, R3, 1 ;  /* 0x3f80000003057421 */ /* 0x001fc80000010000 */
[----:B------:R-:W-:-:S05]  /*1f20*/  FMUL.FTZ R0, R0, R5 ;  /* 0x0000000500007220 */ /* 0x000fca0000410000 */
[----:B------:R-:W-:-:S03]  /*1f30*/  F2FP.BF16.PACK_AB R0, RZ, R0 ;  /* 0x00000000ff00723e */ /* 0x000fc600000010ff */
        /* <DEDUP_REMOVED lines=13> */
.L_x_9501:
[----:B------:R-:W-:-:S06]  /*2010*/  PRMT R3, RZ, 0x5410, R0 ;  /* 0x00005410ff037816 */ /* 0x000fcc0000000000 */
[----:B------:R-:W0:Y:S02]  /*2020*/  F2I.S64.TRUNC R2, R3 ;  /* 0x0000000300027311 */ /* 0x000e24000020d900 */
[----:B0-----:R0:W-:Y:S01]  /*2030*/  STG.E.U8 [R16.64], R2 ;  /* 0x0000000210007986 */ /* 0x0011e2000c101124 */
[----:B------:R-:W-:Y:S05]  /*2040*/  BRA `(.L_x_9503) ;  /* 0x00000e4000007947 */ /* 0x000fea0003800000 */
.L_x_9500:
        /* <DEDUP_REMOVED lines=10> */
.L_x_9505:
[----:B------:R-:W-:-:S04]  /*20f0*/  PRMT R0, RZ, 0x5410, R0 ;  /* 0x00005410ff007816 */ /* 0x000fc80000000000 */
[----:B------:R-:W0:Y:S02]  /*2100*/  F2I.FTZ.TRUNC.NTZ R3, R0 ;  /* 0x0000000000037305 */ /* 0x000e24000021f100 */
[----:B0-----:R0:W-:Y:S01]  /*2110*/  STG.E [R16.64], R3 ;  /* 0x0000000310007986 */ /* 0x0011e2000c101924 */
[----:B------:R-:W-:Y:S05]  /*2120*/  BRA `(.L_x_9503) ;  /* 0x00000d6000007947 */ /* 0x000fea0003800000 */
.L_x_9504:
[----:B------:R-:W-:-:S04]  /*2130*/  PRMT R0, RZ, 0x5410, R0 ;  /* 0x00005410ff007816 */ /* 0x000fc80000000000 */
[----:B------:R-:W0:Y:S02]  /*2140*/  F2I.FTZ.TRUNC.NTZ R3, R0 ;  /* 0x0000000000037305 */ /* 0x000e24000021f100 */
[----:B0-----:R0:W-:Y:S01]  /*2150*/  STG.E.U16 [R16.64], R3 ;  /* 0x0000000310007986 */ /* 0x0011e2000c101524 */
[----:B------:R-:W-:Y:S05]  /*2160*/  BRA `(.L_x_9503) ;  /* 0x00000d2000007947 */ /* 0x000fea0003800000 */
.L_x_9499:
        /* <DEDUP_REMOVED lines=9> */
.L_x_9507:
[----:B------:R-:W-:-:S04]  /*2200*/  PRMT R0, RZ, 0x5410, R0 ;  /* 0x00005410ff007816 */ /* 0x000fc80000000000 */
[----:B------:R-:W-:-:S05]  /*2210*/  F2FP.PACK_AB R0, RZ, R0 ;  /* 0x00000000ff00723e */ /* 0x000fca00000000ff */
[----:B------:R0:W-:Y:S01]  /*2220*/  STG.E.U16 [R16.64], R0 ;  /* 0x0000000010007986 */ /* 0x0001e2000c101524 */
[----:B------:R-:W-:Y:S05]  /*2230*/  BRA `(.L_x_9503) ;  /* 0x00000c5000007947 */ /* 0x000fea0003800000 */
.L_x_9506:
        /* <DEDUP_REMOVED lines=10> */
.L_x_9509:
[----:B------:R-:W-:-:S04]  /*22e0*/  PRMT R0, RZ, 0x5410, R0 ;  /* 0x00005410ff007816 */ /* 0x000fc80000000000 */
[----:B------:R-:W-:-:S04]  /*22f0*/  F2FP.PACK_AB R3, RZ, R0 ;  /* 0x00000000ff03723e */ /* 0x000fc800000000ff */
[----:B------:R-:W-:-:S05]  /*2300*/  PRMT R3, R3, 0x5410, RZ ;  /* 0x0000541003037816 */ /* 0x000fca00000000ff */
[----:B------:R0:W-:Y:S01]  /*2310*/  STG.E [R16.64], R3 ;  /* 0x0000000310007986 */ /* 0x0001e2000c101924 */
[----:B------:R-:W-:Y:S05]  /*2320*/  BRA `(.L_x_9503) ;  /* 0x00000b6000007947 */ /* 0x000fea0003800000 */
.L_x_9508:
[----:B------:R-:W-:-:S05]  /*2330*/  PRMT R2, RZ, 0x5410, R0 ;  /* 0x00005410ff027816 */ /* 0x000fca0000000000 */
[----:B------:R-:W-:-:S06]  /*2340*/  FMUL.FTZ R2, R2, 1 ;  /* 0x3f80000002027820 */ /* 0x000fcc0000410000 */
[----:B------:R-:W0:Y:S02]  /*2350*/  F2F.F64.F32 R2, R2 ;  /* 0x0000000200027310 */ /* 0x000e240000201800 */
[----:B0-----:R0:W-:Y:S01]  /*2360*/  STG.E.64 [R16.64], R2 ;  /* 0x0000000210007986 */ /* 0x0011e2000c101b24 */
[----:B------:R-:W-:Y:S05]  /*2370*/  BRA `(.L_x_9503) ;  /* 0x00000b1000007947 */ /* 0x000fea0003800000 */
.L_x_9498:
        /* <DEDUP_REMOVED lines=13> */
.L_x_9512:
[----:B------:R-:W-:Y:S01]  /*2450*/  PRMT R0, RZ, 0x5410, R0 ;  /* 0x00005410ff007816 */ /* 0x000fe20000000000 */
[----:B------:R-:W-:-:S04]  /*2460*/  CS2R R6, SRZ ;  /* 0x0000000000067805 */ /* 0x000fc8000001ff00 */
[----:B------:R-:W-:-:S04]  /*2470*/  FMUL.FTZ R0, R0, 1 ;  /* 0x3f80000000007820 */ /* 0x000fc80000410000 */
[----:B------:R-:W0:Y:S02]  /*2480*/  F2F.F64.F32 R4, R0 ;  /* 0x0000000000047310 */ /* 0x000e240000201800 */
[----:B0-----:R0:W-:Y:S01]  /*2490*/  STG.E.128 [R16.64], R4 ;  /* 0x0000000410007986 */ /* 0x0011e2000c101d24 */
[----:B------:R-:W-:Y:S05]  /*24a0*/  BRA `(.L_x_9503) ;  /* 0x000009e000007947 */ /* 0x000fea0003800000 */
.L_x_9511:
        /* <DEDUP_REMOVED lines=21> */
.L_x_9516:
[----:B------:R-:W-:Y:S05]  /*2600*/  BSYNC B0 ;  /* 0x0000000000007941 */ /* 0x000fea0003800000 */
.L_x_9515:
[----:B------:R-:W-:-:S05]  /*2610*/  LOP3.LUT R3, R0, R3, RZ, 0xfc, !PT ;  /* 0x0000000300037212 */ /* 0x000fca00078efcff */
[----:B------:R0:W-:Y:S01]  /*2620*/  STG.E.U8 [R16.64], R3 ;  /* 0x0000000310007986 */ /* 0x0001e2000c101124 */
[----:B------:R-:W-:Y:S05]  /*2630*/  BRA `(.L_x_9503) ;  /* 0x0000085000007947 */ /* 0x000fea0003800000 */
.L_x_9514:
        /* <DEDUP_REMOVED lines=13> */
.L_x_9518:
[----:B------:R-:W-:Y:S01]  /*2710*/  IMAD.MOV.U32 R0, RZ, RZ, 0x7f ;  /* 0x0000007fff007424 */ /* 0x000fe200078e00ff */
[----:B------:R-:W-:-:S04]  /*2720*/  ISETP.GT.U32.AND P0, PT, R2, 0x7f800000, PT ;  /* 0x7f8000000200780c */ /* 0x000fc80003f04070 */
[----:B------:R-:W-:-:S04]  /*2730*/  SEL R0, R0, 0x7c, P0 ;  /* 0x0000007c00007807 */ /* 0x000fc80000000000 */
.L_x_9519:
[----:B------:R-:W-:Y:S05]  /*2740*/  BSYNC B0 ;  /* 0x0000000000007941 */ /* 0x000fea0003800000 */
.L_x_9517:
[----:B------:R-:W-:-:S04]  /*2750*/  LOP3.LUT R2, R3, 0x80000000, RZ, 0xc0, !PT ;  /* 0x8000000003027812 */ /* 0x000fc800078ec0ff */
[----:B------:R-:W-:-:S04]  /*2760*/  SHF.R.U32.HI R3, RZ, 0x18, R2 ;  /* 0x00000018ff037819 */ /* 0x000fc80000011602 */
[----:B------:R-:W-:-:S05]  /*2770*/  LOP3.LUT R3, R0, R3, RZ, 0xfc, !PT ;  /* 0x0000000300037212 */ /* 0x000fca00078efcff */
[----:B------:R0:W-:Y:S01]  /*2780*/  STG.E.U8 [R16.64], R3 ;  /* 0x0000000310007986 */ /* 0x0001e2000c101124 */
[----:B------:R-:W-:Y:S05]  /*2790*/  BRA `(.L_x_9503) ;  /* 0x000006f000007947 */ /* 0x000fea0003800000 */
.L_x_9513:
[----:B------:R0:W-:Y:S01]  /*27a0*/  STG.E.U16 [R16.64], R0 ;  /* 0x0000000010007986 */ /* 0x0001e2000c101524 */
[----:B------:R-:W-:Y:S05]  /*27b0*/  BRA `(.L_x_9503) ;  /* 0x000006d000007947 */ /* 0x000fea0003800000 */
.L_x_9510:
        /* <DEDUP_REMOVED lines=12> */
.L_x_9522:
        /* <DEDUP_REMOVED lines=17> */
.L_x_9525:
[----:B------:R-:W-:-:S04]  /*2990*/  LOP3.LUT R2, R3, 0x80000000, RZ, 0xc0, !PT ;  /* 0x8000000003027812 */ /* 0x000fc800078ec0ff */
[----:B------:R-:W-:-:S04]  /*29a0*/  SHF.R.U32.HI R3, RZ, 0x18, R2 ;  /* 0x00000018ff037819 */ /* 0x000fc80000011602 */
[----:B------:R-:W-:-:S04]  /*29b0*/  LOP3.LUT R0, R0, R3, RZ, 0xfc, !PT ;  /* 0x0000000300007212 */ /* 0x000fc800078efcff */
[----:B------:R-:W-:Y:S02]  /*29c0*/  PRMT R8, R0, 0x7610, R8 ;  /* 0x0000761000087816 */ /* 0x000fe40000000008 */
.L_x_9524:
[----:B------:R-:W-:Y:S05]  /*29d0*/  BSYNC B0 ;  /* 0x0000000000007941 */ /* 0x000fea0003800000 */
.L_x_9523:
[----:B------:R0:W-:Y:S01]  /*29e0*/  STG.E.U8 [R16.64], R8 ;  /* 0x0000000810007986 */ /* 0x0001e2000c101124 */
[----:B------:R-:W-:Y:S05]  /*29f0*/  BRA `(.L_x_9503) ;  /* 0x0000049000007947 */ /* 0x000fea0003800000 */
.L_x_9521:
        /* <DEDUP_REMOVED lines=17> */
.L_x_9528:
[----:B------:R-:W-:-:S04]  /*2b10*/  LOP3.LUT R2, R3, 0x80000000, RZ, 0xc0, !PT ;  /* 0x8000000003027812 */ /* 0x000fc800078ec0ff */
[----:B------:R-:W-:-:S04]  /*2b20*/  SHF.R.U32.HI R3, RZ, 0x18, R2 ;  /* 0x00000018ff037819 */ /* 0x000fc80000011602 */
[----:B------:R-:W-:-:S04]  /*2b30*/  LOP3.LUT R0, R0, R3, RZ, 0xfc, !PT ;  /* 0x0000000300007212 */ /* 0x000fc800078efcff */
[----:B------:R-:W-:Y:S02]  /*2b40*/  PRMT R8, R0, 0x7610, R8 ;  /* 0x0000761000087816 */ /* 0x000fe40000000008 */
.L_x_9527:
[----:B------:R-:W-:Y:S05]  /*2b50*/  BSYNC B0 ;  /* 0x0000000000007941 */ /* 0x000fea0003800000 */
.L_x_9526:
[----:B------:R0:W-:Y:S01]  /*2b60*/  STG.E.U8 [R16.64], R8 ;  /* 0x0000000810007986 */ /* 0x0001e2000c101124 */
[----:B------:R-:W-:Y:S05]  /*2b70*/  BRA `(.L_x_9503) ;  /* 0x0000031000007947 */ /* 0x000fea0003800000 */
.L_x_9520:
        /* <DEDUP_REMOVED lines=22> */
.L_x_9502:
        /* <DEDUP_REMOVED lines=20> */
.L_x_9530:
[----:B------:R-:W-:-:S06]  /*2e20*/  PRMT R2, RZ, 0x5410, R0 ;  /* 0x00005410ff027816 */ /* 0x000fcc0000000000 */
[----:B------:R-:W0:Y:S02]  /*2e30*/  F2I.U64.TRUNC R2, R2 ;  /* 0x0000000200027311 */ /* 0x000e24000020d800 */
[----:B0-----:R0:W-:Y:S01]  /*2e40*/  STG.E.64 [R16.64], R2 ;  /* 0x0000000210007986 */ /* 0x0011e2000c101b24 */
[----:B------:R-:W-:Y:S05]  /*2e50*/  BRA `(.L_x_9503) ;  /* 0x0000003000007947 */ /* 0x000fea0003800000 */
.L_x_9529:
[----:B------:R-:W-:-:S04]  /*2e60*/  PRMT R0, RZ, 0x5410, R0 ;  /* 0x00005410ff007816 */ /* 0x000fc80000000000 */
[----:B------:R-:W0:Y:S02]  /*2e70*/  F2I.FTZ.U32.TRUNC.NTZ R3, R0 ;  /* 0x0000000000037305 */ /* 0x000e24000021f000 */
[----:B0-----:R0:W-:Y:S02]  /*2e80*/  STG.E [R16.64], R3 ;  /* 0x0000000310007986 */ /* 0x0011e4000c101924 */
.L_x_9503:
[----:B------:R-:W-:-:S05]  /*2e90*/  IMAD R18, R18, 0x200, R23 ;  /* 0x0000020012127824 */ /* 0x000fca00078e0217 */
[----:B------:R-:W-:Y:S02]  /*2ea0*/  IADD3 R19, R18, 0x80, RZ ;  /* 0x0000008012137810 */ /* 0x000fe40007ffe0ff */
.L_x_9464:
[----:B------:R-:W-:Y:S05]  /*2eb0*/  BSYNC B6 ;  /* 0x0000000000067941 */ /* 0x000fea0003800000 */
.L_x_9463:
        /* <DEDUP_REMOVED lines=231> */
.L_x_9533:
        /* <DEDUP_REMOVED lines=20> */
.L_x_9537:
[----:B------:R-:W2:Y:S02]  /*3e70*/  LDG.E.U8 R2, [R2.64] ;  /* 0x0000002402027981 */ /* 0x000ea4000c1e1100 */
[----:B--2---:R-:W0:Y:S02]  /*3e80*/  I2F.U16 R0, R2 ;  /* 0x0000000200007306 */ /* 0x004e240000101000 */
[----:B0-----:R-:W-:Y:S01]  /*3e90*/  F2FP.BF16.PACK_AB R0, RZ, R0 ;  /* 0x00000000ff00723e */ /* 0x001fe200000010ff */
[----:B------:R-:W-:Y:S05]  /*3ea0*/  BRA `(.L_x_9539) ;  /* 0x00000e3000007947 */ /* 0x000fea0003800000 */
.L_x_9536:
        /* <DEDUP_REMOVED lines=10> */
.L_x_9541:
[----:B------:R-:W2:Y:S02]  /*3f50*/  LDG.E R2, [R2.64] ;  /* 0x0000002402027981 */ /* 0x000ea4000c1e1900 */
[----:B--2---:R-:W0:Y:S02]  /*3f60*/  I2F R0, R2 ;  /* 0x0000000200007306 */ /* 0x004e240000201400 */
[----:B0-----:R-:W-:Y:S01]  /*3f70*/  F2FP.BF16.PACK_AB R0, RZ, R0 ;  /* 0x00000000ff00723e */ /* 0x001fe200000010ff */
[----:B------:R-:W-:Y:S05]  /*3f80*/  BRA `(.L_x_9539) ;  /* 0x00000d5000007947 */ /* 0x000fea0003800000 */
.L_x_9540:
[----:B------:R-:W2:Y:S02]  /*3f90*/  LDG.E.U16 R2, [R2.64] ;  /* 0x0000002402027981 */ /* 0x000ea4000c1e1500 */
[----:B--2---:R-:W0:Y:S02]  /*3fa0*/  I2F.S16 R0, R2 ;  /* 0x0000000200007306 */ /* 0x004e240000101400 */
[----:B0-----:R-:W-:Y:S01]  /*3fb0*/  F2FP.BF16.PACK_AB R0, RZ, R0 ;  /* 0x00000000ff00723e */ /* 0x001fe200000010ff */
[----:B------:R-:W-:Y:S05]  /*3fc0*/  BRA `(.L_x_9539) ;  /* 0x00000d1000007947 */ /* 0x000fea0003800000 */
.L_x_9535:
        /* <DEDUP_REMOVED lines=9> */
.L_x_9543:
[----:B------:R-:W2:Y:S02]  /*4060*/  LDG.E.U16 R0, [R2.64] ;  /* 0x0000002402007981 */ /* 0x000ea4000c1e1500 */
[----:B--2---:R-:W-:-:S05]  /*4070*/  HADD2.F32 R0, -RZ, R0.H0_H0 ;  /* 0x20000000ff007230 */ /* 0x004fca0000004100 */
[----:B------:R-:W-:Y:S01]  /*4080*/  F2FP.BF16.PACK_AB R0, RZ, R0 ;  /* 0x00000000ff00723e */ /* 0x000fe200000010ff */
[----:B------:R-:W-:Y:S05]  /*4090*/  BRA `(.L_x_9539) ;  /* 0x00000c4000007947 */ /* 0x000fea0003800000 */
.L_x_9542:
        /* <DEDUP_REMOVED lines=9> */
.L_x_9545:
[----:B------:R-:W2:Y:S02]  /*4130*/  LDG.E.U16 R2, [R2.64] ;  /* 0x0000002402027981 */ /* 0x000ea4000c1e1500 */
[----:B--2---:R-:W-:-:S05]  /*4140*/  HADD2.F32 R0, -RZ, R2.H0_H0 ;  /* 0x20000002ff007230 */ /* 0x004fca0000004100 */
[----:B------:R-:W-:Y:S01]  /*4150*/  F2FP.BF16.PACK_AB R0, RZ, R0 ;  /* 0x00000000ff00723e */ /* 0x000fe200000010ff */
[----:B------:R-:W-:Y:S05]  /*4160*/  BRA `(.L_x_9539) ;  /* 0x00000b7000007947 */ /* 0x000fea0003800000 */
.L_x_9544:
[----:B------:R-:W2:Y:S02]  /*4170*/  LDG.E.64 R2, [R2.64] ;  /* 0x0000002402027981 */ /* 0x000ea4000c1e1b00 */
[----:B--2---:R-:W0:Y:S01]  /*4180*/  F2F.F32.F64 R0, R2 ;  /* 0x0000000200007310 */ /* 0x004e220000301000 */
[----:B------:R-:W0:-:S14]  /*4190*/  DSETP.GEU.AND P0, PT, |R2|, c[0x2][0x0], PT ;  /* 0x008000000200762a */ /* 0x000e1c0003f0e200 */
[----:B0-----:R-:W-:-:S05]  /*41a0*/  @!P0 FMUL R0, R0, 1.175494350822287508e-38 ;  /* 0x0080000000008820 */ /* 0x001fca0000400000 */
[----:B------:R-:W-:Y:S01]  /*41b0*/  F2FP.BF16.PACK_AB R0, RZ, R0 ;  /* 0x00000000ff00723e */ /* 0x000fe200000010ff */
[----:B------:R-:W-:Y:S05]  /*41c0*/  BRA `(.L_x_9539) ;  /* 0x00000b1000007947 */ /* 0x000fea0003800000 */
.L_x_9534:
        /* <DEDUP_REMOVED lines=13> */
.L_x_9548:
[----:B------:R-:W2:Y:S02]  /*42a0*/  LDG.E.64 R2, [R2.64] ;  /* 0x0000002402027981 */ /* 0x000ea4000c1e1b00 */
[----:B--2---:R-:W0:Y:S01]  /*42b0*/  F2F.F32.F64 R0, R2 ;  /* 0x0000000200007310 */ /* 0x004e220000301000 */
[----:B------:R-:W0:-:S14]  /*42c0*/  DSETP.GEU.AND P0, PT, |R2|, c[0x2][0x0], PT ;  /* 0x008000000200762a */ /* 0x000e1c0003f0e200 */
[----:B0-----:R-:W-:-:S05]  /*42d0*/  @!P0 FMUL R0, R0, 1.175494350822287508e-38 ;  /* 0x0080000000008820 */ /* 0x001fca0000400000 */
[----:B------:R-:W-:Y:S01]  /*42e0*/  F2FP.BF16.PACK_AB R0, RZ, R0 ;  /* 0x00000000ff00723e */ /* 0x000fe200000010ff */
[----:B------:R-:W-:Y:S05]  /*42f0*/  BRA `(.L_x_9539) ;  /* 0x000009e000007947 */ /* 0x000fea0003800000 */
.L_x_9547:
        /* <DEDUP_REMOVED lines=28> */
.L_x_9550:
        /* <DEDUP_REMOVED lines=15> */
.L_x_9549:
[----:B------:R0:W5:Y:S01]  /*45b0*/  LDG.E.U16 R0, [R2.64] ;  /* 0x0000002402007981 */ /* 0x000162000c1e1500 */
[----:B------:R-:W-:Y:S05]  /*45c0*/  BRA `(.L_x_9539) ;  /* 0x0000071000007947 */ /* 0x000fea0003800000 */
.L_x_9546:
        /* <DEDUP_REMOVED lines=12> */
.L_x_9553:
        /* <DEDUP_REMOVED lines=21> */
.L_x_9557:
[----:B------:R-:W-:Y:S05]  /*47e0*/  BSYNC B1 ;  /* 0x0000000000017941 */ /* 0x000fea0003800000 */
.L_x_9556:
[----:B------:R-:W-:Y:S01]  /*47f0*/  LEA R3, R0, 0x3b800000, 0x17 ;  /* 0x3b80000000037811 */ /* 0x000fe200078eb8ff */
[----:B------:R-:W-:-:S05]  /*4800*/  IMAD.SHL.U32 R0, R2, 0x100000, RZ ;  /* 0x0010000002007824 */ /* 0x000fca00078e00ff */
[----:B------:R-:W-:Y:S02]  /*4810*/  LOP3.LUT R0, R3, R0, R4, 0xfe, !PT ;  /* 0x0000000003007212 */ /* 0x000fe400078efe04 */
.L_x_9555:
[----:B------:R-:W-:Y:S05]  /*4820*/  BSYNC B0 ;  /* 0x0000000000007941 */ /* 0x000fea0003800000 */
.L_x_9554:
[----:B------:R-:W-:Y:S01]  /*4830*/  F2FP.BF16.PACK_AB R0, RZ, R0 ;  /* 0x00000000ff00723e */ /* 0x000fe200000010ff */
[----:B------:R-:W-:Y:S05]  /*4840*/  BRA `(.L_x_9539) ;  /* 0x0000049000007947 */ /* 0x000fea0003800000 */
.L_x_9552:
        /* <DEDUP_REMOVED lines=21> */
.L_x_9561:
[----:B------:R-:W-:Y:S05]  /*49a0*/  BSYNC B1 ;  /* 0x0000000000017941 */ /* 0x000fea0003800000 */
.L_x_9560:
[----:B------:R-:W-:Y:S01]  /*49b0*/  LEA R3, R0, 0x37800000, 0x17 ;  /* 0x3780000000037811 */ /* 0x000fe200078eb8ff */
[----:B------:R-:W-:-:S05]  /*49c0*/  IMAD.SHL.U32 R0, R2, 0x200000, RZ ;  /* 0x0020000002007824 */ /* 0x000fca00078e00ff */
[----:B------:R-:W-:Y:S02]  /*49d0*/  LOP3.LUT R0, R3, R0, R4, 0xfe, !PT ;  /* 0x0000000003007212 */ /* 0x000fe400078efe04 */
.L_x_9559:
[----:B------:R-:W-:Y:S05]  /*49e0*/  BSYNC B0 ;  /* 0x0000000000007941 */ /* 0x000fea0003800000 */
.L_x_9558:
[----:B------:R-:W-:Y:S01]  /*49f0*/  F2FP.BF16.PACK_AB R0, RZ, R0 ;  /* 0x00000000ff00723e */ /* 0x000fe200000010ff */
[----:B------:R-:W-:Y:S05]  /*4a00*/  BRA `(.L_x_9539) ;  /* 0x000002d000007947 */ /* 0x000fea0003800000 */
.L_x_9551:
        /* <DEDUP_REMOVED lines=14> */
.L_x_9565:
[----:B------:R-:W-:Y:S05]  /*4af0*/  BSYNC B0 ;  /* 0x0000000000007941 */ /* 0x000fea0003800000 */
.L_x_9564:
[----:B------:R-:W-:Y:S01]  /*4b00*/  F2FP.BF16.PACK_AB R0, RZ, R0 ;  /* 0x00000000ff00723e */ /* 0x000fe200000010ff */
[----:B------:R-:W-:Y:S05]  /*4b10*/  BRA `(.L_x_9539) ;  /* 0x000001c000007947 */ /* 0x000fea0003800000 */
.L_x_9538:
        /* <DEDUP_REMOVED lines=21> */
.L_x_9563:
[----:B------:R-:W2:Y:S02]  /*4c70*/  LDG.E.64 R2, [R2.64] ;  /* 0x0000002402027981 */ /* 0x000ea4000c1e1b00 */
[----:B--2---:R-:W0:Y:S02]  /*4c80*/  I2F.U64 R0, R2 ;  /* 0x0000000200007312 */ /* 0x004e240000301000 */
[----:B0-----:R-:W-:Y:S01]  /*4c90*/  F2FP.BF16.PACK_AB R0, RZ, R0 ;  /* 0x00000000ff00723e */ /* 0x001fe200000010ff */
[----:B------:R-:W-:Y:S05]  /*4ca0*/  BRA `(.L_x_9539) ;  /* 0x0000003000007947 */ /* 0x000fea0003800000 */
.L_x_9562:
[----:B------:R-:W2:Y:S02]  /*4cb0*/  LDG.E R2, [R2.64] ;  /* 0x0000002402027981 */ /* 0x000ea4000c1e1900 */
[----:B--2---:R-:W0:Y:S02]  /*4cc0*/  I2F.U32 R0, R2 ;  /* 0x0000000200007306 */ /* 0x004e240000201000 */
[----:B0-----:R-:W-:-:S06]  /*4cd0*/  F2FP.BF16.PACK_AB R0, RZ, R0 ;  /* 0x00000000ff00723e */ /* 0x001fcc00000010ff */
.L_x_9539:
        /* <DEDUP_REMOVED lines=26> */
.L_x_9569:
[----:B------:R-:W-:-:S06]  /*4e80*/  PRMT R3, RZ, 0x5410, R0 ;  /* 0x00005410ff037816 */ /* 0x000fcc0000000000 */
[----:B------:R-:W0:Y:S02]  /*4e90*/  F2I.S64.TRUNC R2, R3 ;  /* 0x0000000300027311 */ /* 0x000e24000020d900 */
[----:B0-----:R0:W-:Y:S01]  /*4ea0*/  STG.E.U8 [R16.64], R2 ;  /* 0x0000000210007986 */ /* 0x0011e2000c101124 */
[----:B------:R-:W-:Y:S05]  /*4eb0*/  BRA `(.L_x_9571) ;  /* 0x00000e4000007947 */ /* 0x000fea0003800000 */
.L_x_9568:
        /* <DEDUP_REMOVED lines=10> */
.L_x_9573:
[----:B------:R-:W-:-:S04]  /*4f60*/  PRMT R0, RZ, 0x5410, R0 ;  /* 0x00005410ff007816 */ /* 0x000fc80000000000 */
[----:B------:R-:W0:Y:S02]  /*4f70*/  F2I.FTZ.TRUNC.NTZ R3, R0 ;  /* 0x0000000000037305 */ /* 0x000e24000021f100 */
[----:B0-----:R0:W-:Y:S01]  /*4f80*/  STG.E [R16.64], R3 ;  /* 0x0000000310007986 */ /* 0x0011e2000c101924 */
[----:B------:R-:W-:Y:S05]  /*4f90*/  BRA `(.L_x_9571) ;  /* 0x00000d6000007947 */ /* 0x000fea0003800000 */
.L_x_9572:
[----:B------:R-:W-:-:S04]  /*4fa0*/  PRMT R0, RZ, 0x5410, R0 ;  /* 0x00005410ff007816 */ /* 0x000fc80000000000 */
[----:B------:R-:W0:Y:S02]  /*4fb0*/  F2I.FTZ.TRUNC.NTZ R3, R0 ;  /* 0x0000000000037305 */ /* 0x000e24000021f100 */
[----:B0-----:R0:W-:Y:S01]  /*4fc0*/  STG.E.U16 [R16.64], R3 ;  /* 0x0000000310007986 */ /* 0x0011e2000c101524 */
[----:B------:R-:W-:Y:S05]  /*4fd0*/  BRA `(.L_x_9571) ;  /* 0x00000d2000007947 */ /* 0x000fea0003800000 */
.L_x_9567:
        /* <DEDUP_REMOVED lines=9> */
.L_x_9575:
[----:B------:R-:W-:-:S04]  /*5070*/  PRMT R0, RZ, 0x5410, R0 ;  /* 0x00005410ff007816 */ /* 0x000fc80000000000 */
[----:B------:R-:W-:-:S05]  /*5080*/  F2FP.PACK_AB R0, RZ, R0 ;  /* 0x00000000ff00723e */ /* 0x000fca00000000ff */
[----:B------:R0:W-:Y:S01]  /*5090*/  STG.E.U16 [R16.64], R0 ;  /* 0x0000000010007986 */ /* 0x0001e2000c101524 */
[----:B------:R-:W-:Y:S05]  /*50a0*/  BRA `(.L_x_9571) ;  /* 0x00000c5000007947 */ /* 0x000fea0003800000 */
.L_x_9574:
        /* <DEDUP_REMOVED lines=10> */
.L_x_9577:
[----:B------:R-:W-:-:S04]  /*5150*/  PRMT R0, RZ, 0x5410, R0 ;  /* 0x00005410ff007816 */ /* 0x000fc80000000000 */
[----:B------:R-:W-:-:S04]  /*5160*/  F2FP.PACK_AB R3, RZ, R0 ;  /* 0x00000000ff03723e */ /* 0x000fc800000000ff */
[----:B------:R-:W-:-:S05]  /*5170*/  PRMT R3, R3, 0x5410, RZ ;  /* 0x0000541003037816 */ /* 0x000fca00000000ff */
[----:B------:R0:W-:Y:S01]  /*5180*/  STG.E [R16.64], R3 ;  /* 0x0000000310007986 */ /* 0x0001e2000c101924 */
[----:B------:R-:W-:Y:S05]  /*5190*/  BRA `(.L_x_9571) ;  /* 0x00000b6000007947 */ /* 0x000fea0003800000 */
.L_x_9576:
[----:B------:R-:W-:-:S05]  /*51a0*/  PRMT R2, RZ, 0x5410, R0 ;  /* 0x00005410ff027816 */ /* 0x000fca0000000000 */
[----:B------:R-:W-:-:S06]  /*51b0*/  FMUL.FTZ R2, R2, 1 ;  /* 0x3f80000002027820 */ /* 0x000fcc0000410000 */
[----:B------:R-:W0:Y:S02]  /*51c0*/  F2F.F64.F32 R2, R2 ;  /* 0x0000000200027310 */ /* 0x000e240000201800 */
[----:B0-----:R0:W-:Y:S01]  /*51d0*/  STG.E.64 [R16.64], R2 ;  /* 0x0000000210007986 */ /* 0x0011e2000c101b24 */
[----:B------:R-:W-:Y:S05]  /*51e0*/  BRA `(.L_x_9571) ;  /* 0x00000b1000007947 */ /* 0x000fea0003800000 */
.L_x_9566:
        /* <DEDUP_REMOVED lines=13> */
.L_x_9580:
[----:B------:R-:W-:Y:S01]  /*52c0*/  PRMT R0, RZ, 0x5410, R0 ;  /* 0x00005410ff007816 */ /* 0x000fe20000000000 */
[----:B------:R-:W-:-:S04]  /*52d0*/  CS2R R6, SRZ ;  /* 0x0000000000067805 */ /* 0x000fc8000001ff00 */
[----:B------:R-:W-:-:S04]  /*52e0*/  FMUL.FTZ R0, R0, 1 ;  /* 0x3f80000000007820 */ /* 0x000fc80000410000 */
[----:B------:R-:W0:Y:S02]  /*52f0*/  F2F.F64.F32 R4, R0 ;  /* 0x0000000000047310 */ /* 0x000e240000201800 */
[----:B0-----:R0:W-:Y:S01]  /*5300*/  STG.E.128 [R16.64], R4 ;  /* 0x0000000410007986 */ /* 0x0011e2000c101d24 */
[----:B------:R-:W-:Y:S05]  /*5310*/  BRA `(.L_x_9571) ;  /* 0x000009e000007947 */ /* 0x000fea0003800000 */
.L_x_9579:
        /* <DEDUP_REMOVED lines=21> */
.L_x_9584:
[----:B------:R-:W-:Y:S05]  /*5470*/  BSYNC B0 ;  /* 0x0000000000007941 */ /* 0x000fea0003800000 */
.L_x_9583:
[----:B------:R-:W-:-:S05]  /*5480*/  LOP3.LUT R3, R0, R3, RZ, 0xfc, !PT ;  /* 0x0000000300037212 */ /* 0x000fca00078efcff */
[----:B------:R0:W-:Y:S01]  /*5490*/  STG.E.U8 [R16.64], R3 ;  /* 0x0000000310007986 */ /* 0x0001e2000c101124 */
[----:B------:R-:W-:Y:S05]  /*54a0*/  BRA `(.L_x_9571) ;  /* 0x0000085000007947 */ /* 0x000fea0003800000 */
.L_x_9582:
        /* <DEDUP_REMOVED lines=13> */
.L_x_9586:
[----:B------:R-:W-:Y:S01]  /*5580*/  IMAD.MOV.U32 R0, RZ, RZ, 0x7f ;  /* 0x0000007fff007424 */ /* 0x000fe200078e00ff */
[----:B------:R-:W-:-:S04]  /*5590*/  ISETP.GT.U32.AND P0, PT, R2, 0x7f800000, PT ;  /* 0x7f8000000200780c */ /* 0x000fc80003f04070 */
[----:B------:R-:W-:-:S04]  /*55a0*/  SEL R0, R0, 0x7c, P0 ;  /* 0x0000007c00007807 */ /* 0x000fc80000000000 */
.L_x_9587:
[----:B------:R-:W-:Y:S05]  /*55b0*/  BSYNC B0 ;  /* 0x0000000000007941 */ /* 0x000fea0003800000 */
.L_x_9585:
[----:B------:R-:W-:-:S04]  /*55c0*/  LOP3.LUT R2, R3, 0x80000000, RZ, 0xc0, !PT ;  /* 0x8000000003027812 */ /* 0x000fc800078ec0ff */
[----:B------:R-:W-:-:S04]  /*55d0*/  SHF.R.U32.HI R3, RZ, 0x18, R2 ;  /* 0x00000018ff037819 */ /* 0x000fc80000011602 */
[----:B------:R-:W-:-:S05]  /*55e0*/  LOP3.LUT R3, R0, R3, RZ, 0xfc, !PT ;  /* 0x0000000300037212 */ /* 0x000fca00078efcff */
[----:B------:R0:W-:Y:S01]  /*55f0*/  STG.E.U8 [R16.64], R3 ;  /* 0x0000000310007986 */ /* 0x0001e2000c101124 */
[----:B------:R-:W-:Y:S05]  /*5600*/  BRA `(.L_x_9571) ;  /* 0x000006f000007947 */ /* 0x000fea0003800000 */
.L_x_9581:
[----:B------:R0:W-:Y:S01]  /*5610*/  STG.E.U16 [R16.64], R0 ;  /* 0x0000000010007986 */ /* 0x0001e2000c101524 */
[----:B------:R-:W-:Y:S05]  /*5620*/  BRA `(.L_x_9571) ;  /* 0x000006d000007947 */ /* 0x000fea0003800000 */
.L_x_9578:
        /* <DEDUP_REMOVED lines=12> */
.L_x_9590:
        /* <DEDUP_REMOVED lines=17> */
.L_x_9593:
[----:B------:R-:W-:-:S04]  /*5800*/  LOP3.LUT R2, R3, 0x80000000, RZ, 0xc0, !PT ;  /* 0x8000000003027812 */ /* 0x000fc800078ec0ff */
[----:B------:R-:W-:-:S04]  /*5810*/  SHF.R.U32.HI R3, RZ, 0x18, R2 ;  /* 0x00000018ff037819 */ /* 0x000fc80000011602 */
[----:B------:R-:W-:-:S04]  /*5820*/  LOP3.LUT R0, R0, R3, RZ, 0xfc, !PT ;  /* 0x0000000300007212 */ /* 0x000fc800078efcff */
[----:B------:R-:W-:Y:S02]  /*5830*/  PRMT R8, R0, 0x7610, R8 ;  /* 0x0000761000087816 */ /* 0x000fe40000000008 */
.L_x_9592:
[----:B------:R-:W-:Y:S05]  /*5840*/  BSYNC B0 ;  /* 0x0000000000007941 */ /* 0x000fea0003800000 */
.L_x_9591:
[----:B------:R0:W-:Y:S01]  /*5850*/  STG.E.U8 [R16.64], R8 ;  /* 0x0000000810007986 */ /* 0x0001e2000c101124 */
[----:B------:R-:W-:Y:S05]  /*5860*/  BRA `(.L_x_9571) ;  /* 0x0000049000007947 */ /* 0x000fea0003800000 */
.L_x_9589:
        /* <DEDUP_REMOVED lines=17> */
.L_x_9596:
[----:B------:R-:W-:-:S04]  /*5980*/  LOP3.LUT R2, R3, 0x80000000, RZ, 0xc0, !PT ;  /* 0x8000000003027812 */ /* 0x000fc800078ec0ff */
[----:B------:R-:W-:-:S04]  /*5990*/  SHF.R.U32.HI R3, RZ, 0x18, R2 ;  /* 0x00000018ff037819 */ /* 0x000fc80000011602 */
[----:B------:R-:W-:-:S04]  /*59a0*/  LOP3.LUT R0, R0, R3, RZ, 0xfc, !PT ;  /* 0x0000000300007212 */ /* 0x000fc800078efcff */
[----:B------:R-:W-:Y:S02]  /*59b0*/  PRMT R8, R0, 0x7610, R8 ;  /* 0x0000761000087816 */ /* 0x000fe40000000008 */
.L_x_9595:
[----:B------:R-:W-:Y:S05]  /*59c0*/  BSYNC B0 ;  /* 0x0000000000007941 */ /* 0x000fea0003800000 */
.L_x_9594:
[----:B------:R0:W-:Y:S01]  /*59d0*/  STG.E.U8 [R16.64], R8 ;  /* 0x0000000810007986 */ /* 0x0001e2000c101124 */
[----:B------:R-:W-:Y:S05]  /*59e0*/  BRA `(.L_x_9571) ;  /* 0x0000031000007947 */ /* 0x000fea0003800000 */
.L_x_9588:
        /* <DEDUP_REMOVED lines=22> */
.L_x_9570:
        /* <DEDUP_REMOVED lines=20> */
.L_x_9598:
[----:B------:R-:W-:-:S06]  /*5c90*/  PRMT R2, RZ, 0x5410, R0 ;  /* 0x00005410ff027816 */ /* 0x000fcc0000000000 */
[----:B------:R-:W0:Y:S02]  /*5ca0*/  F2I.U64.TRUNC R2, R2 ;  /* 0x0000000200027311 */ /* 0x000e24000020d800 */
[----:B0-----:R0:W-:Y:S01]  /*5cb0*/  STG.E.64 [R16.64], R2 ;  /* 0x0000000210007986 */ /* 0x0011e2000c101b24 */
[----:B------:R-:W-:Y:S05]  /*5cc0*/  BRA `(.L_x_9571) ;  /* 0x0000003000007947 */ /* 0x000fea0003800000 */
.L_x_9597:
[----:B------:R-:W-:-:S04]  /*5cd0*/  PRMT R0, RZ, 0x5410, R0 ;  /* 0x00005410ff007816 */ /* 0x000fc80000000000 */
[----:B------:R-:W0:Y:S02]  /*5ce0*/  F2I.FTZ.U32.TRUNC.NTZ R3, R0 ;  /* 0x0000000000037305 */ /* 0x000e24000021f000 */
[----:B0-----:R0:W-:Y:S02]  /*5cf0*/  STG.E [R16.64], R3 ;  /* 0x0000000310007986 */ /* 0x0011e4000c101924 */
.L_x_9571:
        /* <DEDUP_REMOVED lines=231> */
.L_x_9599:
        /* <DEDUP_REMOVED lines=20> */
.L_x_9603:
[----:B------:R-:W2:Y:S02]  /*6cb0*/  LDG.E.U8 R2, [R2.64] ;  /* 0x0000002402027981 */ /* 0x000ea4000c1e1100 */
[----:B--2---:R-:W0:Y:S02]  /*6cc0*/  I2F.U16 R0, R2 ;  /* 0x0000000200007306 */ /* 0x004e240000101000 */
[----:B0-----:R-:W-:Y:S01]  /*6cd0*/  F2FP.BF16.PACK_AB R0, RZ, R0 ;  /* 0x00000000ff00723e */ /* 0x001fe200000010ff */
[----:B------:R-:W-:Y:S05]  /*6ce0*/  BRA `(.L_x_9605) ;  /* 0x00000e3000007947 */ /* 0x000fea0003800000 */
.L_x_9602:
        /* <DEDUP_REMOVED lines=10> */
.L_x_9607:
[----:B------:R-:W2:Y:S02]  /*6d90*/  LDG.E R2, [R2.64] ;  /* 0x0000002402027981 */ /* 0x000ea4000c1e1900 */
[----:B--2---:R-:W0:Y:S02]  /*6da0*/  I2F R0, R2 ;  /* 0x0000000200007306 */ /* 0x004e240000201400 */
[----:B0-----:R-:W-:Y:S01]  /*6db0*/  F2FP.BF16.PACK_AB R0, RZ, R0 ;  /* 0x00000000ff00723e */ /* 0x001fe200000010ff */
[----:B------:R-:W-:Y:S05]  /*6dc0*/  BRA `(.L_x_9605) ;  /* 0x00000d5000007947 */ /* 0x000fea0003800000 */
.L_x_9606:
[----:B------:R-:W2:Y:S02]  /*6dd0*/  LDG.E.U16 R2, [R2.64] ;  /* 0x0000002402027981 */ /* 0x000ea4000c1e1500 */
[----:B--2---:R-:W0:Y:S02]  /*6de0*/  I2F.S16 R0, R2 ;  /* 0x0000000200007306 */ /* 0x004e240000101400 */
[----:B0-----:R-:W-:Y:S01]  /*6df0*/  F2FP.BF16.PACK_AB R0, RZ, R0 ;  /* 0x00000000ff00723e */ /* 0x001fe200000010ff */
[----:B------:R-:W-:Y:S05]  /*6e00*/  BRA `(.L_x_9605) ;  /* 0x00000d1000007947 */ /* 0x000fea0003800000 */
.L_x_9601:
        /* <DEDUP_REMOVED lines=9> */
.L_x_9609:
[----:B------:R-:W2:Y:S02]  /*6ea0*/  LDG.E.U16 R0, [R2.64] ;  /* 0x0000002402007981 */ /* 0x000ea4000c1e1500 */
[----:B--2---:R-:W-:-:S05]  /*6eb0*/  HADD2.F32 R0, -RZ, R0.H0_H0 ;  /* 0x20000000ff007230 */ /* 0x004fca0000004100 */
[----:B------:R-:W-:Y:S01]  /*6ec0*/  F2FP.BF16.PACK_AB R0, RZ, R0 ;  /* 0x00000000ff00723e */ /* 0x000fe200000010ff */
[----:B------:R-:W-:Y:S05]  /*6ed0*/  BRA `(.L_x_9605) ;  /* 0x00000c4000007947 */ /* 0x000fea0003800000 */
.L_x_9608:
        /* <DEDUP_REMOVED lines=9> */
.L_x_9611:
[----:B------:R-:W2:Y:S02]  /*6f70*/  LDG.E.U16 R2, [R2.64] ;  /* 0x0000002402027981 */ /* 0x000ea4000c1e1500 */
[----:B--2---:R-:W-:-:S05]  /*6f80*/  HADD2.F32 R0, -RZ, R2.H0_H0 ;  /* 0x20000002ff007230 */ /* 0x004fca0000004100 */
[----:B------:R-:W-:Y:S01]  /*6f90*/  F2FP.BF16.PACK_AB R0, RZ, R0 ;  /* 0x00000000ff00723e */ /* 0x000fe200000010ff */
[----:B------:R-:W-:Y:S05]  /*6fa0*/  BRA `(.L_x_9605) ;  /* 0x00000b7000007947 */ /* 0x000fea0003800000 */
.L_x_9610:
[----:B------:R-:W2:Y:S02]  /*6fb0*/  LDG.E.64 R2, [R2.64] ;  /* 0x0000002402027981 */ /* 0x000ea4000c1e1b00 */
[----:B--2---:R-:W0:Y:S01]  /*6fc0*/  F2F.F32.F64 R0, R2 ;  /* 0x0000000200007310 */ /* 0x004e220000301000 */
[----:B------:R-:W0:-:S14]  /*6fd0*/  DSETP.GEU.AND P0, PT, |R2|, c[0x2][0x0], PT ;  /* 0x008000000200762a */ /* 0x000e1c0003f0e200 */
[----:B0-----:R-:W-:-:S05]  /*6fe0*/  @!P0 FMUL R0, R0, 1.175494350822287508e-38 ;  /* 0x0080000000008820 */ /* 0x001fca0000400000 */
[----:B------:R-:W-:Y:S01]  /*6ff0*/  F2FP.BF16.PACK_AB R0, RZ, R0 ;  /* 0x00000000ff00723e */ /* 0x000fe200000010ff */
[----:B------:R-:W-:Y:S05]  /*7000*/  BRA `(.L_x_9605) ;  /* 0x00000b1000007947 */ /* 0x000fea0003800000 */
.L_x_9600:
        /* <DEDUP_REMOVED lines=13> */
.L_x_9614:
[----:B------:R-:W2:Y:S02]  /*70e0*/  LDG.E.64 R2, [R2.64] ;  /* 0x0000002402027981 */ /* 0x000ea4000c1e1b00 */
[----:B--2---:R-:W0:Y:S01]  /*70f0*/  F2F.F32.F64 R0, R2 ;  /* 0x0000000200007310 */ /* 0x004e220000301000 */
[----:B------:R-:W0:-:S14]  /*7100*/  DSETP.GEU.AND P0, PT, |R2|, c[0x2][0x0], PT ;  /* 0x008000000200762a */ /* 0x000e1c0003f0e200 */
[----:B0-----:R-:W-:-:S05]  /*7110*/  @!P0 FMUL R0, R0, 1.175494350822287508e-38 ;  /* 0x0080000000008820 */ /* 0x001fca0000400000 */
[----:B------:R-:W-:Y:S01]  /*7120*/  F2FP.BF16.PACK_AB R0, RZ, R0 ;  /* 0x00000000ff00723e */ /* 0x000fe200000010ff */
[----:B------:R-:W-:Y:S05]  /*7130*/  BRA `(.L_x_9605) ;  /* 0x000009e000007947 */ /* 0x000fea0003800000 */
.L_x_9613:
        /* <DEDUP_REMOVED lines=28> */
.L_x_9616:
        /* <DEDUP_REMOVED lines=15> */
.L_x_9615:
[----:B------:R0:W5:Y:S01]  /*73f0*/  LDG.E.U16 R0, [R2.64] ;  /* 0x0000002402007981 */ /* 0x000162000c1e1500 */
[----:B------:R-:W-:Y:S05]  /*7400*/  BRA `(.L_x_9605) ;  /* 0x0000071000007947 */ /* 0x000fea0003800000 */
.L_x_9612:
        /* <DEDUP_REMOVED lines=12> */
.L_x_9619:
        /* <DEDUP_REMOVED lines=21> */
.L_x_9623:
[----:B------:R-:W-:Y:S05]  /*7620*/  BSYNC B1 ;  /* 0x0000000000017941 */ /* 0x000fea0003800000 */
.L_x_9622:
[----:B------:R-:W-:Y:S01]  /*7630*/  LEA R3, R0, 0x3b800000, 0x17 ;  /* 0x3b80000000037811 */ /* 0x000fe200078eb8ff */
[----:B------:R-:W-:-:S05]  /*7640*/  IMAD.SHL.U32 R0, R2, 0x100000, RZ ;  /* 0x0010000002007824 */ /* 0x000fca00078e00ff */
[----:B------:R-:W-:Y:S02]  /*7650*/  LOP3.LUT R0, R3, R0, R4, 0xfe, !PT ;  /* 0x0000000003007212 */ /* 0x000fe400078efe04 */
.L_x_9621:
[----:B------:R-:W-:Y:S05]  /*7660*/  BSYNC B0 ;  /* 0x0000000000007941 */ /* 0x000fea0003800000 */
.L_x_9620:
[----:B------:R-:W-:Y:S01]  /*7670*/  F2FP.BF16.PACK_AB R0, RZ, R0 ;  /* 0x00000000ff00723e */ /* 0x000fe200000010ff */
[----:B------:R-:W-:Y:S05]  /*7680*/  BRA `(.L_x_9605) ;  /* 0x0000049000007947 */ /* 0x000fea0003800000 */
.L_x_9618:
        /* <DEDUP_REMOVED lines=21> */
.L_x_9627:
[----:B------:R-:W-:Y:S05]  /*77e0*/  BSYNC B1 ;  /* 0x0000000000017941 */ /* 0x000fea0003800000 */
.L_x_9626:
[----:B------:R-:W-:Y:S01]  /*77f0*/  LEA R3, R0, 0x37800000, 0x17 ;  /* 0x3780000000037811 */ /* 0x000fe200078eb8ff */
[----:B------:R-:W-:-:S05]  /*7800*/  IMAD.SHL.U32 R0, R2, 0x200000, RZ ;  /* 0x0020000002007824 */ /* 0x000fca00078e00ff */
[----:B------:R-:W-:Y:S02]  /*7810*/  LOP3.LUT R0, R3, R0, R4, 0xfe, !PT ;  /* 0x0000000003007212 */ /* 0x000fe400078efe04 */
.L_x_9625:
[----:B------:R-:W-:Y:S05]  /*7820*/  BSYNC B0 ;  /* 0x0000000000007941 */ /* 0x000fea0003800000 */
.L_x_9624:
[----:B------:R-:W-:Y:S01]  /*7830*/  F2FP.BF16.PACK_AB R0, RZ, R0 ;  /* 0x00000000ff00723e */ /* 0x000fe200000010ff */
[----:B------:R-:W-:Y:S05]  /*7840*/  BRA `(.L_x_9605) ;  /* 0x000002d000007947 */ /* 0x000fea0003800000 */
.L_x_9617:
        /* <DEDUP_REMOVED lines=14> */
.L_x_9631:
[----:B------:R-:W-:Y:S05]  /*7930*/  BSYNC B0 ;  /* 0x0000000000007941 */ /* 0x000fea0003800000 */
.L_x_9630:
[----:B------:R-:W-:Y:S01]  /*7940*/  F2FP.BF16.PACK_AB R0, RZ, R0 ;  /* 0x00000000ff00723e */ /* 0x000fe200000010ff */
[----:B------:R-:W-:Y:S05]  /*7950*/  BRA `(.L_x_9605) ;  /* 0x000001c000007947 */ /* 0x000fea0003800000 */
.L_x_9604:
        /* <DEDUP_REMOVED lines=21> */
.L_x_9629:
[----:B------:R-:W2:Y:S02]  /*7ab0*/  LDG.E.64 R2, [R2.64] ;  /* 0x0000002402027981 */ /* 0x000ea4000c1e1b00 */
[----:B--2---:R-:W0:Y:S02]  /*7ac0*/  I2F.U64 R0, R2 ;  /* 0x0000000200007312 */ /* 0x004e240000301000 */
[----:B0-----:R-:W-:Y:S01]  /*7ad0*/  F2FP.BF16.PACK_AB R0, RZ, R0 ;  /* 0x00000000ff00723e */ /* 0x001fe200000010ff */
[----:B------:R-:W-:Y:S05]  /*7ae0*/  BRA `(.L_x_9605) ;  /* 0x0000003000007947 */ /* 0x000fea0003800000 */
.L_x_9628:
[----:B------:R-:W2:Y:S02]  /*7af0*/  LDG.E R2, [R2.64] ;  /* 0x0000002402027981 */ /* 0x000ea4000c1e1900 */
[----:B--2---:R-:W0:Y:S02]  /*7b00*/  I2F.U32 R0, R2 ;  /* 0x0000000200007306 */ /* 0x004e240000201000 */
[----:B0-----:R-:W-:-:S06]  /*7b10*/  F2FP.BF16.PACK_AB R0, RZ, R0 ;  /* 0x00000000ff00723e */ /* 0x001fcc00000010ff */
.L_x_9605:
        /* <DEDUP_REMOVED lines=26> */
.L_x_9635:
[----:B------:R-:W-:-:S06]  /*7cc0*/  PRMT R3, RZ, 0x5410, R0 ;  /* 0x00005410ff037816 */ /* 0x000fcc0000000000 */
[----:B------:R-:W0:Y:S02]  /*7cd0*/  F2I.S64.TRUNC R2, R3 ;  /* 0x0000000300027311 */ /* 0x000e24000020d900 */
[----:B0-----:R0:W-:Y:S01]  /*7ce0*/  STG.E.U8 [R16.64], R2 ;  /* 0x0000000210007986 */ /* 0x0011e2000c101124 */
[----:B------:R-:W-:Y:S05]  /*7cf0*/  BRA `(.L_x_9637) ;  /* 0x00000e4000007947 */ /* 0x000fea0003800000 */
.L_x_9634:
        /* <DEDUP_REMOVED lines=10> */
.L_x_9639:
[----:B------:R-:W-:-:S04]  /*7da0*/  PRMT R0, RZ, 0x5410, R0 ;  /* 0x00005410ff007816 */ /* 0x000fc80000000000 */
[----:B------:R-:W0:Y:S02]  /*7db0*/  F2I.FTZ.TRUNC.NTZ R3, R0 ;  /* 0x0000000000037305 */ /* 0x000e24000021f100 */
[----:B0-----:R0:W-:Y:S01]  /*7dc0*/  STG.E [R16.64], R3 ;  /* 0x0000000310007986 */ /* 0x0011e2000c101924 */
[----:B------:R-:W-:Y:S05]  /*7dd0*/  BRA `(.L_x_9637) ;  /* 0x00000d6000007947 */ /* 0x000fea0003800000 */
.L_x_9638:
[----:B------:R-:W-:-:S04]  /*7de0*/  PRMT R0, RZ, 0x5410, R0 ;  /* 0x00005410ff007816 */ /* 0x000fc80000000000 */
[----:B------:R-:W0:Y:S02]  /*7df0*/  F2I.FTZ.TRUNC.NTZ R3, R0 ;  /* 0x0000000000037305 */ /* 0x000e24000021f100 */
[----:B0-----:R0:W-:Y:S01]  /*7e00*/  STG.E.U16 [R16.64], R3 ;  /* 0x0000000310007986 */ /* 0x0011e2000c101524 */
[----:B------:R-:W-:Y:S05]  /*7e10*/  BRA `(.L_x_9637) ;  /* 0x00000d2000007947 */ /* 0x000fea0003800000 */
.L_x_9633:
        /* <DEDUP_REMOVED lines=9> */
.L_x_9641:
[----:B------:R-:W-:-:S04]  /*7eb0*/  PRMT R0, RZ, 0x5410, R0 ;  /* 0x00005410ff007816 */ /* 0x000fc80000000000 */
[----:B------:R-:W-:-:S05]  /*7ec0*/  F2FP.PACK_AB R0, RZ, R0 ;  /* 0x00000000ff00723e */ /* 0x000fca00000000ff */
[----:B------:R0:W-:Y:S01]  /*7ed0*/  STG.E.U16 [R16.64], R0 ;  /* 0x0000000010007986 */ /* 0x0001e2000c101524 */
[----:B------:R-:W-:Y:S05]  /*7ee0*/  BRA `(.L_x_9637) ;  /* 0x00000c5000007947 */ /* 0x000fea0003800000 */
.L_x_9640:
        /* <DEDUP_REMOVED lines=10> */
.L_x_9643:
[----:B------:R-:W-:-:S04]  /*7f90*/  PRMT R0, RZ, 0x5410, R0 ;  /* 0x00005410ff007816 */ /* 0x000fc80000000000 */
[----:B------:R-:W-:-:S04]  /*7fa0*/  F2FP.PACK_AB R3, RZ, R0 ;  /* 0x00000000ff03723e */ /* 0x000fc800000000ff */
[----:B------:R-:W-:-:S05]  /*7fb0*/  PRMT R3, R3, 0x5410, RZ ;  /* 0x0000541003037816 */ /* 0x000fca00000000ff */
[----:B------:R0:W-:Y:S01]  /*7fc0*/  STG.E [R16.64], R3 ;  /* 0x0000000310007986 */ /* 0x0001e2000c101924 */
[----:B------:R-:W-:Y:S05]  /*7fd0*/  BRA `(.L_x_9637) ;  /* 0x00000b6000007947 */ /* 0x000fea0003800000 */
.L_x_9642:
[----:B------:R-:W-:-:S05]  /*7fe0*/  PRMT R2, RZ, 0x5410, R0 ;  /* 0x00005410ff027816 */ /* 0x000fca0000000000 */
[----:B------:R-:W-:-:S06]  /*7ff0*/  FMUL.FTZ R2, R2, 1 ;  /* 0x3f80000002027820 */ /* 0x000fcc0000410000 */
[----:B------:R-:W0:Y:S02]  /*8000*/  F2F.F64.F32 R2, R2 ;  /* 0x0000000200027310 */ /* 0x000e240000201800 */
[----:B0-----:R0:W-:Y:S01]  /*8010*/  STG.E.64 [R16.64], R2 ;  /* 0x0000000210007986 */ /* 0x0011e2000c101b24 */
[----:B------:R-:W-:Y:S05]  /*8020*/  BRA `(.L_x_9637) ;  /* 0x00000b1000007947 */ /* 0x000fea0003800000 */
.L_x_9632:
        /* <DEDUP_REMOVED lines=13> */
.L_x_9646:
[----:B------:R-:W-:Y:S01]  /*8100*/  PRMT R0, RZ, 0x5410, R0 ;  /* 0x00005410ff007816 */ /* 0x000fe20000000000 */
[----:B------:R-:W-:-:S04]  /*8110*/  CS2R R6, SRZ ;  /* 0x0000000000067805 */ /* 0x000fc8000001ff00 */
[----:B------:R-:W-:-:S04]  /*8120*/  FMUL.FTZ R0, R0, 1 ;  /* 0x3f80000000007820 */ /* 0x000fc80000410000 */
[----:B------:R-:W0:Y:S02]  /*8130*/  F2F.F64.F32 R4, R0 ;  /* 0x0000000000047310 */ /* 0x000e240000201800 */
[----:B0-----:R0:W-:Y:S01]  /*8140*/  STG.E.128 [R16.64], R4 ;  /* 0x0000000410007986 */ /* 0x0011e2000c101d24 */
[----:B------:R-:W-:Y:S05]  /*8150*/  BRA `(.L_x_9637) ;  /* 0x000009e000007947 */ /* 0x000fea0003800000 */
.L_x_9645:
        /* <DEDUP_REMOVED lines=21> */
.L_x_9650:
[----:B------:R-:W-:Y:S05]  /*82b0*/  BSYNC B0 ;  /* 0x0000000000007941 */ /* 0x000fea0003800000 */
.L_x_9649:
[----:B------:R-:W-:-:S05]  /*82c0*/  LOP3.LUT R3, R0, R3, RZ, 0xfc, !PT ;  /* 0x0000000300037212 */ /* 0x000fca00078efcff */
[----:B------:R0:W-:Y:S01]  /*82d0*/  STG.E.U8 [R16.64], R3 ;  /* 0x0000000310007986 */ /* 0x0001e2000c101124 */
[----:B------:R-:W-:Y:S05]  /*82e0*/  BRA `(.L_x_9637) ;  /* 0x0000085000007947 */ /* 0x000fea0003800000 */
.L_x_9648:
        /* <DEDUP_REMOVED lines=13> */
.L_x_9652:
[----:B------:R-:W-:Y:S01]  /*83c0*/  IMAD.MOV.U32 R0, RZ, RZ, 0x7f ;  /* 0x0000007fff007424 */ /* 0x000fe200078e00ff */
[----:B------:R-:W-:-:S04]  /*83d0*/  ISETP.GT.U32.AND P0, PT, R2, 0x7f800000, PT ;  /* 0x7f8000000200780c */ /* 0x000fc80003f04070 */
[----:B------:R-:W-:-:S04]  /*83e0*/  SEL R0, R0, 0x7c, P0 ;  /* 0x0000007c00007807 */ /* 0x000fc80000000000 */
.L_x_9653:
[----:B------:R-:W-:Y:S05]  /*83f0*/  BSYNC B0 ;  /* 0x0000000000007941 */ /* 0x000fea0003800000 */
.L_x_9651:
[----:B------:R-:W-:-:S04]  /*8400*/  LOP3.LUT R2, R3, 0x80000000, RZ, 0xc0, !PT ;  /* 0x8000000003027812 */ /* 0x000fc800078ec0ff */
[----:B------:R-:W-:-:S04]  /*8410*/  SHF.R.U32.HI R3, RZ, 0x18, R2 ;  /* 0x00000018ff037819 */ /* 0x000fc80000011602 */
[----:B------:R-:W-:-:S05]  /*8420*/  LOP3.LUT R3, R0, R3, RZ, 0xfc, !PT ;  /* 0x0000000300037212 */ /* 0x000fca00078efcff */
[----:B------:R0:W-:Y:S01]  /*8430*/  STG.E.U8 [R16.64], R3 ;  /* 0x0000000310007986 */ /* 0x0001e2000c101124 */
[----:B------:R-:W-:Y:S05]  /*8440*/  BRA `(.L_x_9637) ;  /* 0x000006f000007947 */ /* 0x000fea0003800000 */
.L_x_9647:
[----:B------:R0:W-:Y:S01]  /*8450*/  STG.E.U16 [R16.64], R0 ;  /* 0x0000000010007986 */ /* 0x0001e2000c101524 */
[----:B------:R-:W-:Y:S05]  /*8460*/  BRA `(.L_x_9637) ;  /* 0x000006d000007947 */ /* 0x000fea0003800000 */
.L_x_9644:
        /* <DEDUP_REMOVED lines=12> */
.L_x_9656:
        /* <DEDUP_REMOVED lines=17> */
.L_x_9659:
[----:B------:R-:W-:-:S04]  /*8640*/  LOP3.LUT R2, R3, 0x80000000, RZ, 0xc0, !PT ;  /* 0x8000000003027812 */ /* 0x000fc800078ec0ff */
[----:B------:R-:W-:-:S04]  /*8650*/  SHF.R.U32.HI R3, RZ, 0x18, R2 ;  /* 0x00000018ff037819 */ /* 0x000fc80000011602 */
[----:B------:R-:W-:-:S04]  /*8660*/  LOP3.LUT R0, R0, R3, RZ, 0xfc, !PT ;  /* 0x0000000300007212 */ /* 0x000fc800078efcff */
[----:B------:R-:W-:Y:S02]  /*8670*/  PRMT R8, R0, 0x7610, R8 ;  /* 0x0000761000087816 */ /* 0x000fe40000000008 */
.L_x_9658:
[----:B------:R-:W-:Y:S05]  /*8680*/  BSYNC B0 ;  /* 0x0000000000007941 */ /* 0x000fea0003800000 */
.L_x_9657:
[----:B------:R0:W-:Y:S01]  /*8690*/  STG.E.U8 [R16.64], R8 ;  /* 0x0000000810007986 */ /* 0x0001e2000c101124 */
[----:B------:R-:W-:Y:S05]  /*86a0*/  BRA `(.L_x_9637) ;  /* 0x0000049000007947 */ /* 0x000fea0003800000 */
.L_x_9655:
        /* <DEDUP_REMOVED lines=17> */
.L_x_9662:
[----:B------:R-:W-:-:S04]  /*87c0*/  LOP3.LUT R2, R3, 0x80000000, RZ, 0xc0, !PT ;  /* 0x8000000003027812 */ /* 0x000fc800078ec0ff */
[----:B------:R-:W-:-:S04]  /*87d0*/  SHF.R.U32.HI R3, RZ, 0x18, R2 ;  /* 0x00000018ff037819 */ /* 0x000fc80000011602 */
[----:B------:R-:W-:-:S04]  /*87e0*/  LOP3.LUT R0, R0, R3, RZ, 0xfc, !PT ;  /* 0x0000000300007212 */ /* 0x000fc800078efcff */
[----:B------:R-:W-:Y:S02]  /*87f0*/  PRMT R8, R0, 0x7610, R8 ;  /* 0x0000761000087816 */ /* 0x000fe40000000008 */
.L_x_9661:
[----:B------:R-:W-:Y:S05]  /*8800*/  BSYNC B0 ;  /* 0x0000000000007941 */ /* 0x000fea0003800000 */
.L_x_9660:
[----:B------:R0:W-:Y:S01]  /*8810*/  STG.E.U8 [R16.64], R8 ;  /* 0x0000000810007986 */ /* 0x0001e2000c101124 */
[----:B------:R-:W-:Y:S05]  /*8820*/  BRA `(.L_x_9637) ;  /* 0x0000031000007947 */ /* 0x000fea0003800000 */
.L_x_9654:
        /* <DEDUP_REMOVED lines=22> */
.L_x_9636:
        /* <DEDUP_REMOVED lines=20> */
.L_x_9664:
[----:B------:R-:W-:-:S06]  /*8ad0*/  PRMT R2, RZ, 0x5410, R0 ;  /* 0x00005410ff027816 */ /* 0x000fcc0000000000 */
[----:B------:R-:W0:Y:S02]  /*8ae0*/  F2I.U64.TRUNC R2, R2 ;  /* 0x0000000200027311 */ /* 0x000e24000020d800 */
[----:B0-----:R0:W-:Y:S01]  /*8af0*/  STG.E.64 [R16.64], R2 ;  /* 0x0000000210007986 */ /* 0x0011e2000c101b24 */
[----:B------:R-:W-:Y:S05]  /*8b00*/  BRA `(.L_x_9637) ;  /* 0x0000003000007947 */ /* 0x000fea0003800000 */
.L_x_9663:
[----:B------:R-:W-:-:S04]  /*8b10*/  PRMT R0, RZ, 0x5410, R0 ;  /* 0x00005410ff007816 */ /* 0x000fc80000000000 */
[----:B------:R-:W0:Y:S02]  /*8b20*/  F2I.FTZ.U32.TRUNC.NTZ R3, R0 ;  /* 0x0000000000037305 */ /* 0x000e24000021f000 */
[----:B0-----:R0:W-:Y:S02]  /*8b30*/  STG.E [R16.64], R3 ;  /* 0x0000000310007986 */ /* 0x0011e4000c101924 */
.L_x_9637:
[----:B------:R-:W-:Y:S02]  /*8b40*/  IADD3 R19, R19, 0x80, RZ ;  /* 0x0000008013137810 */ /* 0x000fe40007ffe0ff */
.L_x_9532:
[----:B------:R-:W-:Y:S05]  /*8b50*/  BSYNC B6 ;  /* 0x0000000000067941 */ /* 0x000fea0003800000 */
.L_x_9531:
        /* <DEDUP_REMOVED lines=230> */
.L_x_9665:
        /* <DEDUP_REMOVED lines=20> */
.L_x_9669:
[----:B------:R-:W2:Y:S02]  /*9b00*/  LDG.E.U8 R2, [R2.64] ;  /* 0x0000002402027981 */ /* 0x000ea4000c1e1100 */
[----:B--2---:R-:W0:Y:S02]  /*9b10*/  I2F.U16 R0, R2 ;  /* 0x0000000200007306 */ /* 0x004e240000101000 */
[----:B0-----:R-:W-:Y:S01]  /*9b20*/  F2FP.BF16.PACK_AB R0, RZ, R0 ;  /* 0x00000000ff00723e */ /* 0x001fe200000010ff */
[----:B------:R-:W-:Y:S05]  /*9b30*/  BRA `(.L_x_9671) ;  /* 0x00000e3000007947 */ /* 0x000fea0003800000 */
.L_x_9668:
        /* <DEDUP_REMOVED lines=10> */
.L_x_9673:
[----:B------:R-:W2:Y:S02]  /*9be0*/  LDG.E R2, [R2.64] ;  /* 0x0000002402027981 */ /* 0x000ea4000c1e1900 */
[----:B--2---:R-:W0:Y:S02]  /*9bf0*/  I2F R0, R2 ;  /* 0x0000000200007306 */ /* 0x004e240000201400 */
[----:B0-----:R-:W-:Y:S01]  /*9c00*/  F2FP.BF16.PACK_AB R0, RZ, R0 ;  /* 0x00000000ff00723e */ /* 0x001fe200000010ff */
[----:B------:R-:W-:Y:S05]  /*9c10*/  BRA `(.L_x_9671) ;  /* 0x00000d5000007947 */ /* 0x000fea0003800000 */
.L_x_9672:
[----:B------:R-:W2:Y:S02]  /*9c20*/  LDG.E.U16 R2, [R2.64] ;  /* 0x0000002402027981 */ /* 0x000ea4000c1e1500 */
[----:B--2---:R-:W0:Y:S02]  /*9c30*/  I2F.S16 R0, R2 ;  /* 0x0000000200007306 */ /* 0x004e240000101400 */
[----:B0-----:R-:W-:Y:S01]  /*9c40*/  F2FP.BF16.PACK_AB R0, RZ, R0 ;  /* 0x00000000ff00723e */ /* 0x001fe200000010ff */
[----:B------:R-:W-:Y:S05]  /*9c50*/  BRA `(.L_x_9671) ;  /* 0x00000d1000007947 */ /* 0x000fea0003800000 */
.L_x_9667:
        /* <DEDUP_REMOVED lines=9> */
.L_x_9675:
[----:B------:R-:W2:Y:S02]  /*9cf0*/  LDG.E.U16 R0, [R2.64] ;  /* 0x0000002402007981 */ /* 0x000ea4000c1e1500 */
[----:B--2---:R-:W-:-:S05]  /*9d00*/  HADD2.F32 R0, -RZ, R0.H0_H0 ;  /* 0x20000000ff007230 */ /* 0x004fca0000004100 */
[----:B------:R-:W-:Y:S01]  /*9d10*/  F2FP.BF16.PACK_AB R0, RZ, R0 ;  /* 0x00000000ff00723e */ /* 0x000fe200000010ff */
[----:B------:R-:W-:Y:S05]  /*9d20*/  BRA `(.L_x_9671) ;  /* 0x00000c4000007947 */ /* 0x000fea0003800000 */
.L_x_9674:
        /* <DEDUP_REMOVED lines=9> */
.L_x_9677:
[----:B------:R-:W2:Y:S02]  /*9dc0*/  LDG.E.U16 R2, [R2.64] ;  /* 0x0000002402027981 */ /* 0x000ea4000c1e1500 */
[----:B--2---:R-:W-:-:S05]  /*9dd0*/  HADD2.F32 R0, -RZ, R2.H0_H0 ;  /* 0x20000002ff007230 */ /* 0x004fca0000004100 */
[----:B------:R-:W-:Y:S01]  /*9de0*/  F2FP.BF16.PACK_AB R0, RZ, R0 ;  /* 0x00000000ff00723e */ /* 0x000fe200000010ff */
[----:B------:R-:W-:Y:S05]  /*9df0*/  BRA `(.L_x_9671) ;  /* 0x00000b7000007947 */ /* 0x000fea0003800000 */
.L_x_9676:
[----:B------:R-:W2:Y:S02]  /*9e00*/  LDG.E.64 R2, [R2.64] ;  /* 0x0000002402027981 */ /* 0x000ea4000c1e1b00 */
[----:B--2---:R-:W0:Y:S01]  /*9e10*/  F2F.F32.F64 R0, R2 ;  /* 0x0000000200007310 */ /* 0x004e220000301000 */
[----:B------:R-:W0:-:S14]  /*9e20*/  DSETP.GEU.AND P0, PT, |R2|, c[0x2][0x0], PT ;  /* 0x008000000200762a */ /* 0x000e1c0003f0e200 */
[----:B0-----:R-:W-:-:S05]  /*9e30*/  @!P0 FMUL R0, R0, 1.175494350822287508e-38 ;  /* 0x0080000000008820 */ /* 0x001fca0000400000 */
[----:B------:R-:W-:Y:S01]  /*9e40*/  F2FP.BF16.PACK_AB R0, RZ, R0 ;  /* 0x00000000ff00723e */ /* 0x000fe200000010ff */
[----:B------:R-:W-:Y:S05]  /*9e50*/  BRA `(.L_x_9671) ;  /* 0x00000b1000007947 */ /* 0x000fea0003800000 */
.L_x_9666:
        /* <DEDUP_REMOVED lines=13> */
.L_x_9680:
[----:B------:R-:W2:Y:S02]  /*9f30*/  LDG.E.64 R2, [R2.64] ;  /* 0x0000002402027981 */ /* 0x000ea4000c1e1b00 */
[----:B--2---:R-:W0:Y:S01]  /*9f40*/  F2F.F32.F64 R0, R2 ;  /* 0x0000000200007310 */ /* 0x004e220000301000 */
[----:B------:R-:W0:-:S14]  /*9f50*/  DSETP.GEU.AND P0, PT, |R2|, c[0x2][0x0], PT ;  /* 0x008000000200762a */ /* 0x000e1c0003f0e200 */
[----:B0-----:R-:W-:-:S05]  /*9f60*/  @!P0 FMUL R0, R0, 1.175494350822287508e-38 ;  /* 0x0080000000008820 */ /* 0x001fca0000400000 */
[----:B------:R-:W-:Y:S01]  /*9f70*/  F2FP.BF16.PACK_AB R0, RZ, R0 ;  /* 0x00000000ff00723e */ /* 0x000fe200000010ff */
[----:B------:R-:W-:Y:S05]  /*9f80*/  BRA `(.L_x_9671) ;  /* 0x000009e000007947 */ /* 0x000fea0003800000 */
.L_x_9679:
        /* <DEDUP_REMOVED lines=28> */
.L_x_9682:
        /* <DEDUP_REMOVED lines=15> */
.L_x_9681:
[----:B------:R0:W5:Y:S01]  /*a240*/  LDG.E.U16 R0, [R2.64] ;  /* 0x0000002402007981 */ /* 0x000162000c1e1500 */
[----:B------:R-:W-:Y:S05]  /*a250*/  BRA `(.L_x_9671) ;  /* 0x0000071000007947 */ /* 0x000fea0003800000 */
.L_x_9678:
        /* <DEDUP_REMOVED lines=12> */
.L_x_9685:
        /* <DEDUP_REMOVED lines=21> */
.L_x_9689:
[----:B------:R-:W-:Y:S05]  /*a470*/  BSYNC B1 ;  /* 0x0000000000017941 */ /* 0x000fea0003800000 */
.L_x_9688:
[----:B------:R-:W-:Y:S01]  /*a480*/  LEA R3, R0, 0x3b800000, 0x17 ;  /* 0x3b80000000037811 */ /* 0x000fe200078eb8ff */
[----:B------:R-:W-:-:S05]  /*a490*/  IMAD.SHL.U32 R0, R2, 0x100000, RZ ;  /* 0x0010000002007824 */ /* 0x000fca00078e00ff */
[----:B------:R-:W-:Y:S02]  /*a4a0*/  LOP3.LUT R0, R3, R0, R4, 0xfe, !PT ;  /* 0x0000000003007212 */ /* 0x000fe400078efe04 */
.L_x_9687:
[----:B------:R-:W-:Y:S05]  /*a4b0*/  BSYNC B0 ;  /* 0x0000000000007941 */ /* 0x000fea0003800000 */
.L_x_9686:
[----:B------:R-:W-:Y:S01]  /*a4c0*/  F2FP.BF16.PACK_AB R0, RZ, R0 ;  /* 0x00000000ff00723e */ /* 0x000fe200000010ff */
[----:B------:R-:W-:Y:S05]  /*a4d0*/  BRA `(.L_x_9671) ;  /* 0x0000049000007947 */ /* 0x000fea0003800000 */
.L_x_9684:
        /* <DEDUP_REMOVED lines=21> */
.L_x_9693:
[----:B------:R-:W-:Y:S05]  /*a630*/  BSYNC B1 ;  /* 0x0000000000017941 */ /* 0x000fea0003800000 */
.L_x_9692:
[----:B------:R-:W-:Y:S01]  /*a640*/  LEA R3, R0, 0x37800000, 0x17 ;  /* 0x3780000000037811 */ /* 0x000fe200078eb8ff */
[----:B------:R-:W-:-:S05]  /*a650*/  IMAD.SHL.U32 R0, R2, 0x200000, RZ ;  /* 0x0020000002007824 */ /* 0x000fca00078e00ff */
[----:B------:R-:W-:Y:S02]  /*a660*/  LOP3.LUT R0, R3, R0, R4, 0xfe, !PT ;  /* 0x0000000003007212 */ /* 0x000fe400078efe04 */
.L_x_9691:
[----:B------:R-:W-:Y:S05]  /*a670*/  BSYNC B0 ;  /* 0x0000000000007941 */ /* 0x000fea0003800000 */
.L_x_9690:
[----:B------:R-:W-:Y:S01]  /*a680*/  F2FP.BF16.PACK_AB R0, RZ, R0 ;  /* 0x00000000ff00723e */ /* 0x000fe200000010ff */
[----:B------:R-:W-:Y:S05]  /*a690*/  BRA `(.L_x_9671) ;  /* 0x000002d000007947 */ /* 0x000fea0003800000 */
.L_x_9683:
        /* <DEDUP_REMOVED lines=14> */
.L_x_9697:
[----:B------:R-:W-:Y:S05]  /*a780*/  BSYNC B0 ;  /* 0x0000000000007941 */ /* 0x000fea0003800000 */
.L_x_9696:
[----:B------:R-:W-:Y:S01]  /*a790*/  F2FP.BF16.PACK_AB R0, RZ, R0 ;  /* 0x00000000ff00723e */ /* 0x000fe200000010ff */
[----:B------:R-:W-:Y:S05]  /*a7a0*/  BRA `(.L_x_9671) ;  /* 0x000001c000007947 */ /* 0x000fea0003800000 */
.L_x_9670:
        /* <DEDUP_REMOVED lines=21> */
.L_x_9695:
[----:B------:R-:W2:Y:S02]  /*a900*/  LDG.E.64 R2, [R2.64] ;  /* 0x0000002402027981 */ /* 0x000ea4000c1e1b00 */
[----:B--2---:R-:W0:Y:S02]  /*a910*/  I2F.U64 R0, R2 ;  /* 0x0000000200007312 */ /* 0x004e240000301000 */
[----:B0-----:R-:W-:Y:S01]  /*a920*/  F2FP.BF16.PACK_AB R0, RZ, R0 ;  /* 0x00000000ff00723e */ /* 0x001fe200000010ff */
[----:B------:R-:W-:Y:S05]  /*a930*/  BRA `(.L_x_9671) ;  /* 0x0000003000007947 */ /* 0x000fea0003800000 */
.L_x_9694:
[----:B------:R-:W2:Y:S02]  /*a940*/  LDG.E R2, [R2.64] ;  /* 0x0000002402027981 */ /* 0x000ea4000c1e1900 */
[----:B--2---:R-:W0:Y:S02]  /*a950*/  I2F.U32 R0, R2 ;  /* 0x0000000200007306 */ /* 0x004e240000201000 */
[----:B0-----:R-:W-:-:S06]  /*a960*/  F2FP.BF16.PACK_AB R0, RZ, R0 ;  /* 0x00000000ff00723e */ /* 0x001fcc00000010ff */
.L_x_9671:
        /* <DEDUP_REMOVED lines=26> */
.L_x_9701:
[----:B------:R-:W-:-:S06]  /*ab10*/  PRMT R3, RZ, 0x5410, R0 ;  /* 0x00005410ff037816 */ /* 0x000fcc0000000000 */
[----:B------:R-:W0:Y:S02]  /*ab20*/  F2I.S64.TRUNC R2, R3 ;  /* 0x0000000300027311 */ /* 0x000e24000020d900 */
[----:B0-----:R-:W-:Y:S01]  /*ab30*/  STG.E.U8 [R16.64], R2 ;  /* 0x0000000210007986 */ /* 0x001fe2000c101124 */
[----:B------:R-:W-:Y:S05]  /*ab40*/  EXIT ;  /* 0x000000000000794d */ /* 0x000fea0003800000 */
.L_x_9700:
        /* <DEDUP_REMOVED lines=10> */
.L_x_9704:
[----:B------:R-:W-:-:S04]  /*abf0*/  PRMT R0, RZ, 0x5410, R0 ;  /* 0x00005410ff007816 */ /* 0x000fc80000000000 */
[----:B------:R-:W0:Y:S02]  /*ac00*/  F2I.FTZ.TRUNC.NTZ R3, R0 ;  /* 0x0000000000037305 */ /* 0x000e24000021f100 */
[----:B0-----:R-:W-:Y:S01]  /*ac10*/  STG.E [R16.64], R3 ;  /* 0x0000000310007986 */ /* 0x001fe2000c101924 */
[----:B------:R-:W-:Y:S05]  /*ac20*/  EXIT ;  /* 0x000000000000794d */ /* 0x000fea0003800000 */
.L_x_9703:
[----:B------:R-:W-:-:S04]  /*ac30*/  PRMT R0, RZ, 0x5410, R0 ;  /* 0x00005410ff007816 */ /* 0x000fc80000000000 */
[----:B------:R-:W0:Y:S02]  /*ac40*/  F2I.FTZ.TRUNC.NTZ R3, R0 ;  /* 0x0000000000037305 */ /* 0x000e24000021f100 */
[----:B0-----:R-:W-:Y:S01]  /*ac50*/  STG.E.U16 [R16.64], R3 ;  /* 0x0000000310007986 */ /* 0x001fe2000c101524 */
[----:B------:R-:W-:Y:S05]  /*ac60*/  EXIT ;  /* 0x000000000000794d */ /* 0x000fea0003800000 */
.L_x_9699:
        /* <DEDUP_REMOVED lines=9> */
.L_x_9706:
[----:B------:R-:W-:-:S04]  /*ad00*/  PRMT R0, RZ, 0x5410, R0 ;  /* 0x00005410ff007816 */ /* 0x000fc80000000000 */
[----:B------:R-:W-:-:S05]  /*ad10*/  F2FP.PACK_AB R0, RZ, R0 ;  /* 0x00000000ff00723e */ /* 0x000fca00000000ff */
[----:B------:R-:W-:Y:S01]  /*ad20*/  STG.E.U16 [R16.64], R0 ;  /* 0x0000000010007986 */ /* 0x000fe2000c101524 */
[----:B------:R-:W-:Y:S05]  /*ad30*/  EXIT ;  /* 0x000000000000794d */ /* 0x000fea0003800000 */
.L_x_9705:
        /* <DEDUP_REMOVED lines=10> */
.L_x_9708:
[----:B------:R-:W-:-:S04]  /*ade0*/  PRMT R0, RZ, 0x5410, R0 ;  /* 0x00005410ff007816 */ /* 0x000fc80000000000 */
[----:B------:R-:W-:-:S04]  /*adf0*/  F2FP.PACK_AB R3, RZ, R0 ;  /* 0x00000000ff03723e */ /* 0x000fc800000000ff */
[----:B------:R-:W-:-:S05]  /*ae00*/  PRMT R3, R3, 0x5410, RZ ;  /* 0x0000541003037816 */ /* 0x000fca00000000ff */
[----:B------:R-:W-:Y:S01]  /*ae10*/  STG.E [R16.64], R3 ;  /* 0x0000000310007986 */ /* 0x000fe2000c101924 */
[----:B------:R-:W-:Y:S05]  /*ae20*/  EXIT ;  /* 0x000000000000794d */ /* 0x000fea0003800000 */
.L_x_9707:
[----:B------:R-:W-:-:S05]  /*ae30*/  PRMT R2, RZ, 0x5410, R0 ;  /* 0x00005410ff027816 */ /* 0x000fca0000000000 */
[----:B------:R-:W-:-:S06]  /*ae40*/  FMUL.FTZ R2, R2, 1 ;  /* 0x3f80000002027820 */ /* 0x000fcc0000410000 */
[----:B------:R-:W0:Y:S02]  /*ae50*/  F2F.F64.F32 R2, R2 ;  /* 0x0000000200027310 */ /* 0x000e240000201800 */
[----:B0-----:R-:W-:Y:S01]  /*ae60*/  STG.E.64 [R16.64], R2 ;  /* 0x0000000210007986 */ /* 0x001fe2000c101b24 */
[----:B------:R-:W-:Y:S05]  /*ae70*/  EXIT ;  /* 0x000000000000794d */ /* 0x000fea0003800000 */
.L_x_9698:
        /* <DEDUP_REMOVED lines=13> */
.L_x_9711:
[----:B------:R-:W-:Y:S01]  /*af50*/  PRMT R0, RZ, 0x5410, R0 ;  /* 0x00005410ff007816 */ /* 0x000fe20000000000 */
[----:B------:R-:W-:-:S04]  /*af60*/  CS2R R6, SRZ ;  /* 0x0000000000067805 */ /* 0x000fc8000001ff00 */
[----:B------:R-:W-:-:S04]  /*af70*/  FMUL.FTZ R0, R0, 1 ;  /* 0x3f80000000007820 */ /* 0x000fc80000410000 */
[----:B------:R-:W0:Y:S02]  /*af80*/  F2F.F64.F32 R4, R0 ;  /* 0x0000000000047310 */ /* 0x000e240000201800 */
[----:B0-----:R-:W-:Y:S01]  /*af90*/  STG.E.128 [R16.64], R4 ;  /* 0x0000000410007986 */ /* 0x001fe2000c101d24 */
[----:B------:R-:W-:Y:S05]  /*afa0*/  EXIT ;  /* 0x000000000000794d */ /* 0x000fea0003800000 */
.L_x_9710:
        /* <DEDUP_REMOVED lines=21> */
.L_x_9715:
[----:B------:R-:W-:Y:S05]  /*b100*/  BSYNC B0 ;  /* 0x0000000000007941 */ /* 0x000fea0003800000 */
.L_x_9714:
[----:B------:R-:W-:-:S05]  /*b110*/  LOP3.LUT R3, R0, R3, RZ, 0xfc, !PT ;  /* 0x0000000300037212 */ /* 0x000fca00078efcff */
[----:B------:R-:W-:Y:S01]  /*b120*/  STG.E.U8 [R16.64], R3 ;  /* 0x0000000310007986 */ /* 0x000fe2000c101124 */
[----:B------:R-:W-:Y:S05]  /*b130*/  EXIT ;  /* 0x000000000000794d */ /* 0x000fea0003800000 */
.L_x_9713:
        /* <DEDUP_REMOVED lines=13> */
.L_x_9717:
[----:B------:R-:W-:Y:S01]  /*b210*/  IMAD.MOV.U32 R0, RZ, RZ, 0x7f ;  /* 0x0000007fff007424 */ /* 0x000fe200078e00ff */
[----:B------:R-:W-:-:S04]  /*b220*/  ISETP.GT.U32.AND P0, PT, R2, 0x7f800000, PT ;  /* 0x7f8000000200780c */ /* 0x000fc80003f04070 */
[----:B------:R-:W-:-:S04]  /*b230*/  SEL R0, R0, 0x7c, P0 ;  /* 0x0000007c00007807 */ /* 0x000fc80000000000 */
.L_x_9718:
[----:B------:R-:W-:Y:S05]  /*b240*/  BSYNC B0 ;  /* 0x0000000000007941 */ /* 0x000fea0003800000 */
.L_x_9716:
[----:B------:R-:W-:-:S04]  /*b250*/  LOP3.LUT R2, R3, 0x80000000, RZ, 0xc0, !PT ;  /* 0x8000000003027812 */ /* 0x000fc800078ec0ff */
[----:B------:R-:W-:-:S04]  /*b260*/  SHF.R.U32.HI R3, RZ, 0x18, R2 ;  /* 0x00000018ff037819 */ /* 0x000fc80000011602 */
[----:B------:R-:W-:-:S05]  /*b270*/  LOP3.LUT R3, R0, R3, RZ, 0xfc, !PT ;  /* 0x0000000300037212 */ /* 0x000fca00078efcff */
[----:B------:R-:W-:Y:S01]  /*b280*/  STG.E.U8 [R16.64], R3 ;  /* 0x0000000310007986 */ /* 0x000fe2000c101124 */
[----:B------:R-:W-:Y:S05]  /*b290*/  EXIT ;  /* 0x000000000000794d */ /* 0x000fea0003800000 */
.L_x_9712:
[----:B------:R-:W-:Y:S01]  /*b2a0*/  STG.E.U16 [R16.64], R0 ;  /* 0x0000000010007986 */ /* 0x000fe2000c101524 */
[----:B------:R-:W-:Y:S05]  /*b2b0*/  EXIT ;  /* 0x000000000000794d */ /* 0x000fea0003800000 */
.L_x_9709:
        /* <DEDUP_REMOVED lines=12> */
.L_x_9721:
        /* <DEDUP_REMOVED lines=17> */
.L_x_9724:
[----:B------:R-:W-:-:S04]  /*b490*/  LOP3.LUT R2, R3, 0x80000000, RZ, 0xc0, !PT ;  /* 0x8000000003027812 */ /* 0x000fc800078ec0ff */
[----:B------:R-:W-:-:S04]  /*b4a0*/  SHF.R.U32.HI R3, RZ, 0x18, R2 ;  /* 0x00000018ff037819 */ /* 0x000fc80000011602 */
[----:B------:R-:W-:-:S04]  /*b4b0*/  LOP3.LUT R0, R0, R3, RZ, 0xfc, !PT ;  /* 0x0000000300007212 */ /* 0x000fc800078efcff */
[----:B------:R-:W-:Y:S02]  /*b4c0*/  PRMT R8, R0, 0x7610, R8 ;  /* 0x0000761000087816 */ /* 0x000fe40000000008 */
.L_x_9723:
[----:B------:R-:W-:Y:S05]  /*b4d0*/  BSYNC B0 ;  /* 0x0000000000007941 */ /* 0x000fea0003800000 */
.L_x_9722:
[----:B------:R-:W-:Y:S01]  /*b4e0*/  STG.E.U8 [R16.64], R8 ;  /* 0x0000000810007986 */ /* 0x000fe2000c101124 */
[----:B------:R-:W-:Y:S05]  /*b4f0*/  EXIT ;  /* 0x000000000000794d */ /* 0x000fea0003800000 */
.L_x_9720:
        /* <DEDUP_REMOVED lines=17> */
.L_x_9727:
[----:B------:R-:W-:-:S04]  /*b610*/  LOP3.LUT R2, R3, 0x80000000, RZ, 0xc0, !PT ;  /* 0x8000000003027812 */ /* 0x000fc800078ec0ff */
[----:B------:R-:W-:-:S04]  /*b620*/  SHF.R.U32.HI R3, RZ, 0x18, R2 ;  /* 0x00000018ff037819 */ /* 0x000fc80000011602 */
[----:B------:R-:W-:-:S04]  /*b630*/  LOP3.LUT R0, R0, R3, RZ, 0xfc, !PT ;  /* 0x0000000300007212 */ /* 0x000fc800078efcff */
[----:B------:R-:W-:Y:S02]  /*b640*/  PRMT R8, R0, 0x7610, R8 ;  /* 0x0000761000087816 */ /* 0x000fe40000000008 */
.L_x_9726:
[----:B------:R-:W-:Y:S05]  /*b650*/  BSYNC B0 ;  /* 0x0000000000007941 */ /* 0x000fea0003800000 */
.L_x_9725:
[----:B------:R-:W-:Y:S01]  /*b660*/  STG.E.U8 [R16.64], R8 ;  /* 0x0000000810007986 */ /* 0x000fe2000c101124 */
[----:B------:R-:W-:Y:S05]  /*b670*/  EXIT ;  /* 0x000000000000794d */ /* 0x000fea0003800000 */
.L_x_9719:
        /* <DEDUP_REMOVED lines=22> */
.L_x_9702:
        /* <DEDUP_REMOVED lines=20> */
.L_x_9729:
[----:B------:R-:W-:-:S06]  /*b920*/  PRMT R2, RZ, 0x5410, R0 ;  /* 0x00005410ff027816 */ /* 0x000fcc0000000000 */
[----:B------:R-:W0:Y:S02]  /*b930*/  F2I.U64.TRUNC R2, R2 ;  /* 0x0000000200027311 */ /* 0x000e24000020d800 */
[----:B0-----:R-:W-:Y:S01]  /*b940*/  STG.E.64 [R16.64], R2 ;  /* 0x0000000210007986 */ /* 0x001fe2000c101b24 */
[----:B------:R-:W-:Y:S05]  /*b950*/  EXIT ;  /* 0x000000000000794d */ /* 0x000fea0003800000 */
.L_x_9728:
[----:B------:R-:W-:-:S04]  /*b960*/  PRMT R0, RZ, 0x5410, R0 ;  /* 0x00005410ff007816 */ /* 0x000fc80000000000 */
[----:B------:R-:W0:Y:S02]  /*b970*/  F2I.FTZ.U32.TRUNC.NTZ R3, R0 ;  /* 0x0000000000037305 */ /* 0x000e24000021f000 */
[----:B0-----:R-:W-:Y:S01]  /*b980*/  STG.E [R16.64], R3 ;  /* 0x0000000310007986 */ /* 0x001fe2000c101924 */
[----:B------:R-:W-:Y:S05]  /*b990*/  EXIT ;  /* 0x000000000000794d */ /* 0x000fea0003800000 */
.L_x_9730:
        /* <DEDUP_REMOVED lines=14> */
.L_x_12058:


//--------------------- .text._ZN2at6native27unrolled_elementwise_kernelIZZZNS0_18GeluCUDAKernelImplERNS_18TensorIteratorBaseENS0_8GeluTypeEENKUlvE_clEvENKUlvE2_clEvEUlN3c108BFloat16EE_St5arrayIPcLm2EELi4E23TrivialOffsetCalculatorILi1EjESE_NS0_6memory12LoadWithCastILi1EEENSF_13StoreWithCastILi1EEEEEviT_T0_T2_T3_T4_T5_ --------------------------
	.section	.text._ZN2at6native27unrolled_elementwise_kernelIZZZNS0_18GeluCUDAKernelImplERNS_18TensorIteratorBaseENS0_8GeluTypeEENKUlvE_clEvENKUlvE2_clEvEUlN3c108BFloat16EE_St5arrayIPcLm2EELi4E23TrivialOffsetCalculatorILi1EjESE_NS0_6memory12LoadWithCastILi1EEENSF_13StoreWithCastILi1EEEEEviT_T0_T2_T3_T4_T5_,"ax",@progbits
	.sectioninfo	@"SHI_REGISTERS=29"
	.align	128
        .global         _ZN2at6native27unrolled_elementwise_kernelIZZZNS0_18GeluCUDAKernelImplERNS_18TensorIteratorBaseENS0_8GeluTypeEENKUlvE_clEvENKUlvE2_clEvEUlN3c108BFloat16EE_St5arrayIPcLm2EELi4E23TrivialOffsetCalculatorILi1EjESE_NS0_6memory12LoadWithCastILi1EEENSF_13StoreWithCastILi1EEEEEviT_T0_T2_T3_T4_T5_
        .type           _ZN2at6native27unrolled_elementwise_kernelIZZZNS0_18GeluCUDAKernelImplERNS_18TensorIteratorBaseENS0_8GeluTypeEENKUlvE_clEvENKUlvE2_clEvEUlN3c108BFloat16EE_St5arrayIPcLm2EELi4E23TrivialOffsetCalculatorILi1EjESE_NS0_6memory12LoadWithCastILi1EEENSF_13StoreWithCastILi1EEEEEviT_T0_T2_T3_T4_T5_,@function
        .size           _ZN2at6native27unrolled_elementwise_kernelIZZZNS0_18GeluCUDAKernelImplERNS_18TensorIteratorBaseENS0_8GeluTypeEENKUlvE_clEvENKUlvE2_clEvEUlN3c108BFloat16EE_St5arrayIPcLm2EELi4E23TrivialOffsetCalculatorILi1EjESE_NS0_6memory12LoadWithCastILi1EEENSF_13StoreWithCastILi1EEEEEviT_T0_T2_T3_T4_T5_,(.L_x_12059 - _ZN2at6native27unrolled_elementwise_kernelIZZZNS0_18GeluCUDAKernelImplERNS_18TensorIteratorBaseENS0_8GeluTypeEENKUlvE_clEvENKUlvE2_clEvEUlN3c108BFloat16EE_St5arrayIPcLm2EELi4E23TrivialOffsetCalculatorILi1EjESE_NS0_6memory12LoadWithCastILi1EEENSF_13StoreWithCastILi1EEEEEviT_T0_T2_T3_T4_T5_)
        .other          _ZN2at6native27unrolled_elementwise_kernelIZZZNS0_18GeluCUDAKernelImplERNS_18TensorIteratorBaseENS0_8GeluTypeEENKUlvE_clEvENKUlvE2_clEvEUlN3c108BFloat16EE_St5arrayIPcLm2EELi4E23TrivialOffsetCalculatorILi1EjESE_NS0_6memory12LoadWithCastILi1EEENSF_13StoreWithCastILi1EEEEEviT_T0_T2_T3_T4_T5_,@"STO_CUDA_ENTRY STV_DEFAULT"
_ZN2at6native27unrolled_elementwise_kernelIZZZNS0_18GeluCUDAKernelImplERNS_18TensorIteratorBaseENS0_8GeluTypeEENKUlvE_clEvENKUlvE2_clEvEUlN3c108BFloat16EE_St5arrayIPcLm2EELi4E23TrivialOffsetCalculatorILi1EjESE_NS0_6memory12LoadWithCastILi1EEENSF_13StoreWithCastILi1EEEEEviT_T0_T2_T3_T4_T5_:
.text._ZN2at6native27unrolled_elementwise_kernelIZZZNS0_18GeluCUDAKernelImplERNS_18TensorIteratorBaseENS0_8GeluTypeEENKUlvE_clEvENKUlvE2_clEvEUlN3c108BFloat16EE_St5arrayIPcLm2EELi4E23TrivialOffsetCalculatorILi1EjESE_NS0_6memory12LoadWithCastILi1EEENSF_13StoreWithCastILi1EEEEEviT_T0_T2_T3_T4_T5_:
        /* <DEDUP_REMOVED lines=32> */
.L_x_9736:
[----:B------:R-:W2:Y:S02]  /*0200*/  LDG.E.U8 R2, [R2.64] ;  /* 0x0000002402027981 */ /* 0x000ea4000c1e1100 */
[----:B--2---:R-:W0:Y:S02]  /*0210*/  I2F.U16 R0, R2 ;  /* 0x0000000200007306 */ /* 0x004e240000101000 */
[----:B0-----:R-:W-:-:S04]  /*0220*/  F2FP.BF16.PACK_AB R0, RZ, R0 ;  /* 0x00000000ff00723e */ /* 0x001fc800000010ff */
[----:B------:R-:W-:Y:S01]  /*0230*/  PRMT R25, R0, 0x7610, R25 ;  /* 0x0000761000197816 */ /* 0x000fe20000000019 */
[----:B------:R-:W-:Y:S05]  /*0240*/  BRA `(.L_x_9738) ;  /* 0x00000f1000007947 */ /* 0x000fea0003800000 */
.L_x_9735:
        /* <DEDUP_REMOVED lines=11> */
.L_x_9740:
[----:B------:R-:W2:Y:S02]  /*0300*/  LDG.E R2, [R2.64] ;  /* 0x0000002402027981 */ /* 0x000ea4000c1e1900 */
[----:B--2---:R-:W0:Y:S02]  /*0310*/  I2F R0, R2 ;  /* 0x0000000200007306 */ /* 0x004e240000201400 */
[----:B0-----:R-:W-:-:S04]  /*0320*/  F2FP.BF16.PACK_AB R0, RZ, R0 ;  /* 0x00000000ff00723e */ /* 0x001fc800000010ff */
[----:B------:R-:W-:Y:S01]  /*0330*/  PRMT R25, R0, 0x7610, R25 ;  /* 0x0000761000197816 */ /* 0x000fe20000000019 */
[----:B------:R-:W-:Y:S05]  /*0340*/  BRA `(.L_x_9738) ;  /* 0x00000e1000007947 */ /* 0x000fea0003800000 */
.L_x_9739:
[----:B------:R-:W2:Y:S02]  /*0350*/  LDG.E.U16 R2, [R2.64] ;  /* 0x0000002402027981 */ /* 0x000ea4000c1e1500 */
[----:B--2---:R-:W0:Y:S02]  /*0360*/  I2F.S16 R0, R2 ;  /* 0x0000000200007306 */ /* 0x004e240000101400 */
[----:B0-----:R-:W-:-:S04]  /*0370*/  F2FP.BF16.PACK_AB R0, RZ, R0 ;  /* 0x00000000ff00723e */ /* 0x001fc800000010ff */
[----:B------:R-:W-:Y:S01]  /*0380*/  PRMT R25, R0, 0x7610, R25 ;  /* 0x0000761000197816 */ /* 0x000fe20000000019 */
[----:B------:R-:W-:Y:S05]  /*0390*/  BRA `(.L_x_9738) ;  /* 0x00000dc000007947 */ /* 0x000fea0003800000 */
.L_x_9734:
        /* <DEDUP_REMOVED lines=9> */
.L_x_9742:
[----:B------:R-:W2:Y:S02]  /*0430*/  LDG.E.U16 R0, [R2.64] ;  /* 0x0000002402007981 */ /* 0x000ea4000c1e1500 */
[----:B--2---:R-:W-:-:S05]  /*0440*/  HADD2.F32 R0, -RZ, R0.H0_H0 ;  /* 0x20000000ff007230 */ /* 0x004fca0000004100 */
[----:B------:R-:W-:-:S04]  /*0450*/  F2FP.BF16.PACK_AB R0, RZ, R0 ;  /* 0x00000000ff00723e */ /* 0x000fc800000010ff */
[----:B------:R-:W-:Y:S01]  /*0460*/  PRMT R25, R0, 0x7610, R25 ;  /* 0x0000761000197816 */ /* 0x000fe20000000019 */
[----:B------:R-:W-:Y:S05]  /*0470*/  BRA `(.L_x_9738) ;  /* 0x00000ce000007947 */ /* 0x000fea0003800000 */
.L_x_9741:
        /* <DEDUP_REMOVED lines=9> */
.L_x_9744:
[----:B------:R-:W2:Y:S02]  /*0510*/  LDG.E.U16 R2, [R2.64] ;  /* 0x0000002402027981 */ /* 0x000ea4000c1e1500 */
[----:B--2---:R-:W-:-:S05]  /*0520*/  HADD2.F32 R0, -RZ, R2.H0_H0 ;  /* 0x20000002ff007230 */ /* 0x004fca0000004100 */
[----:B------:R-:W-:-:S04]  /*0530*/  F2FP.BF16.PACK_AB R0, RZ, R0 ;  /* 0x00000000ff00723e */ /* 0x000fc800000010ff */
[----:B------:R-:W-:Y:S01]  /*0540*/  PRMT R25, R0, 0x7610, R25 ;  /* 0x0000761000197816 */ /* 0x000fe20000000019 */
[----:B------:R-:W-:Y:S05]  /*0550*/  BRA `(.L_x_9738) ;  /* 0x00000c0000007947 */ /* 0x000fea0003800000 */
.L_x_9743:
[----:B------:R-:W2:Y:S02]  /*0560*/  LDG.E.64 R2, [R2.64] ;  /* 0x0000002402027981 */ /* 0x000ea4000c1e1b00 */
[----:B--2---:R-:W0:Y:S01]  /*0570*/  F2F.F32.F64 R0, R2 ;  /* 0x0000000200007310 */ /* 0x004e220000301000 */
[----:B------:R-:W0:-:S14]  /*0580*/  DSETP.GEU.AND P0, PT, |R2|, c[0x2][0x0], PT ;  /* 0x008000000200762a */ /* 0x000e1c0003f0e200 */
[----:B0-----:R-:W-:-:S05]  /*0590*/  @!P0 FMUL R0, R0, 1.175494350822287508e-38 ;  /* 0x0080000000008820 */ /* 0x001fca0000400000 */
[----:B------:R-:W-:-:S04]  /*05a0*/  F2FP.BF16.PACK_AB R0, RZ, R0 ;  /* 0x00000000ff00723e */ /* 0x000fc800000010ff */
[----:B------:R-:W-:Y:S01]  /*05b0*/  PRMT R25, R0, 0x7610, R25 ;  /* 0x0000761000197816 */ /* 0x000fe20000000019 */
[----:B------:R-:W-:Y:S05]  /*05c0*/  BRA `(.L_x_9738) ;  /* 0x00000b9000007947 */ /* 0x000fea0003800000 */
.L_x_9733:
        /* <DEDUP_REMOVED lines=14> */
.L_x_9747:
[----:B------:R-:W2:Y:S02]  /*06b0*/  LDG.E.64 R2, [R2.64] ;  /* 0x0000002402027981 */ /* 0x000ea4000c1e1b00 */
[----:B--2---:R-:W0:Y:S01]  /*06c0*/  F2F.F32.F64 R0, R2 ;  /* 0x0000000200007310 */ /* 0x004e220000301000 */
[----:B------:R-:W0:-:S14]  /*06d0*/  DSETP.GEU.AND P0, PT, |R2|, c[0x2][0x0], PT ;  /* 0x008000000200762a */ /* 0x000e1c0003f0e200 */
[----:B0-----:R-:W-:-:S05]  /*06e0*/  @!P0 FMUL R0, R0, 1.175494350822287508e-38 ;  /* 0x0080000000008820 */ /* 0x001fca0000400000 */
[----:B------:R-:W-:-:S04]  /*06f0*/  F2FP.BF16.PACK_AB R0, RZ, R0 ;  /* 0x00000000ff00723e */ /* 0x000fc800000010ff */
[----:B------:R-:W-:Y:S01]  /*0700*/  PRMT R25, R0, 0x7610, R25 ;  /* 0x0000761000197816 */ /* 0x000fe20000000019 */
[----:B------:R-:W-:Y:S05]  /*0710*/  BRA `(.L_x_9738) ;  /* 0x00000a4000007947 */ /* 0x000fea0003800000 */
.L_x_9746:
        /* <DEDUP_REMOVED lines=28> */
.L_x_9749:
        /* <DEDUP_REMOVED lines=16> */
.L_x_9748:
[----:B------:R0:W5:Y:S01]  /*09e0*/  LDG.E.U16 R25, [R2.64] ;  /* 0x0000002402197981 */ /* 0x000162000c1e1500 */
[----:B------:R-:W-:Y:S05]  /*09f0*/  BRA `(.L_x_9738) ;  /* 0x0000076000007947 */ /* 0x000fea0003800000 */
.L_x_9745:
        /* <DEDUP_REMOVED lines=12> */
.L_x_9752:
        /* <DEDUP_REMOVED lines=21> */
.L_x_9756:
[----:B------:R-:W-:Y:S05]  /*0c10*/  BSYNC B1 ;  /* 0x0000000000017941 */ /* 0x000fea0003800000 */
.L_x_9755:
[----:B------:R-:W-:Y:S01]  /*0c20*/  LEA R3, R0, 0x3b800000, 0x17 ;  /* 0x3b80000000037811 */ /* 0x000fe200078eb8ff */
[----:B------:R-:W-:-:S05]  /*0c30*/  IMAD.SHL.U32 R0, R2, 0x100000, RZ ;  /* 0x0010000002007824 */ /* 0x000fca00078e00ff */
[----:B------:R-:W-:Y:S02]  /*0c40*/  LOP3.LUT R0, R3, R0, R4, 0xfe, !PT ;  /* 0x0000000003007212 */ /* 0x000fe400078efe04 */
.L_x_9754:
[----:B------:R-:W-:Y:S05]  /*0c50*/  BSYNC B0 ;  /* 0x0000000000007941 */ /* 0x000fea0003800000 */
.L_x_9753:
[----:B------:R-:W-:-:S04]  /*0c60*/  F2FP.BF16.PACK_AB R0, RZ, R0 ;  /* 0x00000000ff00723e */ /* 0x000fc800000010ff */
[----:B------:R-:W-:Y:S01]  /*0c70*/  PRMT R25, R0, 0x7610, R25 ;  /* 0x0000761000197816 */ /* 0x000fe20000000019 */
[----:B------:R-:W-:Y:S05]  /*0c80*/  BRA `(.L_x_9738) ;  /* 0x000004d000007947 */ /* 0x000fea0003800000 */
.L_x_9751:
        /* <DEDUP_REMOVED lines=21> */
.L_x_9760:
[----:B------:R-:W-:Y:S05]  /*0de0*/  BSYNC B1 ;  /* 0x0000000000017941 */ /* 0x000fea0003800000 */
.L_x_9759:
[----:B------:R-:W-:Y:S01]  /*0df0*/  LEA R3, R0, 0x37800000, 0x17 ;  /* 0x3780000000037811 */ /* 0x000fe200078eb8ff */
[----:B------:R-:W-:-:S05]  /*0e00*/  IMAD.SHL.U32 R0, R2, 0x200000, RZ ;  /* 0x0020000002007824 */ /* 0x000fca00078e00ff */
[----:B------:R-:W-:Y:S02]  /*0e10*/  LOP3.LUT R0, R3, R0, R4, 0xfe, !PT ;  /* 0x0000000003007212 */ /* 0x000fe400078efe04 */
.L_x_9758:
[----:B------:R-:W-:Y:S05]  /*0e20*/  BSYNC B0 ;  /* 0x0000000000007941 */ /* 0x000fea0003800000 */
.L_x_9757:
[----:B------:R-:W-:-:S04]  /*0e30*/  F2FP.BF16.PACK_AB R0, RZ, R0 ;  /* 0x00000000ff00723e */ /* 0x000fc800000010ff */
[----:B------:R-:W-:Y:S01]  /*0e40*/  PRMT R25, R0, 0x7610, R25 ;  /* 0x0000761000197816 */ /* 0x000fe20000000019 */
[----:B------:R-:W-:Y:S05]  /*0e50*/  BRA `(.L_x_9738) ;  /* 0x0000030000007947 */ /* 0x000fea0003800000 */
.L_x_9750:
        /* <DEDUP_REMOVED lines=14> */
.L_x_9764:
[----:B------:R-:W-:Y:S05]  /*0f40*/  BSYNC B0 ;  /* 0x0000000000007941 */ /* 0x000fea0003800000 */
.L_x_9763:
[----:B------:R-:W-:-:S04]  /*0f50*/  F2FP.BF16.PACK_AB R0, RZ, R0 ;  /* 0x00000000ff00723e */ /* 0x000fc800000010ff */
[----:B------:R-:W-:Y:S01]  /*0f60*/  PRMT R25, R0, 0x7610, R25 ;  /* 0x0000761000197816 */ /* 0x000fe20000000019 */
[----:B------:R-:W-:Y:S05]  /*0f70*/  BRA `(.L_x_9738) ;  /* 0x000001e000007947 */ /* 0x000fea0003800000 */
.L_x_9737:
        /* <DEDUP_REMOVED lines=21> */
.L_x_9762:
[----:B------:R-:W2:Y:S02]  /*10d0*/  LDG.E.64 R2, [R2.64] ;  /* 0x0000002402027981 */ /* 0x000ea4000c1e1b00 */
[----:B--2---:R-:W0:Y:S02]  /*10e0*/  I2F.U64 R0, R2 ;  /* 0x0000000200007312 */ /* 0x004e240000301000 */
[----:B0-----:R-:W-:-:S04]  /*10f0*/  F2FP.BF16.PACK_AB R0, RZ, R0 ;  /* 0x00000000ff00723e */ /* 0x001fc800000010ff */
[----:B------:R-:W-:Y:S01]  /*1100*/  PRMT R25, R0, 0x7610, R25 ;  /* 0x0000761000197816 */ /* 0x000fe20000000019 */
[----:B------:R-:W-:Y:S05]  /*1110*/  BRA `(.L_x_9738) ;  /* 0x0000004000007947 */ /* 0x000fea0003800000 */
.L_x_9761:
[----:B------:R-:W2:Y:S02]  /*1120*/  LDG.E R2, [R2.64] ;  /* 0x0000002402027981 */ /* 0x000ea4000c1e1900 */
[----:B--2---:R-:W0:Y:S02]  /*1130*/  I2F.U32 R0, R2 ;  /* 0x0000000200007306 */ /* 0x004e240000201000 */
[----:B0-----:R-:W-:-:S04]  /*1140*/  F2FP.BF16.PACK_AB R0, RZ, R0 ;  /* 0x00000000ff00723e */ /* 0x001fc800000010ff */
[----:B------:R-:W-:Y:S02]  /*1150*/  PRMT R25, R0, 0x7610, R25 ;  /* 0x0000761000197816 */ /* 0x000fe40000000019 */
.L_x_9738:
[----:B------:R-:W1:Y:S02]  /*1160*/  S2R R19, SR_TID.X ;  /* 0x0000000000137919 */ /* 0x000e640000002100 */
[----:B-1----:R-:W-:-:S03]  /*1170*/  IADD3 R19, R19, 0x80, RZ ;  /* 0x0000008013137810 */ /* 0x002fc60007ffe0ff */
.L_x_9732:
[----:B-1----:R-:W-:Y:S05]  /*1180*/  BSYNC B6 ;  /* 0x0000000000067941 */ /* 0x002fea0003800000 */
.L_x_9731:
        /* <DEDUP_REMOVED lines=24> */
.L_x_9770:
[----:B------:R-:W2:Y:S02]  /*1310*/  LDG.E.U8 R2, [R2.64] ;  /* 0x0000002402027981 */ /* 0x000ea4000c1e1100 */
[----:B--2---:R-:W0:Y:S02]  /*1320*/  I2F.U16 R0, R2 ;  /* 0x0000000200007306 */ /* 0x004e240000101000 */
[----:B0-----:R-:W-:-:S04]  /*1330*/  F2FP.BF16.PACK_AB R0, RZ, R0 ;  /* 0x00000000ff00723e */ /* 0x001fc800000010ff */
[----:B------:R-:W-:Y:S01]  /*1340*/  PRMT R22, R0, 0x7610, R22 ;  /* 0x0000761000167816 */ /* 0x000fe20000000016 */
[----:B------:R-:W-:Y:S05]  /*1350*/  BRA `(.L_x_9772) ;  /* 0x00000f0000007947 */ /* 0x000fea0003800000 */
.L_x_9769:
        /* <DEDUP_REMOVED lines=11> */
.L_x_9774:
[----:B------:R-:W2:Y:S02]  /*1410*/  LDG.E R2, [R2.64] ;  /* 0x0000002402027981 */ /* 0x000ea4000c1e1900 */
[----:B--2---:R-:W0:Y:S02]  /*1420*/  I2F R0, R2 ;  /* 0x0000000200007306 */ /* 0x004e240000201400 */
[----:B0-----:R-:W-:-:S04]  /*1430*/  F2FP.BF16.PACK_AB R0, RZ, R0 ;  /* 0x00000000ff00723e */ /* 0x001fc800000010ff */
[----:B------:R-:W-:Y:S01]  /*1440*/  PRMT R22, R0, 0x7610, R22 ;  /* 0x0000761000167816 */ /* 0x000fe20000000016 */
[----:B------:R-:W-:Y:S05]  /*1450*/  BRA `(.L_x_9772) ;  /* 0x00000e0000007947 */ /* 0x000fea0003800000 */
.L_x_9773:
[----:B------:R-:W2:Y:S02]  /*1460*/  LDG.E.U16 R2, [R2.64] ;  /* 0x0000002402027981 */ /* 0x000ea4000c1e1500 */
[----:B--2---:R-:W0:Y:S02]  /*1470*/  I2F.S16 R0, R2 ;  /* 0x0000000200007306 */ /* 0x004e240000101400 */
[----:B0-----:R-:W-:-:S04]  /*1480*/  F2FP.BF16.PACK_AB R0, RZ, R0 ;  /* 0x00000000ff00723e */ /* 0x001fc800000010ff */
[----:B------:R-:W-:Y:S01]  /*1490*/  PRMT R22, R0, 0x7610, R22 ;  /* 0x0000761000167816 */ /* 0x000fe20000000016 */
[----:B------:R-:W-:Y:S05]  /*14a0*/  BRA `(.L_x_9772) ;  /* 0x00000db000007947 */ /* 0x000fea0003800000 */
.L_x_9768:
        /* <DEDUP_REMOVED lines=9> */
.L_x_9776:
[----:B------:R-:W2:Y:S02]  /*1540*/  LDG.E.U16 R0, [R2.64] ;  /* 0x0000002402007981 */ /* 0x000ea4000c1e1500 */
[----:B--2---:R-:W-:-:S05]  /*1550*/  HADD2.F32 R0, -RZ, R0.H0_H0 ;  /* 0x20000000ff007230 */ /* 0x004fca0000004100 */
[----:B------:R-:W-:-:S04]  /*1560*/  F2FP.BF16.PACK_AB R0, RZ, R0 ;  /* 0x00000000ff00723e */ /* 0x000fc800000010ff */
[----:B------:R-:W-:Y:S01]  /*1570*/  PRMT R22, R0, 0x7610, R22 ;  /* 0x0000761000167816 */ /* 0x000fe20000000016 */
[----:B------:R-:W-:Y:S05]  /*1580*/  BRA `(.L_x_9772) ;  /* 0x00000cd000007947 */ /* 0x000fea0003800000 */
.L_x_9775:
        /* <DEDUP_REMOVED lines=9> */
.L_x_9778:
[----:B------:R-:W2:Y:S02]  /*1620*/  LDG.E.U16 R2, [R2.64] ;  /* 0x0000002402027981 */ /* 0x000ea4000c1e1500 */
[----:B--2---:R-:W-:-:S05]  /*1630*/  HADD2.F32 R0, -RZ, R2.H0_H0 ;  /* 0x20000002ff007230 */ /* 0x004fca0000004100 */
[----:B------:R-:W-:-:S04]  /*1640*/  F2FP.BF16.PACK_AB R0, RZ, R0 ;  /* 0x00000000ff00723e */ /* 0x000fc800000010ff */
[----:B------:R-:W-:Y:S01]  /*1650*/  PRMT R22, R0, 0x7610, R22 ;  /* 0x0000761000167816 */ /* 0x000fe20000000016 */
[----:B------:R-:W-:Y:S05]  /*1660*/  BRA `(.L_x_9772) ;  /* 0x00000bf000007947 */ /* 0x000fea0003800000 */
.L_x_9777:
[----:B------:R-:W2:Y:S02]  /*1670*/  LDG.E.64 R2, [R2.64] ;  /* 0x0000002402027981 */ /* 0x000ea4000c1e1b00 */
[----:B--2---:R-:W0:Y:S01]  /*1680*/  F2F.F32.F64 R0, R2 ;  /* 0x0000000200007310 */ /* 0x004e220000301000 */
[----:B------:R-:W0:-:S14]  /*1690*/  DSETP.GEU.AND P0, PT, |R2|, c[0x2][0x0], PT ;  /* 0x008000000200762a */ /* 0x000e1c0003f0e200 */
[----:B0-----:R-:W-:-:S05]  /*16a0*/  @!P0 FMUL R0, R0, 1.175494350822287508e-38 ;  /* 0x0080000000008820 */ /* 0x001fca0000400000 */
[----:B------:R-:W-:-:S04]  /*16b0*/  F2FP.BF16.PACK_AB R0, RZ, R0 ;  /* 0x00000000ff00723e */ /* 0x000fc800000010ff */
[----:B------:R-:W-:Y:S01]  /*16c0*/  PRMT R22, R0, 0x7610, R22 ;  /* 0x0000761000167816 */ /* 0x000fe20000000016 */
[----:B------:R-:W-:Y:S05]  /*16d0*/  BRA `(.L_x_9772) ;  /* 0x00000b8000007947 */ /* 0x000fea0003800000 */
.L_x_9767:
        /* <DEDUP_REMOVED lines=14> */
.L_x_9781:
[----:B------:R-:W2:Y:S02]  /*17c0*/  LDG.E.64 R2, [R2.64] ;  /* 0x0000002402027981 */ /* 0x000ea4000c1e1b00 */
[----:B--2---:R-:W0:Y:S01]  /*17d0*/  F2F.F32.F64 R0, R2 ;  /* 0x0000000200007310 */ /* 0x004e220000301000 */
[----:B------:R-:W0:-:S14]  /*17e0*/  DSETP.GEU.AND P0, PT, |R2|, c[0x2][0x0], PT ;  /* 0x008000000200762a */ /* 0x000e1c0003f0e200 */
[----:B0-----:R-:W-:-:S05]  /*17f0*/  @!P0 FMUL R0, R0, 1.175494350822287508e-38 ;  /* 0x0080000000008820 */ /* 0x001fca0000400000 */
[----:B------:R-:W-:-:S04]  /*1800*/  F2FP.BF16.PACK_AB R0, RZ, R0 ;  /* 0x00000000ff00723e */ /* 0x000fc800000010ff */
[----:B------:R-:W-:Y:S01]  /*1810*/  PRMT R22, R0, 0x7610, R22 ;  /* 0x0000761000167816 */ /* 0x000fe20000000016 */
[----:B------:R-:W-:Y:S05]  /*1820*/  BRA `(.L_x_9772) ;  /* 0x00000a3000007947 */ /* 0x000fea0003800000 */
.L_x_9780:
        /* <DEDUP_REMOVED lines=28> */
.L_x_9783:
        /* <DEDUP_REMOVED lines=15> */
.L_x_9782:
[----:B------:R0:W5:Y:S01]  /*1ae0*/  LDG.E.U16 R22, [R2.64] ;  /* 0x0000002402167981 */ /* 0x000162000c1e1500 */
[----:B------:R-:W-:Y:S05]  /*1af0*/  BRA `(.L_x_9772) ;  /* 0x0000076000007947 */ /* 0x000fea0003800000 */
.L_x_9779:
        /* <DEDUP_REMOVED lines=12> */
.L_x_9786:
        /* <DEDUP_REMOVED lines=21> */
.L_x_9790:
[----:B------:R-:W-:Y:S05]  /*1d10*/  BSYNC B1 ;  /* 0x0000000000017941 */ /* 0x000fea0003800000 */
.L_x_9789:
[----:B------:R-:W-:Y:S01]  /*1d20*/  LEA R3, R0, 0x3b800000, 0x17 ;  /* 0x3b80000000037811 */ /* 0x000fe200078eb8ff */
[----:B------:R-:W-:-:S05]  /*1d30*/  IMAD.SHL.U32 R0, R2, 0x100000, RZ ;  /* 0x0010000002007824 */ /* 0x000fca00078e00ff */
[----:B------:R-:W-:Y:S02]  /*1d40*/  LOP3.LUT R0, R3, R0, R4, 0xfe, !PT ;  /* 0x0000000003007212 */ /* 0x000fe400078efe04 */
.L_x_9788:
[----:B------:R-:W-:Y:S05]  /*1d50*/  BSYNC B0 ;  /* 0x0000000000007941 */ /* 0x000fea0003800000 */
.L_x_9787:
[----:B------:R-:W-:-:S04]  /*1d60*/  F2FP.BF16.PACK_AB R0, RZ, R0 ;  /* 0x00000000ff00723e */ /* 0x000fc800000010ff */
[----:B------:R-:W-:Y:S01]  /*1d70*/  PRMT R22, R0, 0x7610, R22 ;  /* 0x0000761000167816 */ /* 0x000fe20000000016 */
[----:B------:R-:W-:Y:S05]  /*1d80*/  BRA `(.L_x_9772) ;  /* 0x000004d000007947 */ /* 0x000fea0003800000 */
.L_x_9785:
        /* <DEDUP_REMOVED lines=21> */
.L_x_9794:
[----:B------:R-:W-:Y:S05]  /*1ee0*/  BSYNC B1 ;  /* 0x0000000000017941 */ /* 0x000fea0003800000 */
.L_x_9793:
[----:B------:R-:W-:Y:S01]  /*1ef0*/  LEA R3, R0, 0x37800000, 0x17 ;  /* 0x3780000000037811 */ /* 0x000fe200078eb8ff */
[----:B------:R-:W-:-:S05]  /*1f00*/  IMAD.SHL.U32 R0, R2, 0x200000, RZ ;  /* 0x0020000002007824 */ /* 0x000fca00078e00ff */
[----:B------:R-:W-:Y:S02]  /*1f10*/  LOP3.LUT R0, R3, R0, R4, 0xfe, !PT ;  /* 0x0000000003007212 */ /* 0x000fe400078efe04 */
.L_x_9792:
[----:B------:R-:W-:Y:S05]  /*1f20*/  BSYNC B0 ;  /* 0x0000000000007941 */ /* 0x000fea0003800000 */
.L_x_9791:
[----:B------:R-:W-:-:S04]  /*1f30*/  F2FP.BF16.PACK_AB R0, RZ, R0 ;  /* 0x00000000ff00723e */ /* 0x000fc800000010ff */
[----:B------:R-:W-:Y:S01]  /*1f40*/  PRMT R22, R0, 0x7610, R22 ;  /* 0x0000761000167816 */ /* 0x000fe20000000016 */
[----:B------:R-:W-:Y:S05]  /*1f50*/  BRA `(.L_x_9772) ;  /* 0x0000030000007947 */ /* 0x000fea0003800000 */
.L_x_9784:
        /* <DEDUP_REMOVED lines=14> */
.L_x_9798:
[----:B------:R-:W-:Y:S05]  /*2040*/  BSYNC B0 ;  /* 0x0000000000007941 */ /* 0x000fea0003800000 */
.L_x_9797:
[----:B------:R-:W-:-:S04]  /*2050*/  F2FP.BF16.PACK_AB R0, RZ, R0 ;  /* 0x00000000ff00723e */ /* 0x000fc800000010ff */
[----:B------:R-:W-:Y:S01]  /*2060*/  PRMT R22, R0, 0x7610, R22 ;  /* 0x0000761000167816 */ /* 0x000fe20000000016 */
[----:B------:R-:W-:Y:S05]  /*2070*/  BRA `(.L_x_9772) ;  /* 0x000001e000007947 */ /* 0x000fea0003800000 */
.L_x_9771:
        /* <DEDUP_REMOVED lines=21> */
.L_x_9796:
[----:B------:R-:W2:Y:S02]  /*21d0*/  LDG.E.64 R2, [R2.64] ;  /* 0x0000002402027981 */ /* 0x000ea4000c1e1b00 */
[----:B--2---:R-:W0:Y:S02]  /*21e0*/  I2F.U64 R0, R2 ;  /* 0x0000000200007312 */ /* 0x004e240000301000 */
[----:B0-----:R-:W-:-:S04]  /*21f0*/  F2FP.BF16.PACK_AB R0, RZ, R0 ;  /* 0x00000000ff00723e */ /* 0x001fc800000010ff */
[----:B------:R-:W-:Y:S01]  /*2200*/  PRMT R22, R0, 0x7610, R22 ;  /* 0x0000761000167816 */ /* 0x000fe20000000016 */
[----:B------:R-:W-:Y:S05]  /*2210*/  BRA `(.L_x_9772) ;  /* 0x0000004000007947 */ /* 0x000fea0003800000 */
.L_x_9795:
[----:B------:R-:W2:Y:S02]  /*2220*/  LDG.E R2, [R2.64] ;  /* 0x0000002402027981 */ /* 0x000ea4000c1e1900 */
[----:B--2---:R-:W0:Y:S02]  /*2230*/  I2F.U32 R0, R2 ;  /* 0x0000000200007306 */ /* 0x004e240000201000 */
[----:B0-----:R-:W-:-:S04]  /*2240*/  F2FP.BF16.PACK_AB R0, RZ, R0 ;  /* 0x00000000ff00723e */ /* 0x001fc800000010ff */
[----:B------:R-:W-:Y:S02]  /*2250*/  PRMT R22, R0, 0x7610, R22 ;  /* 0x0000761000167816 */ /* 0x000fe40000000016 */
.L_x_9772:
[----:B------:R-:W-:-:S05]  /*2260*/  IADD3 R19, R19, 0x80, RZ ;  /* 0x0000008013137810 */ /* 0x000fca0007ffe0ff */
.L_x_9766:
[----:B------:R-:W-:Y:S05]  /*2270*/  BSYNC B6 ;  /* 0x0000000000067941 */ /* 0x000fea0003800000 */
.L_x_9765:
        /* <DEDUP_REMOVED lines=26> */
.L_x_9804:
[----:B------:R-:W2:Y:S02]  /*2420*/  LDG.E.U8 R2, [R2.64] ;  /* 0x0000002402027981 */ /* 0x000ea4000c1e1100 */
[----:B--2---:R-:W0:Y:S02]  /*2430*/  I2F.U16 R0, R2 ;  /* 0x0000000200007306 */ /* 0x004e240000101000 */
[----:B0-----:R-:W-:-:S04]  /*2440*/  F2FP.BF16.PACK_AB R0, RZ, R0 ;  /* 0x00000000ff00723e */ /* 0x001fc800000010ff */
[----:B------:R-:W-:Y:S01]  /*2450*/  PRMT R26, R0, 0x7610, R26 ;  /* 0x00007610001a7816 */ /* 0x000fe2000000001a */
[----:B------:R-:W-:Y:S05]  /*2460*/  BRA `(.L_x_9806) ;  /* 0x00000f0000007947 */ /* 0x000fea0003800000 */
.L_x_9803:
        /* <DEDUP_REMOVED lines=11> */
.L_x_9808:
[----:B------:R-:W2:Y:S02]  /*2520*/  LDG.E R2, [R2.64] ;  /* 0x0000002402027981 */ /* 0x000ea4000c1e1900 */
[----:B--2---:R-:W0:Y:S02]  /*2530*/  I2F R0, R2 ;  /* 0x0000000200007306 */ /* 0x004e240000201400 */
[----:B0-----:R-:W-:-:S04]  /*2540*/  F2FP.BF16.PACK_AB R0, RZ, R0 ;  /* 0x00000000ff00723e */ /* 0x001fc800000010ff */
[----:B------:R-:W-:Y:S01]  /*2550*/  PRMT R26, R0, 0x7610, R26 ;  /* 0x00007610001a7816 */ /* 0x000fe2000000001a */
[----:B------:R-:W-:Y:S05]  /*2560*/  BRA `(.L_x_9806) ;  /* 0x00000e0000007947 */ /* 0x000fea0003800000 */
.L_x_9807:
[----:B------:R-:W2:Y:S02]  /*2570*/  LDG.E.U16 R2, [R2.64] ;  /* 0x0000002402027981 */ /* 0x000ea4000c1e1500 */
[----:B--2---:R-:W0:Y:S02]  /*2580*/  I2F.S16 R0, R2 ;  /* 0x0000000200007306 */ /* 0x004e240000101400 */
[----:B0-----:R-:W-:-:S04]  /*2590*/  F2FP.BF16.PACK_AB R0, RZ, R0 ;  /* 0x00000000ff00723e */ /* 0x001fc800000010ff */
[----:B------:R-:W-:Y:S01]  /*25a0*/  PRMT R26, R0, 0x7610, R26 ;  /* 0x00007610001a7816 */ /* 0x000fe2000000001a */
[----:B------:R-:W-:Y:S05]  /*25b0*/  BRA `(.L_x_9806) ;  /* 0x00000db000007947 */ /* 0x000fea0003800000 */
.L_x_9802:
        /* <DEDUP_REMOVED lines=9> */
.L_x_9810:
[----:B------:R-:W2:Y:S02]  /*2650*/  LDG.E.U16 R0, [R2.64] ;  /* 0x0000002402007981 */ /* 0x000ea4000c1e1500 */
[----:B--2---:R-:W-:-:S05]  /*2660*/  HADD2.F32 R0, -RZ, R0.H0_H0 ;  /* 0x20000000ff007230 */ /* 0x004fca0000004100 */
[----:B------:R-:W-:-:S04]  /*2670*/  F2FP.BF16.PACK_AB R0, RZ, R0 ;  /* 0x00000000ff00723e */ /* 0x000fc800000010ff */
[----:B------:R-:W-:Y:S01]  /*2680*/  PRMT R26, R0, 0x7610, R26 ;  /* 0x00007610001a7816 */ /* 0x000fe2000000001a */
[----:B------:R-:W-:Y:S05]  /*2690*/  BRA `(.L_x_9806) ;  /* 0x00000cd000007947 */ /* 0x000fea0003800000 */
.L_x_9809:
        /* <DEDUP_REMOVED lines=9> */
.L_x_9812:
[----:B------:R-:W2:Y:S02]  /*2730*/  LDG.E.U16 R2, [R2.64] ;  /* 0x0000002402027981 */ /* 0x000ea4000c1e1500 */
[----:B--2---:R-:W-:-:S05]  /*2740*/  HADD2.F32 R0, -RZ, R2.H0_H0 ;  /* 0x20000002ff007230 */ /* 0x004fca0000004100 */
[----:B------:R-:W-:-:S04]  /*2750*/  F2FP.BF16.PACK_AB R0, RZ, R0 ;  /* 0x00000000ff00723e */ /* 0x000fc800000010ff */
[----:B------:R-:W-:Y:S01]  /*2760*/  PRMT R26, R0, 0x7610, R26 ;  /* 0x00007610001a7816 */ /* 0x000fe2000000001a */
[----:B------:R-:W-:Y:S05]  /*2770*/  BRA `(.L_x_9806) ;  /* 0x00000bf000007947 */ /* 0x000fea0003800000 */
.L_x_9811:
[----:B------:R-:W2:Y:S02]  /*2780*/  LDG.E.64 R2, [R2.64] ;  /* 0x0000002402027981 */ /* 0x000ea4000c1e1b00 */
[----:B--2---:R-:W0:Y:S01]  /*2790*/  F2F.F32.F64 R0, R2 ;  /* 0x0000000200007310 */ /* 0x004e220000301000 */
[----:B------:R-:W0:-:S14]  /*27a0*/  DSETP.GEU.AND P0, PT, |R2|, c[0x2][0x0], PT ;  /* 0x008000000200762a */ /* 0x000e1c0003f0e200 */
[----:B0-----:R-:W-:-:S05]  /*27b0*/  @!P0 FMUL R0, R0, 1.175494350822287508e-38 ;  /* 0x0080000000008820 */ /* 0x001fca0000400000 */
[----:B------:R-:W-:-:S04]  /*27c0*/  F2FP.BF16.PACK_AB R0, RZ, R0 ;  /* 0x00000000ff00723e */ /* 0x000fc800000010ff */
[----:B------:R-:W-:Y:S01]  /*27d0*/  PRMT R26, R0, 0x7610, R26 ;  /* 0x00007610001a7816 */ /* 0x000fe2000000001a */
[----:B------:R-:W-:Y:S05]  /*27e0*/  BRA `(.L_x_9806) ;  /* 0x00000b8000007947 */ /* 0x000fea0003800000 */
.L_x_9801:
        /* <DEDUP_REMOVED lines=14> */
.L_x_9815:
[----:B------:R-:W2:Y:S02]  /*28d0*/  LDG.E.64 R2, [R2.64] ;  /* 0x0000002402027981 */ /* 0x000ea4000c1e1b00 */
[----:B--2---:R-:W0:Y:S01]  /*28e0*/  F2F.F32.F64 R0, R2 ;  /* 0x0000000200007310 */ /* 0x004e220000301000 */
[----:B------:R-:W0:-:S14]  /*28f0*/  DSETP.GEU.AND P0, PT, |R2|, c[0x2][0x0], PT ;  /* 0x008000000200762a */ /* 0x000e1c0003f0e200 */
[----:B0-----:R-:W-:-:S05]  /*2900*/  @!P0 FMUL R0, R0, 1.175494350822287508e-38 ;  /* 0x0080000000008820 */ /* 0x001fca0000400000 */
[----:B------:R-:W-:-:S04]  /*2910*/  F2FP.BF16.PACK_AB R0, RZ, R0 ;  /* 0x00000000ff00723e */ /* 0x000fc800000010ff */
[----:B------:R-:W-:Y:S01]  /*2920*/  PRMT R26, R0, 0x7610, R26 ;  /* 0x00007610001a7816 */ /* 0x000fe2000000001a */
[----:B------:R-:W-:Y:S05]  /*2930*/  BRA `(.L_x_9806) ;  /* 0x00000a3000007947 */ /* 0x000fea0003800000 */
.L_x_9814:
        /* <DEDUP_REMOVED lines=28> */
.L_x_9817:
        /* <DEDUP_REMOVED lines=15> */
.L_x_9816:
[----:B------:R0:W5:Y:S01]  /*2bf0*/  LDG.E.U16 R26, [R2.64] ;  /* 0x00000024021a7981 */ /* 0x000162000c1e1500 */
[----:B------:R-:W-:Y:S05]  /*2c00*/  BRA `(.L_x_9806) ;  /* 0x0000076000007947 */ /* 0x000fea0003800000 */
.L_x_9813:
        /* <DEDUP_REMOVED lines=12> */
.L_x_9820:
        /* <DEDUP_REMOVED lines=21> */
.L_x_9824:
[----:B------:R-:W-:Y:S05]  /*2e20*/  BSYNC B1 ;  /* 0x0000000000017941 */ /* 0x000fea0003800000 */
.L_x_9823:
[----:B------:R-:W-:Y:S01]  /*2e30*/  LEA R3, R0, 0x3b800000, 0x17 ;  /* 0x3b80000000037811 */ /* 0x000fe200078eb8ff */
[----:B------:R-:W-:-:S05]  /*2e40*/  IMAD.SHL.U32 R0, R2, 0x100000, RZ ;  /* 0x0010000002007824 */ /* 0x000fca00078e00ff */
[----:B------:R-:W-:Y:S02]  /*2e50*/  LOP3.LUT R0, R3, R0, R4, 0xfe, !PT ;  /* 0x0000000003007212 */ /* 0x000fe400078efe04 */
.L_x_9822:
[----:B------:R-:W-:Y:S05]  /*2e60*/  BSYNC B0 ;  /* 0x0000000000007941 */ /* 0x000fea0003800000 */
.L_x_9821:
[----:B------:R-:W-:-:S04]  /*2e70*/  F2FP.BF16.PACK_AB R0, RZ, R0 ;  /* 0x00000000ff00723e */ /* 0x000fc800000010ff */
[----:B------:R-:W-:Y:S01]  /*2e80*/  PRMT R26, R0, 0x7610, R26 ;  /* 0x00007610001a7816 */ /* 0x000fe2000000001a */
[----:B------:R-:W-:Y:S05]  /*2e90*/  BRA `(.L_x_9806) ;  /* 0x000004d000007947 */ /* 0x000fea0003800000 */
.L_x_9819:
        /* <DEDUP_REMOVED lines=21> */
.L_x_9828:
[----:B------:R-:W-:Y:S05]  /*2ff0*/  BSYNC B1 ;  /* 0x0000000000017941 */ /* 0x000fea0003800000 */
.L_x_9827:
[----:B------:R-:W-:Y:S01]  /*3000*/  LEA R3, R0, 0x37800000, 0x17 ;  /* 0x3780000000037811 */ /* 0x000fe200078eb8ff */
[----:B------:R-:W-:-:S05]  /*3010*/  IMAD.SHL.U32 R0, R2, 0x200000, RZ ;  /* 0x0020000002007824 */ /* 0x000fca00078e00ff */
[----:B------:R-:W-:Y:S02]  /*3020*/  LOP3.LUT R0, R3, R0, R4, 0xfe, !PT ;  /* 0x0000000003007212 */ /* 0x000fe400078efe04 */
.L_x_9826:
[----:B------:R-:W-:Y:S05]  /*3030*/  BSYNC B0 ;  /* 0x0000000000007941 */ /* 0x000fea0003800000 */
.L_x_9825:
[----:B------:R-:W-:-:S04]  /*3040*/  F2FP.BF16.PACK_AB R0, RZ, R0 ;  /* 0x00000000ff00723e */ /* 0x000fc800000010ff */
[----:B------:R-:W-:Y:S01]  /*3050*/  PRMT R26, R0, 0x7610, R26 ;  /* 0x00007610001a7816 */ /* 0x000fe2000000001a */
[----:B------:R-:W-:Y:S05]  /*3060*/  BRA `(.L_x_9806) ;  /* 0x0000030000007947 */ /* 0x000fea0003800000 */
.L_x_9818:
        /* <DEDUP_REMOVED lines=14> */
.L_x_9832:
[----:B------:R-:W-:Y:S05]  /*3150*/  BSYNC B0 ;  /* 0x0000000000007941 */ /* 0x000fea0003800000 */
.L_x_9831:
[----:B------:R-:W-:-:S04]  /*3160*/  F2FP.BF16.PACK_AB R0, RZ, R0 ;  /* 0x00000000ff00723e */ /* 0x000fc800000010ff */
[----:B------:R-:W-:Y:S01]  /*3170*/  PRMT R26, R0, 0x7610, R26 ;  /* 0x00007610001a7816 */ /* 0x000fe2000000001a */
[----:B------:R-:W-:Y:S05]  /*3180*/  BRA `(.L_x_9806) ;  /* 0x000001e000007947 */ /* 0x000fea0003800000 */
.L_x_9805:
        /* <DEDUP_REMOVED lines=21> */
.L_x_9830:
[----:B------:R-:W2:Y:S02]  /*32e0*/  LDG.E.64 R2, [R2.64] ;  /* 0x0000002402027981 */ /* 0x000ea4000c1e1b00 */
[----:B--2---:R-:W0:Y:S02]  /*32f0*/  I2F.U64 R0, R2 ;  /* 0x0000000200007312 */ /* 0x004e240000301000 */
[----:B0-----:R-:W-:-:S04]  /*3300*/  F2FP.BF16.PACK_AB R0, RZ, R0 ;  /* 0x00000000ff00723e */ /* 0x001fc800000010ff */
[----:B------:R-:W-:Y:S01]  /*3310*/  PRMT R26, R0, 0x7610, R26 ;  /* 0x00007610001a7816 */ /* 0x000fe2000000001a */
[----:B------:R-:W-:Y:S05]  /*3320*/  BRA `(.L_x_9806) ;  /* 0x0000004000007947 */ /* 0x000fea0003800000 */
.L_x_9829:
[----:B------:R-:W2:Y:S02]  /*3330*/  LDG.E R2, [R2.64] ;  /* 0x0000002402027981 */ /* 0x000ea4000c1e1900 */
[----:B--2---:R-:W0:Y:S02]  /*3340*/  I2F.U32 R0, R2 ;  /* 0x0000000200007306 */ /* 0x004e240000201000 */
[----:B0-----:R-:W-:-:S04]  /*3350*/  F2FP.BF16.PACK_AB R0, RZ, R0 ;  /* 0x00000000ff00723e */ /* 0x001fc800000010ff */
[----:B------:R-:W-:Y:S02]  /*3360*/  PRMT R26, R0, 0x7610, R26 ;  /* 0x00007610001a7816 */ /* 0x000fe4000000001a */
.L_x_9806:
[----:B------:R-:W-:-:S05]  /*3370*/  IADD3 R19, R19, 0x80, RZ ;  /* 0x0000008013137810 */ /* 0x000fca0007ffe0ff */
.L_x_9800:
[----:B------:R-:W-:Y:S05]  /*3380*/  BSYNC B6 ;  /* 0x0000000000067941 */ /* 0x000fea0003800000 */
.L_x_9799:
        /* <DEDUP_REMOVED lines=23> */
.L_x_9838:
[----:B------:R-:W2:Y:S02]  /*3500*/  LDG.E.U8 R2, [R2.64] ;  /* 0x0000002402027981 */ /* 0x000ea4000c1e1100 */
[----:B--2---:R-:W0:Y:S02]  /*3510*/  I2F.U16 R0, R2 ;  /* 0x0000000200007306 */ /* 0x004e240000101000 */
[----:B0-----:R-:W-:-:S04]  /*3520*/  F2FP.BF16.PACK_AB R0, RZ, R0 ;  /* 0x00000000ff00723e */ /* 0x001fc800000010ff */
[----:B------:R-:W-:Y:S01]  /*3530*/  PRMT R23, R0, 0x7610, R23 ;  /* 0x0000761000177816 */ /* 0x000fe20000000017 */
[----:B------:R-:W-:Y:S05]  /*3540*/  BRA `(.L_x_9834) ;  /* 0x00000f0000007947 */ /* 0x000fea0003800000 */
.L_x_9837:
        /* <DEDUP_REMOVED lines=11> */
.L_x_9841:
[----:B------:R-:W2:Y:S02]  /*3600*/  LDG.E R2, [R2.64] ;  /* 0x0000002402027981 */ /* 0x000ea4000c1e1900 */
[----:B--2---:R-:W0:Y:S02]  /*3610*/  I2F R0, R2 ;  /* 0x0000000200007306 */ /* 0x004e240000201400 */
[----:B0-----:R-:W-:-:S04]  /*3620*/  F2FP.BF16.PACK_AB R0, RZ, R0 ;  /* 0x00000000ff00723e */ /* 0x001fc800000010ff */
[----:B------:R-:W-:Y:S01]  /*3630*/  PRMT R23, R0, 0x7610, R23 ;  /* 0x0000761000177816 */ /* 0x000fe20000000017 */
[----:B------:R-:W-:Y:S05]  /*3640*/  BRA `(.L_x_9834) ;  /* 0x00000e0000007947 */ /* 0x000fea0003800000 */
.L_x_9840:
[----:B------:R-:W2:Y:S02]  /*3650*/  LDG.E.U16 R2, [R2.64] ;  /* 0x0000002402027981 */ /* 0x000ea4000c1e1500 */
[----:B--2---:R-:W0:Y:S02]  /*3660*/  I2F.S16 R0, R2 ;  /* 0x0000000200007306 */ /* 0x004e240000101400 */
[----:B0-----:R-:W-:-:S04]  /*3670*/  F2FP.BF16.PACK_AB R0, RZ, R0 ;  /* 0x00000000ff00723e */ /* 0x001fc800000010ff */
[----:B------:R-:W-:Y:S01]  /*3680*/  PRMT R23, R0, 0x7610, R23 ;  /* 0x0000761000177816 */ /* 0x000fe20000000017 */
[----:B------:R-:W-:Y:S05]  /*3690*/  BRA `(.L_x_9834) ;  /* 0x00000db000007947 */ /* 0x000fea0003800000 */
.L_x_9836:
        /* <DEDUP_REMOVED lines=9> */
.L_x_9843:
[----:B------:R-:W2:Y:S02]  /*3730*/  LDG.E.U16 R0, [R2.64] ;  /* 0x0000002402007981 */ /* 0x000ea4000c1e1500 */
[----:B--2---:R-:W-:-:S05]  /*3740*/  HADD2.F32 R0, -RZ, R0.H0_H0 ;  /* 0x20000000ff007230 */ /* 0x004fca0000004100 */
[----:B------:R-:W-:-:S04]  /*3750*/  F2FP.BF16.PACK_AB R0, RZ, R0 ;  /* 0x00000000ff00723e */ /* 0x000fc800000010ff */
[----:B------:R-:W-:Y:S01]  /*3760*/  PRMT R23, R0, 0x7610, R23 ;  /* 0x0000761000177816 */ /* 0x000fe20000000017 */
[----:B------:R-:W-:Y:S05]  /*3770*/  BRA `(.L_x_9834) ;  /* 0x00000cd000007947 */ /* 0x000fea0003800000 */
.L_x_9842:
        /* <DEDUP_REMOVED lines=9> */
.L_x_9845:
[----:B------:R-:W2:Y:S02]  /*3810*/  LDG.E.U16 R2, [R2.64] ;  /* 0x0000002402027981 */ /* 0x000ea4000c1e1500 */
[----:B--2---:R-:W-:-:S05]  /*3820*/  HADD2.F32 R0, -RZ, R2.H0_H0 ;  /* 0x20000002ff007230 */ /* 0x004fca0000004100 */
[----:B------:R-:W-:-:S04]  /*3830*/  F2FP.BF16.PACK_AB R0, RZ, R0 ;  /* 0x00000000ff00723e */ /* 0x000fc800000010ff */
[----:B------:R-:W-:Y:S01]  /*3840*/  PRMT R23, R0, 0x7610, R23 ;  /* 0x0000761000177816 */ /* 0x000fe20000000017 */
[----:B------:R-:W-:Y:S05]  /*3850*/  BRA `(.L_x_9834) ;  /* 0x00000bf000007947 */ /* 0x000fea0003800000 */
.L_x_9844:
[----:B------:R-:W2:Y:S02]  /*3860*/  LDG.E.64 R2, [R2.64] ;  /* 0x0000002402027981 */ /* 0x000ea4000c1e1b00 */
[----:B--2---:R-:W0:Y:S01]  /*3870*/  F2F.F32.F64 R0, R2 ;  /* 0x0000000200007310 */ /* 0x004e220000301000 */
[----:B------:R-:W0:-:S14]  /*3880*/  DSETP.GEU.AND P0, PT, |R2|, c[0x2][0x0], PT ;  /* 0x008000000200762a */ /* 0x000e1c0003f0e200 */
[----:B0-----:R-:W-:-:S05]  /*3890*/  @!P0 FMUL R0, R0, 1.175494350822287508e-38 ;  /* 0x0080000000008820 */ /* 0x001fca0000400000 */
[----:B------:R-:W-:-:S04]  /*38a0*/  F2FP.BF16.PACK_AB R0, RZ, R0 ;  /* 0x00000000ff00723e */ /* 0x000fc800000010ff */
[----:B------:R-:W-:Y:S01]  /*38b0*/  PRMT R23, R0, 0x7610, R23 ;  /* 0x0000761000177816 */ /* 0x000fe20000000017 */
[----:B------:R-:W-:Y:S05]  /*38c0*/  BRA `(.L_x_9834) ;  /* 0x00000b8000007947 */ /* 0x000fea0003800000 */
.L_x_9835:
        /* <DEDUP_REMOVED lines=14> */
.L_x_9848:
[----:B------:R-:W2:Y:S02]  /*39b0*/  LDG.E.64 R2, [R2.64] ;  /* 0x0000002402027981 */ /* 0x000ea4000c1e1b00 */
[----:B--2---:R-:W0:Y:S01]  /*39c0*/  F2F.F32.F64 R0, R2 ;  /* 0x0000000200007310 */ /* 0x004e220000301000 */
[----:B------:R-:W0:-:S14]  /*39d0*/  DSETP.GEU.AND P0, PT, |R2|, c[0x2][0x0], PT ;  /* 0x008000000200762a */ /* 0x000e1c0003f0e200 */
[----:B0-----:R-:W-:-:S05]  /*39e0*/  @!P0 FMUL R0, R0, 1.175494350822287508e-38 ;  /* 0x0080000000008820 */ /* 0x001fca0000400000 */
[----:B------:R-:W-:-:S04]  /*39f0*/  F2FP.BF16.PACK_AB R0, RZ, R0 ;  /* 0x00000000ff00723e */ /* 0x000fc800000010ff */
[----:B------:R-:W-:Y:S01]  /*3a00*/  PRMT R23, R0, 0x7610, R23 ;  /* 0x0000761000177816 */ /* 0x000fe20000000017 */
[----:B------:R-:W-:Y:S05]  /*3a10*/  BRA `(.L_x_9834) ;  /* 0x00000a3000007947 */ /* 0x000fea0003800000 */
.L_x_9847:
        /* <DEDUP_REMOVED lines=28> */
.L_x_9850:
        /* <DEDUP_REMOVED lines=15> */
.L_x_9849:
[----:B------:R0:W5:Y:S01]  /*3cd0*/  LDG.E.U16 R23, [R2.64] ;  /* 0x0000002402177981 */ /* 0x000162000c1e1500 */
[----:B------:R-:W-:Y:S05]  /*3ce0*/  BRA `(.L_x_9834) ;  /* 0x0000076000007947 */ /* 0x000fea0003800000 */
.L_x_9846:
        /* <DEDUP_REMOVED lines=12> */
.L_x_9853:
        /* <DEDUP_REMOVED lines=21> */
.L_x_9857:
[----:B------:R-:W-:Y:S05]  /*3f00*/  BSYNC B1 ;  /* 0x0000000000017941 */ /* 0x000fea0003800000 */
.L_x_9856:
[----:B------:R-:W-:Y:S01]  /*3f10*/  LEA R3, R0, 0x3b800000, 0x17 ;  /* 0x3b80000000037811 */ /* 0x000fe200078eb8ff */
[----:B------:R-:W-:-:S05]  /*3f20*/  IMAD.SHL.U32 R0, R2, 0x100000, RZ ;  /* 0x0010000002007824 */ /* 0x000fca00078e00ff */
[----:B------:R-:W-:Y:S02]  /*3f30*/  LOP3.LUT R0, R3, R0, R4, 0xfe, !PT ;  /* 0x0000000003007212 */ /* 0x000fe400078efe04 */
.L_x_9855:
[----:B------:R-:W-:Y:S05]  /*3f40*/  BSYNC B0 ;  /* 0x0000000000007941 */ /* 0x000fea0003800000 */
.L_x_9854:
[----:B------:R-:W-:-:S04]  /*3f50*/  F2FP.BF16.PACK_AB R0, RZ, R0 ;  /* 0x00000000ff00723e */ /* 0x000fc800000010ff */
[----:B------:R-:W-:Y:S01]  /*3f60*/  PRMT R23, R0, 0x7610, R23 ;  /* 0x0000761000177816 */ /* 0x000fe20000000017 */
[----:B------:R-:W-:Y:S05]  /*3f70*/  BRA `(.L_x_9834) ;  /* 0x000004d000007947 */ /* 0x000fea0003800000 */
.L_x_9852:
        /* <DEDUP_REMOVED lines=21> */
.L_x_9861:
[----:B------:R-:W-:Y:S05]  /*40d0*/  BSYNC B1 ;  /* 0x0000000000017941 */ /* 0x000fea0003800000 */
.L_x_9860:
[----:B------:R-:W-:Y:S01]  /*40e0*/  LEA R3, R0, 0x37800000, 0x17 ;  /* 0x3780000000037811 */ /* 0x000fe200078eb8ff */
[----:B------:R-:W-:-:S05]  /*40f0*/  IMAD.SHL.U32 R0, R2, 0x200000, RZ ;  /* 0x0020000002007824 */ /* 0x000fca00078e00ff */
[----:B------:R-:W-:Y:S02]  /*4100*/  LOP3.LUT R0, R3, R0, R4, 0xfe, !PT ;  /* 0x0000000003007212 */ /* 0x000fe400078efe04 */
.L_x_9859:
[----:B------:R-:W-:Y:S05]  /*4110*/  BSYNC B0 ;  /* 0x0000000000007941 */ /* 0x000fea0003800000 */
.L_x_9858:
[----:B------:R-:W-:-:S04]  /*4120*/  F2FP.BF16.PACK_AB R0, RZ, R0 ;  /* 0x00000000ff00723e */ /* 0x000fc800000010ff */
[----:B------:R-:W-:Y:S01]  /*4130*/  PRMT R23, R0, 0x7610, R23 ;  /* 0x0000761000177816 */ /* 0x000fe20000000017 */
[----:B------:R-:W-:Y:S05]  /*4140*/  BRA `(.L_x_9834) ;  /* 0x0000030000007947 */ /* 0x000fea0003800000 */
.L_x_9851:
        /* <DEDUP_REMOVED lines=14> */
.L_x_9865:
[----:B------:R-:W-:Y:S05]  /*4230*/  BSYNC B0 ;  /* 0x0000000000007941 */ /* 0x000fea0003800000 */
.L_x_9864:
[----:B------:R-:W-:-:S04]  /*4240*/  F2FP.BF16.PACK_AB R0, RZ, R0 ;  /* 0x00000000ff00723e */ /* 0x000fc800000010ff */
[----:B------:R-:W-:Y:S01]  /*4250*/  PRMT R23, R0, 0x7610, R23 ;  /* 0x0000761000177816 */ /* 0x000fe20000000017 */
[----:B------:R-:W-:Y:S05]  /*4260*/  BRA `(.L_x_9834) ;  /* 0x000001e000007947 */ /* 0x000fea0003800000 */
.L_x_9839:
        /* <DEDUP_REMOVED lines=21> */
.L_x_9863:
[----:B------:R-:W2:Y:S02]  /*43c0*/  LDG.E.64 R2, [R2.64] ;  /* 0x0000002402027981 */ /* 0x000ea4000c1e1b00 */
[----:B--2---:R-:W0:Y:S02]  /*43d0*/  I2F.U64 R0, R2 ;  /* 0x0000000200007312 */ /* 0x004e240000301000 */
[----:B0-----:R-:W-:-:S04]  /*43e0*/  F2FP.BF16.PACK_AB R0, RZ, R0 ;  /* 0x00000000ff00723e */ /* 0x001fc800000010ff */
[----:B------:R-:W-:Y:S01]  /*43f0*/  PRMT R23, R0, 0x7610, R23 ;  /* 0x0000761000177816 */ /* 0x000fe20000000017 */
[----:B------:R-:W-:Y:S05]  /*4400*/  BRA `(.L_x_9834) ;  /* 0x0000004000007947 */ /* 0x000fea0003800000 */
.L_x_9862:
[----:B------:R-:W2:Y:S02]  /*4410*/  LDG.E R2, [R2.64] ;  /* 0x0000002402027981 */ /* 0x000ea4000c1e1900 */
[----:B--2---:R-:W0:Y:S02]  /*4420*/  I2F.U32 R0, R2 ;  /* 0x0000000200007306 */ /* 0x004e240000201000 */
[----:B0-----:R-:W-:-:S04]  /*4430*/  F2FP.BF16.PACK_AB R0, RZ, R0 ;  /* 0x00000000ff00723e */ /* 0x001fc800000010ff */
[----:B------:R-:W-:Y:S02]  /*4440*/  PRMT R23, R0, 0x7610, R23 ;  /* 0x0000761000177816 */ /* 0x000fe40000000017 */
.L_x_9834:
[----:B------:R-:W-:Y:S05]  /*4450*/  BSYNC B6 ;  /* 0x0000000000067941 */ /* 0x000fea0003800000 */
.L_x_9833:
        /* <DEDUP_REMOVED lines=11> */
[----:B--2--5:R-:W-:-:S05]  /*4510*/  PRMT R25, RZ, 0x5410, R25 ;  /* 0x00005410ff197816 */ /* 0x024fca0000000019 */
[----:B------:R-:W-:-:S04]  /*4520*/  FMUL.FTZ R0, R25, R25 ;  /* 0x0000001919007220 */ /* 0x000fc80000410000 */
[----:B------:R-:W-:-:S04]  /*4530*/  FMUL.FTZ R0, R25, R0 ;  /* 0x0000000019007220 */ /* 0x000fc80000410000 */
[----:B------:R-:W-:Y:S02]  /*4540*/  FFMA.FTZ R0, R0, 0.044714998453855514526, R25 ;  /* 0x3d37271300007823 */ /* 0x000fe40000010019 */
[----:B------:R-:W-:Y:S02]  /*4550*/  FMUL.FTZ R25, R25, 0.5 ;  /* 0x3f00000019197820 */ /* 0x000fe40000410000 */
[----:B------:R-:W-:-:S06]  /*4560*/  FMUL.FTZ R2, R0, 0.79788458347320556641 ;  /* 0x3f4c422a00027820 */ /* 0x000fcc0000410000 */
[----:B------:R-:W0:Y:S02]  /*4570*/  MUFU.TANH R2, R2 ;  /* 0x0000000200027308 */ /* 0x000e240000002400 */
[----:B0-----:R-:W-:-:S04]  /*4580*/  FADD.FTZ R0, R2, 1 ;  /* 0x3f80000002007421 */ /* 0x001fc80000010000 */
[----:B------:R-:W-:-:S05]  /*4590*/  FMUL.FTZ R0, R25, R0 ;  /* 0x0000000019007220 */ /* 0x000fca0000410000 */
[----:B------:R-:W-:Y:S02]  /*45a0*/  F2FP.BF16.PACK_AB R0, RZ, R0 ;  /* 0x00000000ff00723e */ /* 0x000fe400000010ff */
.L_x_9867:
[----:B--2---:R-:W-:Y:S05]  /*45b0*/  BSYNC B0 ;  /* 0x0000000000007941 */ /* 0x004fea0003800000 */
.L_x_9866:
[----:B------:R-:W-:Y:S01]  /*45c0*/  BSSY B0, `(.L_x_9868) ;  /* 0x000000c000007945 */ /* 0x000fe20003800000 */
[----:B------:R-:W-:Y:S05]  /*45d0*/  @P0 BRA `(.L_x_9869) ;  /* 0x000000a000000947 */ /* 0x000fea0003800000 */
[----:B-----5:R-:W-:-:S05]  /*45e0*/  PRMT R22, RZ, 0x5410, R22 ;  /* 0x00005410ff167816 */ /* 0x020fca0000000016 */
        /* <DEDUP_REMOVED lines=9> */
.L_x_9869:
[----:B------:R-:W-:Y:S05]  /*4680*/  BSYNC B0 ;  /* 0x0000000000007941 */ /* 0x000fea0003800000 */
.L_x_9868:
        /* <DEDUP_REMOVED lines=12> */
.L_x_9871:
[----:B------:R-:W-:Y:S05]  /*4750*/  BSYNC B0 ;  /* 0x0000000000007941 */ /* 0x000fea0003800000 */
.L_x_9870:
        /* <DEDUP_REMOVED lines=12> */
.L_x_9873:
[----:B------:R-:W-:Y:S05]  /*4820*/  BSYNC B0 ;  /* 0x0000000000007941 */ /* 0x000fea0003800000 */
.L_x_9872:
        /* <DEDUP_REMOVED lines=22> */
.L_x_9879:
[----:B------:R-:W-:Y:S01]  /*4990*/  PRMT R5, RZ, 0x5410, R0 ;  /* 0x00005410ff057816 */ /* 0x000fe20000000000 */
[----:B------:R-:W-:-:S05]  /*49a0*/  IMAD.MOV.U32 R19, RZ, RZ, R24 ;  /* 0x000000ffff137224 */ /* 0x000fca00078e0018 */
[----:B------:R-:W0:Y:S02]  /*49b0*/  F2I.S64.TRUNC R4, R5 ;  /* 0x0000000500047311 */ /* 0x000e24000020d900 */
[----:B0-----:R0:W-:Y:S01]  /*49c0*/  STG.E.U8 [R2.64], R4 ;  /* 0x0000000402007986 */ /* 0x0011e2000c101124 */
[----:B------:R-:W-:Y:S05]  /*49d0*/  BRA `(.L_x_9875) ;  /* 0x00000f8000007947 */ /* 0x000fea0003800000 */
.L_x_9878:
        /* <DEDUP_REMOVED lines=11> */
.L_x_9882:
[----:B------:R-:W-:Y:S01]  /*4a90*/  PRMT R0, RZ, 0x5410, R0 ;  /* 0x00005410ff007816 */ /* 0x000fe20000000000 */
[----:B------:R-:W-:-:S03]  /*4aa0*/  IMAD.MOV.U32 R19, RZ, RZ, R24 ;  /* 0x000000ffff137224 */ /* 0x000fc600078e0018 */
[----:B------:R-:W0:Y:S02]  /*4ab0*/  F2I.FTZ.TRUNC.NTZ R5, R0 ;  /* 0x0000000000057305 */ /* 0x000e24000021f100 */
[----:B0-----:R0:W-:Y:S01]  /*4ac0*/  STG.E [R2.64], R5 ;  /* 0x0000000502007986 */ /* 0x0011e2000c101924 */
[----:B------:R-:W-:Y:S05]  /*4ad0*/  BRA `(.L_x_9875) ;  /* 0x00000e8000007947 */ /* 0x000fea0003800000 */
.L_x_9881:
[----:B------:R-:W-:Y:S01]  /*4ae0*/  PRMT R0, RZ, 0x5410, R0 ;  /* 0x00005410ff007816 */ /* 0x000fe20000000000 */
[----:B------:R-:W-:-:S03]  /*4af0*/  IMAD.MOV.U32 R19, RZ, RZ, R24 ;  /* 0x000000ffff137224 */ /* 0x000fc600078e0018 */
[----:B------:R-:W0:Y:S02]  /*4b00*/  F2I.FTZ.TRUNC.NTZ R5, R0 ;  /* 0x0000000000057305 */ /* 0x000e24000021f100 */
[----:B0-----:R0:W-:Y:S01]  /*4b10*/  STG.E.U16 [R2.64], R5 ;  /* 0x0000000502007986 */ /* 0x0011e2000c101524 */
[----:B------:R-:W-:Y:S05]  /*4b20*/  BRA `(.L_x_9875) ;  /* 0x00000e3000007947 */ /* 0x000fea0003800000 */
.L_x_9877:
        /* <DEDUP_REMOVED lines=10> */
.L_x_9884:
[----:B------:R-:W-:Y:S01]  /*4bd0*/  PRMT R0, RZ, 0x5410, R0 ;  /* 0x00005410ff007816 */ /* 0x000fe20000000000 */
[----:B------:R-:W-:-:S03]  /*4be0*/  IMAD.MOV.U32 R19, RZ, RZ, R24 ;  /* 0x000000ffff137224 */ /* 0x000fc600078e0018 */
[----:B------:R-:W-:-:S05]  /*4bf0*/  F2FP.PACK_AB R0, RZ, R0 ;  /* 0x00000000ff00723e */ /* 0x000fca00000000ff */
[----:B------:R0:W-:Y:S01]  /*4c00*/  STG.E.U16 [R2.64], R0 ;  /* 0x0000000002007986 */ /* 0x0001e2000c101524 */
[----:B------:R-:W-:Y:S05]  /*4c10*/  BRA `(.L_x_9875) ;  /* 0x00000d4000007947 */ /* 0x000fea0003800000 */
.L_x_9883:
        /* <DEDUP_REMOVED lines=11> */
.L_x_9886:
[----:B------:R-:W-:Y:S01]  /*4cd0*/  PRMT R0, RZ, 0x5410, R0 ;  /* 0x00005410ff007816 */ /* 0x000fe20000000000 */
[----:B------:R-:W-:-:S03]  /*4ce0*/  IMAD.MOV.U32 R19, RZ, RZ, R24 ;  /* 0x000000ffff137224 */ /* 0x000fc600078e0018 */
[----:B------:R-:W-:-:S04]  /*4cf0*/  F2FP.PACK_AB R5, RZ, R0 ;  /* 0x00000000ff05723e */ /* 0x000fc800000000ff */
[----:B------:R-:W-:-:S05]  /*4d00*/  PRMT R5, R5, 0x5410, RZ ;  /* 0x0000541005057816 */ /* 0x000fca00000000ff */
[----:B------:R0:W-:Y:S01]  /*4d10*/  STG.E [R2.64], R5 ;  /* 0x0000000502007986 */ /* 0x0001e2000c101924 */
[----:B------:R-:W-:Y:S05]  /*4d20*/  BRA `(.L_x_9875) ;  /* 0x00000c3000007947 */ /* 0x000fea0003800000 */
.L_x_9885:
[----:B------:R-:W-:Y:S01]  /*4d30*/  PRMT R4, RZ, 0x5410, R0 ;  /* 0x00005410ff047816 */ /* 0x000fe20000000000 */
[----:B------:R-:W-:-:S04]  /*4d40*/  IMAD.MOV.U32 R19, RZ, RZ, R24 ;  /* 0x000000ffff137224 */ /* 0x000fc800078e0018 */
[----:B------:R-:W-:-:S06]  /*4d50*/  FMUL.FTZ R4, R4, 1 ;  /* 0x3f80000004047820 */ /* 0x000fcc0000410000 */
[----:B------:R-:W0:Y:S02]  /*4d60*/  F2F.F64.F32 R4, R4 ;  /* 0x0000000400047310 */ /* 0x000e240000201800 */
[----:B0-----:R0:W-:Y:S01]  /*4d70*/  STG.E.64 [R2.64], R4 ;  /* 0x0000000402007986 */ /* 0x0011e2000c101b24 */
[----:B------:R-:W-:Y:S05]  /*4d80*/  BRA `(.L_x_9875) ;  /* 0x00000bd000007947 */ /* 0x000fea0003800000 */
.L_x_9876:
        /* <DEDUP_REMOVED lines=14> */
.L_x_9889:
[----:B------:R-:W-:Y:S01]  /*4e70*/  PRMT R0, RZ, 0x5410, R0 ;  /* 0x00005410ff007816 */ /* 0x000fe20000000000 */
[----:B------:R-:W-:Y:S01]  /*4e80*/  CS2R R6, SRZ ;  /* 0x0000000000067805 */ /* 0x000fe2000001ff00 */
[----:B------:R-:W-:-:S03]  /*4e90*/  IMAD.MOV.U32 R19, RZ, RZ, R24 ;  /* 0x000000ffff137224 */ /* 0x000fc600078e0018 */
[----:B------:R-:W-:-:S04]  /*4ea0*/  FMUL.FTZ R0, R0, 1 ;  /* 0x3f80000000007820 */ /* 0x000fc80000410000 */
[----:B------:R-:W0:Y:S02]  /*4eb0*/  F2F.F64.F32 R4, R0 ;  /* 0x0000000000047310 */ /* 0x000e240000201800 */
[----:B0-----:R0:W-:Y:S01]  /*4ec0*/  STG.E.128 [R2.64], R4 ;  /* 0x0000000402007986 */ /* 0x0011e2000c101d24 */
[----:B------:R-:W-:Y:S05]  /*4ed0*/  BRA `(.L_x_9875) ;  /* 0x00000a8000007947 */ /* 0x000fea0003800000 */
.L_x_9888:
        /* <DEDUP_REMOVED lines=21> */
.L_x_9893:
[----:B------:R-:W-:Y:S05]  /*5030*/  BSYNC B0 ;  /* 0x0000000000007941 */ /* 0x000fea0003800000 */
.L_x_9892:
[----:B------:R-:W-:Y:S01]  /*5040*/  LOP3.LUT R5, R0, R5, RZ, 0xfc, !PT ;  /* 0x0000000500057212 */ /* 0x000fe200078efcff */
[----:B------:R-:W-:-:S04]  /*5050*/  IMAD.MOV.U32 R19, RZ, RZ, R24 ;  /* 0x000000ffff137224 */ /* 0x000fc800078e0018 */
[----:B------:R0:W-:Y:S01]  /*5060*/  STG.E.U8 [R2.64], R5 ;  /* 0x0000000502007986 */ /* 0x0001e2000c101124 */
[----:B------:R-:W-:Y:S05]  /*5070*/  BRA `(.L_x_9875) ;  /* 0x000008e000007947 */ /* 0x000fea0003800000 */
.L_x_9891:
        /* <DEDUP_REMOVED lines=13> */
.L_x_9895:
[----:B------:R-:W-:Y:S01]  /*5150*/  IMAD.MOV.U32 R0, RZ, RZ, 0x7f ;  /* 0x0000007fff007424 */ /* 0x000fe200078e00ff */
[----:B------:R-:W-:-:S04]  /*5160*/  ISETP.GT.U32.AND P0, PT, R4, 0x7f800000, PT ;  /* 0x7f8000000400780c */ /* 0x000fc80003f04070 */
[----:B------:R-:W-:-:S04]  /*5170*/  SEL R0, R0, 0x7c, P0 ;  /* 0x0000007c00007807 */ /* 0x000fc80000000000 */
.L_x_9896:
[----:B------:R-:W-:Y:S05]  /*5180*/  BSYNC B0 ;  /* 0x0000000000007941 */ /* 0x000fea0003800000 */
.L_x_9894:
[----:B------:R-:W-:Y:S01]  /*5190*/  LOP3.LUT R4, R5, 0x80000000, RZ, 0xc0, !PT ;  /* 0x8000000005047812 */ /* 0x000fe200078ec0ff */
[----:B------:R-:W-:-:S03]  /*51a0*/  IMAD.MOV.U32 R19, RZ, RZ, R24 ;  /* 0x000000ffff137224 */ /* 0x000fc600078e0018 */
[----:B------:R-:W-:-:S04]  /*51b0*/  SHF.R.U32.HI R5, RZ, 0x18, R4 ;  /* 0x00000018ff057819 */ /* 0x000fc80000011604 */
[----:B------:R-:W-:-:S05]  /*51c0*/  LOP3.LUT R5, R0, R5, RZ, 0xfc, !PT ;  /* 0x0000000500057212 */ /* 0x000fca00078efcff */
[----:B------:R0:W-:Y:S01]  /*51d0*/  STG.E.U8 [R2.64], R5 ;  /* 0x0000000502007986 */ /* 0x0001e2000c101124 */
[----:B------:R-:W-:Y:S05]  /*51e0*/  BRA `(.L_x_9875) ;  /* 0x0000077000007947 */ /* 0x000fea0003800000 */
.L_x_9890:
[----:B------:R0:W-:Y:S01]  /*51f0*/  STG.E.U16 [R2.64], R0 ;  /* 0x0000000002007986 */ /* 0x0001e2000c101524 */
[----:B------:R-:W-:Y:S01]  /*5200*/  IMAD.MOV.U32 R19, RZ, RZ, R24 ;  /* 0x000000ffff137224 */ /* 0x000fe200078e0018 */
[----:B------:R-:W-:Y:S05]  /*5210*/  BRA `(.L_x_9875) ;  /* 0x0000074000007947 */ /* 0x000fea0003800000 */
.L_x_9887:
        /* <DEDUP_REMOVED lines=13> */
.L_x_9899:
        /* <DEDUP_REMOVED lines=17> */
.L_x_9902:
[----:B------:R-:W-:-:S04]  /*5400*/  LOP3.LUT R0, R7, 0x80000000, RZ, 0xc0, !PT ;  /* 0x8000000007007812 */ /* 0x000fc800078ec0ff */
[----:B------:R-:W-:-:S04]  /*5410*/  SHF.R.U32.HI R5, RZ, 0x18, R0 ;  /* 0x00000018ff057819 */ /* 0x000fc80000011600 */
[----:B------:R-:W-:-:S04]  /*5420*/  LOP3.LUT R4, R4, R5, RZ, 0xfc, !PT ;  /* 0x0000000504047212 */ /* 0x000fc800078efcff */
[----:B------:R-:W-:Y:S02]  /*5430*/  PRMT R0, R4, 0x7610, R0 ;  /* 0x0000761004007816 */ /* 0x000fe40000000000 */
.L_x_9901:
[----:B------:R-:W-:Y:S05]  /*5440*/  BSYNC B0 ;  /* 0x0000000000007941 */ /* 0x000fea0003800000 */
.L_x_9900:
[----:B------:R0:W-:Y:S01]  /*5450*/  STG.E.U8 [R2.64], R0 ;  /* 0x0000000002007986 */ /* 0x0001e2000c101124 */
[----:B------:R-:W-:Y:S01]  /*5460*/  IMAD.MOV.U32 R19, RZ, RZ, R24 ;  /* 0x000000ffff137224 */ /* 0x000fe200078e0018 */
[----:B------:R-:W-:Y:S05]  /*5470*/  BRA `(.L_x_9875) ;  /* 0x000004e000007947 */ /* 0x000fea0003800000 */
.L_x_9898:
        /* <DEDUP_REMOVED lines=17> */
.L_x_9905:
[----:B------:R-:W-:-:S04]  /*5590*/  LOP3.LUT R0, R7, 0x80000000, RZ, 0xc0, !PT ;  /* 0x8000000007007812 */ /* 0x000fc800078ec0ff */
[----:B------:R-:W-:-:S04]  /*55a0*/  SHF.R.U32.HI R5, RZ, 0x18, R0 ;  /* 0x00000018ff057819 */ /* 0x000fc80000011600 */
[----:B------:R-:W-:-:S04]  /*55b0*/  LOP3.LUT R4, R4, R5, RZ, 0xfc, !PT ;  /* 0x0000000504047212 */ /* 0x000fc800078efcff */
[----:B------:R-:W-:Y:S02]  /*55c0*/  PRMT R0, R4, 0x7610, R0 ;  /* 0x0000761004007816 */ /* 0x000fe40000000000 */
.L_x_9904:
[----:B------:R-:W-:Y:S05]  /*55d0*/  BSYNC B0 ;  /* 0x0000000000007941 */ /* 0x000fea0003800000 */
.L_x_9903:
[----:B------:R0:W-:Y:S01]  /*55e0*/  STG.E.U8 [R2.64], R0 ;  /* 0x0000000002007986 */ /* 0x0001e2000c101124 */
[----:B------:R-:W-:Y:S01]  /*55f0*/  IMAD.MOV.U32 R19, RZ, RZ, R24 ;  /* 0x000000ffff137224 */ /* 0x000fe200078e0018 */
[----:B------:R-:W-:Y:S05]  /*5600*/  BRA `(.L_x_9875) ;  /* 0x0000035000007947 */ /* 0x000fea0003800000 */
.L_x_9897:
        /* <DEDUP_REMOVED lines=23> */
.L_x_9880:
        /* <DEDUP_REMOVED lines=21> */
.L_x_9907:
[----:B------:R-:W-:Y:S01]  /*58d0*/  PRMT R4, RZ, 0x5410, R0 ;  /* 0x00005410ff047816 */ /* 0x000fe20000000000 */
[----:B------:R-:W-:-:S05]  /*58e0*/  IMAD.MOV.U32 R19, RZ, RZ, R24 ;  /* 0x000000ffff137224 */ /* 0x000fca00078e0018 */
[----:B------:R-:W0:Y:S02]  /*58f0*/  F2I.U64.TRUNC R4, R4 ;  /* 0x0000000400047311 */ /* 0x000e24000020d800 */
[----:B0-----:R0:W-:Y:S01]  /*5900*/  STG.E.64 [R2.64], R4 ;  /* 0x0000000402007986 */ /* 0x0011e2000c101b24 */
[----:B------:R-:W-:Y:S05]  /*5910*/  BRA `(.L_x_9875) ;  /* 0x0000004000007947 */ /* 0x000fea0003800000 */
.L_x_9906:
[----:B------:R-:W-:Y:S01]  /*5920*/  PRMT R0, RZ, 0x5410, R0 ;  /* 0x00005410ff007816 */ /* 0x000fe20000000000 */
[----:B------:R-:W-:-:S03]  /*5930*/  IMAD.MOV.U32 R19, RZ, RZ, R24 ;  /* 0x000000ffff137224 */ /* 0x000fc600078e0018 */
[----:B------:R-:W0:Y:S02]  /*5940*/  F2I.FTZ.U32.TRUNC.NTZ R5, R0 ;  /* 0x0000000000057305 */ /* 0x000e24000021f000 */
[----:B0-----:R0:W-:Y:S02]  /*5950*/  STG.E [R2.64], R5 ;  /* 0x0000000502007986 */ /* 0x0011e4000c101924 */
.L_x_9875:
[----:B------:R-:W-:Y:S05]  /*5960*/  BSYNC B6 ;  /* 0x0000000000067941 */ /* 0x000fea0003800000 */
.L_x_9874:
        /* <DEDUP_REMOVED lines=23> */
.L_x_9913:
[----:B-----5:R-:W-:-:S06]  /*5ae0*/  PRMT R5, RZ, 0x5410, R25 ;  /* 0x00005410ff057816 */ /* 0x020fcc0000000019 */
[----:B------:R-:W0:Y:S02]  /*5af0*/  F2I.S64.TRUNC R4, R5 ;  /* 0x0000000500047311 */ /* 0x000e24000020d900 */
[----:B0-----:R0:W-:Y:S01]  /*5b00*/  STG.E.U8 [R2.64], R4 ;  /* 0x0000000402007986 */ /* 0x0011e2000c101124 */
[----:B------:R-:W-:Y:S05]  /*5b10*/  BRA `(.L_x_9915) ;  /* 0x00000e4000007947 */ /* 0x000fea0003800000 */
.L_x_9912:
        /* <DEDUP_REMOVED lines=10> */
.L_x_9917:
[----:B-----5:R-:W-:-:S06]  /*5bc0*/  PRMT R25, RZ, 0x5410, R25 ;  /* 0x00005410ff197816 */ /* 0x020fcc0000000019 */
[----:B------:R-:W0:Y:S02]  /*5bd0*/  F2I.FTZ.TRUNC.NTZ R25, R25 ;  /* 0x0000001900197305 */ /* 0x000e24000021f100 */
[----:B0-----:R0:W-:Y:S01]  /*5be0*/  STG.E [R2.64], R25 ;  /* 0x0000001902007986 */ /* 0x0011e2000c101924 */
[----:B------:R-:W-:Y:S05]  /*5bf0*/  BRA `(.L_x_9915) ;  /* 0x00000d6000007947 */ /* 0x000fea0003800000 */
.L_x_9916:
[----:B-----5:R-:W-:-:S06]  /*5c00*/  PRMT R25, RZ, 0x5410, R25 ;  /* 0x00005410ff197816 */ /* 0x020fcc0000000019 */
[----:B------:R-:W0:Y:S02]  /*5c10*/  F2I.FTZ.TRUNC.NTZ R25, R25 ;  /* 0x0000001900197305 */ /* 0x000e24000021f100 */
[----:B0-----:R0:W-:Y:S01]  /*5c20*/  STG.E.U16 [R2.64], R25 ;  /* 0x0000001902007986 */ /* 0x0011e2000c101524 */
[----:B------:R-:W-:Y:S05]  /*5c30*/  BRA `(.L_x_9915) ;  /* 0x00000d2000007947 */ /* 0x000fea0003800000 */
.L_x_9911:
        /* <DEDUP_REMOVED lines=9> */
.L_x_9919:
[----:B-----5:R-:W-:-:S04]  /*5cd0*/  PRMT R0, RZ, 0x5410, R25 ;  /* 0x00005410ff007816 */ /* 0x020fc80000000019 */
[----:B------:R-:W-:-:S05]  /*5ce0*/  F2FP.PACK_AB R0, RZ, R0 ;  /* 0x00000000ff00723e */ /* 0x000fca00000000ff */
[----:B------:R0:W-:Y:S01]  /*5cf0*/  STG.E.U16 [R2.64], R0 ;  /* 0x0000000002007986 */ /* 0x0001e2000c101524 */
[----:B------:R-:W-:Y:S05]  /*5d00*/  BRA `(.L_x_9915) ;  /* 0x00000c5000007947 */ /* 0x000fea0003800000 */
.L_x_9918:
        /* <DEDUP_REMOVED lines=10> */
.L_x_9921:
[----:B-----5:R-:W-:-:S04]  /*5db0*/  PRMT R25, RZ, 0x5410, R25 ;  /* 0x00005410ff197816 */ /* 0x020fc80000000019 */
[----:B------:R-:W-:-:S04]  /*5dc0*/  F2FP.PACK_AB R5, RZ, R25 ;  /* 0x00000019ff05723e */ /* 0x000fc800000000ff */
[----:B------:R-:W-:-:S05]  /*5dd0*/  PRMT R5, R5, 0x5410, RZ ;  /* 0x0000541005057816 */ /* 0x000fca00000000ff */
[----:B------:R0:W-:Y:S01]  /*5de0*/  STG.E [R2.64], R5 ;  /* 0x0000000502007986 */ /* 0x0001e2000c101924 */
[----:B------:R-:W-:Y:S05]  /*5df0*/  BRA `(.L_x_9915) ;  /* 0x00000b6000007947 */ /* 0x000fea0003800000 */
.L_x_9920:
[----:B-----5:R-:W-:-:S05]  /*5e00*/  PRMT R4, RZ, 0x5410, R25 ;  /* 0x00005410ff047816 */ /* 0x020fca0000000019 */
[----:B------:R-:W-:-:S06]  /*5e10*/  FMUL.FTZ R4, R4, 1 ;  /* 0x3f80000004047820 */ /* 0x000fcc0000410000 */
[----:B------:R-:W0:Y:S02]  /*5e20*/  F2F.F64.F32 R4, R4 ;  /* 0x0000000400047310 */ /* 0x000e240000201800 */
[----:B0-----:R0:W-:Y:S01]  /*5e30*/  STG.E.64 [R2.64], R4 ;  /* 0x0000000402007986 */ /* 0x0011e2000c101b24 */
[----:B------:R-:W-:Y:S05]  /*5e40*/  BRA `(.L_x_9915) ;  /* 0x00000b1000007947 */ /* 0x000fea0003800000 */
.L_x_9910:
        /* <DEDUP_REMOVED lines=13> */
.L_x_9924:
[----:B-----5:R-:W-:Y:S01]  /*5f20*/  PRMT R25, RZ, 0x5410, R25 ;  /* 0x00005410ff197816 */ /* 0x020fe20000000019 */
[----:B------:R-:W-:-:S04]  /*5f30*/  CS2R R6, SRZ ;  /* 0x0000000000067805 */ /* 0x000fc8000001ff00 */
[----:B------:R-:W-:-:S06]  /*5f40*/  FMUL.FTZ R4, R25, 1 ;  /* 0x3f80000019047820 */ /* 0x000fcc0000410000 */
[----:B------:R-:W0:Y:S02]  /*5f50*/  F2F.F64.F32 R4, R4 ;  /* 0x0000000400047310 */ /* 0x000e240000201800 */
[----:B0-----:R0:W-:Y:S01]  /*5f60*/  STG.E.128 [R2.64], R4 ;  /* 0x0000000402007986 */ /* 0x0011e2000c101d24 */
[----:B------:R-:W-:Y:S05]  /*5f70*/  BRA `(.L_x_9915) ;  /* 0x000009e000007947 */ /* 0x000fea0003800000 */
.L_x_9923:
        /* <DEDUP_REMOVED lines=21> */
.L_x_9928:
[----:B------:R-:W-:Y:S05]  /*60d0*/  BSYNC B0 ;  /* 0x0000000000007941 */ /* 0x000fea0003800000 */
.L_x_9927:
[----:B------:R-:W-:-:S05]  /*60e0*/  LOP3.LUT R5, R0, R5, RZ, 0xfc, !PT ;  /* 0x0000000500057212 */ /* 0x000fca00078efcff */
[----:B------:R0:W-:Y:S01]  /*60f0*/  STG.E.U8 [R2.64], R5 ;  /* 0x0000000502007986 */ /* 0x0001e2000c101124 */
[----:B------:R-:W-:Y:S05]  /*6100*/  BRA `(.L_x_9915) ;  /* 0x0000085000007947 */ /* 0x000fea0003800000 */
.L_x_9926:
        /* <DEDUP_REMOVED lines=13> */
.L_x_9930:
[----:B------:R-:W-:Y:S01]  /*61e0*/  IMAD.MOV.U32 R0, RZ, RZ, 0x7f ;  /* 0x0000007fff007424 */ /* 0x000fe200078e00ff */
[----:B------:R-:W-:-:S04]  /*61f0*/  ISETP.GT.U32.AND P0, PT, R4, 0x7f800000, PT ;  /* 0x7f8000000400780c */ /* 0x000fc80003f04070 */
[----:B------:R-:W-:-:S04]  /*6200*/  SEL R0, R0, 0x7c, P0 ;  /* 0x0000007c00007807 */ /* 0x000fc80000000000 */
.L_x_9931:
[----:B------:R-:W-:Y:S05]  /*6210*/  BSYNC B0 ;  /* 0x0000000000007941 */ /* 0x000fea0003800000 */
.L_x_9929:
[----:B------:R-:W-:-:S04]  /*6220*/  LOP3.LUT R4, R25, 0x80000000, RZ, 0xc0, !PT ;  /* 0x8000000019047812 */ /* 0x000fc800078ec0ff */
[----:B------:R-:W-:-:S04]  /*6230*/  SHF.R.U32.HI R5, RZ, 0x18, R4 ;  /* 0x00000018ff057819 */ /* 0x000fc80000011604 */
[----:B------:R-:W-:-:S05]  /*6240*/  LOP3.LUT R5, R0, R5, RZ, 0xfc, !PT ;  /* 0x0000000500057212 */ /* 0x000fca00078efcff */
[----:B------:R0:W-:Y:S01]  /*6250*/  STG.E.U8 [R2.64], R5 ;  /* 0x0000000502007986 */ /* 0x0001e2000c101124 */
[----:B------:R-:W-:Y:S05]  /*6260*/  BRA `(.L_x_9915) ;  /* 0x000006f000007947 */ /* 0x000fea0003800000 */
.L_x_9925:
[----:B-----5:R0:W-:Y:S01]  /*6270*/  STG.E.U16 [R2.64], R25 ;  /* 0x0000001902007986 */ /* 0x0201e2000c101524 */
[----:B------:R-:W-:Y:S05]  /*6280*/  BRA `(.L_x_9915) ;  /* 0x000006d000007947 */ /* 0x000fea0003800000 */
.L_x_9922:
        /* <DEDUP_REMOVED lines=12> */
.L_x_9934:
        /* <DEDUP_REMOVED lines=17> */
.L_x_9937:
[----:B------:R-:W-:-:S04]  /*6460*/  LOP3.LUT R0, R25, 0x80000000, RZ, 0xc0, !PT ;  /* 0x8000000019007812 */ /* 0x000fc800078ec0ff */
[----:B------:R-:W-:-:S04]  /*6470*/  SHF.R.U32.HI R5, RZ, 0x18, R0 ;  /* 0x00000018ff057819 */ /* 0x000fc80000011600 */
[----:B------:R-:W-:-:S04]  /*6480*/  LOP3.LUT R4, R4, R5, RZ, 0xfc, !PT ;  /* 0x0000000504047212 */ /* 0x000fc800078efcff */
[----:B------:R-:W-:Y:S02]  /*6490*/  PRMT R0, R4, 0x7610, R0 ;  /* 0x0000761004007816 */ /* 0x000fe40000000000 */
.L_x_9936:
[----:B------:R-:W-:Y:S05]  /*64a0*/  BSYNC B0 ;  /* 0x0000000000007941 */ /* 0x000fea0003800000 */
.L_x_9935:
[----:B------:R0:W-:Y:S01]  /*64b0*/  STG.E.U8 [R2.64], R0 ;  /* 0x0000000002007986 */ /* 0x0001e2000c101124 */
[----:B------:R-:W-:Y:S05]  /*64c0*/  BRA `(.L_x_9915) ;  /* 0x0000049000007947 */ /* 0x000fea0003800000 */
.L_x_9933:
        /* <DEDUP_REMOVED lines=17> */
.L_x_9940:
[----:B------:R-:W-:-:S04]  /*65e0*/  LOP3.LUT R0, R25, 0x80000000, RZ, 0xc0, !PT ;  /* 0x8000000019007812 */ /* 0x000fc800078ec0ff */
[----:B------:R-:W-:-:S04]  /*65f0*/  SHF.R.U32.HI R5, RZ, 0x18, R0 ;  /* 0x00000018ff057819 */ /* 0x000fc80000011600 */
[----:B------:R-:W-:-:S04]  /*6600*/  LOP3.LUT R4, R4, R5, RZ, 0xfc, !PT ;  /* 0x0000000504047212 */ /* 0x000fc800078efcff */
[----:B------:R-:W-:Y:S02]  /*6610*/  PRMT R0, R4, 0x7610, R0 ;  /* 0x0000761004007816 */ /* 0x000fe40000000000 */
.L_x_9939:
[----:B------:R-:W-:Y:S05]  /*6620*/  BSYNC B0 ;  /* 0x0000000000007941 */ /* 0x000fea0003800000 */
.L_x_9938:
[----:B------:R0:W-:Y:S01]  /*6630*/  STG.E.U8 [R2.64], R0 ;  /* 0x0000000002007986 */ /* 0x0001e2000c101124 */
[----:B------:R-:W-:Y:S05]  /*6640*/  BRA `(.L_x_9915) ;  /* 0x0000031000007947 */ /* 0x000fea0003800000 */
.L_x_9932:
        /* <DEDUP_REMOVED lines=22> */
.L_x_9914:
        /* <DEDUP_REMOVED lines=20> */
.L_x_9942:
[----:B-----5:R-:W-:-:S06]  /*68f0*/  PRMT R4, RZ, 0x5410, R25 ;  /* 0x00005410ff047816 */ /* 0x020fcc0000000019 */
[----:B------:R-:W0:Y:S02]  /*6900*/  F2I.U64.TRUNC R4, R4 ;  /* 0x0000000400047311 */ /* 0x000e24000020d800 */
[----:B0-----:R0:W-:Y:S01]  /*6910*/  STG.E.64 [R2.64], R4 ;  /* 0x0000000402007986 */ /* 0x0011e2000c101b24 */
[----:B------:R-:W-:Y:S05]  /*6920*/  BRA `(.L_x_9915) ;  /* 0x0000003000007947 */ /* 0x000fea0003800000 */
.L_x_9941:
[----:B-----5:R-:W-:-:S06]  /*6930*/  PRMT R25, RZ, 0x5410, R25 ;  /* 0x00005410ff197816 */ /* 0x020fcc0000000019 */
[----:B------:R-:W0:Y:S02]  /*6940*/  F2I.FTZ.U32.TRUNC.NTZ R25, R25 ;  /* 0x0000001900197305 */ /* 0x000e24000021f000 */
[----:B0-----:R0:W-:Y:S02]  /*6950*/  STG.E [R2.64], R25 ;  /* 0x0000001902007986 */ /* 0x0011e4000c101924 */
.L_x_9915:
        /* <DEDUP_REMOVED lines=23> */
.L_x_9946:
[----:B------:R-:W-:-:S06]  /*6ad0*/  PRMT R5, RZ, 0x5410, R22 ;  /* 0x00005410ff057816 */ /* 0x000fcc0000000016 */
[----:B------:R-:W0:Y:S02]  /*6ae0*/  F2I.S64.TRUNC R4, R5 ;  /* 0x0000000500047311 */ /* 0x000e24000020d900 */
[----:B0-----:R0:W-:Y:S01]  /*6af0*/  STG.E.U8 [R2.64], R4 ;  /* 0x0000000402007986 */ /* 0x0011e2000c101124 */
[----:B------:R-:W-:Y:S05]  /*6b00*/  BRA `(.L_x_9948) ;  /* 0x00000e4000007947 */ /* 0x000fea0003800000 */
.L_x_9945:
        /* <DEDUP_REMOVED lines=10> */
.L_x_9950:
[----:B------:R-:W-:-:S04]  /*6bb0*/  PRMT R22, RZ, 0x5410, R22 ;  /* 0x00005410ff167816 */ /* 0x000fc80000000016 */
[----:B------:R-:W0:Y:S02]  /*6bc0*/  F2I.FTZ.TRUNC.NTZ R5, R22 ;  /* 0x0000001600057305 */ /* 0x000e24000021f100 */
[----:B0-----:R0:W-:Y:S01]  /*6bd0*/  STG.E [R2.64], R5 ;  /* 0x0000000502007986 */ /* 0x0011e2000c101924 */
[----:B------:R-:W-:Y:S05]  /*6be0*/  BRA `(.L_x_9948) ;  /* 0x00000d6000007947 */ /* 0x000fea0003800000 */
.L_x_9949:
[----:B------:R-:W-:-:S04]  /*6bf0*/  PRMT R22, RZ, 0x5410, R22 ;  /* 0x00005410ff167816 */ /* 0x000fc80000000016 */
[----:B------:R-:W0:Y:S02]  /*6c00*/  F2I.FTZ.TRUNC.NTZ R5, R22 ;  /* 0x0000001600057305 */ /* 0x000e24000021f100 */
[----:B0-----:R0:W-:Y:S01]  /*6c10*/  STG.E.U16 [R2.64], R5 ;  /* 0x0000000502007986 */ /* 0x0011e2000c101524 */
[----:B------:R-:W-:Y:S05]  /*6c20*/  BRA `(.L_x_9948) ;  /* 0x00000d2000007947 */ /* 0x000fea0003800000 */
.L_x_9944:
        /* <DEDUP_REMOVED lines=9> */
.L_x_9952:
[----:B------:R-:W-:-:S04]  /*6cc0*/  PRMT R0, RZ, 0x5410, R22 ;  /* 0x00005410ff007816 */ /* 0x000fc80000000016 */
[----:B------:R-:W-:-:S05]  /*6cd0*/  F2FP.PACK_AB R0, RZ, R0 ;  /* 0x00000000ff00723e */ /* 0x000fca00000000ff */
[----:B------:R0:W-:Y:S01]  /*6ce0*/  STG.E.U16 [R2.64], R0 ;  /* 0x0000000002007986 */ /* 0x0001e2000c101524 */
[----:B------:R-:W-:Y:S05]  /*6cf0*/  BRA `(.L_x_9948) ;  /* 0x00000c5000007947 */ /* 0x000fea0003800000 */
.L_x_9951:
        /* <DEDUP_REMOVED lines=10> */
.L_x_9954:
[----:B------:R-:W-:-:S04]  /*6da0*/  PRMT R22, RZ, 0x5410, R22 ;  /* 0x00005410ff167816 */ /* 0x000fc80000000016 */
[----:B------:R-:W-:-:S04]  /*6db0*/  F2FP.PACK_AB R5, RZ, R22 ;  /* 0x00000016ff05723e */ /* 0x000fc800000000ff */
[----:B------:R-:W-:-:S05]  /*6dc0*/  PRMT R5, R5, 0x5410, RZ ;  /* 0x0000541005057816 */ /* 0x000fca00000000ff */
[----:B------:R0:W-:Y:S01]  /*6dd0*/  STG.E [R2.64], R5 ;  /* 0x0000000502007986 */ /* 0x0001e2000c101924 */
[----:B------:R-:W-:Y:S05]  /*6de0*/  BRA `(.L_x_9948) ;  /* 0x00000b6000007947 */ /* 0x000fea0003800000 */
.L_x_9953:
[----:B------:R-:W-:-:S05]  /*6df0*/  PRMT R4, RZ, 0x5410, R22 ;  /* 0x00005410ff047816 */ /* 0x000fca0000000016 */
[----:B------:R-:W-:-:S06]  /*6e00*/  FMUL.FTZ R4, R4, 1 ;  /* 0x3f80000004047820 */ /* 0x000fcc0000410000 */
[----:B------:R-:W0:Y:S02]  /*6e10*/  F2F.F64.F32 R4, R4 ;  /* 0x0000000400047310 */ /* 0x000e240000201800 */
[----:B0-----:R0:W-:Y:S01]  /*6e20*/  STG.E.64 [R2.64], R4 ;  /* 0x0000000402007986 */ /* 0x0011e2000c101b24 */
[----:B------:R-:W-:Y:S05]  /*6e30*/  BRA `(.L_x_9948) ;  /* 0x00000b1000007947 */ /* 0x000fea0003800000 */
.L_x_9943:
        /* <DEDUP_REMOVED lines=13> */
.L_x_9957:
[----:B------:R-:W-:Y:S01]  /*6f10*/  PRMT R22, RZ, 0x5410, R22 ;  /* 0x00005410ff167816 */ /* 0x000fe20000000016 */
[----:B------:R-:W-:-:S04]  /*6f20*/  CS2R R6, SRZ ;  /* 0x0000000000067805 */ /* 0x000fc8000001ff00 */
[----:B------:R-:W-:-:S06]  /*6f30*/  FMUL.FTZ R4, R22, 1 ;  /* 0x3f80000016047820 */ /* 0x000fcc0000410000 */
[----:B------:R-:W0:Y:S02]  /*6f40*/  F2F.F64.F32 R4, R4 ;  /* 0x0000000400047310 */ /* 0x000e240000201800 */
[----:B0-----:R0:W-:Y:S01]  /*6f50*/  STG.E.128 [R2.64], R4 ;  /* 0x0000000402007986 */ /* 0x0011e2000c101d24 */
[----:B------:R-:W-:Y:S05]  /*6f60*/  BRA `(.L_x_9948) ;  /* 0x000009e000007947 */ /* 0x000fea0003800000 */
.L_x_9956:
        /* <DEDUP_REMOVED lines=21> */
.L_x_9961:
[----:B------:R-:W-:Y:S05]  /*70c0*/  BSYNC B0 ;  /* 0x0000000000007941 */ /* 0x000fea0003800000 */
.L_x_9960:
[----:B------:R-:W-:-:S05]  /*70d0*/  LOP3.LUT R5, R0, R5, RZ, 0xfc, !PT ;  /* 0x0000000500057212 */ /* 0x000fca00078efcff */
[----:B------:R0:W-:Y:S01]  /*70e0*/  STG.E.U8 [R2.64], R5 ;  /* 0x0000000502007986 */ /* 0x0001e2000c101124 */
[----:B------:R-:W-:Y:S05]  /*70f0*/  BRA `(.L_x_9948) ;  /* 0x0000085000007947 */ /* 0x000fea0003800000 */
.L_x_9959:
        /* <DEDUP_REMOVED lines=13> */
.L_x_9963:
[----:B------:R-:W-:Y:S01]  /*71d0*/  IMAD.MOV.U32 R0, RZ, RZ, 0x7f ;  /* 0x0000007fff007424 */ /* 0x000fe200078e00ff */
[----:B------:R-:W-:-:S04]  /*71e0*/  ISETP.GT.U32.AND P0, PT, R4, 0x7f800000, PT ;  /* 0x7f8000000400780c */ /* 0x000fc80003f04070 */
[----:B------:R-:W-:-:S04]  /*71f0*/  SEL R0, R0, 0x7c, P0 ;  /* 0x0000007c00007807 */ /* 0x000fc80000000000 */
.L_x_9964:
[----:B------:R-:W-:Y:S05]  /*7200*/  BSYNC B0 ;  /* 0x0000000000007941 */ /* 0x000fea0003800000 */
.L_x_9962:
[----:B------:R-:W-:-:S04]  /*7210*/  LOP3.LUT R4, R5, 0x80000000, RZ, 0xc0, !PT ;  /* 0x8000000005047812 */ /* 0x000fc800078ec0ff */
[----:B------:R-:W-:-:S04]  /*7220*/  SHF.R.U32.HI R5, RZ, 0x18, R4 ;  /* 0x00000018ff057819 */ /* 0x000fc80000011604 */
[----:B------:R-:W-:-:S05]  /*7230*/  LOP3.LUT R5, R0, R5, RZ, 0xfc, !PT ;  /* 0x0000000500057212 */ /* 0x000fca00078efcff */
[----:B------:R0:W-:Y:S01]  /*7240*/  STG.E.U8 [R2.64], R5 ;  /* 0x0000000502007986 */ /* 0x0001e2000c101124 */
[----:B------:R-:W-:Y:S05]  /*7250*/  BRA `(.L_x_9948) ;  /* 0x000006f000007947 */ /* 0x000fea0003800000 */
.L_x_9958:
[----:B------:R0:W-:Y:S01]  /*7260*/  STG.E.U16 [R2.64], R22 ;  /* 0x0000001602007986 */ /* 0x0001e2000c101524 */
[----:B------:R-:W-:Y:S05]  /*7270*/  BRA `(.L_x_9948) ;  /* 0x000006d000007947 */ /* 0x000fea0003800000 */
.L_x_9955:
        /* <DEDUP_REMOVED lines=12> */
.L_x_9967:
        /* <DEDUP_REMOVED lines=17> */
.L_x_9970:
[----:B------:R-:W-:-:S04]  /*7450*/  LOP3.LUT R0, R7, 0x80000000, RZ, 0xc0, !PT ;  /* 0x8000000007007812 */ /* 0x000fc800078ec0ff */
[----:B------:R-:W-:-:S04]  /*7460*/  SHF.R.U32.HI R5, RZ, 0x18, R0 ;  /* 0x00000018ff057819 */ /* 0x000fc80000011600 */
[----:B------:R-:W-:-:S04]  /*7470*/  LOP3.LUT R4, R4, R5, RZ, 0xfc, !PT ;  /* 0x0000000504047212 */ /* 0x000fc800078efcff */
[----:B------:R-:W-:Y:S02]  /*7480*/  PRMT R0, R4, 0x7610, R0 ;  /* 0x0000761004007816 */ /* 0x000fe40000000000 */
.L_x_9969:
[----:B------:R-:W-:Y:S05]  /*7490*/  BSYNC B0 ;  /* 0x0000000000007941 */ /* 0x000fea0003800000 */
.L_x_9968:
[----:B------:R0:W-:Y:S01]  /*74a0*/  STG.E.U8 [R2.64], R0 ;  /* 0x0000000002007986 */ /* 0x0001e2000c101124 */
[----:B------:R-:W-:Y:S05]  /*74b0*/  BRA `(.L_x_9948) ;  /* 0x0000049000007947 */ /* 0x000fea0003800000 */
.L_x_9966:
        /* <DEDUP_REMOVED lines=17> */
.L_x_9973:
[----:B------:R-:W-:-:S04]  /*75d0*/  LOP3.LUT R0, R7, 0x80000000, RZ, 0xc0, !PT ;  /* 0x8000000007007812 */ /* 0x000fc800078ec0ff */
[----:B------:R-:W-:-:S04]  /*75e0*/  SHF.R.U32.HI R5, RZ, 0x18, R0 ;  /* 0x00000018ff057819 */ /* 0x000fc80000011600 */
[----:B------:R-:W-:-:S04]  /*75f0*/  LOP3.LUT R4, R4, R5, RZ, 0xfc, !PT ;  /* 0x0000000504047212 */ /* 0x000fc800078efcff */
[----:B------:R-:W-:Y:S02]  /*7600*/  PRMT R0, R4, 0x7610, R0 ;  /* 0x0000761004007816 */ /* 0x000fe40000000000 */
.L_x_9972:
[----:B------:R-:W-:Y:S05]  /*7610*/  BSYNC B0 ;  /* 0x0000000000007941 */ /* 0x000fea0003800000 */
.L_x_9971:
[----:B------:R0:W-:Y:S01]  /*7620*/  STG.E.U8 [R2.64], R0 ;  /* 0x0000000002007986 */ /* 0x0001e2000c101124 */
[----:B------:R-:W-:Y:S05]  /*7630*/  BRA `(.L_x_9948) ;  /* 0x0000031000007947 */ /* 0x000fea0003800000 */
.L_x_9965:
        /* <DEDUP_REMOVED lines=22> */
.L_x_9947:
        /* <DEDUP_REMOVED lines=20> */
.L_x_9975:
[----:B------:R-:W-:-:S06]  /*78e0*/  PRMT R4, RZ, 0x5410, R22 ;  /* 0x00005410ff047816 */ /* 0x000fcc0000000016 */
[----:B------:R-:W0:Y:S02]  /*78f0*/  F2I.U64.TRUNC R4, R4 ;  /* 0x0000000400047311 */ /* 0x000e24000020d800 */
[----:B0-----:R0:W-:Y:S01]  /*7900*/  STG.E.64 [R2.64], R4 ;  /* 0x0000000402007986 */ /* 0x0011e2000c101b24 */
[----:B------:R-:W-:Y:S05]  /*7910*/  BRA `(.L_x_9948) ;  /* 0x0000003000007947 */ /* 0x000fea0003800000 */
.L_x_9974:
[----:B------:R-:W-:-:S04]  /*7920*/  PRMT R22, RZ, 0x5410, R22 ;  /* 0x00005410ff167816 */ /* 0x000fc80000000016 */
[----:B------:R-:W0:Y:S02]  /*7930*/  F2I.FTZ.U32.TRUNC.NTZ R5, R22 ;  /* 0x0000001600057305 */ /* 0x000e24000021f000 */
[----:B0-----:R0:W-:Y:S02]  /*7940*/  STG.E [R2.64], R5 ;  /* 0x0000000502007986 */ /* 0x0011e4000c101924 */
.L_x_9948:
[----:B------:R-:W-:Y:S02]  /*7950*/  IADD3 R19, R19, 0x80, RZ ;  /* 0x0000008013137810 */ /* 0x000fe40007ffe0ff */
.L_x_9909:
[----:B------:R-:W-:Y:S05]  /*7960*/  BSYNC B6 ;  /* 0x0000000000067941 */ /* 0x000fea0003800000 */
.L_x_9908:
        /* <DEDUP_REMOVED lines=21> */
.L_x_9979:
[----:B-----5:R-:W-:-:S06]  /*7ac0*/  PRMT R5, RZ, 0x5410, R23 ;  /* 0x00005410ff057816 */ /* 0x020fcc0000000017 */
[----:B------:R-:W0:Y:S02]  /*7ad0*/  F2I.S64.TRUNC R4, R5 ;  /* 0x0000000500047311 */ /* 0x000e24000020d900 */
[----:B0-----:R-:W-:Y:S01]  /*7ae0*/  STG.E.U8 [R2.64], R4 ;  /* 0x0000000402007986 */ /* 0x001fe2000c101124 */
[----:B------:R-:W-:Y:S05]  /*7af0*/  EXIT ;  /* 0x000000000000794d */ /* 0x000fea0003800000 */
.L_x_9978:
        /* <DEDUP_REMOVED lines=10> */
.L_x_9982:
[----:B-----5:R-:W-:-:S06]  /*7ba0*/  PRMT R23, RZ, 0x5410, R23 ;  /* 0x00005410ff177816 */ /* 0x020fcc0000000017 */
[----:B------:R-:W0:Y:S02]  /*7bb0*/  F2I.FTZ.TRUNC.NTZ R23, R23 ;  /* 0x0000001700177305 */ /* 0x000e24000021f100 */
[----:B0-----:R-:W-:Y:S01]  /*7bc0*/  STG.E [R2.64], R23 ;  /* 0x0000001702007986 */ /* 0x001fe2000c101924 */
[----:B------:R-:W-:Y:S05]  /*7bd0*/  EXIT ;  /* 0x000000000000794d */ /* 0x000fea0003800000 */
.L_x_9981:
[----:B-----5:R-:W-:-:S06]  /*7be0*/  PRMT R23, RZ, 0x5410, R23 ;  /* 0x00005410ff177816 */ /* 0x020fcc0000000017 */
[----:B------:R-:W0:Y:S02]  /*7bf0*/  F2I.FTZ.TRUNC.NTZ R23, R23 ;  /* 0x0000001700177305 */ /* 0x000e24000021f100 */
[----:B0-----:R-:W-:Y:S01]  /*7c00*/  STG.E.U16 [R2.64], R23 ;  /* 0x0000001702007986 */ /* 0x001fe2000c101524 */
[----:B------:R-:W-:Y:S05]  /*7c10*/  EXIT ;  /* 0x000000000000794d */ /* 0x000fea0003800000 */
.L_x_9977:
        /* <DEDUP_REMOVED lines=9> */
.L_x_9984:
[----:B-----5:R-:W-:-:S04]  /*7cb0*/  PRMT R0, RZ, 0x5410, R23 ;  /* 0x00005410ff007816 */ /* 0x020fc80000000017 */
[----:B------:R-:W-:-:S05]  /*7cc0*/  F2FP.PACK_AB R0, RZ, R0 ;  /* 0x00000000ff00723e */ /* 0x000fca00000000ff */
[----:B------:R-:W-:Y:S01]  /*7cd0*/  STG.E.U16 [R2.64], R0 ;  /* 0x0000000002007986 */ /* 0x000fe2000c101524 */
[----:B------:R-:W-:Y:S05]  /*7ce0*/  EXIT ;  /* 0x000000000000794d */ /* 0x000fea0003800000 */
.L_x_9983:
        /* <DEDUP_REMOVED lines=10> */
.L_x_9986:
[----:B-----5:R-:W-:-:S04]  /*7d90*/  PRMT R23, RZ, 0x5410, R23 ;  /* 0x00005410ff177816 */ /* 0x020fc80000000017 */
[----:B------:R-:W-:-:S04]  /*7da0*/  F2FP.PACK_AB R5, RZ, R23 ;  /* 0x00000017ff05723e */ /* 0x000fc800000000ff */
[----:B------:R-:W-:-:S05]  /*7db0*/  PRMT R5, R5, 0x5410, RZ ;  /* 0x0000541005057816 */ /* 0x000fca00000000ff */
[----:B------:R-:W-:Y:S01]  /*7dc0*/  STG.E [R2.64], R5 ;  /* 0x0000000502007986 */ /* 0x000fe2000c101924 */
[----:B------:R-:W-:Y:S05]  /*7dd0*/  EXIT ;  /* 0x000000000000794d */ /* 0x000fea0003800000 */
.L_x_9985:
[----:B-----5:R-:W-:-:S05]  /*7de0*/  PRMT R4, RZ, 0x5410, R23 ;  /* 0x00005410ff047816 */ /* 0x020fca0000000017 */
[----:B------:R-:W-:-:S06]  /*7df0*/  FMUL.FTZ R4, R4, 1 ;  /* 0x3f80000004047820 */ /* 0x000fcc0000410000 */
[----:B------:R-:W0:Y:S02]  /*7e00*/  F2F.F64.F32 R4, R4 ;  /* 0x0000000400047310 */ /* 0x000e240000201800 */
[----:B0-----:R-:W-:Y:S01]  /*7e10*/  STG.E.64 [R2.64], R4 ;  /* 0x0000000402007986 */ /* 0x001fe2000c101b24 */
[----:B------:R-:W-:Y:S05]  /*7e20*/  EXIT ;  /* 0x000000000000794d */ /* 0x000fea0003800000 */
.L_x_9976:
        /* <DEDUP_REMOVED lines=13> */
.L_x_9989:
[----:B-----5:R-:W-:Y:S01]  /*7f00*/  PRMT R23, RZ, 0x5410, R23 ;  /* 0x00005410ff177816 */ /* 0x020fe20000000017 */
[----:B------:R-:W-:-:S04]  /*7f10*/  CS2R R6, SRZ ;  /* 0x0000000000067805 */ /* 0x000fc8000001ff00 */
[----:B------:R-:W-:-:S06]  /*7f20*/  FMUL.FTZ R4, R23, 1 ;  /* 0x3f80000017047820 */ /* 0x000fcc0000410000 */
[----:B------:R-:W0:Y:S02]  /*7f30*/  F2F.F64.F32 R4, R4 ;  /* 0x0000000400047310 */ /* 0x000e240000201800 */
[----:B0-----:R-:W-:Y:S01]  /*7f40*/  STG.E.128 [R2.64], R4 ;  /* 0x0000000402007986 */ /* 0x001fe2000c101d24 */
[----:B------:R-:W-:Y:S05]  /*7f50*/  EXIT ;  /* 0x000000000000794d */ /* 0x000fea0003800000 */
.L_x_9988:
        /* <DEDUP_REMOVED lines=21> */
.L_x_9993:
[----:B------:R-:W-:Y:S05]  /*80b0*/  BSYNC B0 ;  /* 0x0000000000007941 */ /* 0x000fea0003800000 */
.L_x_9992:
[----:B------:R-:W-:-:S05]  /*80c0*/  LOP3.LUT R5, R0, R5, RZ, 0xfc, !PT ;  /* 0x0000000500057212 */ /* 0x000fca00078efcff */
[----:B------:R-:W-:Y:S01]  /*80d0*/  STG.E.U8 [R2.64], R5 ;  /* 0x0000000502007986 */ /* 0x000fe2000c101124 */
[----:B------:R-:W-:Y:S05]  /*80e0*/  EXIT ;  /* 0x000000000000794d */ /* 0x000fea0003800000 */
.L_x_9991:
        /* <DEDUP_REMOVED lines=13> */
.L_x_9995:
[----:B------:R-:W-:Y:S01]  /*81c0*/  IMAD.MOV.U32 R0, RZ, RZ, 0x7f ;  /* 0x0000007fff007424 */ /* 0x000fe200078e00ff */
[----:B------:R-:W-:-:S04]  /*81d0*/  ISETP.GT.U32.AND P0, PT, R4, 0x7f800000, PT ;  /* 0x7f8000000400780c */ /* 0x000fc80003f04070 */
[----:B------:R-:W-:-:S04]  /*81e0*/  SEL R0, R0, 0x7c, P0 ;  /* 0x0000007c00007807 */ /* 0x000fc80000000000 */
.L_x_9996:
[----:B------:R-:W-:Y:S05]  /*81f0*/  BSYNC B0 ;  /* 0x0000000000007941 */ /* 0x000fea0003800000 */
.L_x_9994:
[----:B------:R-:W-:-:S04]  /*8200*/  LOP3.LUT R4, R23, 0x80000000, RZ, 0xc0, !PT ;  /* 0x8000000017047812 */ /* 0x000fc800078ec0ff */
[----:B------:R-:W-:-:S04]  /*8210*/  SHF.R.U32.HI R5, RZ, 0x18, R4 ;  /* 0x00000018ff057819 */ /* 0x000fc80000011604 */
[----:B------:R-:W-:-:S05]  /*8220*/  LOP3.LUT R5, R0, R5, RZ, 0xfc, !PT ;  /* 0x0000000500057212 */ /* 0x000fca00078efcff */
[----:B------:R-:W-:Y:S01]  /*8230*/  STG.E.U8 [R2.64], R5 ;  /* 0x0000000502007986 */ /* 0x000fe2000c101124 */
[----:B------:R-:W-:Y:S05]  /*8240*/  EXIT ;  /* 0x000000000000794d */ /* 0x000fea0003800000 */
.L_x_9990:
[----:B-----5:R-:W-:Y:S01]  /*8250*/  STG.E.U16 [R2.64], R23 ;  /* 0x0000001702007986 */ /* 0x020fe2000c101524 */
[----:B------:R-:W-:Y:S05]  /*8260*/  EXIT ;  /* 0x000000000000794d */ /* 0x000fea0003800000 */
.L_x_9987:
        /* <DEDUP_REMOVED lines=12> */
.L_x_9999:
        /* <DEDUP_REMOVED lines=17> */
.L_x_10002:
[----:B------:R-:W-:-:S04]  /*8440*/  LOP3.LUT R0, R23, 0x80000000, RZ, 0xc0, !PT ;  /* 0x8000000017007812 */ /* 0x000fc800078ec0ff */
[----:B------:R-:W-:-:S04]  /*8450*/  SHF.R.U32.HI R5, RZ, 0x18, R0 ;  /* 0x00000018ff057819 */ /* 0x000fc80000011600 */
[----:B------:R-:W-:-:S04]  /*8460*/  LOP3.LUT R4, R4, R5, RZ, 0xfc, !PT ;  /* 0x0000000504047212 */ /* 0x000fc800078efcff */
[----:B------:R-:W-:Y:S02]  /*8470*/  PRMT R0, R4, 0x7610, R0 ;  /* 0x0000761004007816 */ /* 0x000fe40000000000 */
.L_x_10001:
[----:B------:R-:W-:Y:S05]  /*8480*/  BSYNC B0 ;  /* 0x0000000000007941 */ /* 0x000fea0003800000 */
.L_x_10000:
[----:B------:R-:W-:Y:S01]  /*8490*/  STG.E.U8 [R2.64], R0 ;  /* 0x0000000002007986 */ /* 0x000fe2000c101124 */
[----:B------:R-:W-:Y:S05]  /*84a0*/  EXIT ;  /* 0x000000000000794d */ /* 0x000fea0003800000 */
.L_x_9998:
        /* <DEDUP_REMOVED lines=17> */
.L_x_10005:
[----:B------:R-:W-:-:S04]  /*85c0*/  LOP3.LUT R0, R23, 0x80000000, RZ, 0xc0, !PT ;  /* 0x8000000017007812 */ /* 0x000fc800078ec0ff */
[----:B------:R-:W-:-:S04]  /*85d0*/  SHF.R.U32.HI R5, RZ, 0x18, R0 ;  /* 0x00000018ff057819 */ /* 0x000fc80000011600 */
[----:B------:R-:W-:-:S04]  /*85e0*/  LOP3.LUT R4, R4, R5, RZ, 0xfc, !PT ;  /* 0x0000000504047212 */ /* 0x000fc800078efcff */
[----:B------:R-:W-:Y:S02]  /*85f0*/  PRMT R0, R4, 0x7610, R0 ;  /* 0x0000761004007816 */ /* 0x000fe40000000000 */
.L_x_10004:
[----:B------:R-:W-:Y:S05]  /*8600*/  BSYNC B0 ;  /* 0x0000000000007941 */ /* 0x000fea0003800000 */
.L_x_10003:
[----:B------:R-:W-:Y:S01]  /*8610*/  STG.E.U8 [R2.64], R0 ;  /* 0x0000000002007986 */ /* 0x000fe2000c101124 */
[----:B------:R-:W-:Y:S05]  /*8620*/  EXIT ;  /* 0x000000000000794d */ /* 0x000fea0003800000 */
.L_x_9997:
        /* <DEDUP_REMOVED lines=22> */
.L_x_9980:
        /* <DEDUP_REMOVED lines=20> */
.L_x_10007:
[----:B-----5:R-:W-:-:S06]  /*88d0*/  PRMT R4, RZ, 0x5410, R23 ;  /* 0x00005410ff047816 */ /* 0x020fcc0000000017 */
[----:B------:R-:W0:Y:S02]  /*88e0*/  F2I.U64.TRUNC R4, R4 ;  /* 0x0000000400047311 */ /* 0x000e24000020d800 */
[----:B0-----:R-:W-:Y:S01]  /*88f0*/  STG.E.64 [R2.64], R4 ;  /* 0x0000000402007986 */ /* 0x001fe2000c101b24 */
[----:B------:R-:W-:Y:S05]  /*8900*/  EXIT ;  /* 0x000000000000794d */ /* 0x000fea0003800000 */
.L_x_10006:
[----:B-----5:R-:W-:-:S06]  /*8910*/  PRMT R23, RZ, 0x5410, R23 ;  /* 0x00005410ff177816 */ /* 0x020fcc0000000017 */
[----:B------:R-:W0:Y:S02]  /*8920*/  F2I.FTZ.U32.TRUNC.NTZ R23, R23 ;  /* 0x0000001700177305 */ /* 0x000e24000021f000 */
[----:B0-----:R-:W-:Y:S01]  /*8930*/  STG.E [R2.64], R23 ;  /* 0x0000001702007986 */ /* 0x001fe2000c101924 */
[----:B------:R-:W-:Y:S05]  /*8940*/  EXIT ;  /* 0x000000000000794d */ /* 0x000fea0003800000 */
.L_x_10008:
        /* <DEDUP_REMOVED lines=11> */
.L_x_12059:


//--------------------- .text._ZN2at6native18elementwise_kernelILi128ELi4EZNS0_22gpu_kernel_impl_nocastIZZZNS0_18GeluCUDAKernelImplERNS_18TensorIteratorBaseENS0_8GeluTypeEENKUlvE_clEvENKUlvE2_clEvEUlN3c108BFloat16EE_EEvS4_RKT_EUliE_EEviT1_ --------------------------
	.section	.text._ZN2at6native18elementwise_kernelILi128ELi4EZNS0_22gpu_kernel_impl_nocastIZZZNS0_18GeluCUDAKernelImplERNS_18TensorIteratorBaseENS0_8GeluTypeEENKUlvE_clEvENKUlvE2_clEvEUlN3c108BFloat16EE_EEvS4_RKT_EUliE_EEviT1_,"ax",@progbits
	.sectioninfo	@"SHI_REGISTERS=12"
	.align	128
        .global         _ZN2at6native18elementwise_kernelILi128ELi4EZNS0_22gpu_kernel_impl_nocastIZZZNS0_18GeluCUDAKernelImplERNS_18TensorIteratorBaseENS0_8GeluTypeEENKUlvE_clEvENKUlvE2_clEvEUlN3c108BFloat16EE_EEvS4_RKT_EUliE_EEviT1_
        .type           _ZN2at6native18elementwise_kernelILi128ELi4EZNS0_22gpu_kernel_impl_nocastIZZZNS0_18GeluCUDAKernelImplERNS_18TensorIteratorBaseENS0_8GeluTypeEENKUlvE_clEvENKUlvE2_clEvEUlN3c108BFloat16EE_EEvS4_RKT_EUliE_EEviT1_,@function
        .size           _ZN2at6native18elementwise_kernelILi128ELi4EZNS0_22gpu_kernel_impl_nocastIZZZNS0_18GeluCUDAKernelImplERNS_18TensorIteratorBaseENS0_8GeluTypeEENKUlvE_clEvENKUlvE2_clEvEUlN3c108BFloat16EE_EEvS4_RKT_EUliE_EEviT1_,(.L_x_12060 - _ZN2at6native18elementwise_kernelILi128ELi4EZNS0_22gpu_kernel_impl_nocastIZZZNS0_18GeluCUDAKernelImplERNS_18TensorIteratorBaseENS0_8GeluTypeEENKUlvE_clEvENKUlvE2_clEvEUlN3c108BFloat16EE_EEvS4_RKT_EUliE_EEviT1_)
        .other          _ZN2at6native18elementwise_kernelILi128ELi4EZNS0_22gpu_kernel_impl_nocastIZZZNS0_18GeluCUDAKernelImplERNS_18TensorIteratorBaseENS0_8GeluTypeEENKUlvE_clEvENKUlvE2_clEvEUlN3c108BFloat16EE_EEvS4_RKT_EUliE_EEviT1_,@"STO_CUDA_ENTRY STV_DEFAULT"
_ZN2at6native18elementwise_kernelILi128ELi4EZNS0_22gpu_kernel_impl_nocastIZZZNS0_18GeluCUDAKernelImplERNS_18TensorIteratorBaseENS0_8GeluTypeEENKUlvE_clEvENKUlvE2_clEvEUlN3c108BFloat16EE_EEvS4_RKT_EUliE_EEviT1_:
.text._ZN2at6native18elementwise_kernelILi128ELi4EZNS0_22gpu_kernel_impl_nocastIZZZNS0_18GeluCUDAKernelImplERNS_18TensorIteratorBaseENS0_8GeluTypeEENKUlvE_clEvENKUlvE2_clEvEUlN3c108BFloat16EE_EEvS4_RKT_EUliE_EEviT1_:
        /* <DEDUP_REMOVED lines=235> */
.L_x_10011:
[----:B------:R-:W-:-:S04]  /*0eb0*/  IADD3 R4, P0, R3, c[0x0][0x368], RZ ;  /* 0x0000da0003047a10 */ /* 0x000fc80007f1e0ff */
[----:B------:R-:W-:-:S05]  /*0ec0*/  IADD3.X R5, RZ, c[0x0][0x36c], RZ, P0, !PT ;  /* 0x0000db00ff057a10 */ /* 0x000fca00007fe4ff */
[----:B------:R-:W2:Y:S01]  /*0ed0*/  LDG.E.U16 R4, [R4.64] ;  /* 0x0000000404047981 */ /* 0x000ea2000c1e1500 */
[----:B------:R-:W-:Y:S02]  /*0ee0*/  IADD3 R2, P0, R2, c[0x0][0x360], RZ ;  /* 0x0000d80002027a10 */ /* 0x000fe40007f1e0ff */
[----:B------:R-:W-:Y:S02]  /*0ef0*/  IADD3 R0, R0, 0x80, RZ ;  /* 0x0000008000007810 */ /* 0x000fe40007ffe0ff */
[----:B--2---:R-:W-:-:S05]  /*0f00*/  PRMT R4, RZ, 0x5410, R4 ;  /* 0x00005410ff047816 */ /* 0x004fca0000000004 */
[----:B------:R-:W-:-:S04]  /*0f10*/  FMUL.FTZ R3, R4, R4 ;  /* 0x0000000404037220 */ /* 0x000fc80000410000 */
[----:B------:R-:W-:-:S04]  /*0f20*/  FMUL.FTZ R3, R4, R3 ;  /* 0x0000000304037220 */ /* 0x000fc80000410000 */
[----:B------:R-:W-:-:S04]  /*0f30*/  FFMA.FTZ R3, R3, 0.044714998453855514526, R4 ;  /* 0x3d37271303037823 */ /* 0x000fc80000010004 */
[----:B------:R-:W-:Y:S02]  /*0f40*/  FMUL.FTZ R6, R3, 0.79788458347320556641 ;  /* 0x3f4c422a03067820 */ /* 0x000fe40000410000 */
[----:B------:R-:W-:-:S04]  /*0f50*/  FMUL.FTZ R3, R4, 0.5 ;  /* 0x3f00000004037820 */ /* 0x000fc80000410000 */
[----:B------:R-:W0:Y:S02]  /*0f60*/  MUFU.TANH R6, R6 ;  /* 0x0000000600067308 */ /* 0x000e240000002400 */
[----:B0-----:R-:W-:-:S04]  /*0f70*/  FADD.FTZ R8, R6, 1 ;  /* 0x3f80000006087421 */ /* 0x001fc80000010000 */
[----:B------:R-:W-:-:S05]  /*0f80*/  FMUL.FTZ R3, R3, R8 ;  /* 0x0000000803037220 */ /* 0x000fca0000410000 */
[----:B------:R-:W-:Y:S02]  /*0f90*/  F2FP.BF16.PACK_AB R4, RZ, R3 ;  /* 0x00000003ff04723e */ /* 0x000fe400000010ff */
[----:B------:R-:W-:-:S05]  /*0fa0*/  IADD3.X R3, RZ, c[0x0][0x364], RZ, P0, !PT ;  /* 0x0000d900ff037a10 */ /* 0x000fca00007fe4ff */
[----:B------:R0:W-:Y:S02]  /*0fb0*/  STG.E.U16 [R2.64], R4 ;  /* 0x0000000402007986 */ /* 0x0001e4000c101504 */
.L_x_10010:
[----:B------:R-:W-:Y:S05]  /*0fc0*/  BSYNC B0 ;  /* 0x0000000000007941 */ /* 0x000fea0003800000 */
.L_x_10009:
[----:B------:R-:W-:Y:S01]  /*0fd0*/  ISETP.GE.AND P0, PT, R0, c[0x0][0x160], PT ;  /* 0x0000580000007a0c */ /* 0x000fe20003f06270 */
[----:B------:R-:W-:-:S12]  /*0fe0*/  BSSY B0, `(.L_x_10012) ;  /* 0x00001ec000007945 */ /* 0x000fd80003800000 */
[----:B------:R-:W-:Y:S05]  /*0ff0*/  @P0 BRA `(.L_x_10013) ;  /* 0x00001ea000000947 */ /* 0x000fea0003800000 */
        /* <DEDUP_REMOVED lines=227> */
.L_x_10014:
        /* <DEDUP_REMOVED lines=246> */
.L_x_10015:
        /* <DEDUP_REMOVED lines=17> */
.L_x_10013:
[----:B------:R-:W-:Y:S05]  /*2ea0*/  BSYNC B0 ;  /* 0x0000000000007941 */ /* 0x000fea0003800000 */
.L_x_10012:
        /* <DEDUP_REMOVED lines=229> */
.L_x_10016:
[----:B------:R-:W-:-:S04]  /*3d00*/  IADD3 R4, P0, R3, c[0x0][0x368], RZ ;  /* 0x0000da0003047a10 */ /* 0x000fc80007f1e0ff */
[----:B------:R-:W-:-:S05]  /*3d10*/  IADD3.X R5, RZ, c[0x0][0x36c], RZ, P0, !PT ;  /* 0x0000db00ff057a10 */ /* 0x000fca00007fe4ff */
[----:B------:R-:W2:Y:S01]  /*3d20*/  LDG.E.U16 R4, [R4.64] ;  /* 0x0000000404047981 */ /* 0x000ea2000c1e1500 */
[----:B------:R-:W-:Y:S02]  /*3d30*/  IADD3 R2, P0, R2, c[0x0][0x360], RZ ;  /* 0x0000d80002027a10 */ /* 0x000fe40007f1e0ff */
        /* <DEDUP_REMOVED lines=11> */
[----:B------:R-:W-:Y:S01]  /*3df0*/  STG.E.U16 [R2.64], R4 ;  /* 0x0000000402007986 */ /* 0x000fe2000c101504 */
[----:B------:R-:W-:Y:S05]  /*3e00*/  EXIT ;  /* 0x000000000000794d */ /* 0x000fea0003800000 */
.L_x_10017:
        /* <DEDUP_REMOVED lines=15> */
.L_x_12060:


//--------------------- .text._ZN2at6native27unrolled_elementwise_kernelIZZZNS0_18GeluCUDAKernelImplERNS_18TensorIteratorBaseENS0_8GeluTypeEENKUlvE_clEvENKUlvE2_clEvEUlN3c108BFloat16EE_St5arrayIPcLm2EELi4E23TrivialOffsetCalculatorILi1EjESE_NS0_6memory15LoadWithoutCastENSF_16StoreWithoutCastEEEviT_T0_T2_T3_T4_T5_ --------------------------
	.section	.text._ZN2at6native27unrolled_elementwise_kernelIZZZNS0_18GeluCUDAKernelImplERNS_18TensorIteratorBaseENS0_8GeluTypeEENKUlvE_clEvENKUlvE2_clEvEUlN3c108BFloat16EE_St5arrayIPcLm2EELi4E23TrivialOffsetCalculatorILi1EjESE_NS0_6memory15LoadWithoutCastENSF_16StoreWithoutCastEEEviT_T0_T2_T3_T4_T5_,"ax",@progbits
	.sectioninfo	@"SHI_REGISTERS=24"
	.align	128
        .global         _ZN2at6native27unrolled_elementwise_kernelIZZZNS0_18GeluCUDAKernelImplERNS_18TensorIteratorBaseENS0_8GeluTypeEENKUlvE_clEvENKUlvE2_clEvEUlN3c108BFloat16EE_St5arrayIPcLm2EELi4E23TrivialOffsetCalculatorILi1EjESE_NS0_6memory15LoadWithoutCastENSF_16StoreWithoutCastEEEviT_T0_T2_T3_T4_T5_
        .type           _ZN2at6native27unrolled_elementwise_kernelIZZZNS0_18GeluCUDAKernelImplERNS_18TensorIteratorBaseENS0_8GeluTypeEENKUlvE_clEvENKUlvE2_clEvEUlN3c108BFloat16EE_St5arrayIPcLm2EELi4E23TrivialOffsetCalculatorILi1EjESE_NS0_6memory15LoadWithoutCastENSF_16StoreWithoutCastEEEviT_T0_T2_T3_T4_T5_,@function
        .size           _ZN2at6native27unrolled_elementwise_kernelIZZZNS0_18GeluCUDAKernelImplERNS_18TensorIteratorBaseENS0_8GeluTypeEENKUlvE_clEvENKUlvE2_clEvEUlN3c108BFloat16EE_St5arrayIPcLm2EELi4E23TrivialOffsetCalculatorILi1EjESE_NS0_6memory15LoadWithoutCastENSF_16StoreWithoutCastEEEviT_T0_T2_T3_T4_T5_,(.L_x_12061 - _ZN2at6native27unrolled_elementwise_kernelIZZZNS0_18GeluCUDAKernelImplERNS_18TensorIteratorBaseENS0_8GeluTypeEENKUlvE_clEvENKUlvE2_clEvEUlN3c108BFloat16EE_St5arrayIPcLm2EELi4E23TrivialOffsetCalculatorILi1EjESE_NS0_6memory15LoadWithoutCastENSF_16StoreWithoutCastEEEviT_T0_T2_T3_T4_T5_)
        .other          _ZN2at6native27unrolled_elementwise_kernelIZZZNS0_18GeluCUDAKernelImplERNS_18TensorIteratorBaseENS0_8GeluTypeEENKUlvE_clEvENKUlvE2_clEvEUlN3c108BFloat16EE_St5arrayIPcLm2EELi4E23TrivialOffsetCalculatorILi1EjESE_NS0_6memory15LoadWithoutCastENSF_16StoreWithoutCastEEEviT_T0_T2_T3_T4_T5_,@"STO_CUDA_ENTRY STV_DEFAULT"
_ZN2at6native27unrolled_elementwise_kernelIZZZNS0_18GeluCUDAKernelImplERNS_18TensorIteratorBaseENS0_8GeluTypeEENKUlvE_clEvENKUlvE2_clEvEUlN3c108BFloat16EE_St5arrayIPcLm2EELi4E23TrivialOffsetCalculatorILi1EjESE_NS0_6memory15LoadWithoutCastENSF_16StoreWithoutCastEEEviT_T0_T2_T3_T4_T5_:
.text._ZN2at6native27unrolled_elementwise_kernelIZZZNS0_18GeluCUDAKernelImplERNS_18TensorIteratorBaseENS0_8GeluTypeEENKUlvE_clEvENKUlvE2_clEvEUlN3c108BFloat16EE_St5arrayIPcLm2EELi4E23TrivialOffsetCalculatorILi1EjESE_NS0_6memory15LoadWithoutCastENSF_16StoreWithoutCastEEEviT_T0_T2_T3_T4_T5_:
        /* <DEDUP_REMOVED lines=8> */
[----:B------:R-:W-:Y:S01]  /*0080*/  PRMT R3, RZ, 0x7610, R3 ;  /* 0x00007610ff037816 */ /* 0x000fe20000000003 */
[----:B-1----:R-:W-:-:S03]  /*0090*/  IMAD.MOV.U32 R5, RZ, RZ, R19 ;  /* 0x000000ffff057224 */ /* 0x002fc600078e0013 */
[----:B------:R-:W-:-:S13]  /*00a0*/  ISETP.GE.AND P0, PT, R19, R2, PT ;  /* 0x000000021300720c */ /* 0x000fda0003f06270 */
[----:B------:R-:W-:-:S04]  /*00b0*/  @!P0 IADD3 R5, R19, 0x80, RZ ;  /* 0x0000008013058810 */ /* 0x000fc80007ffe0ff */
[----:B------:R-:W-:-:S13]  /*00c0*/  ISETP.GE.AND P1, PT, R5, R2, PT ;  /* 0x000000020500720c */ /* 0x000fda0003f26270 */
[C---:B------:R-:W-:Y:S01]  /*00d0*/  @!P1 LEA R10, R0.reuse, R5, 0x9 ;  /* 0x00000005000a9211 */ /* 0x040fe200078e48ff */
[----:B------:R-:W-:Y:S01]  /*00e0*/  @!P1 IMAD.MOV.U32 R11, RZ, RZ, 0x2 ;  /* 0x00000002ff0b9424 */ /* 0x000fe200078e00ff */
[----:B------:R-:W-:Y:S02]  /*00f0*/  @!P1 IADD3 R5, R5, 0x80, RZ ;  /* 0x0000008005059810 */ /* 0x000fe40007ffe0ff */
[----:B------:R-:W-:Y:S01]  /*0100*/  @!P0 LEA R4, R0, R19, 0x9 ;  /* 0x0000001300048211 */ /* 0x000fe200078e48ff */
[----:B------:R-:W-:Y:S01]  /*0110*/  IMAD.MOV.U32 R9, RZ, RZ, R19 ;  /* 0x000000ffff097224 */ /* 0x000fe200078e0013 */
[----:B------:R-:W-:Y:S01]  /*0120*/  ISETP.GE.AND P3, PT, R5, R2, PT ;  /* 0x000000020500720c */ /* 0x000fe20003f66270 */
[----:B------:R-:W-:Y:S01]  /*0130*/  @!P1 IMAD.WIDE.U32 R10, R10, R11, c[0x0][0x170] ;  /* 0x00005c000a0a9625 */ /* 0x000fe200078e000b */
[----:B------:R-:W-:Y:S02]  /*0140*/  PRMT R8, RZ, 0x7610, R8 ;  /* 0x00007610ff087816 */ /* 0x000fe40000000008 */
[----:B------:R-:W-:-:S02]  /*0150*/  IADD3 R21, R9, 0x80, RZ ;  /* 0x0000008009157810 */ /* 0x000fc40007ffe0ff */
[----:B------:R0:W5:Y:S07]  /*0160*/  @!P1 LDG.E.U16 R3, [R10.64] ;  /* 0x000000040a039981 */ /* 0x00016e000c1e1500 */
[----:B------:R-:W-:Y:S02]  /*0170*/  @!P3 LEA R14, R0, R5, 0x9 ;  /* 0x00000005000eb211 */ /* 0x000fe400078e48ff */
[----:B------:R-:W-:Y:S02]  /*0180*/  @!P3 IADD3 R5, R5, 0x80, RZ ;  /* 0x000000800505b810 */ /* 0x000fe40007ffe0ff */
[----:B------:R-:W-:-:S02]  /*0190*/  @!P3 MOV R15, 0x2 ;  /* 0x00000002000fb802 */ /* 0x000fc40000000f00 */
[----:B------:R-:W-:Y:S02]  /*01a0*/  ISETP.GE.AND P2, PT, R5, R2, PT ;  /* 0x000000020500720c */ /* 0x000fe40003f46270 */
[C---:B------:R-:W-:Y:S01]  /*01b0*/  IADD3 R17, R9.reuse, 0x100, RZ ;  /* 0x0000010009117810 */ /* 0x040fe20007ffe0ff */
[----:B------:R-:W-:Y:S01]  /*01c0*/  @!P3 IMAD.WIDE.U32 R14, R14, R15, c[0x0][0x170] ;  /* 0x00005c000e0eb625 */ /* 0x000fe200078e000f */
[----:B0-----:R-:W-:-:S09]  /*01d0*/  IADD3 R11, R9, 0x180, RZ ;  /* 0x00000180090b7810 */ /* 0x001fd20007ffe0ff */
[C---:B------:R-:W-:Y:S01]  /*01e0*/  @!P2 LEA R12, R0.reuse, R5, 0x9 ;  /* 0x00000005000ca211 */ /* 0x040fe200078e48ff */
[----:B------:R-:W-:Y:S01]  /*01f0*/  @!P2 IMAD.MOV.U32 R13, RZ, RZ, 0x2 ;  /* 0x00000002ff0da424 */ /* 0x000fe200078e00ff */
[----:B------:R-:W-:Y:S01]  /*0200*/  @!P0 MOV R5, 0x2 ;  /* 0x0000000200058802 */ /* 0x000fe20000000f00 */
[----:B------:R-:W-:Y:S01]  /*0210*/  BSSY B0, `(.L_x_10018) ;  /* 0x0000019000007945 */ /* 0x000fe20003800000 */
[----:B------:R-:W-:Y:S01]  /*0220*/  @!P0 LEA R10, R0, R19, 0x9 ;  /* 0x00000013000a8211 */ /* 0x000fe200078e48ff */
[----:B------:R-:W-:Y:S01]  /*0230*/  @!P2 IMAD.WIDE.U32 R12, R12, R13, c[0x0][0x170] ;  /* 0x00005c000c0ca625 */ /* 0x000fe200078e000d */
[----:B------:R0:W5:Y:S03]  /*0240*/  @!P3 LDG.E.U16 R6, [R14.64] ;  /* 0x000000040e06b981 */ /* 0x000166000c1e1500 */
[----:B------:R-:W-:Y:S01]  /*0250*/  @!P0 IMAD.WIDE.U32 R4, R4, R5, c[0x0][0x170] ;  /* 0x00005c0004048625 */ /* 0x000fe200078e0005 */
[----:B------:R-:W-:Y:S01]  /*0260*/  @!P0 MOV R9, R21 ;  /* 0x0000001500098202 */ /* 0x000fe20000000f00 */
[----:B------:R0:W5:Y:S04]  /*0270*/  @!P2 LDG.E.U16 R7, [R12.64] ;  /* 0x000000040c07a981 */ /* 0x000168000c1e1500 */
[----:B------:R1:W5:Y:S01]  /*0280*/  @!P0 LDG.E.U16 R8, [R4.64] ;  /* 0x0000000404088981 */ /* 0x000362000c1e1500 */
[----:B------:R-:W-:-:S02]  /*0290*/  ISETP.GE.AND P1, PT, R21, R2, PT ;  /* 0x000000021500720c */ /* 0x000fc40003f26270 */
[-C--:B------:R-:W-:Y:S02]  /*02a0*/  ISETP.GE.AND P2, PT, R17, R2.reuse, PT ;  /* 0x000000021100720c */ /* 0x080fe40003f46270 */
[-C--:B------:R-:W-:Y:S01]  /*02b0*/  ISETP.GE.AND P3, PT, R11, R2.reuse, PT ;  /* 0x000000020b00720c */ /* 0x080fe20003f66270 */
[----:B-1----:R-:W-:Y:S01]  /*02c0*/  @!P0 IMAD.MOV.U32 R5, RZ, RZ, 0x2 ;  /* 0x00000002ff058424 */ /* 0x002fe200078e00ff */
[----:B------:R-:W-:-:S03]  /*02d0*/  ISETP.GE.AND P4, PT, R9, R2, PT ;  /* 0x000000020900720c */ /* 0x000fc60003f86270 */
[----:B------:R-:W-:Y:S01]  /*02e0*/  @!P0 IMAD.WIDE.U32 R4, R10, R5, c[0x0][0x168] ;  /* 0x00005a000a048625 */ /* 0x000fe200078e0005 */
[----:B------:R-:W-:Y:S05]  /*02f0*/  @P0 BRA `(.L_x_10019) ;  /* 0x000000a000000947 */ /* 0x000fea0003800000 */
[----:B0----5:R-:W-:-:S05]  /*0300*/  PRMT R8, RZ, 0x5410, R8 ;  /* 0x00005410ff087816 */ /* 0x021fca0000000008 */
        /* <DEDUP_REMOVED lines=9> */
.L_x_10019:
[----:B0-----:R-:W-:Y:S05]  /*03a0*/  BSYNC B0 ;  /* 0x0000000000007941 */ /* 0x001fea0003800000 */
.L_x_10018:
        /* <DEDUP_REMOVED lines=12> */
.L_x_10021:
[----:B------:R-:W-:Y:S05]  /*0470*/  BSYNC B0 ;  /* 0x0000000000007941 */ /* 0x000fea0003800000 */
.L_x_10020:
        /* <DEDUP_REMOVED lines=12> */
.L_x_10023:
[----:B------:R-:W-:Y:S05]  /*0540*/  BSYNC B0 ;  /* 0x0000000000007941 */ /* 0x000fea0003800000 */
.L_x_10022:
        /* <DEDUP_REMOVED lines=12> */
.L_x_10025:
[----:B------:R-:W-:Y:S05]  /*0610*/  BSYNC B0 ;  /* 0x0000000000007941 */ /* 0x000fea0003800000 */
.L_x_10024:
[----:B-----5:R0:W-:Y:S01]  /*0620*/  @!P0 STG.E.U16 [R4.64], R8 ;  /* 0x0000000804008986 */ /* 0x0201e2000c101504 */
[----:B------:R-:W-:Y:S01]  /*0630*/  BSSY B0, `(.L_x_10026) ;  /* 0x000000c000007945 */ /* 0x000fe20003800000 */
[----:B------:R-:W-:Y:S05]  /*0640*/  @P4 BRA `(.L_x_10027) ;  /* 0x000000a000004947 */ /* 0x000fea0003800000 */
[----:B0-----:R-:W-:Y:S01]  /*0650*/  LEA R4, R0, R9, 0x9 ;  /* 0x0000000900047211 */ /* 0x001fe200078e48ff */
[----:B------:R-:W-:Y:S01]  /*0660*/  HFMA2.MMA R7, -RZ, RZ, 0, 1.1920928955078125e-07 ;  /* 0x00000002ff077435 */ /* 0x000fe200000001ff */
[----:B------:R-:W-:-:S04]  /*0670*/  IADD3 R9, R9, 0x80, RZ ;  /* 0x0000008009097810 */ /* 0x000fc80007ffe0ff */
[----:B------:R-:W-:-:S05]  /*0680*/  ISETP.GE.AND P0, PT, R9, R2, PT ;  /* 0x000000020900720c */ /* 0x000fca0003f06270 */
[----:B------:R-:W-:-:S05]  /*0690*/  IMAD.WIDE.U32 R4, R4, R7, c[0x0][0x168] ;  /* 0x00005a0004047625 */ /* 0x000fca00078e0007 */
[----:B------:R0:W-:Y:S03]  /*06a0*/  STG.E.U16 [R4.64], R3 ;  /* 0x0000000304007986 */ /* 0x0001e6000c101504 */
[----:B------:R-:W-:Y:S01]  /*06b0*/  @!P0 IMAD R6, R0, 0x200, R9 ;  /* 0x0000020000068824 */ /* 0x000fe200078e0209 */
[----:B------:R-:W-:-:S03]  /*06c0*/  @!P0 IADD3 R9, R9, 0x80, RZ ;  /* 0x0000008009098810 */ /* 0x000fc60007ffe0ff */
[----:B------:R-:W-:-:S05]  /*06d0*/  @!P0 IMAD.WIDE.U32 R6, R6, R7, c[0x0][0x168] ;  /* 0x00005a0006068625 */ /* 0x000fca00078e0007 */
[----:B------:R0:W-:Y:S02]  /*06e0*/  @!P0 STG.E.U16 [R6.64], R12 ;  /* 0x0000000c06008986 */ /* 0x0001e4000c101504 */
.L_x_10027:
[----:B------:R-:W-:Y:S05]  /*06f0*/  BSYNC B0 ;  /* 0x0000000000007941 */ /* 0x000fea0003800000 */
.L_x_10026:
[----:B------:R-:W-:-:S13]  /*0700*/  ISETP.GE.AND P0, PT, R9, R2, PT ;  /* 0x000000020900720c */ /* 0x000fda0003f06270 */
[----:B------:R-:W-:Y:S05]  /*0710*/  @P0 EXIT ;  /* 0x000000000000094d */ /* 0x000fea0003800000 */
[----:B------:R-:W-:Y:S02]  /*0720*/  LEA R2, R0, R9, 0x9 ;  /* 0x0000000900027211 */ /* 0x000fe400078e48ff */
[----:B0-----:R-:W-:-:S05]  /*0730*/  MOV R3, 0x2 ;  /* 0x0000000200037802 */ /* 0x001fca0000000f00 */
[----:B------:R-:W-:-:S05]  /*0740*/  IMAD.WIDE.U32 R2, R2, R3, c[0x0][0x168] ;  /* 0x00005a0002027625 */ /* 0x000fca00078e0003 */
[----:B------:R-:W-:Y:S01]  /*0750*/  STG.E.U16 [R2.64], R10 ;  /* 0x0000000a02007986 */ /* 0x000fe2000c101504 */
[----:B------:R-:W-:Y:S05]  /*0760*/  EXIT ;  /* 0x000000000000794d */ /* 0x000fea0003800000 */
.L_x_10028:
        /* <DEDUP_REMOVED lines=9> */
.L_x_12061:


//--------------------- .text._ZN2at6native29vectorized_elementwise_kernelILi2EZZZNS0_18GeluCUDAKernelImplERNS_18TensorIteratorBaseENS0_8GeluTypeEENKUlvE_clEvENKUlvE2_clEvEUlN3c108BFloat16EE_St5arrayIPcLm2EEEEviT0_T1_ --------------------------
	.section	.text._ZN2at6native29vectorized_elementwise_kernelILi2EZZZNS0_18GeluCUDAKernelImplERNS_18TensorIteratorBaseENS0_8GeluTypeEENKUlvE_clEvENKUlvE2_clEvEUlN3c108BFloat16EE_St5arrayIPcLm2EEEEviT0_T1_,"ax",@progbits
	.sectioninfo	@"SHI_REGISTERS=28"
	.align	128
        .global         _ZN2at6native29vectorized_elementwise_kernelILi2EZZZNS0_18GeluCUDAKernelImplERNS_18TensorIteratorBaseENS0_8GeluTypeEENKUlvE_clEvENKUlvE2_clEvEUlN3c108BFloat16EE_St5arrayIPcLm2EEEEviT0_T1_
        .type           _ZN2at6native29vectorized_elementwise_kernelILi2EZZZNS0_18GeluCUDAKernelImplERNS_18TensorIteratorBaseENS0_8GeluTypeEENKUlvE_clEvENKUlvE2_clEvEUlN3c108BFloat16EE_St5arrayIPcLm2EEEEviT0_T1_,@function
        .size           _ZN2at6native29vectorized_elementwise_kernelILi2EZZZNS0_18GeluCUDAKernelImplERNS_18TensorIteratorBaseENS0_8GeluTypeEENKUlvE_clEvENKUlvE2_clEvEUlN3c108BFloat16EE_St5arrayIPcLm2EEEEviT0_T1_,(.L_x_12062 - _ZN2at6native29vectorized_elementwise_kernelILi2EZZZNS0_18GeluCUDAKernelImplERNS_18TensorIteratorBaseENS0_8GeluTypeEENKUlvE_clEvENKUlvE2_clEvEUlN3c108BFloat16EE_St5arrayIPcLm2EEEEviT0_T1_)
        .other          _ZN2at6native29vectorized_elementwise_kernelILi2EZZZNS0_18GeluCUDAKernelImplERNS_18TensorIteratorBaseENS0_8GeluTypeEENKUlvE_clEvENKUlvE2_clEvEUlN3c108BFloat16EE_St5arrayIPcLm2EEEEviT0_T1_,@"STO_CUDA_ENTRY STV_DEFAULT"
_ZN2at6native29vectorized_elementwise_kernelILi2EZZZNS0_18GeluCUDAKernelImplERNS_18TensorIteratorBaseENS0_8GeluTypeEENKUlvE_clEvENKUlvE2_clEvEUlN3c108BFloat16EE_St5arrayIPcLm2EEEEviT0_T1_:
.text._ZN2at6native29vectorized_elementwise_kernelILi2EZZZNS0_18GeluCUDAKernelImplERNS_18TensorIteratorBaseENS0_8GeluTypeEENKUlvE_clEvENKUlvE2_clEvEUlN3c108BFloat16EE_St5arrayIPcLm2EEEEviT0_T1_:
        /* <DEDUP_REMOVED lines=12> */
[----:B------:R-:W3:Y:S04]  /*00c0*/  LDG.E R15, [R4.64+0x200] ;  /* 0x00020004040f7981 */ /* 0x000ee8000c1e1900 */
[----:B------:R-:W4:Y:S04]  /*00d0*/  LDG.E R7, [R4.64+0x400] ;  /* 0x0004000404077981 */ /* 0x000f28000c1e1900 */
[----:B------:R4:W5:Y:S01]  /*00e0*/  LDG.E R14, [R4.64+0x600] ;  /* 0x00060004040e7981 */ /* 0x000962000c1e1900 */
[----:B--2---:R-:W-:-:S02]  /*00f0*/  PRMT R8, RZ, 0x5410, R6 ;  /* 0x00005410ff087816 */ /* 0x004fc40000000006 */
[----:B---3--:R-:W-:-:S03]  /*0100*/  PRMT R10, RZ, 0x5410, R15 ;  /* 0x00005410ff0a7816 */ /* 0x008fc6000000000f */
[C---:B------:R-:W-:Y:S01]  /*0110*/  FMUL.FTZ R9, R8.reuse, R8 ;  /* 0x0000000808097220 */ /* 0x040fe20000410000 */
[----:B------:R-:W-:Y:S02]  /*0120*/  PRMT R15, RZ, 0x7610, R15 ;  /* 0x00007610ff0f7816 */ /* 0x000fe4000000000f */
[--C-:B----4-:R-:W-:Y:S01]  /*0130*/  PRMT R4, RZ, 0x5410, R7.reuse ;  /* 0x00005410ff047816 */ /* 0x110fe20000000007 */
[----:B------:R-:W-:Y:S01]  /*0140*/  FMUL.FTZ R11, R8, R9 ;  /* 0x00000009080b7220 */ /* 0x000fe20000410000 */
[----:B------:R-:W-:Y:S01]  /*0150*/  PRMT R9, RZ, 0x7610, R6 ;  /* 0x00007610ff097816 */ /* 0x000fe20000000006 */
[----:B------:R-:W-:Y:S01]  /*0160*/  FMUL.FTZ R13, R10, R10 ;  /* 0x0000000a0a0d7220 */ /* 0x000fe20000410000 */
[----:B------:R-:W-:Y:S01]  /*0170*/  PRMT R7, RZ, 0x7610, R7 ;  /* 0x00007610ff077816 */ /* 0x000fe20000000007 */
[----:B------:R-:W-:Y:S02]  /*0180*/  FMUL.FTZ R12, R15, R15 ;  /* 0x0000000f0f0c7220 */ /* 0x000fe40000410000 */
[----:B------:R-:W-:-:S02]  /*0190*/  FMUL.FTZ R6, R9, R9 ;  /* 0x0000000909067220 */ /* 0x000fc40000410000 */
[----:B------:R-:W-:Y:S02]  /*01a0*/  FMUL.FTZ R13, R10, R13 ;  /* 0x0000000d0a0d7220 */ /* 0x000fe40000410000 */
[----:B------:R-:W-:Y:S02]  /*01b0*/  FMUL.FTZ R6, R9, R6 ;  /* 0x0000000609067220 */ /* 0x000fe40000410000 */
[----:B------:R-:W-:Y:S02]  /*01c0*/  FFMA.FTZ R13, R13, 0.044714998453855514526, R10 ;  /* 0x3d3727130d0d7823 */ /* 0x000fe4000001000a */
[----:B------:R-:W-:Y:S02]  /*01d0*/  FFMA.FTZ R6, R6, 0.044714998453855514526, R9 ;  /* 0x3d37271306067823 */ /* 0x000fe40000010009 */
[----:B------:R-:W-:Y:S02]  /*01e0*/  FMUL.FTZ R13, R13, 0.79788458347320556641 ;  /* 0x3f4c422a0d0d7820 */ /* 0x000fe40000410000 */
[----:B------:R-:W-:-:S02]  /*01f0*/  FMUL.FTZ R6, R6, 0.79788458347320556641 ;  /* 0x3f4c422a06067820 */ /* 0x000fc40000410000 */
[C---:B------:R-:W-:Y:S01]  /*0200*/  FMUL.FTZ R5, R4.reuse, R4 ;  /* 0x0000000404057220 */ /* 0x040fe20000410000 */
[----:B------:R-:W-:Y:S01]  /*0210*/  MUFU.TANH R17, R13 ;  /* 0x0000000d00117308 */ /* 0x000fe20000002400 */
[----:B------:R-:W-:Y:S02]  /*0220*/  FFMA.FTZ R11, R11, 0.044714998453855514526, R8 ;  /* 0x3d3727130b0b7823 */ /* 0x000fe40000010008 */
[----:B------:R-:W-:Y:S02]  /*0230*/  FMUL.FTZ R20, R7, R7 ;  /* 0x0000000707147220 */ /* 0x000fe40000410000 */
[----:B------:R-:W-:Y:S02]  /*0240*/  FMUL.FTZ R12, R15, R12 ;  /* 0x0000000c0f0c7220 */ /* 0x000fe40000410000 */
[----:B------:R-:W-:Y:S01]  /*0250*/  FMUL.FTZ R5, R4, R5 ;  /* 0x0000000504057220 */ /* 0x000fe20000410000 */
[----:B------:R5:W-:Y:S01]  /*0260*/  MUFU.TANH R16, R6 ;  /* 0x0000000600107308 */ /* 0x000be20000002400 */
[----:B------:R-:W-:-:S02]  /*0270*/  FMUL.FTZ R11, R11, 0.79788458347320556641 ;  /* 0x3f4c422a0b0b7820 */ /* 0x000fc40000410000 */
[----:B------:R-:W-:Y:S02]  /*0280*/  FMUL.FTZ R20, R7, R20 ;  /* 0x0000001407147220 */ /* 0x000fe40000410000 */
[----:B------:R-:W-:Y:S02]  /*0290*/  FFMA.FTZ R12, R12, 0.044714998453855514526, R15 ;  /* 0x3d3727130c0c7823 */ /* 0x000fe4000001000f */
[----:B------:R-:W-:Y:S01]  /*02a0*/  FFMA.FTZ R5, R5, 0.044714998453855514526, R4 ;  /* 0x3d37271305057823 */ /* 0x000fe20000010004 */
[----:B------:R-:W0:Y:S01]  /*02b0*/  MUFU.TANH R11, R11 ;  /* 0x0000000b000b7308 */ /* 0x000e220000002400 */
[--C-:B-----5:R-:W-:Y:S01]  /*02c0*/  PRMT R6, RZ, 0x5410, R14.reuse ;  /* 0x00005410ff067816 */ /* 0x120fe2000000000e */
[----:B------:R-:W-:Y:S01]  /*02d0*/  FFMA.FTZ R20, R20, 0.044714998453855514526, R7 ;  /* 0x3d37271314147823 */ /* 0x000fe20000010007 */
[----:B------:R-:W-:Y:S01]  /*02e0*/  PRMT R14, RZ, 0x7610, R14 ;  /* 0x00007610ff0e7816 */ /* 0x000fe2000000000e */
[----:B------:R-:W-:Y:S02]  /*02f0*/  FMUL.FTZ R12, R12, 0.79788458347320556641 ;  /* 0x3f4c422a0c0c7820 */ /* 0x000fe40000410000 */
[----:B------:R-:W-:-:S02]  /*0300*/  FMUL.FTZ R19, R6, R6 ;  /* 0x0000000606137220 */ /* 0x000fc40000410000 */
[----:B------:R-:W-:Y:S01]  /*0310*/  FMUL.FTZ R13, R14, R14 ;  /* 0x0000000e0e0d7220 */ /* 0x000fe20000410000 */
[----:B------:R-:W1:Y:S01]  /*0320*/  MUFU.TANH R18, R12 ;  /* 0x0000000c00127308 */ /* 0x000e620000002400 */
[----:B------:R-:W-:Y:S02]  /*0330*/  FMUL.FTZ R19, R6, R19 ;  /* 0x0000001306137220 */ /* 0x000fe40000410000 */
[----:B------:R-:W-:Y:S02]  /*0340*/  FMUL.FTZ R21, R14, R13 ;  /* 0x0000000d0e157220 */ /* 0x000fe40000410000 */
[----:B------:R-:W-:Y:S02]  /*0350*/  FFMA.FTZ R19, R19, 0.044714998453855514526, R6 ;  /* 0x3d37271313137823 */ /* 0x000fe40000010006 */
[----:B------:R-:W-:Y:S02]  /*0360*/  FFMA.FTZ R21, R21, 0.044714998453855514526, R14 ;  /* 0x3d37271315157823 */ /* 0x000fe4000001000e */
[----:B------:R-:W-:-:S02]  /*0370*/  FMUL.FTZ R5, R5, 0.79788458347320556641 ;  /* 0x3f4c422a05057820 */ /* 0x000fc40000410000 */
[----:B------:R-:W-:Y:S02]  /*0380*/  FMUL.FTZ R13, R19, 0.79788458347320556641 ;  /* 0x3f4c422a130d7820 */ /* 0x000fe40000410000 */
[----:B------:R-:W-:Y:S02]  /*0390*/  FMUL.FTZ R20, R20, 0.79788458347320556641 ;  /* 0x3f4c422a14147820 */ /* 0x000fe40000410000 */
[----:B------:R-:W-:Y:S01]  /*03a0*/  FMUL.FTZ R22, R21, 0.79788458347320556641 ;  /* 0x3f4c422a15167820 */ /* 0x000fe20000410000 */
[----:B------:R-:W2:Y:S01]  /*03b0*/  MUFU.TANH R5, R5 ;  /* 0x0000000500057308 */ /* 0x000ea20000002400 */
[----:B------:R-:W-:Y:S02]  /*03c0*/  FMUL.FTZ R19, R10, 0.5 ;  /* 0x3f0000000a137820 */ /* 0x000fe40000410000 */
[----:B------:R-:W-:Y:S02]  /*03d0*/  FMUL.FTZ R8, R8, 0.5 ;  /* 0x3f00000008087820 */ /* 0x000fe40000410000 */
[----:B------:R-:W-:-:S02]  /*03e0*/  FMUL.FTZ R9, R9, 0.5 ;  /* 0x3f00000009097820 */ /* 0x000fc40000410000 */
[----:B0-----:R-:W-:Y:S01]  /*03f0*/  FADD.FTZ R11, R11, 1 ;  /* 0x3f8000000b0b7421 */ /* 0x001fe20000010000 */
[----:B------:R0:W3:Y:S01]  /*0400*/  MUFU.TANH R12, R20 ;  /* 0x00000014000c7308 */ /* 0x0000e20000002400 */
[----:B------:R-:W-:Y:S02]  /*0410*/  FADD.FTZ R16, R16, 1 ;  /* 0x3f80000010107421 */ /* 0x000fe40000010000 */
[----:B------:R-:W-:Y:S02]  /*0420*/  FMUL.FTZ R11, R8, R11 ;  /* 0x0000000b080b7220 */ /* 0x000fe40000410000 */
[----:B------:R-:W-:Y:S02]  /*0430*/  FMUL.FTZ R16, R9, R16 ;  /* 0x0000001009107220 */ /* 0x000fe40000410000 */
[----:B------:R-:W-:Y:S01]  /*0440*/  IMAD.WIDE.U32 R8, R0, R3, c[0x0][0x168] ;  /* 0x00005a0000087625 */ /* 0x000fe200078e0003 */
[----:B------:R-:W4:Y:S02]  /*0450*/  MUFU.TANH R13, R13 ;  /* 0x0000000d000d7308 */ /* 0x000f240000002400 */
[----:B------:R-:W-:Y:S01]  /*0460*/  F2FP.BF16.PACK_AB R11, R16, R11 ;  /* 0x0000000b100b723e */ /* 0x000fe200000010ff */
[----:B------:R-:W-:-:S02]  /*0470*/  FMUL.FTZ R21, R15, 0.5 ;  /* 0x3f0000000f157820 */ /* 0x000fc40000410000 */
[----:B0-----:R-:W-:Y:S02]  /*0480*/  FADD.FTZ R20, R17, 1 ;  /* 0x3f80000011147421 */ /* 0x001fe40000010000 */
[----:B-1----:R-:W-:Y:S01]  /*0490*/  FADD.FTZ R18, R18, 1 ;  /* 0x3f80000012127421 */ /* 0x002fe20000010000 */
[----:B------:R-:W0:Y:S01]  /*04a0*/  MUFU.TANH R10, R22 ;  /* 0x00000016000a7308 */ /* 0x000e220000002400 */
[----:B------:R-:W-:Y:S02]  /*04b0*/  FMUL.FTZ R4, R4, 0.5 ;  /* 0x3f00000004047820 */ /* 0x000fe40000410000 */
[----:B------:R-:W-:Y:S02]  /*04c0*/  FMUL.FTZ R7, R7, 0.5 ;  /* 0x3f00000007077820 */ /* 0x000fe40000410000 */
[----:B------:R-:W-:Y:S02]  /*04d0*/  FMUL.FTZ R6, R6, 0.5 ;  /* 0x3f00000006067820 */ /* 0x000fe40000410000 */
[----:B------:R-:W-:-:S02]  /*04e0*/  FMUL.FTZ R14, R14, 0.5 ;  /* 0x3f0000000e0e7820 */ /* 0x000fc40000410000 */
[----:B--2---:R-:W-:Y:S02]  /*04f0*/  FADD.FTZ R5, R5, 1 ;  /* 0x3f80000005057421 */ /* 0x004fe40000010000 */
[----:B---3--:R-:W-:Y:S02]  /*0500*/  FADD.FTZ R12, R12, 1 ;  /* 0x3f8000000c0c7421 */ /* 0x008fe40000010000 */
[----:B----4-:R-:W-:Y:S02]  /*0510*/  FADD.FTZ R13, R13, 1 ;  /* 0x3f8000000d0d7421 */ /* 0x010fe40000010000 */
[----:B------:R-:W-:Y:S02]  /*0520*/  FMUL.FTZ R15, R19, R20 ;  /* 0x00000014130f7220 */ /* 0x000fe40000410000 */
[----:B0-----:R-:W-:Y:S02]  /*0530*/  FADD.FTZ R3, R10, 1 ;  /* 0x3f8000000a037421 */ /* 0x001fe40000010000 */
[----:B------:R-:W-:-:S02]  /*0540*/  FMUL.FTZ R18, R21, R18 ;  /* 0x0000001215127220 */ /* 0x000fc40000410000 */
[----:B------:R-:W-:Y:S02]  /*0550*/  FMUL.FTZ R4, R4, R5 ;  /* 0x0000000504047220 */ /* 0x000fe40000410000 */
[----:B------:R-:W-:Y:S01]  /*0560*/  FMUL.FTZ R7, R7, R12 ;  /* 0x0000000c07077220 */ /* 0x000fe20000410000 */
[----:B------:R-:W-:Y:S01]  /*0570*/  F2FP.BF16.PACK_AB R15, R18, R15 ;  /* 0x0000000f120f723e */ /* 0x000fe200000010ff */
[----:B------:R-:W-:Y:S02]  /*0580*/  FMUL.FTZ R6, R6, R13 ;  /* 0x0000000d06067220 */ /* 0x000fe40000410000 */
[----:B------:R-:W-:Y:S01]  /*0590*/  FMUL.FTZ R3, R14, R3 ;  /* 0x000000030e037220 */ /* 0x000fe20000410000 */
[----:B------:R-:W-:Y:S01]  /*05a0*/  F2FP.BF16.PACK_AB R7, R7, R4 ;  /* 0x000000040707723e */ /* 0x000fe200000010ff */
[----:B------:R-:W-:-:S03]  /*05b0*/  IMAD.WIDE R8, R2, 0x4, R8 ;  /* 0x0000000402087825 */ /* 0x000fc600078e0208 */
[----:B------:R-:W-:Y:S02]  /*05c0*/  F2FP.BF16.PACK_AB R3, R3, R6 ;  /* 0x000000060303723e */ /* 0x000fe400000010ff */
[----:B------:R-:W-:Y:S04]  /*05d0*/  STG.E [R8.64], R11 ;  /* 0x0000000b08007986 */ /* 0x000fe8000c101904 */
[----:B------:R-:W-:Y:S04]  /*05e0*/  STG.E [R8.64+0x200], R15 ;  /* 0x0002000f08007986 */ /* 0x000fe8000c101904 */
[----:B------:R-:W-:Y:S04]  /*05f0*/  STG.E [R8.64+0x400], R7 ;  /* 0x0004000708007986 */ /* 0x000fe8000c101904 */
[----:B------:R-:W-:Y:S01]  /*0600*/  STG.E [R8.64+0x600], R3 ;  /* 0x0006000308007986 */ /* 0x000fe2000c101904 */
[----:B------:R-:W-:Y:S05]  /*0610*/  EXIT ;  /* 0x000000000000794d */ /* 0x000fea0003800000 */
.L_x_10029:
[----:B------:R-:W0:Y:S01]  /*0620*/  S2R R21, SR_TID.X ;  /* 0x0000000000157919 */ /* 0x000e220000002100 */
[----:B------:R-:W-:-:S02]  /*0630*/  PRMT R18, RZ, 0x7610, R18 ;  /* 0x00007610ff127816 */ /* 0x000fc40000000012 */
[----:B------:R-:W-:Y:S02]  /*0640*/  PRMT R19, RZ, 0x7610, R19 ;  /* 0x00007610ff137816 */ /* 0x000fe40000000013 */
[----:B0-----:R-:W-:Y:S02]  /*0650*/  ISETP.GE.AND P0, PT, R21, R14, PT ;  /* 0x0000000e1500720c */ /* 0x001fe40003f06270 */
[----:B------:R-:W-:-:S11]  /*0660*/  MOV R5, R21 ;  /* 0x0000001500057202 */ /* 0x000fd60000000f00 */
[----:B------:R-:W-:-:S04]  /*0670*/  @!P0 IADD3 R5, R21, 0x80, RZ ;  /* 0x0000008015058810 */ /* 0x000fc80007ffe0ff */
[----:B------:R-:W-:-:S13]  /*0680*/  ISETP.GE.AND P6, PT, R5, R14, PT ;  /* 0x0000000e0500720c */ /* 0x000fda0003fc6270 */
[----:B------:R-:W-:Y:S02]  /*0690*/  @!P6 IADD3 R2, R0, R5, RZ ;  /* 0x000000050002e210 */ /* 0x000fe40007ffe0ff */
[----:B------:R-:W-:Y:S02]  /*06a0*/  @!P6 IADD3 R5, R5, 0x80, RZ ;  /* 0x000000800505e810 */ /* 0x000fe40007ffe0ff */
[----:B------:R-:W-:Y:S02]  /*06b0*/  @!P6 MOV R3, 0x2 ;  /* 0x000000020003e802 */ /* 0x000fe40000000f00 */
[----:B------:R-:W-:-:S03]  /*06c0*/  ISETP.GE.AND P5, PT, R5, R14, PT ;  /* 0x0000000e0500720c */ /* 0x000fc60003fa6270 */
[----:B------:R-:W-:-:S05]  /*06d0*/  @!P6 IMAD.WIDE.U32 R2, R2, R3, c[0x0][0x170] ;  /* 0x00005c000202e625 */ /* 0x000fca00078e0003 */
[----:B------:R0:W5:Y:S05]  /*06e0*/  @!P6 LDG.E.U16 R18, [R2.64] ;  /* 0x000000040212e981 */ /* 0x00016a000c1e1500 */
[----:B------:R-:W-:Y:S02]  /*06f0*/  @!P5 IADD3 R10, R0, R5, RZ ;  /* 0x00000005000ad210 */ /* 0x000fe40007ffe0ff */
[----:B------:R-:W-:Y:S02]  /*0700*/  @!P5 IADD3 R5, R5, 0x80, RZ ;  /* 0x000000800505d810 */ /* 0x000fe40007ffe0ff */
[----:B------:R-:W-:Y:S02]  /*0710*/  @!P5 MOV R11, 0x2 ;  /* 0x00000002000bd802 */ /* 0x000fe40000000f00 */
[----:B------:R-:W-:-:S03]  /*0720*/  ISETP.GE.AND P4, PT, R5, R14, PT ;  /* 0x0000000e0500720c */ /* 0x000fc60003f86270 */
[----:B------:R-:W-:-:S05]  /*0730*/  @!P5 IMAD.WIDE.U32 R10, R10, R11, c[0x0][0x170] ;  /* 0x00005c000a0ad625 */ /* 0x000fca00078e000b */
[----:B------:R1:W5:Y:S05]  /*0740*/  @!P5 LDG.E.U16 R19, [R10.64] ;  /* 0x000000040a13d981 */ /* 0x00036a000c1e1500 */
        /* <DEDUP_REMOVED lines=14> */
[----:B0-----:R-:W-:Y:S01]  /*0830*/  @!P4 IMAD.WIDE.U32 R2, R7, R22, c[0x0][0x170] ;  /* 0x00005c000702c625 */ /* 0x001fe200078e0016 */
[----:B------:R-:W-:-:S03]  /*0840*/  @!P0 IADD3 R22, R0, R21, RZ ;  /* 0x0000001500168210 */ /* 0x000fc60007ffe0ff */
[----:B------:R-:W-:Y:S02]  /*0850*/  @!P2 IMAD.WIDE.U32 R6, R6, R23, c[0x0][0x170] ;  /* 0x00005c000606a625 */ /* 0x000fe400078e0017 */
[----:B------:R-:W-:Y:S02]  /*0860*/  @!P6 IADD3 R20, R0, R5, RZ ;  /* 0x000000050014e210 */ /* 0x000fe40007ffe0ff */
[----:B-1----:R-:W-:Y:S02]  /*0870*/  @!P6 MOV R11, 0x2 ;  /* 0x00000002000be802 */ /* 0x002fe40000000f00 */
[----:B------:R-:W-:-:S03]  /*0880*/  @!P0 MOV R23, 0x2 ;  /* 0x0000000200178802 */ /* 0x000fc60000000f00 */
[----:B------:R-:W-:Y:S01]  /*0890*/  @!P6 IMAD.WIDE.U32 R10, R20, R11, c[0x0][0x170] ;  /* 0x00005c00140ae625 */ /* 0x000fe200078e000b */
[----:B------:R-:W-:-:S03]  /*08a0*/  PRMT R20, RZ, 0x7610, R20 ;  /* 0x00007610ff147816 */ /* 0x000fc60000000014 */
[----:B------:R-:W-:-:S05]  /*08b0*/  @!P0 IMAD.WIDE.U32 R22, R22, R23, c[0x0][0x170] ;  /* 0x00005c0016168625 */ /* 0x000fca00078e0017 */
[----:B------:R0:W5:Y:S01]  /*08c0*/  @!P0 LDG.E.U16 R20, [R22.64] ;  /* 0x0000000416148981 */ /* 0x000162000c1e1500 */
[----:B------:R-:W-:Y:S02]  /*08d0*/  @!P3 MOV R9, 0x2 ;  /* 0x000000020009b802 */ /* 0x000fe40000000f00 */
[----:B------:R-:W-:Y:S02]  /*08e0*/  PRMT R17, RZ, 0x7610, R17 ;  /* 0x00007610ff117816 */ /* 0x000fe40000000011 */
[----:B------:R-:W-:Y:S01]  /*08f0*/  @!P1 MOV R25, 0x2 ;  /* 0x0000000200199802 */ /* 0x000fe20000000f00 */
[----:B------:R-:W-:Y:S01]  /*0900*/  @!P3 IMAD.WIDE.U32 R4, R4, R9, c[0x0][0x170] ;  /* 0x00005c000404b625 */ /* 0x000fe200078e0009 */
[----:B------:R-:W-:Y:S02]  /*0910*/  PRMT R16, RZ, 0x7610, R16 ;  /* 0x00007610ff107816 */ /* 0x000fe40000000010 */
[----:B------:R-:W-:Y:S01]  /*0920*/  PRMT R13, RZ, 0x7610, R13 ;  /* 0x00007610ff0d7816 */ /* 0x000fe2000000000d */
[----:B------:R-:W-:Y:S01]  /*0930*/  @!P1 IMAD.WIDE.U32 R8, R8, R25, c[0x0][0x170] ;  /* 0x00005c0008089625 */ /* 0x000fe200078e0019 */
[----:B------:R-:W-:Y:S01]  /*0940*/  PRMT R15, RZ, 0x7610, R15 ;  /* 0x00007610ff0f7816 */ /* 0x000fe2000000000f */
[----:B------:R1:W5:Y:S01]  /*0950*/  @!P4 LDG.E.U16 R17, [R2.64] ;  /* 0x000000040211c981 */ /* 0x000362000c1e1500 */
[----:B------:R-:W-:-:S03]  /*0960*/  PRMT R12, RZ, 0x7610, R12 ;  /* 0x00007610ff0c7816 */ /* 0x000fc6000000000c */
[----:B------:R2:W5:Y:S01]  /*0970*/  @!P3 LDG.E.U16 R16, [R4.64] ;  /* 0x000000040410b981 */ /* 0x000562000c1e1500 */
[----:B------:R-:W-:Y:S03]  /*0980*/  BSSY B0, `(.L_x_10030) ;  /* 0x000001e000007945 */ /* 0x000fe60003800000 */
[----:B------:R3:W5:Y:S01]  /*0990*/  @!P1 LDG.E.U16 R13, [R8.64] ;  /* 0x00000004080d9981 */ /* 0x000762000c1e1500 */
[----:B-1----:R-:W-:-:S03]  /*09a0*/  IADD3 R3, R21, 0x100, RZ ;  /* 0x0000010015037810 */ /* 0x002fc60007ffe0ff */
[----:B------:R1:W5:Y:S01]  /*09b0*/  @!P2 LDG.E.U16 R15, [R6.64] ;  /* 0x00000004060fa981 */ /* 0x000362000c1e1500 */
[----:B------:R-:W-:Y:S02]  /*09c0*/  ISETP.GE.AND P1, PT, R3, R14, PT ;  /* 0x0000000e0300720c */ /* 0x000fe40003f26270 */
[C---:B--2---:R-:W-:Y:S01]  /*09d0*/  IADD3 R5, R21.reuse, 0x200, RZ ;  /* 0x0000020015057810 */ /* 0x044fe20007ffe0ff */
[----:B------:R2:W5:Y:S01]  /*09e0*/  @!P6 LDG.E.U16 R12, [R10.64] ;  /* 0x000000040a0ce981 */ /* 0x000562000c1e1500 */
[C---:B---3--:R-:W-:Y:S02]  /*09f0*/  IADD3 R9, R21.reuse, 0x300, RZ ;  /* 0x0000030015097810 */ /* 0x048fe40007ffe0ff */
[C---:B------:R-:W-:Y:S02]  /*0a00*/  IADD3 R3, R21.reuse, 0x180, RZ ;  /* 0x0000018015037810 */ /* 0x040fe40007ffe0ff */
[----:B-1----:R-:W-:Y:S02]  /*0a10*/  IADD3 R7, R21, 0x280, RZ ;  /* 0x0000028015077810 */ /* 0x002fe40007ffe0ff */
[----:B------:R-:W-:-:S02]  /*0a20*/  P2R R8, PR, RZ, 0x2 ;  /* 0x00000002ff087803 */ /* 0x000fc40000000000 */
[-C--:B------:R-:W-:Y:S02]  /*0a30*/  ISETP.GE.AND P2, PT, R5, R14.reuse, PT ;  /* 0x0000000e0500720c */ /* 0x080fe40003f46270 */
[-C--:B------:R-:W-:Y:S02]  /*0a40*/  ISETP.GE.AND P4, PT, R9, R14.reuse, PT ;  /* 0x0000000e0900720c */ /* 0x080fe40003f86270 */
[-C--:B------:R-:W-:Y:S02]  /*0a50*/  ISETP.GE.AND P1, PT, R3, R14.reuse, PT ;  /* 0x0000000e0300720c */ /* 0x080fe40003f26270 */
[----:B------:R-:W-:Y:S02]  /*0a60*/  ISETP.GE.AND P3, PT, R7, R14, PT ;  /* 0x0000000e0700720c */ /* 0x000fe40003f66270 */
[----:B------:R-:W-:Y:S02]  /*0a70*/  @!P0 IADD3 R2, R0, R21, RZ ;  /* 0x0000001500028210 */ /* 0x000fe40007ffe0ff */
[----:B------:R-:W-:-:S02]  /*0a80*/  IADD3 R5, R21, 0x80, RZ ;  /* 0x0000008015057810 */ /* 0x000fc40007ffe0ff */
[----:B------:R-:W-:Y:S02]  /*0a90*/  IADD3 R9, R21, 0x380, RZ ;  /* 0x0000038015097810 */ /* 0x000fe40007ffe0ff */
[----:B--2---:R-:W-:Y:S01]  /*0aa0*/  @!P0 MOV R11, 0x2 ;  /* 0x00000002000b8802 */ /* 0x004fe20000000f00 */
        /* <DEDUP_REMOVED lines=11> */
.L_x_10031:
[----:B0-----:R-:W-:Y:S05]  /*0b60*/  BSYNC B0 ;  /* 0x0000000000007941 */ /* 0x001fea0003800000 */
.L_x_10030:
[-C--:B------:R-:W-:Y:S01]  /*0b70*/  ISETP.GE.AND P6, PT, R5, R14.reuse, PT ;  /* 0x0000000e0500720c */ /* 0x080fe20003fc6270 */
[----:B------:R-:W-:Y:S01]  /*0b80*/  BSSY B0, `(.L_x_10032) ;  /* 0x000000e000007945 */ /* 0x000fe20003800000 */
[----:B------:R-:W-:Y:S01]  /*0b90*/  @!P0 IMAD.WIDE.U32 R2, R2, R11, c[0x0][0x168] ;  /* 0x00005a0002028625 */ /* 0x000fe200078e000b */
[----:B------:R-:W-:-:S10]  /*0ba0*/  ISETP.GE.AND P5, PT, R9, R14, PT ;  /* 0x0000000e0900720c */ /* 0x000fd40003fa6270 */
        /* <DEDUP_REMOVED lines=11> */
.L_x_10033:
[----:B------:R-:W-:Y:S05]  /*0c60*/  BSYNC B0 ;  /* 0x0000000000007941 */ /* 0x000fea0003800000 */
.L_x_10032:
[----:B------:R-:W-:Y:S01]  /*0c70*/  ISETP.NE.AND P6, PT, R8, RZ, PT ;  /* 0x000000ff0800720c */ /* 0x000fe20003fc5270 */
[----:B------:R-:W-:-:S12]  /*0c80*/  BSSY B0, `(.L_x_10034) ;  /* 0x000000c000007945 */ /* 0x000fd80003800000 */
        /* <DEDUP_REMOVED lines=11> */
.L_x_10035:
[----:B------:R-:W-:Y:S05]  /*0d40*/  BSYNC B0 ;  /* 0x0000000000007941 */ /* 0x000fea0003800000 */
.L_x_10034:
        /* <DEDUP_REMOVED lines=12> */
.L_x_10037:
[----:B------:R-:W-:Y:S05]  /*0e10*/  BSYNC B0 ;  /* 0x0000000000007941 */ /* 0x000fea0003800000 */
.L_x_10036:
        /* <DEDUP_REMOVED lines=12> */
.L_x_10039:
[----:B------:R-:W-:Y:S05]  /*0ee0*/  BSYNC B0 ;  /* 0x0000000000007941 */ /* 0x000fea0003800000 */
.L_x_10038:
        /* <DEDUP_REMOVED lines=12> */
.L_x_10041:
[----:B------:R-:W-:Y:S05]  /*0fb0*/  BSYNC B0 ;  /* 0x0000000000007941 */ /* 0x000fea0003800000 */
.L_x_10040:
        /* <DEDUP_REMOVED lines=12> */
.L_x_10043:
[----:B------:R-:W-:Y:S05]  /*1080*/  BSYNC B0 ;  /* 0x0000000000007941 */ /* 0x000fea0003800000 */
.L_x_10042:
        /* <DEDUP_REMOVED lines=12> */
.L_x_10045:
[----:B------:R-:W-:Y:S05]  /*1150*/  BSYNC B0 ;  /* 0x0000000000007941 */ /* 0x000fea0003800000 */
.L_x_10044:
        /* <DEDUP_REMOVED lines=18> */
.L_x_10048:
[----:B0-----:R-:W-:-:S13]  /*1280*/  ISETP.GE.AND P0, PT, R21, R14, PT ;  /* 0x0000000e1500720c */ /* 0x001fda0003f06270 */
[----:B------:R-:W-:Y:S05]  /*1290*/  @P0 BRA `(.L_x_10050) ;  /* 0x000000c000000947 */ /* 0x000fea0003800000 */
[----:B------:R-:W-:Y:S02]  /*12a0*/  IADD3 R2, R0, R21, RZ ;  /* 0x0000001500027210 */ /* 0x000fe40007ffe0ff */
[----:B------:R-:W-:Y:S02]  /*12b0*/  MOV R3, 0x2 ;  /* 0x0000000200037802 */ /* 0x000fe40000000f00 */
[----:B------:R-:W-:-:S03]  /*12c0*/  IADD3 R21, R21, 0x80, RZ ;  /* 0x0000008015157810 */ /* 0x000fc60007ffe0ff */
[----:B------:R-:W-:-:S05]  /*12d0*/  IMAD.WIDE.U32 R2, R2, R3, c[0x0][0x168] ;  /* 0x00005a0002027625 */ /* 0x000fca00078e0003 */
[----:B------:R0:W-:Y:S02]  /*12e0*/  STG.E.U16 [R2.64], R8 ;  /* 0x0000000802007986 */ /* 0x0001e4000c101504 */
.L_x_10049:
[----:B------:R-:W-:-:S13]  /*12f0*/  ISETP.GE.AND P0, PT, R21, R14, PT ;  /* 0x0000000e1500720c */ /* 0x000fda0003f06270 */
[----:B------:R-:W-:Y:S05]  /*1300*/  @P0 BRA `(.L_x_10051) ;  /* 0x000000d000000947 */ /* 0x000fea0003800000 */
[----:B0-----:R-:W-:Y:S01]  /*1310*/  HFMA2.MMA R3, -RZ, RZ, 0, 1.1920928955078125e-07 ;  /* 0x00000002ff037435 */ /* 0x001fe200000001ff */
[----:B------:R-:W-:Y:S02]  /*1320*/  IADD3 R2, R0, R21, RZ ;  /* 0x0000001500027210 */ /* 0x000fe40007ffe0ff */
[----:B------:R-:W-:-:S07]  /*1330*/  IADD3 R21, R21, 0x80, RZ ;  /* 0x0000008015157810 */ /* 0x000fce0007ffe0ff */
[----:B------:R-:W-:-:S05]  /*1340*/  IMAD.WIDE.U32 R2, R2, R3, c[0x0][0x168] ;  /* 0x00005a0002027625 */ /* 0x000fca00078e0003 */
[----:B------:R0:W-:Y:S02]  /*1350*/  STG.E.U16 [R2.64], R9 ;  /* 0x0000000902007986 */ /* 0x0001e4000c101504 */
.L_x_10050:
        /* <DEDUP_REMOVED lines=8> */
.L_x_10051:
[----:B------:R-:W-:Y:S05]  /*13e0*/  BSYNC B1 ;  /* 0x0000000000017941 */ /* 0x000fea0003800000 */
.L_x_10047:
[----:B------:R-:W-:-:S13]  /*13f0*/  ISETP.GE.AND P0, PT, R21, R14, PT ;  /* 0x0000000e1500720c */ /* 0x000fda0003f06270 */
[----:B0-----:R-:W-:Y:S02]  /*1400*/  @!P0 IADD3 R2, R0, R21, RZ ;  /* 0x0000001500028210 */ /* 0x001fe40007ffe0ff */
[----:B------:R-:W-:Y:S02]  /*1410*/  @!P0 MOV R3, 0x2 ;  /* 0x0000000200038802 */ /* 0x000fe40000000f00 */
[----:B------:R-:W-:-:S03]  /*1420*/  @!P0 IADD3 R21, R21, 0x80, RZ ;  /* 0x0000008015158810 */ /* 0x000fc60007ffe0ff */
[----:B------:R-:W-:-:S05]  /*1430*/  @!P0 IMAD.WIDE.U32 R2, R2, R3, c[0x0][0x168] ;  /* 0x00005a0002028625 */ /* 0x000fca00078e0003 */
[----:B------:R0:W-:Y:S02]  /*1440*/  @!P0 STG.E.U16 [R2.64], R11 ;  /* 0x0000000b02008986 */ /* 0x0001e4000c101504 */
.L_x_10052:
[----:B------:R-:W-:Y:S05]  /*1450*/  BSYNC B0 ;  /* 0x0000000000007941 */ /* 0x000fea0003800000 */
.L_x_10046:
        /* <DEDUP_REMOVED lines=8> */
.L_x_10053:
        /* <DEDUP_REMOVED lines=10> */
.L_x_12062:


//--------------------- .text._ZN2at6native29vectorized_elementwise_kernelILi4EZZZNS0_18GeluCUDAKernelImplERNS_18TensorIteratorBaseENS0_8GeluTypeEENKUlvE_clEvENKUlvE2_clEvEUlN3c108BFloat16EE_St5arrayIPcLm2EEEEviT0_T1_ --------------------------
	.section	.text._ZN2at6native29vectorized_elementwise_kernelILi4EZZZNS0_18GeluCUDAKernelImplERNS_18TensorIteratorBaseENS0_8GeluTypeEENKUlvE_clEvENKUlvE2_clEvEUlN3c108BFloat16EE_St5arrayIPcLm2EEEEviT0_T1_,"ax",@progbits
	.sectioninfo	@"SHI_REGISTERS=28"
	.align	128
        .global         _ZN2at6native29vectorized_elementwise_kernelILi4EZZZNS0_18GeluCUDAKernelImplERNS_18TensorIteratorBaseENS0_8GeluTypeEENKUlvE_clEvENKUlvE2_clEvEUlN3c108BFloat16EE_St5arrayIPcLm2EEEEviT0_T1_
        .type           _ZN2at6native29vectorized_elementwise_kernelILi4EZZZNS0_18GeluCUDAKernelImplERNS_18TensorIteratorBaseENS0_8GeluTypeEENKUlvE_clEvENKUlvE2_clEvEUlN3c108BFloat16EE_St5arrayIPcLm2EEEEviT0_T1_,@function
        .size           _ZN2at6native29vectorized_elementwise_kernelILi4EZZZNS0_18GeluCUDAKernelImplERNS_18TensorIteratorBaseENS0_8GeluTypeEENKUlvE_clEvENKUlvE2_clEvEUlN3c108BFloat16EE_St5arrayIPcLm2EEEEviT0_T1_,(.L_x_12063 - _ZN2at6native29vectorized_elementwise_kernelILi4EZZZNS0_18GeluCUDAKernelImplERNS_18TensorIteratorBaseENS0_8GeluTypeEENKUlvE_clEvENKUlvE2_clEvEUlN3c108BFloat16EE_St5arrayIPcLm2EEEEviT0_T1_)
        .other          _ZN2at6native29vectorized_elementwise_kernelILi4EZZZNS0_18GeluCUDAKernelImplERNS_18TensorIteratorBaseENS0_8GeluTypeEENKUlvE_clEvENKUlvE2_clEvEUlN3c108BFloat16EE_St5arrayIPcLm2EEEEviT0_T1_,@"STO_CUDA_ENTRY STV_DEFAULT"
_ZN2at6native29vectorized_elementwise_kernelILi4EZZZNS0_18GeluCUDAKernelImplERNS_18TensorIteratorBaseENS0_8GeluTypeEENKUlvE_clEvENKUlvE2_clEvEUlN3c108BFloat16EE_St5arrayIPcLm2EEEEviT0_T1_:
.text._ZN2at6native29vectorized_elementwise_kernelILi4EZZZNS0_18GeluCUDAKernelImplERNS_18TensorIteratorBaseENS0_8GeluTypeEENKUlvE_clEvENKUlvE2_clEvEUlN3c108BFloat16EE_St5arrayIPcLm2EEEEviT0_T1_:
        /* <DEDUP_REMOVED lines=12> */
[----:B------:R2:W3:Y:S02]  /*00c0*/  LDG.E.64 R2, [R8.64+0x400] ;  /* 0x0004000408027981 */ /* 0x0004e4000c1e1b00 */
[--C-:B--2---:R-:W-:Y:S02]  /*00d0*/  PRMT R8, RZ, 0x5410, R6.reuse ;  /* 0x00005410ff087816 */ /* 0x104fe40000000006 */
[----:B------:R-:W-:Y:S02]  /*00e0*/  PRMT R10, RZ, 0x7610, R6 ;  /* 0x00007610ff0a7816 */ /* 0x000fe40000000006 */
[----:B------:R-:W-:Y:S01]  /*00f0*/  PRMT R15, RZ, 0x7610, R7 ;  /* 0x00007610ff0f7816 */ /* 0x000fe20000000007 */
[----:B------:R-:W-:Y:S01]  /*0100*/  FMUL.FTZ R11, R8, R8 ;  /* 0x00000008080b7220 */ /* 0x000fe20000410000 */
[----:B---3--:R-:W-:Y:S01]  /*0110*/  PRMT R9, RZ, 0x7610, R2 ;  /* 0x00007610ff097816 */ /* 0x008fe20000000002 */
[----:B------:R-:W-:-:S02]  /*0120*/  FMUL.FTZ R13, R10, R10 ;  /* 0x0000000a0a0d7220 */ /* 0x000fc40000410000 */
[----:B------:R-:W-:Y:S02]  /*0130*/  FMUL.FTZ R11, R8, R11 ;  /* 0x0000000b080b7220 */ /* 0x000fe40000410000 */
[----:B------:R-:W-:Y:S02]  /*0140*/  FMUL.FTZ R13, R10, R13 ;  /* 0x0000000d0a0d7220 */ /* 0x000fe40000410000 */
[----:B------:R-:W-:Y:S01]  /*0150*/  FFMA.FTZ R6, R11, 0.044714998453855514526, R8 ;  /* 0x3d3727130b067823 */ /* 0x000fe20000010008 */
[----:B------:R-:W-:Y:S01]  /*0160*/  PRMT R11, RZ, 0x5410, R7 ;  /* 0x00005410ff0b7816 */ /* 0x000fe20000000007 */
[----:B------:R-:W-:Y:S02]  /*0170*/  FFMA.FTZ R13, R13, 0.044714998453855514526, R10 ;  /* 0x3d3727130d0d7823 */ /* 0x000fe4000001000a */
[----:B------:R-:W-:Y:S02]  /*0180*/  FMUL.FTZ R6, R6, 0.79788458347320556641 ;  /* 0x3f4c422a06067820 */ /* 0x000fe40000410000 */
[----:B------:R-:W-:-:S02]  /*0190*/  FMUL.FTZ R14, R11, R11 ;  /* 0x0000000b0b0e7220 */ /* 0x000fc40000410000 */
[----:B------:R0:W-:Y:S01]  /*01a0*/  MUFU.TANH R12, R6 ;  /* 0x00000006000c7308 */ /* 0x0001e20000002400 */
[----:B------:R-:W-:Y:S02]  /*01b0*/  FMUL.FTZ R13, R13, 0.79788458347320556641 ;  /* 0x3f4c422a0d0d7820 */ /* 0x000fe40000410000 */
[----:B------:R-:W-:Y:S02]  /*01c0*/  FMUL.FTZ R14, R11, R14 ;  /* 0x0000000e0b0e7220 */ /* 0x000fe40000410000 */
[----:B------:R-:W-:Y:S02]  /*01d0*/  FMUL.FTZ R18, R15, R15 ;  /* 0x0000000f0f127220 */ /* 0x000fe40000410000 */
[----:B------:R-:W-:Y:S01]  /*01e0*/  FFMA.FTZ R14, R14, 0.044714998453855514526, R11 ;  /* 0x3d3727130e0e7823 */ /* 0x000fe2000001000b */
[----:B------:R-:W1:Y:S01]  /*01f0*/  MUFU.TANH R16, R13 ;  /* 0x0000000d00107308 */ /* 0x000e620000002400 */
[----:B0-----:R-:W-:Y:S01]  /*0200*/  PRMT R6, RZ, 0x5410, R2 ;  /* 0x00005410ff067816 */ /* 0x001fe20000000002 */
[----:B------:R-:W-:-:S02]  /*0210*/  FMUL.FTZ R2, R9, R9 ;  /* 0x0000000909027220 */ /* 0x000fc40000410000 */
[----:B------:R-:W-:Y:S02]  /*0220*/  FMUL.FTZ R14, R14, 0.79788458347320556641 ;  /* 0x3f4c422a0e0e7820 */ /* 0x000fe40000410000 */
[C---:B------:R-:W-:Y:S02]  /*0230*/  FMUL.FTZ R7, R6.reuse, R6 ;  /* 0x0000000606077220 */ /* 0x040fe40000410000 */
[----:B------:R-:W-:Y:S01]  /*0240*/  FMUL.FTZ R20, R9, R2 ;  /* 0x0000000209147220 */ /* 0x000fe20000410000 */
[----:B------:R0:W2:Y:S01]  /*0250*/  MUFU.TANH R17, R14 ;  /* 0x0000000e00117308 */ /* 0x0000a20000002400 */
[----:B------:R-:W-:Y:S02]  /*0260*/  FMUL.FTZ R7, R6, R7 ;  /* 0x0000000706077220 */ /* 0x000fe40000410000 */
[----:B------:R-:W-:Y:S02]  /*0270*/  FFMA.FTZ R20, R20, 0.044714998453855514526, R9 ;  /* 0x3d37271314147823 */ /* 0x000fe40000010009 */
[----:B------:R-:W-:-:S02]  /*0280*/  FFMA.FTZ R7, R7, 0.044714998453855514526, R6 ;  /* 0x3d37271307077823 */ /* 0x000fc40000010006 */
[----:B------:R-:W-:Y:S02]  /*0290*/  FMUL.FTZ R18, R15, R18 ;  /* 0x000000120f127220 */ /* 0x000fe40000410000 */
[----:B------:R-:W-:Y:S01]  /*02a0*/  FMUL.FTZ R2, R7, 0.79788458347320556641 ;  /* 0x3f4c422a07027820 */ /* 0x000fe20000410000 */
[----:B------:R-:W-:Y:S01]  /*02b0*/  PRMT R7, RZ, 0x5410, R3 ;  /* 0x00005410ff077816 */ /* 0x000fe20000000003 */
[----:B------:R-:W-:Y:S01]  /*02c0*/  FFMA.FTZ R18, R18, 0.044714998453855514526, R15 ;  /* 0x3d37271312127823 */ /* 0x000fe2000001000f */
[----:B0-----:R-:W-:Y:S01]  /*02d0*/  PRMT R14, RZ, 0x7610, R3 ;  /* 0x00007610ff0e7816 */ /* 0x001fe20000000003 */
[----:B------:R-:W-:Y:S02]  /*02e0*/  FMUL.FTZ R3, R20, 0.79788458347320556641 ;  /* 0x3f4c422a14037820 */ /* 0x000fe40000410000 */
[----:B------:R-:W-:Y:S01]  /*02f0*/  FMUL.FTZ R22, R7, R7 ;  /* 0x0000000707167220 */ /* 0x000fe20000410000 */
[----:B------:R-:W0:Y:S01]  /*0300*/  MUFU.TANH R2, R2 ;  /* 0x0000000200027308 */ /* 0x000e220000002400 */
[----:B------:R-:W-:-:S02]  /*0310*/  FMUL.FTZ R13, R14, R14 ;  /* 0x0000000e0e0d7220 */ /* 0x000fc40000410000 */
[----:B------:R-:W-:Y:S02]  /*0320*/  FMUL.FTZ R22, R7, R22 ;  /* 0x0000001607167220 */ /* 0x000fe40000410000 */
[----:B------:R-:W-:Y:S02]  /*0330*/  FMUL.FTZ R19, R14, R13 ;  /* 0x0000000d0e137220 */ /* 0x000fe40000410000 */
[----:B------:R-:W-:Y:S01]  /*0340*/  FFMA.FTZ R22, R22, 0.044714998453855514526, R7 ;  /* 0x3d37271316167823 */ /* 0x000fe20000010007 */
[----:B------:R-:W3:Y:S01]  /*0350*/  MUFU.TANH R3, R3 ;  /* 0x0000000300037308 */ /* 0x000ee20000002400 */
[----:B------:R-:W-:Y:S02]  /*0360*/  FFMA.FTZ R20, R19, 0.044714998453855514526, R14 ;  /* 0x3d37271313147823 */ /* 0x000fe4000001000e */
[----:B------:R-:W-:Y:S02]  /*0370*/  FMUL.FTZ R19, R8, 0.5 ;  /* 0x3f00000008137820 */ /* 0x000fe40000410000 */
[----:B------:R-:W-:-:S02]  /*0380*/  FMUL.FTZ R18, R18, 0.79788458347320556641 ;  /* 0x3f4c422a12127820 */ /* 0x000fc40000410000 */
[----:B------:R-:W-:Y:S02]  /*0390*/  FMUL.FTZ R13, R22, 0.79788458347320556641 ;  /* 0x3f4c422a160d7820 */ /* 0x000fe40000410000 */
[----:B------:R-:W-:Y:S02]  /*03a0*/  FMUL.FTZ R8, R20, 0.79788458347320556641 ;  /* 0x3f4c422a14087820 */ /* 0x000fe40000410000 */
[----:B------:R-:W4:Y:S01]  /*03b0*/  MUFU.TANH R18, R18 ;  /* 0x0000001200127308 */ /* 0x000f220000002400 */
[----:B------:R-:W-:Y:S02]  /*03c0*/  FMUL.FTZ R20, R15, 0.5 ;  /* 0x3f0000000f147820 */ /* 0x000fe40000410000 */
[----:B-1----:R-:W-:Y:S02]  /*03d0*/  FADD.FTZ R15, R16, 1 ;  /* 0x3f800000100f7421 */ /* 0x002fe40000010000 */
[----:B------:R-:W-:Y:S02]  /*03e0*/  FMUL.FTZ R10, R10, 0.5 ;  /* 0x3f0000000a0a7820 */ /* 0x000fe40000410000 */
[----:B------:R-:W-:Y:S01]  /*03f0*/  FMUL.FTZ R11, R11, 0.5 ;  /* 0x3f0000000b0b7820 */ /* 0x000fe20000410000 */
[----:B------:R-:W1:Y:S01]  /*0400*/  MUFU.TANH R13, R13 ;  /* 0x0000000d000d7308 */ /* 0x000e620000002400 */
[----:B--2---:R-:W-:-:S02]  /*0410*/  FADD.FTZ R16, R17, 1 ;  /* 0x3f80000011107421 */ /* 0x004fc40000010000 */
[----:B------:R-:W-:Y:S02]  /*0420*/  FMUL.FTZ R15, R10, R15 ;  /* 0x0000000f0a0f7220 */ /* 0x000fe40000410000 */
[----:B------:R-:W-:Y:S02]  /*0430*/  FMUL.FTZ R16, R11, R16 ;  /* 0x000000100b107220 */ /* 0x000fe40000410000 */
[----:B------:R-:W-:Y:S01]  /*0440*/  IMAD.WIDE.U32 R10, R0, R5, c[0x0][0x168] ;  /* 0x00005a00000a7625 */ /* 0x000fe200078e0005 */
[----:B------:R-:W2:Y:S03]  /*0450*/  MUFU.TANH R8, R8 ;  /* 0x0000000800087308 */ /* 0x000ea60000002400 */
[----:B------:R-:W-:Y:S02]  /*0460*/  FMUL.FTZ R6, R6, 0.5 ;  /* 0x3f00000006067820 */ /* 0x000fe40000410000 */
[----:B------:R-:W-:-:S02]  /*0470*/  FMUL.FTZ R9, R9, 0.5 ;  /* 0x3f00000009097820 */ /* 0x000fc40000410000 */
[----:B0-----:R-:W-:Y:S02]  /*0480*/  FADD.FTZ R5, R2, 1 ;  /* 0x3f80000002057421 */ /* 0x001fe40000010000 */
[----:B---3--:R-:W-:Y:S02]  /*0490*/  FADD.FTZ R0, R3, 1 ;  /* 0x3f80000003007421 */ /* 0x008fe40000010000 */
[----:B------:R-:W-:Y:S02]  /*04a0*/  FADD.FTZ R12, R12, 1 ;  /* 0x3f8000000c0c7421 */ /* 0x000fe40000010000 */
[----:B----4-:R-:W-:Y:S02]  /*04b0*/  FADD.FTZ R17, R18, 1 ;  /* 0x3f80000012117421 */ /* 0x010fe40000010000 */
[----:B------:R-:W-:Y:S02]  /*04c0*/  FMUL.FTZ R7, R7, 0.5 ;  /* 0x3f00000007077820 */ /* 0x000fe40000410000 */
[----:B------:R-:W-:-:S02]  /*04d0*/  FMUL.FTZ R14, R14, 0.5 ;  /* 0x3f0000000e0e7820 */ /* 0x000fc40000410000 */
[----:B-1----:R-:W-:Y:S02]  /*04e0*/  FADD.FTZ R2, R13, 1 ;  /* 0x3f8000000d027421 */ /* 0x002fe40000010000 */
[----:B--2---:R-:W-:Y:S02]  /*04f0*/  FADD.FTZ R3, R8, 1 ;  /* 0x3f80000008037421 */ /* 0x004fe40000010000 */
[----:B------:R-:W-:Y:S02]  /*0500*/  FMUL.FTZ R5, R6, R5 ;  /* 0x0000000506057220 */ /* 0x000fe40000410000 */
[----:B------:R-:W-:Y:S02]  /*0510*/  FMUL.FTZ R0, R9, R0 ;  /* 0x0000000009007220 */ /* 0x000fe40000410000 */
[----:B------:R-:W-:Y:S02]  /*0520*/  FMUL.FTZ R12, R19, R12 ;  /* 0x0000000c130c7220 */ /* 0x000fe40000410000 */
[----:B------:R-:W-:-:S02]  /*0530*/  FMUL.FTZ R17, R20, R17 ;  /* 0x0000001114117220 */ /* 0x000fc40000410000 */
[----:B------:R-:W-:Y:S01]  /*0540*/  FMUL.FTZ R2, R7, R2 ;  /* 0x0000000207027220 */ /* 0x000fe20000410000 */
[----:B------:R-:W-:Y:S01]  /*0550*/  F2FP.BF16.PACK_AB R12, R15, R12 ;  /* 0x0000000c0f0c723e */ /* 0x000fe200000010ff */
[----:B------:R-:W-:Y:S01]  /*0560*/  FMUL.FTZ R3, R14, R3 ;  /* 0x000000030e037220 */ /* 0x000fe20000410000 */
[----:B------:R-:W-:Y:S01]  /*0570*/  F2FP.BF16.PACK_AB R13, R17, R16 ;  /* 0x00000010110d723e */ /* 0x000fe200000010ff */
[----:B------:R-:W-:Y:S01]  /*0580*/  IMAD.WIDE R10, R4, 0x8, R10 ;  /* 0x00000008040a7825 */ /* 0x000fe200078e020a */
[----:B------:R-:W-:Y:S02]  /*0590*/  F2FP.BF16.PACK_AB R4, R0, R5 ;  /* 0x000000050004723e */ /* 0x000fe400000010ff */
[----:B------:R-:W-:Y:S02]  /*05a0*/  F2FP.BF16.PACK_AB R5, R3, R2 ;  /* 0x000000020305723e */ /* 0x000fe400000010ff */
[----:B------:R-:W-:Y:S04]  /*05b0*/  STG.E.64 [R10.64], R12 ;  /* 0x0000000c0a007986 */ /* 0x000fe8000c101b04 */
[----:B------:R-:W-:Y:S01]  /*05c0*/  STG.E.64 [R10.64+0x400], R4 ;  /* 0x000400040a007986 */ /* 0x000fe2000c101b04 */
[----:B------:R-:W-:Y:S05]  /*05d0*/  EXIT ;  /* 0x000000000000794d */ /* 0x000fea0003800000 */
.L_x_10054:
        /* <DEDUP_REMOVED lines=84> */
.L_x_10056:
[----:B0-----:R-:W-:Y:S05]  /*0b20*/  BSYNC B0 ;  /* 0x0000000000007941 */ /* 0x001fea0003800000 */
.L_x_10055:
        /* <DEDUP_REMOVED lines=15> */
.L_x_10058:
[----:B------:R-:W-:Y:S05]  /*0c20*/  BSYNC B0 ;  /* 0x0000000000007941 */ /* 0x000fea0003800000 */
.L_x_10057:
        /* <DEDUP_REMOVED lines=13> */
.L_x_10060:
[----:B------:R-:W-:Y:S05]  /*0d00*/  BSYNC B0 ;  /* 0x0000000000007941 */ /* 0x000fea0003800000 */
.L_x_10059:
        /* <DEDUP_REMOVED lines=12> */
.L_x_10062:
[----:B------:R-:W-:Y:S05]  /*0dd0*/  BSYNC B0 ;  /* 0x0000000000007941 */ /* 0x000fea0003800000 */
.L_x_10061:
        /* <DEDUP_REMOVED lines=12> */
.L_x_10064:
[----:B------:R-:W-:Y:S05]  /*0ea0*/  BSYNC B0 ;  /* 0x0000000000007941 */ /* 0x000fea0003800000 */
.L_x_10063:
        /* <DEDUP_REMOVED lines=12> */
.L_x_10066:
[----:B------:R-:W-:Y:S05]  /*0f70*/  BSYNC B0 ;  /* 0x0000000000007941 */ /* 0x000fea0003800000 */
.L_x_10065:
        /* <DEDUP_REMOVED lines=12> */
.L_x_10068:
[----:B------:R-:W-:Y:S05]  /*1040*/  BSYNC B0 ;  /* 0x0000000000007941 */ /* 0x000fea0003800000 */
.L_x_10067:
        /* <DEDUP_REMOVED lines=12> */
.L_x_10070:
[----:B------:R-:W-:Y:S05]  /*1110*/  BSYNC B0 ;  /* 0x0000000000007941 */ /* 0x000fea0003800000 */
.L_x_10069:
        /* <DEDUP_REMOVED lines=18> */
.L_x_10073:
[----:B0-----:R-:W-:-:S13]  /*1240*/  ISETP.GE.AND P0, PT, R21, R14, PT ;  /* 0x0000000e1500720c */ /* 0x001fda0003f06270 */
[----:B------:R-:W-:Y:S05]  /*1250*/  @P0 BRA `(.L_x_10075) ;  /* 0x000000c000000947 */ /* 0x000fea0003800000 */
[----:B------:R-:W-:Y:S02]  /*1260*/  IADD3 R2, R0, R21, RZ ;  /* 0x0000001500027210 */ /* 0x000fe40007ffe0ff */
[----:B------:R-:W-:Y:S02]  /*1270*/  MOV R3, 0x2 ;  /* 0x0000000200037802 */ /* 0x000fe40000000f00 */
[----:B------:R-:W-:-:S03]  /*1280*/  IADD3 R21, R21, 0x80, RZ ;  /* 0x0000008015157810 */ /* 0x000fc60007ffe0ff */
[----:B------:R-:W-:-:S05]  /*1290*/  IMAD.WIDE.U32 R2, R2, R3, c[0x0][0x168] ;  /* 0x00005a0002027625 */ /* 0x000fca00078e0003 */
[----:B------:R0:W-:Y:S02]  /*12a0*/  STG.E.U16 [R2.64], R8 ;  /* 0x0000000802007986 */ /* 0x0001e4000c101504 */
.L_x_10074:
[----:B------:R-:W-:-:S13]  /*12b0*/  ISETP.GE.AND P0, PT, R21, R14, PT ;  /* 0x0000000e1500720c */ /* 0x000fda0003f06270 */
[----:B------:R-:W-:Y:S05]  /*12c0*/  @P0 BRA `(.L_x_10076) ;  /* 0x000000d000000947 */ /* 0x000fea0003800000 */
[----:B0-----:R-:W-:Y:S01]  /*12d0*/  HFMA2.MMA R3, -RZ, RZ, 0, 1.1920928955078125e-07 ;  /* 0x00000002ff037435 */ /* 0x001fe200000001ff */
[----:B------:R-:W-:Y:S02]  /*12e0*/  IADD3 R2, R0, R21, RZ ;  /* 0x0000001500027210 */ /* 0x000fe40007ffe0ff */
[----:B------:R-:W-:-:S07]  /*12f0*/  IADD3 R21, R21, 0x80, RZ ;  /* 0x0000008015157810 */ /* 0x000fce0007ffe0ff */
[----:B------:R-:W-:-:S05]  /*1300*/  IMAD.WIDE.U32 R2, R2, R3, c[0x0][0x168] ;  /* 0x00005a0002027625 */ /* 0x000fca00078e0003 */
[----:B------:R0:W-:Y:S02]  /*1310*/  STG.E.U16 [R2.64], R9 ;  /* 0x0000000902007986 */ /* 0x0001e4000c101504 */
.L_x_10075:
        /* <DEDUP_REMOVED lines=8> */
.L_x_10076:
[----:B------:R-:W-:Y:S05]  /*13a0*/  BSYNC B1 ;  /* 0x0000000000017941 */ /* 0x000fea0003800000 */
.L_x_10072:
[----:B------:R-:W-:-:S13]  /*13b0*/  ISETP.GE.AND P0, PT, R21, R14, PT ;  /* 0x0000000e1500720c */ /* 0x000fda0003f06270 */
[----:B0-----:R-:W-:Y:S02]  /*13c0*/  @!P0 IADD3 R2, R0, R21, RZ ;  /* 0x0000001500028210 */ /* 0x001fe40007ffe0ff */
[----:B------:R-:W-:Y:S02]  /*13d0*/  @!P0 MOV R3, 0x2 ;  /* 0x0000000200038802 */ /* 0x000fe40000000f00 */
[----:B------:R-:W-:-:S03]  /*13e0*/  @!P0 IADD3 R21, R21, 0x80, RZ ;  /* 0x0000008015158810 */ /* 0x000fc60007ffe0ff */
[----:B------:R-:W-:-:S05]  /*13f0*/  @!P0 IMAD.WIDE.U32 R2, R2, R3, c[0x0][0x168] ;  /* 0x00005a0002028625 */ /* 0x000fca00078e0003 */
[----:B------:R0:W-:Y:S02]  /*1400*/  @!P0 STG.E.U16 [R2.64], R11 ;  /* 0x0000000b02008986 */ /* 0x0001e4000c101504 */
.L_x_10077:
[----:B------:R-:W-:Y:S05]  /*1410*/  BSYNC B0 ;  /* 0x0000000000007941 */ /* 0x000fea0003800000 */
.L_x_10071:
        /* <DEDUP_REMOVED lines=8> */
.L_x_10078:
        /* <DEDUP_REMOVED lines=14> */
.L_x_12063:


//--------------------- .text._ZN2at6native29vectorized_elementwise_kernelILi8EZZZNS0_18GeluCUDAKernelImplERNS_18TensorIteratorBaseENS0_8GeluTypeEENKUlvE_clEvENKUlvE2_clEvEUlN3c108BFloat16EE_St5arrayIPcLm2EEEEviT0_T1_ --------------------------
	.section	.text._ZN2at6native29vectorized_elementwise_kernelILi8EZZZNS0_18GeluCUDAKernelImplERNS_18TensorIteratorBaseENS0_8GeluTypeEENKUlvE_clEvENKUlvE2_clEvEUlN3c108BFloat16EE_St5arrayIPcLm2EEEEviT0_T1_,"ax",@progbits
	.sectioninfo	@"SHI_REGISTERS=4"
	.align	128
        .global         _ZN2at6native29vectorized_elementwise_kernelILi8EZZZNS0_18GeluCUDAKernelImplERNS_18TensorIteratorBaseENS0_8GeluTypeEENKUlvE_clEvENKUlvE2_clEvEUlN3c108BFloat16EE_St5arrayIPcLm2EEEEviT0_T1_
        .type           _ZN2at6native29vectorized_elementwise_kernelILi8EZZZNS0_18GeluCUDAKernelImplERNS_18TensorIteratorBaseENS0_8GeluTypeEENKUlvE_clEvENKUlvE2_clEvEUlN3c108BFloat16EE_St5arrayIPcLm2EEEEviT0_T1_,@function
        .size           _ZN2at6native29vectorized_elementwise_kernelILi8EZZZNS0_18GeluCUDAKernelImplERNS_18TensorIteratorBaseENS0_8GeluTypeEENKUlvE_clEvENKUlvE2_clEvEUlN3c108BFloat16EE_St5arrayIPcLm2EEEEviT0_T1_,(.L_x_12064 - _ZN2at6native29vectorized_elementwise_kernelILi8EZZZNS0_18GeluCUDAKernelImplERNS_18TensorIteratorBaseENS0_8GeluTypeEENKUlvE_clEvENKUlvE2_clEvEUlN3c108BFloat16EE_St5arrayIPcLm2EEEEviT0_T1_)
        .other          _ZN2at6native29vectorized_elementwise_kernelILi8EZZZNS0_18GeluCUDAKernelImplERNS_18TensorIteratorBaseENS0_8GeluTypeEENKUlvE_clEvENKUlvE2_clEvEUlN3c108BFloat16EE_St5arrayIPcLm2EEEEviT0_T1_,@"STO_CUDA_ENTRY STV_DEFAULT"
_ZN2at6native29vectorized_elementwise_kernelILi8EZZZNS0_18GeluCUDAKernelImplERNS_18TensorIteratorBaseENS0_8GeluTypeEENKUlvE_clEvENKUlvE2_clEvEUlN3c108BFloat16EE_St5arrayIPcLm2EEEEviT0_T1_:
.text._ZN2at6native29vectorized_elementwise_kernelILi8EZZZNS0_18GeluCUDAKernelImplERNS_18TensorIteratorBaseENS0_8GeluTypeEENKUlvE_clEvENKUlvE2_clEvEUlN3c108BFloat16EE_St5arrayIPcLm2EEEEviT0_T1_:
[----:B------:R-:W-:Y:S02]  /*0000*/  MOV R1, c[0x0][0x28] ;  /* 0x00000a0000017a02 */ /* 0x000fe40000000f00 */
[----:B------:R-:W-:Y:S05]  /*0010*/  EXIT ;  /* 0x000000000000794d */ /* 0x000fea0003800000 */
.L_x_10079:
        /* <DEDUP_REMOVED lines=14> */
.L_x_12064:


//--------------------- .text._ZN2at6native18elementwise_kernelILi128ELi4EZNS0_15gpu_kernel_implIZZZNS0_18GeluCUDAKernelImplERNS_18TensorIteratorBaseENS0_8GeluTypeEENKUlvE_clEvENKUlvE1_clEvEUlN3c104HalfEE_EEvS4_RKT_EUliE_EEviT1_ --------------------------
	.section	.text._ZN2at6native18elementwise_kernelILi128ELi4EZNS0_15gpu_kernel_implIZZZNS0_18GeluCUDAKernelImplERNS_18TensorIteratorBaseENS0_8GeluTypeEENKUlvE_clEvENKUlvE1_clEvEUlN3c104HalfEE_EEvS4_RKT_EUliE_EEviT1_,"ax",@progbits
	.sectioninfo	@"SHI_REGISTERS=26"
	.align	128
        .global         _ZN2at6native18elementwise_kernelILi128ELi4EZNS0_15gpu_kernel_implIZZZNS0_18GeluCUDAKernelImplERNS_18TensorIteratorBaseENS0_8GeluTypeEENKUlvE_clEvENKUlvE1_clEvEUlN3c104HalfEE_EEvS4_RKT_EUliE_EEviT1_
        .type           _ZN2at6native18elementwise_kernelILi128ELi4EZNS0_15gpu_kernel_implIZZZNS0_18GeluCUDAKernelImplERNS_18TensorIteratorBaseENS0_8GeluTypeEENKUlvE_clEvENKUlvE1_clEvEUlN3c104HalfEE_EEvS4_RKT_EUliE_EEviT1_,@function
        .size           _ZN2at6native18elementwise_kernelILi128ELi4EZNS0_15gpu_kernel_implIZZZNS0_18GeluCUDAKernelImplERNS_18TensorIteratorBaseENS0_8GeluTypeEENKUlvE_clEvENKUlvE1_clEvEUlN3c104HalfEE_EEvS4_RKT_EUliE_EEviT1_,(.L_x_12065 - _ZN2at6native18elementwise_kernelILi128ELi4EZNS0_15gpu_kernel_implIZZZNS0_18GeluCUDAKernelImplERNS_18TensorIteratorBaseENS0_8GeluTypeEENKUlvE_clEvENKUlvE1_clEvEUlN3c104HalfEE_EEvS4_RKT_EUliE_EEviT1_)
        .other          _ZN2at6native18elementwise_kernelILi128ELi4EZNS0_15gpu_kernel_implIZZZNS0_18GeluCUDAKernelImplERNS_18TensorIteratorBaseENS0_8GeluTypeEENKUlvE_clEvENKUlvE1_clEvEUlN3c104HalfEE_EEvS4_RKT_EUliE_EEviT1_,@"STO_CUDA_ENTRY STV_DEFAULT"
_ZN2at6native18elementwise_kernelILi128ELi4EZNS0_15gpu_kernel_implIZZZNS0_18GeluCUDAKernelImplERNS_18TensorIteratorBaseENS0_8GeluTypeEENKUlvE_clEvENKUlvE1_clEvEUlN3c104HalfEE_EEvS4_RKT_EUliE_EEviT1_:
.text._ZN2at6native18elementwise_kernelILi128ELi4EZNS0_15gpu_kernel_implIZZZNS0_18GeluCUDAKernelImplERNS_18TensorIteratorBaseENS0_8GeluTypeEENKUlvE_clEvENKUlvE1_clEvEUlN3c104HalfEE_EEvS4_RKT_EUliE_EEviT1_:
        /* <DEDUP_REMOVED lines=236> */
.L_x_10082:
        /* <DEDUP_REMOVED lines=20> */
.L_x_10086:
[----:B------:R-:W2:Y:S02]  /*1000*/  LDG.E.U8 R2, [R2.64] ;  /* 0x0000002402027981 */ /* 0x000ea4000c1e1100 */
[----:B--2---:R-:W0:Y:S02]  /*1010*/  I2F.U16 R0, R2 ;  /* 0x0000000200007306 */ /* 0x004e240000101000 */
[----:B0-----:R-:W-:Y:S01]  /*1020*/  F2FP.PACK_AB R0, RZ, R0 ;  /* 0x00000000ff00723e */ /* 0x001fe200000000ff */
[----:B------:R-:W-:Y:S05]  /*1030*/  BRA `(.L_x_10088) ;  /* 0x00000e1000007947 */ /* 0x000fea0003800000 */
.L_x_10085:
        /* <DEDUP_REMOVED lines=10> */
.L_x_10090:
[----:B------:R-:W2:Y:S02]  /*10e0*/  LDG.E R2, [R2.64] ;  /* 0x0000002402027981 */ /* 0x000ea4000c1e1900 */
[----:B--2---:R-:W0:Y:S02]  /*10f0*/  I2F R0, R2 ;  /* 0x0000000200007306 */ /* 0x004e240000201400 */
[----:B0-----:R-:W-:Y:S01]  /*1100*/  F2FP.PACK_AB R0, RZ, R0 ;  /* 0x00000000ff00723e */ /* 0x001fe200000000ff */
[----:B------:R-:W-:Y:S05]  /*1110*/  BRA `(.L_x_10088) ;  /* 0x00000d3000007947 */ /* 0x000fea0003800000 */
.L_x_10089:
[----:B------:R-:W2:Y:S02]  /*1120*/  LDG.E.U16 R2, [R2.64] ;  /* 0x0000002402027981 */ /* 0x000ea4000c1e1500 */
[----:B--2---:R-:W0:Y:S02]  /*1130*/  I2F.S16 R0, R2 ;  /* 0x0000000200007306 */ /* 0x004e240000101400 */
[----:B0-----:R-:W-:Y:S01]  /*1140*/  F2FP.PACK_AB R0, RZ, R0 ;  /* 0x00000000ff00723e */ /* 0x001fe200000000ff */
[----:B------:R-:W-:Y:S05]  /*1150*/  BRA `(.L_x_10088) ;  /* 0x00000cf000007947 */ /* 0x000fea0003800000 */
.L_x_10084:
        /* <DEDUP_REMOVED lines=9> */
.L_x_10092:
[----:B------:R0:W5:Y:S01]  /*11f0*/  LDG.E.U16 R0, [R2.64] ;  /* 0x0000002402007981 */ /* 0x000162000c1e1500 */
[----:B------:R-:W-:Y:S05]  /*1200*/  BRA `(.L_x_10088) ;  /* 0x00000c4000007947 */ /* 0x000fea0003800000 */
.L_x_10091:
        /* <DEDUP_REMOVED lines=9> */
.L_x_10094:
[----:B------:R0:W5:Y:S01]  /*12a0*/  LDG.E.U16 R0, [R2.64] ;  /* 0x0000002402007981 */ /* 0x000162000c1e1500 */
[----:B------:R-:W-:Y:S05]  /*12b0*/  BRA `(.L_x_10088) ;  /* 0x00000b9000007947 */ /* 0x000fea0003800000 */
.L_x_10093:
[----:B------:R-:W2:Y:S02]  /*12c0*/  LDG.E.64 R2, [R2.64] ;  /* 0x0000002402027981 */ /* 0x000ea4000c1e1b00 */
[----:B--2---:R-:W0:Y:S01]  /*12d0*/  F2F.F32.F64 R0, R2 ;  /* 0x0000000200007310 */ /* 0x004e220000301000 */
[----:B------:R-:W0:-:S14]  /*12e0*/  DSETP.GEU.AND P0, PT, |R2|, c[0x2][0x0], PT ;  /* 0x008000000200762a */ /* 0x000e1c0003f0e200 */
[----:B0-----:R-:W-:-:S05]  /*12f0*/  @!P0 FMUL R0, R0, 1.175494350822287508e-38 ;  /* 0x0080000000008820 */ /* 0x001fca0000400000 */
[----:B------:R-:W-:Y:S01]  /*1300*/  F2FP.PACK_AB R0, RZ, R0 ;  /* 0x00000000ff00723e */ /* 0x000fe200000000ff */
[----:B------:R-:W-:Y:S05]  /*1310*/  BRA `(.L_x_10088) ;  /* 0x00000b3000007947 */ /* 0x000fea0003800000 */
.L_x_10083:
        /* <DEDUP_REMOVED lines=13> */
.L_x_10097:
[----:B------:R-:W2:Y:S02]  /*13f0*/  LDG.E.64 R2, [R2.64] ;  /* 0x0000002402027981 */ /* 0x000ea4000c1e1b00 */
[----:B--2---:R-:W0:Y:S01]  /*1400*/  F2F.F32.F64 R0, R2 ;  /* 0x0000000200007310 */ /* 0x004e220000301000 */
[----:B------:R-:W0:-:S14]  /*1410*/  DSETP.GEU.AND P0, PT, |R2|, c[0x2][0x0], PT ;  /* 0x008000000200762a */ /* 0x000e1c0003f0e200 */
[----:B0-----:R-:W-:-:S05]  /*1420*/  @!P0 FMUL R0, R0, 1.175494350822287508e-38 ;  /* 0x0080000000008820 */ /* 0x001fca0000400000 */
[----:B------:R-:W-:Y:S01]  /*1430*/  F2FP.PACK_AB R0, RZ, R0 ;  /* 0x00000000ff00723e */ /* 0x000fe200000000ff */
[----:B------:R-:W-:Y:S05]  /*1440*/  BRA `(.L_x_10088) ;  /* 0x00000a0000007947 */ /* 0x000fea0003800000 */
.L_x_10096:
        /* <DEDUP_REMOVED lines=28> */
.L_x_10099:
        /* <DEDUP_REMOVED lines=15> */
.L_x_10098:
[----:B------:R-:W2:Y:S02]  /*1700*/  LDG.E.U16 R0, [R2.64] ;  /* 0x0000002402007981 */ /* 0x000ea4000c1e1500 */
[----:B--2---:R-:W-:-:S04]  /*1710*/  PRMT R0, RZ, 0x5410, R0 ;  /* 0x00005410ff007816 */ /* 0x004fc80000000000 */
[----:B------:R-:W-:Y:S01]  /*1720*/  F2FP.PACK_AB R0, RZ, R0 ;  /* 0x00000000ff00723e */ /* 0x000fe200000000ff */
[----:B------:R-:W-:Y:S05]  /*1730*/  BRA `(.L_x_10088) ;  /* 0x0000071000007947 */ /* 0x000fea0003800000 */
.L_x_10095:
        /* <DEDUP_REMOVED lines=12> */
.L_x_10102:
        /* <DEDUP_REMOVED lines=21> */
.L_x_10106:
[----:B------:R-:W-:Y:S05]  /*1950*/  BSYNC B1 ;  /* 0x0000000000017941 */ /* 0x000fea0003800000 */
.L_x_10105:
[----:B------:R-:W-:Y:S01]  /*1960*/  LEA R3, R0, 0x3b800000, 0x17 ;  /* 0x3b80000000037811 */ /* 0x000fe200078eb8ff */
[----:B------:R-:W-:-:S05]  /*1970*/  IMAD.SHL.U32 R0, R2, 0x100000, RZ ;  /* 0x0010000002007824 */ /* 0x000fca00078e00ff */
[----:B------:R-:W-:Y:S02]  /*1980*/  LOP3.LUT R0, R3, R0, R4, 0xfe, !PT ;  /* 0x0000000003007212 */ /* 0x000fe400078efe04 */
.L_x_10104:
[----:B------:R-:W-:Y:S05]  /*1990*/  BSYNC B0 ;  /* 0x0000000000007941 */ /* 0x000fea0003800000 */
.L_x_10103:
[----:B------:R-:W-:Y:S01]  /*19a0*/  F2FP.PACK_AB R0, RZ, R0 ;  /* 0x00000000ff00723e */ /* 0x000fe200000000ff */
[----:B------:R-:W-:Y:S05]  /*19b0*/  BRA `(.L_x_10088) ;  /* 0x0000049000007947 */ /* 0x000fea0003800000 */
.L_x_10101:
        /* <DEDUP_REMOVED lines=21> */
.L_x_10110:
[----:B------:R-:W-:Y:S05]  /*1b10*/  BSYNC B1 ;  /* 0x0000000000017941 */ /* 0x000fea0003800000 */
.L_x_10109:
[----:B------:R-:W-:Y:S01]  /*1b20*/  LEA R3, R0, 0x37800000, 0x17 ;  /* 0x3780000000037811 */ /* 0x000fe200078eb8ff */
[----:B------:R-:W-:-:S05]  /*1b30*/  IMAD.SHL.U32 R0, R2, 0x200000, RZ ;  /* 0x0020000002007824 */ /* 0x000fca00078e00ff */
[----:B------:R-:W-:Y:S02]  /*1b40*/  LOP3.LUT R0, R3, R0, R4, 0xfe, !PT ;  /* 0x0000000003007212 */ /* 0x000fe400078efe04 */
.L_x_10108:
[----:B------:R-:W-:Y:S05]  /*1b50*/  BSYNC B0 ;  /* 0x0000000000007941 */ /* 0x000fea0003800000 */
.L_x_10107:
[----:B------:R-:W-:Y:S01]  /*1b60*/  F2FP.PACK_AB R0, RZ, R0 ;  /* 0x00000000ff00723e */ /* 0x000fe200000000ff */
[----:B------:R-:W-:Y:S05]  /*1b70*/  BRA `(.L_x_10088) ;  /* 0x000002d000007947 */ /* 0x000fea0003800000 */
.L_x_10100:
        /* <DEDUP_REMOVED lines=14> */
.L_x_10114:
[----:B------:R-:W-:Y:S05]  /*1c60*/  BSYNC B0 ;  /* 0x0000000000007941 */ /* 0x000fea0003800000 */
.L_x_10113:
[----:B------:R-:W-:Y:S01]  /*1c70*/  F2FP.PACK_AB R0, RZ, R0 ;  /* 0x00000000ff00723e */ /* 0x000fe200000000ff */
[----:B------:R-:W-:Y:S05]  /*1c80*/  BRA `(.L_x_10088) ;  /* 0x000001c000007947 */ /* 0x000fea0003800000 */
.L_x_10087:
        /* <DEDUP_REMOVED lines=21> */
.L_x_10112:
[----:B------:R-:W2:Y:S02]  /*1de0*/  LDG.E.64 R2, [R2.64] ;  /* 0x0000002402027981 */ /* 0x000ea4000c1e1b00 */
[----:B--2---:R-:W0:Y:S02]  /*1df0*/  I2F.U64 R0, R2 ;  /* 0x0000000200007312 */ /* 0x004e240000301000 */
[----:B0-----:R-:W-:Y:S01]  /*1e00*/  F2FP.PACK_AB R0, RZ, R0 ;  /* 0x00000000ff00723e */ /* 0x001fe200000000ff */
[----:B------:R-:W-:Y:S05]  /*1e10*/  BRA `(.L_x_10088) ;  /* 0x0000003000007947 */ /* 0x000fea0003800000 */
.L_x_10111:
[----:B------:R-:W2:Y:S02]  /*1e20*/  LDG.E R2, [R2.64] ;  /* 0x0000002402027981 */ /* 0x000ea4000c1e1900 */
[----:B--2---:R-:W0:Y:S02]  /*1e30*/  I2F.U32 R0, R2 ;  /* 0x0000000200007306 */ /* 0x004e240000201000 */
[----:B0-----:R-:W-:-:S06]  /*1e40*/  F2FP.PACK_AB R0, RZ, R0 ;  /* 0x00000000ff00723e */ /* 0x001fcc00000000ff */
.L_x_10088:
[----:B-----5:R-:W-:Y:S01]  /*1e50*/  HADD2.F32 R0, -RZ, R0.H0_H0 ;  /* 0x20000000ff007230 */ /* 0x020fe20000004100 */
        /* <DEDUP_REMOVED lines=11> */
[----:B------:R-:W-:-:S03]  /*1f10*/  F2FP.PACK_AB R0, RZ, R0 ;  /* 0x00000000ff00723e */ /* 0x000fc600000000ff */
        /* <DEDUP_REMOVED lines=13> */
.L_x_10118:
[----:B------:R-:W-:-:S06]  /*1ff0*/  HADD2.F32 R3, -RZ, R0.H0_H0 ;  /* 0x20000000ff037230 */ /* 0x000fcc0000004100 */
[----:B------:R-:W0:Y:S02]  /*2000*/  F2I.S64.TRUNC R2, R3 ;  /* 0x0000000300027311 */ /* 0x000e24000020d900 */
[----:B0-----:R0:W-:Y:S01]  /*2010*/  STG.E.U8 [R16.64], R2 ;  /* 0x0000000210007986 */ /* 0x0011e2000c101124 */
[----:B------:R-:W-:Y:S05]  /*2020*/  BRA `(.L_x_10120) ;  /* 0x00000e4000007947 */ /* 0x000fea0003800000 */
.L_x_10117:
        /* <DEDUP_REMOVED lines=10> */
.L_x_10122:
[----:B------:R-:W-:-:S04]  /*20d0*/  HADD2.F32 R0, -RZ, R0.H0_H0 ;  /* 0x20000000ff007230 */ /* 0x000fc80000004100 */
[----:B------:R-:W0:Y:S02]  /*20e0*/  F2I.FTZ.TRUNC.NTZ R3, R0 ;  /* 0x0000000000037305 */ /* 0x000e24000021f100 */
[----:B0-----:R0:W-:Y:S01]  /*20f0*/  STG.E [R16.64], R3 ;  /* 0x0000000310007986 */ /* 0x0011e2000c101924 */
[----:B------:R-:W-:Y:S05]  /*2100*/  BRA `(.L_x_10120) ;  /* 0x00000d6000007947 */ /* 0x000fea0003800000 */
.L_x_10121:
[----:B------:R-:W-:-:S04]  /*2110*/  HADD2.F32 R0, -RZ, R0.H0_H0 ;  /* 0x20000000ff007230 */ /* 0x000fc80000004100 */
[----:B------:R-:W0:Y:S02]  /*2120*/  F2I.FTZ.TRUNC.NTZ R3, R0 ;  /* 0x0000000000037305 */ /* 0x000e24000021f100 */
[----:B0-----:R0:W-:Y:S01]  /*2130*/  STG.E.U16 [R16.64], R3 ;  /* 0x0000000310007986 */ /* 0x0011e2000c101524 */
[----:B------:R-:W-:Y:S05]  /*2140*/  BRA `(.L_x_10120) ;  /* 0x00000d2000007947 */ /* 0x000fea0003800000 */
.L_x_10116:
        /* <DEDUP_REMOVED lines=9> */
.L_x_10124:
[----:B------:R0:W-:Y:S01]  /*21e0*/  STG.E.U16 [R16.64], R0 ;  /* 0x0000000010007986 */ /* 0x0001e2000c101524 */
[----:B------:R-:W-:Y:S05]  /*21f0*/  BRA `(.L_x_10120) ;  /* 0x00000c7000007947 */ /* 0x000fea0003800000 */
.L_x_10123:
        /* <DEDUP_REMOVED lines=10> */
.L_x_10126:
[----:B------:R-:W-:-:S05]  /*22a0*/  HADD2.F32 R0, -RZ, R0.H0_H0 ;  /* 0x20000000ff007230 */ /* 0x000fca0000004100 */
[----:B------:R-:W-:-:S04]  /*22b0*/  F2FP.PACK_AB R0, RZ, R0 ;  /* 0x00000000ff00723e */ /* 0x000fc800000000ff */
[----:B------:R-:W-:-:S05]  /*22c0*/  PRMT R0, R0, 0x5410, RZ ;  /* 0x0000541000007816 */ /* 0x000fca00000000ff */
[----:B------:R0:W-:Y:S01]  /*22d0*/  STG.E [R16.64], R0 ;  /* 0x0000000010007986 */ /* 0x0001e2000c101924 */
[----:B------:R-:W-:Y:S05]  /*22e0*/  BRA `(.L_x_10120) ;  /* 0x00000b8000007947 */ /* 0x000fea0003800000 */
.L_x_10125:
[----:B------:R-:W-:-:S05]  /*22f0*/  HADD2.F32 R2, -RZ, R0.H0_H0 ;  /* 0x20000000ff027230 */ /* 0x000fca0000004100 */
[----:B------:R-:W-:-:S06]  /*2300*/  FMUL.FTZ R2, R2, 1 ;  /* 0x3f80000002027820 */ /* 0x000fcc0000410000 */
[----:B------:R-:W0:Y:S02]  /*2310*/  F2F.F64.F32 R2, R2 ;  /* 0x0000000200027310 */ /* 0x000e240000201800 */
[----:B0-----:R0:W-:Y:S01]  /*2320*/  STG.E.64 [R16.64], R2 ;  /* 0x0000000210007986 */ /* 0x0011e2000c101b24 */
[----:B------:R-:W-:Y:S05]  /*2330*/  BRA `(.L_x_10120) ;  /* 0x00000b3000007947 */ /* 0x000fea0003800000 */
.L_x_10115:
        /* <DEDUP_REMOVED lines=13> */
.L_x_10129:
[----:B------:R-:W-:Y:S01]  /*2410*/  HADD2.F32 R0, -RZ, R0.H0_H0 ;  /* 0x20000000ff007230 */ /* 0x000fe20000004100 */
[----:B------:R-:W-:-:S04]  /*2420*/  CS2R R6, SRZ ;  /* 0x0000000000067805 */ /* 0x000fc8000001ff00 */
[----:B------:R-:W-:-:S04]  /*2430*/  FMUL.FTZ R0, R0, 1 ;  /* 0x3f80000000007820 */ /* 0x000fc80000410000 */
[----:B------:R-:W0:Y:S02]  /*2440*/  F2F.F64.F32 R4, R0 ;  /* 0x0000000000047310 */ /* 0x000e240000201800 */
[----:B0-----:R0:W-:Y:S01]  /*2450*/  STG.E.128 [R16.64], R4 ;  /* 0x0000000410007986 */ /* 0x0011e2000c101d24 */
[----:B------:R-:W-:Y:S05]  /*2460*/  BRA `(.L_x_10120) ;  /* 0x00000a0000007947 */ /* 0x000fea0003800000 */
.L_x_10128:
        /* <DEDUP_REMOVED lines=21> */
.L_x_10133:
[----:B------:R-:W-:Y:S05]  /*25c0*/  BSYNC B0 ;  /* 0x0000000000007941 */ /* 0x000fea0003800000 */
.L_x_10132:
[----:B------:R-:W-:-:S05]  /*25d0*/  LOP3.LUT R3, R0, R3, RZ, 0xfc, !PT ;  /* 0x0000000300037212 */ /* 0x000fca00078efcff */
[----:B------:R0:W-:Y:S01]  /*25e0*/  STG.E.U8 [R16.64], R3 ;  /* 0x0000000310007986 */ /* 0x0001e2000c101124 */
[----:B------:R-:W-:Y:S05]  /*25f0*/  BRA `(.L_x_10120) ;  /* 0x0000087000007947 */ /* 0x000fea0003800000 */
.L_x_10131:
        /* <DEDUP_REMOVED lines=13> */
.L_x_10135:
[----:B------:R-:W-:Y:S01]  /*26d0*/  IMAD.MOV.U32 R0, RZ, RZ, 0x7f ;  /* 0x0000007fff007424 */ /* 0x000fe200078e00ff */
[----:B------:R-:W-:-:S04]  /*26e0*/  ISETP.GT.U32.AND P0, PT, R2, 0x7f800000, PT ;  /* 0x7f8000000200780c */ /* 0x000fc80003f04070 */
[----:B------:R-:W-:-:S04]  /*26f0*/  SEL R0, R0, 0x7c, P0 ;  /* 0x0000007c00007807 */ /* 0x000fc80000000000 */
.L_x_10136:
[----:B------:R-:W-:Y:S05]  /*2700*/  BSYNC B0 ;  /* 0x0000000000007941 */ /* 0x000fea0003800000 */
.L_x_10134:
[----:B------:R-:W-:-:S04]  /*2710*/  LOP3.LUT R2, R3, 0x80000000, RZ, 0xc0, !PT ;  /* 0x8000000003027812 */ /* 0x000fc800078ec0ff */
[----:B------:R-:W-:-:S04]  /*2720*/  SHF.R.U32.HI R3, RZ, 0x18, R2 ;  /* 0x00000018ff037819 */ /* 0x000fc80000011602 */
[----:B------:R-:W-:-:S05]  /*2730*/  LOP3.LUT R3, R0, R3, RZ, 0xfc, !PT ;  /* 0x0000000300037212 */ /* 0x000fca00078efcff */
[----:B------:R0:W-:Y:S01]  /*2740*/  STG.E.U8 [R16.64], R3 ;  /* 0x0000000310007986 */ /* 0x0001e2000c101124 */
[----:B------:R-:W-:Y:S05]  /*2750*/  BRA `(.L_x_10120) ;  /* 0x0000071000007947 */ /* 0x000fea0003800000 */
.L_x_10130:
[----:B------:R-:W-:-:S05]  /*2760*/  HADD2.F32 R0, -RZ, R0.H0_H0 ;  /* 0x20000000ff007230 */ /* 0x000fca0000004100 */
[----:B------:R-:W-:-:S05]  /*2770*/  F2FP.BF16.PACK_AB R0, RZ, R0 ;  /* 0x00000000ff00723e */ /* 0x000fca00000010ff */
[----:B------:R0:W-:Y:S01]  /*2780*/  STG.E.U16 [R16.64], R0 ;  /* 0x0000000010007986 */ /* 0x0001e2000c101524 */
[----:B------:R-:W-:Y:S05]  /*2790*/  BRA `(.L_x_10120) ;  /* 0x000006d000007947 */ /* 0x000fea0003800000 */
.L_x_10127:
        /* <DEDUP_REMOVED lines=12> */
.L_x_10139:
        /* <DEDUP_REMOVED lines=17> */
.L_x_10142:
[----:B------:R-:W-:-:S04]  /*2970*/  LOP3.LUT R2, R3, 0x80000000, RZ, 0xc0, !PT ;  /* 0x8000000003027812 */ /* 0x000fc800078ec0ff */
[----:B------:R-:W-:-:S04]  /*2980*/  SHF.R.U32.HI R3, RZ, 0x18, R2 ;  /* 0x00000018ff037819 */ /* 0x000fc80000011602 */
[----:B------:R-:W-:-:S04]  /*2990*/  LOP3.LUT R0, R0, R3, RZ, 0xfc, !PT ;  /* 0x0000000300007212 */ /* 0x000fc800078efcff */
[----:B------:R-:W-:Y:S02]  /*29a0*/  PRMT R8, R0, 0x7610, R8 ;  /* 0x0000761000087816 */ /* 0x000fe40000000008 */
.L_x_10141:
[----:B------:R-:W-:Y:S05]  /*29b0*/  BSYNC B0 ;  /* 0x0000000000007941 */ /* 0x000fea0003800000 */
.L_x_10140:
[----:B------:R0:W-:Y:S01]  /*29c0*/  STG.E.U8 [R16.64], R8 ;  /* 0x0000000810007986 */ /* 0x0001e2000c101124 */
[----:B------:R-:W-:Y:S05]  /*29d0*/  BRA `(.L_x_10120) ;  /* 0x0000049000007947 */ /* 0x000fea0003800000 */
.L_x_10138:
        /* <DEDUP_REMOVED lines=17> */
.L_x_10145:
[----:B------:R-:W-:-:S04]  /*2af0*/  LOP3.LUT R2, R3, 0x80000000, RZ, 0xc0, !PT ;  /* 0x8000000003027812 */ /* 0x000fc800078ec0ff */
[----:B------:R-:W-:-:S04]  /*2b00*/  SHF.R.U32.HI R3, RZ, 0x18, R2 ;  /* 0x00000018ff037819 */ /* 0x000fc80000011602 */
[----:B------:R-:W-:-:S04]  /*2b10*/  LOP3.LUT R0, R0, R3, RZ, 0xfc, !PT ;  /* 0x0000000300007212 */ /* 0x000fc800078efcff */
[----:B------:R-:W-:Y:S02]  /*2b20*/  PRMT R8, R0, 0x7610, R8 ;  /* 0x0000761000087816 */ /* 0x000fe40000000008 */
.L_x_10144:
[----:B------:R-:W-:Y:S05]  /*2b30*/  BSYNC B0 ;  /* 0x0000000000007941 */ /* 0x000fea0003800000 */
.L_x_10143:
[----:B------:R0:W-:Y:S01]  /*2b40*/  STG.E.U8 [R16.64], R8 ;  /* 0x0000000810007986 */ /* 0x0001e2000c101124 */
[----:B------:R-:W-:Y:S05]  /*2b50*/  BRA `(.L_x_10120) ;  /* 0x0000031000007947 */ /* 0x000fea0003800000 */
.L_x_10137:
        /* <DEDUP_REMOVED lines=22> */
.L_x_10119:
        /* <DEDUP_REMOVED lines=20> */
.L_x_10147:
[----:B------:R-:W-:-:S06]  /*2e00*/  HADD2.F32 R2, -RZ, R0.H0_H0 ;  /* 0x20000000ff027230 */ /* 0x000fcc0000004100 */
[----:B------:R-:W0:Y:S02]  /*2e10*/  F2I.U64.TRUNC R2, R2 ;  /* 0x0000000200027311 */ /* 0x000e24000020d800 */
[----:B0-----:R0:W-:Y:S01]  /*2e20*/  STG.E.64 [R16.64], R2 ;  /* 0x0000000210007986 */ /* 0x0011e2000c101b24 */
[----:B------:R-:W-:Y:S05]  /*2e30*/  BRA `(.L_x_10120) ;  /* 0x0000003000007947 */ /* 0x000fea0003800000 */
.L_x_10146:
[----:B------:R-:W-:-:S04]  /*2e40*/  HADD2.F32 R0, -RZ, R0.H0_H0 ;  /* 0x20000000ff007230 */ /* 0x000fc80000004100 */
[----:B------:R-:W0:Y:S02]  /*2e50*/  F2I.FTZ.U32.TRUNC.NTZ R3, R0 ;  /* 0x0000000000037305 */ /* 0x000e24000021f000 */
[----:B0-----:R0:W-:Y:S02]  /*2e60*/  STG.E [R16.64], R3 ;  /* 0x0000000310007986 */ /* 0x0011e4000c101924 */
.L_x_10120:
[----:B------:R-:W-:-:S05]  /*2e70*/  IMAD R18, R18, 0x200, R23 ;  /* 0x0000020012127824 */ /* 0x000fca00078e0217 */
[----:B------:R-:W-:Y:S02]  /*2e80*/  IADD3 R19, R18, 0x80, RZ ;  /* 0x0000008012137810 */ /* 0x000fe40007ffe0ff */
.L_x_10081:
[----:B------:R-:W-:Y:S05]  /*2e90*/  BSYNC B6 ;  /* 0x0000000000067941 */ /* 0x000fea0003800000 */
.L_x_10080:
        /* <DEDUP_REMOVED lines=231> */
.L_x_10150:
        /* <DEDUP_REMOVED lines=20> */
.L_x_10154:
[----:B------:R-:W2:Y:S02]  /*3e50*/  LDG.E.U8 R2, [R2.64] ;  /* 0x0000002402027981 */ /* 0x000ea4000c1e1100 */
[----:B--2---:R-:W0:Y:S02]  /*3e60*/  I2F.U16 R0, R2 ;  /* 0x0000000200007306 */ /* 0x004e240000101000 */
[----:B0-----:R-:W-:Y:S01]  /*3e70*/  F2FP.PACK_AB R0, RZ, R0 ;  /* 0x00000000ff00723e */ /* 0x001fe200000000ff */
[----:B------:R-:W-:Y:S05]  /*3e80*/  BRA `(.L_x_10156) ;  /* 0x00000e1000007947 */ /* 0x000fea0003800000 */
.L_x_10153:
        /* <DEDUP_REMOVED lines=10> */
.L_x_10158:
[----:B------:R-:W2:Y:S02]  /*3f30*/  LDG.E R2, [R2.64] ;  /* 0x0000002402027981 */ /* 0x000ea4000c1e1900 */
[----:B--2---:R-:W0:Y:S02]  /*3f40*/  I2F R0, R2 ;  /* 0x0000000200007306 */ /* 0x004e240000201400 */
[----:B0-----:R-:W-:Y:S01]  /*3f50*/  F2FP.PACK_AB R0, RZ, R0 ;  /* 0x00000000ff00723e */ /* 0x001fe200000000ff */
[----:B------:R-:W-:Y:S05]  /*3f60*/  BRA `(.L_x_10156) ;  /* 0x00000d3000007947 */ /* 0x000fea0003800000 */
.L_x_10157:
[----:B------:R-:W2:Y:S02]  /*3f70*/  LDG.E.U16 R2, [R2.64] ;  /* 0x0000002402027981 */ /* 0x000ea4000c1e1500 */
[----:B--2---:R-:W0:Y:S02]  /*3f80*/  I2F.S16 R0, R2 ;  /* 0x0000000200007306 */ /* 0x004e240000101400 */
[----:B0-----:R-:W-:Y:S01]  /*3f90*/  F2FP.PACK_AB R0, RZ, R0 ;  /* 0x00000000ff00723e */ /* 0x001fe200000000ff */
[----:B------:R-:W-:Y:S05]  /*3fa0*/  BRA `(.L_x_10156) ;  /* 0x00000cf000007947 */ /* 0x000fea0003800000 */
.L_x_10152:
        /* <DEDUP_REMOVED lines=9> */
.L_x_10160:
[----:B------:R0:W5:Y:S01]  /*4040*/  LDG.E.U16 R0, [R2.64] ;  /* 0x0000002402007981 */ /* 0x000162000c1e1500 */
[----:B------:R-:W-:Y:S05]  /*4050*/  BRA `(.L_x_10156) ;  /* 0x00000c4000007947 */ /* 0x000fea0003800000 */
.L_x_10159:
        /* <DEDUP_REMOVED lines=9> */
.L_x_10162:
[----:B------:R0:W5:Y:S01]  /*40f0*/  LDG.E.U16 R0, [R2.64] ;  /* 0x0000002402007981 */ /* 0x000162000c1e1500 */
[----:B------:R-:W-:Y:S05]  /*4100*/  BRA `(.L_x_10156) ;  /* 0x00000b9000007947 */ /* 0x000fea0003800000 */
.L_x_10161:
[----:B------:R-:W2:Y:S02]  /*4110*/  LDG.E.64 R2, [R2.64] ;  /* 0x0000002402027981 */ /* 0x000ea4000c1e1b00 */
[----:B--2---:R-:W0:Y:S01]  /*4120*/  F2F.F32.F64 R0, R2 ;  /* 0x0000000200007310 */ /* 0x004e220000301000 */
[----:B------:R-:W0:-:S14]  /*4130*/  DSETP.GEU.AND P0, PT, |R2|, c[0x2][0x0], PT ;  /* 0x008000000200762a */ /* 0x000e1c0003f0e200 */
[----:B0-----:R-:W-:-:S05]  /*4140*/  @!P0 FMUL R0, R0, 1.175494350822287508e-38 ;  /* 0x0080000000008820 */ /* 0x001fca0000400000 */
[----:B------:R-:W-:Y:S01]  /*4150*/  F2FP.PACK_AB R0, RZ, R0 ;  /* 0x00000000ff00723e */ /* 0x000fe200000000ff */
[----:B------:R-:W-:Y:S05]  /*4160*/  BRA `(.L_x_10156) ;  /* 0x00000b3000007947 */ /* 0x000fea0003800000 */
.L_x_10151:
        /* <DEDUP_REMOVED lines=13> */
.L_x_10165:
[----:B------:R-:W2:Y:S02]  /*4240*/  LDG.E.64 R2, [R2.64] ;  /* 0x0000002402027981 */ /* 0x000ea4000c1e1b00 */
[----:B--2---:R-:W0:Y:S01]  /*4250*/  F2F.F32.F64 R0, R2 ;  /* 0x0000000200007310 */ /* 0x004e220000301000 */
[----:B------:R-:W0:-:S14]  /*4260*/  DSETP.GEU.AND P0, PT, |R2|, c[0x2][0x0], PT ;  /* 0x008000000200762a */ /* 0x000e1c0003f0e200 */
[----:B0-----:R-:W-:-:S05]  /*4270*/  @!P0 FMUL R0, R0, 1.175494350822287508e-38 ;  /* 0x0080000000008820 */ /* 0x001fca0000400000 */
[----:B------:R-:W-:Y:S01]  /*4280*/  F2FP.PACK_AB R0, RZ, R0 ;  /* 0x00000000ff00723e */ /* 0x000fe200000000ff */
[----:B------:R-:W-:Y:S05]  /*4290*/  BRA `(.L_x_10156) ;  /* 0x00000a0000007947 */ /* 0x000fea0003800000 */
.L_x_10164:
        /* <DEDUP_REMOVED lines=28> */
.L_x_10167:
        /* <DEDUP_REMOVED lines=15> */
.L_x_10166:
[----:B------:R-:W2:Y:S02]  /*4550*/  LDG.E.U16 R0, [R2.64] ;  /* 0x0000002402007981 */ /* 0x000ea4000c1e1500 */
[----:B--2---:R-:W-:-:S04]  /*4560*/  PRMT R0, RZ, 0x5410, R0 ;  /* 0x00005410ff007816 */ /* 0x004fc80000000000 */
[----:B------:R-:W-:Y:S01]  /*4570*/  F2FP.PACK_AB R0, RZ, R0 ;  /* 0x00000000ff00723e */ /* 0x000fe200000000ff */
[----:B------:R-:W-:Y:S05]  /*4580*/  BRA `(.L_x_10156) ;  /* 0x0000071000007947 */ /* 0x000fea0003800000 */
.L_x_10163:
        /* <DEDUP_REMOVED lines=12> */
.L_x_10170:
        /* <DEDUP_REMOVED lines=21> */
.L_x_10174:
[----:B------:R-:W-:Y:S05]  /*47a0*/  BSYNC B1 ;  /* 0x0000000000017941 */ /* 0x000fea0003800000 */
.L_x_10173:
[----:B------:R-:W-:Y:S01]  /*47b0*/  LEA R3, R0, 0x3b800000, 0x17 ;  /* 0x3b80000000037811 */ /* 0x000fe200078eb8ff */
[----:B------:R-:W-:-:S05]  /*47c0*/  IMAD.SHL.U32 R0, R2, 0x100000, RZ ;  /* 0x0010000002007824 */ /* 0x000fca00078e00ff */
[----:B------:R-:W-:Y:S02]  /*47d0*/  LOP3.LUT R0, R3, R0, R4, 0xfe, !PT ;  /* 0x0000000003007212 */ /* 0x000fe400078efe04 */
.L_x_10172:
[----:B------:R-:W-:Y:S05]  /*47e0*/  BSYNC B0 ;  /* 0x0000000000007941 */ /* 0x000fea0003800000 */
.L_x_10171:
[----:B------:R-:W-:Y:S01]  /*47f0*/  F2FP.PACK_AB R0, RZ, R0 ;  /* 0x00000000ff00723e */ /* 0x000fe200000000ff */
[----:B------:R-:W-:Y:S05]  /*4800*/  BRA `(.L_x_10156) ;  /* 0x0000049000007947 */ /* 0x000fea0003800000 */
.L_x_10169:
        /* <DEDUP_REMOVED lines=21> */
.L_x_10178:
[----:B------:R-:W-:Y:S05]  /*4960*/  BSYNC B1 ;  /* 0x0000000000017941 */ /* 0x000fea0003800000 */
.L_x_10177:
[----:B------:R-:W-:Y:S01]  /*4970*/  LEA R3, R0, 0x37800000, 0x17 ;  /* 0x3780000000037811 */ /* 0x000fe200078eb8ff */
[----:B------:R-:W-:-:S05]  /*4980*/  IMAD.SHL.U32 R0, R2, 0x200000, RZ ;  /* 0x0020000002007824 */ /* 0x000fca00078e00ff */
[----:B------:R-:W-:Y:S02]  /*4990*/  LOP3.LUT R0, R3, R0, R4, 0xfe, !PT ;  /* 0x0000000003007212 */ /* 0x000fe400078efe04 */
.L_x_10176:
[----:B------:R-:W-:Y:S05]  /*49a0*/  BSYNC B0 ;  /* 0x0000000000007941 */ /* 0x000fea0003800000 */
.L_x_10175:
[----:B------:R-:W-:Y:S01]  /*49b0*/  F2FP.PACK_AB R0, RZ, R0 ;  /* 0x00000000ff00723e */ /* 0x000fe200000000ff */
[----:B------:R-:W-:Y:S05]  /*49c0*/  BRA `(.L_x_10156) ;  /* 0x000002d000007947 */ /* 0x000fea0003800000 */
.L_x_10168:
        /* <DEDUP_REMOVED lines=14> */
.L_x_10182:
[----:B------:R-:W-:Y:S05]  /*4ab0*/  BSYNC B0 ;  /* 0x0000000000007941 */ /* 0x000fea0003800000 */
.L_x_10181:
[----:B------:R-:W-:Y:S01]  /*4ac0*/  F2FP.PACK_AB R0, RZ, R0 ;  /* 0x00000000ff00723e */ /* 0x000fe200000000ff */
[----:B------:R-:W-:Y:S05]  /*4ad0*/  BRA `(.L_x_10156) ;  /* 0x000001c000007947 */ /* 0x000fea0003800000 */
.L_x_10155:
        /* <DEDUP_REMOVED lines=21> */
.L_x_10180:
[----:B------:R-:W2:Y:S02]  /*4c30*/  LDG.E.64 R2, [R2.64] ;  /* 0x0000002402027981 */ /* 0x000ea4000c1e1b00 */
[----:B--2---:R-:W0:Y:S02]  /*4c40*/  I2F.U64 R0, R2 ;  /* 0x0000000200007312 */ /* 0x004e240000301000 */
[----:B0-----:R-:W-:Y:S01]  /*4c50*/  F2FP.PACK_AB R0, RZ, R0 ;  /* 0x00000000ff00723e */ /* 0x001fe200000000ff */
[----:B------:R-:W-:Y:S05]  /*4c60*/  BRA `(.L_x_10156) ;  /* 0x0000003000007947 */ /* 0x000fea0003800000 */
.L_x_10179:
[----:B------:R-:W2:Y:S02]  /*4c70*/  LDG.E R2, [R2.64] ;  /* 0x0000002402027981 */ /* 0x000ea4000c1e1900 */
[----:B--2---:R-:W0:Y:S02]  /*4c80*/  I2F.U32 R0, R2 ;  /* 0x0000000200007306 */ /* 0x004e240000201000 */
[----:B0-----:R-:W-:-:S06]  /*4c90*/  F2FP.PACK_AB R0, RZ, R0 ;  /* 0x00000000ff00723e */ /* 0x001fcc00000000ff */
.L_x_10156:
        /* <DEDUP_REMOVED lines=26> */
.L_x_10186:
[----:B------:R-:W-:-:S06]  /*4e40*/  HADD2.F32 R3, -RZ, R0.H0_H0 ;  /* 0x20000000ff037230 */ /* 0x000fcc0000004100 */
[----:B------:R-:W0:Y:S02]  /*4e50*/  F2I.S64.TRUNC R2, R3 ;  /* 0x0000000300027311 */ /* 0x000e24000020d900 */
[----:B0-----:R0:W-:Y:S01]  /*4e60*/  STG.E.U8 [R16.64], R2 ;  /* 0x0000000210007986 */ /* 0x0011e2000c101124 */
[----:B------:R-:W-:Y:S05]  /*4e70*/  BRA `(.L_x_10188) ;  /* 0x00000e4000007947 */ /* 0x000fea0003800000 */
.L_x_10185:
        /* <DEDUP_REMOVED lines=10> */
.L_x_10190:
[----:B------:R-:W-:-:S04]  /*4f20*/  HADD2.F32 R0, -RZ, R0.H0_H0 ;  /* 0x20000000ff007230 */ /* 0x000fc80000004100 */
[----:B------:R-:W0:Y:S02]  /*4f30*/  F2I.FTZ.TRUNC.NTZ R3, R0 ;  /* 0x0000000000037305 */ /* 0x000e24000021f100 */
[----:B0-----:R0:W-:Y:S01]  /*4f40*/  STG.E [R16.64], R3 ;  /* 0x0000000310007986 */ /* 0x0011e2000c101924 */
[----:B------:R-:W-:Y:S05]  /*4f50*/  BRA `(.L_x_10188) ;  /* 0x00000d6000007947 */ /* 0x000fea0003800000 */
.L_x_10189:
[----:B------:R-:W-:-:S04]  /*4f60*/  HADD2.F32 R0, -RZ, R0.H0_H0 ;  /* 0x20000000ff007230 */ /* 0x000fc80000004100 */
[----:B------:R-:W0:Y:S02]  /*4f70*/  F2I.FTZ.TRUNC.NTZ R3, R0 ;  /* 0x0000000000037305 */ /* 0x000e24000021f100 */
[----:B0-----:R0:W-:Y:S01]  /*4f80*/  STG.E.U16 [R16.64], R3 ;  /* 0x0000000310007986 */ /* 0x0011e2000c101524 */
[----:B------:R-:W-:Y:S05]  /*4f90*/  BRA `(.L_x_10188) ;  /* 0x00000d2000007947 */ /* 0x000fea0003800000 */
.L_x_10184:
        /* <DEDUP_REMOVED lines=9> */
.L_x_10192:
[----:B------:R0:W-:Y:S01]  /*5030*/  STG.E.U16 [R16.64], R0 ;  /* 0x0000000010007986 */ /* 0x0001e2000c101524 */
[----:B------:R-:W-:Y:S05]  /*5040*/  BRA `(.L_x_10188) ;  /* 0x00000c7000007947 */ /* 0x000fea0003800000 */
.L_x_10191:
        /* <DEDUP_REMOVED lines=10> */
.L_x_10194:
[----:B------:R-:W-:-:S05]  /*50f0*/  HADD2.F32 R0, -RZ, R0.H0_H0 ;  /* 0x20000000ff007230 */ /* 0x000fca0000004100 */
[----:B------:R-:W-:-:S04]  /*5100*/  F2FP.PACK_AB R0, RZ, R0 ;  /* 0x00000000ff00723e */ /* 0x000fc800000000ff */
[----:B------:R-:W-:-:S05]  /*5110*/  PRMT R0, R0, 0x5410, RZ ;  /* 0x0000541000007816 */ /* 0x000fca00000000ff */
[----:B------:R0:W-:Y:S01]  /*5120*/  STG.E [R16.64], R0 ;  /* 0x0000000010007986 */ /* 0x0001e2000c101924 */
[----:B------:R-:W-:Y:S05]  /*5130*/  BRA `(.L_x_10188) ;  /* 0x00000b8000007947 */ /* 0x000fea0003800000 */
.L_x_10193:
[----:B------:R-:W-:-:S05]  /*5140*/  HADD2.F32 R2, -RZ, R0.H0_H0 ;  /* 0x20000000ff027230 */ /* 0x000fca0000004100 */
[----:B------:R-:W-:-:S06]  /*5150*/  FMUL.FTZ R2, R2, 1 ;  /* 0x3f80000002027820 */ /* 0x000fcc0000410000 */
[----:B------:R-:W0:Y:S02]  /*5160*/  F2F.F64.F32 R2, R2 ;  /* 0x0000000200027310 */ /* 0x000e240000201800 */
[----:B0-----:R0:W-:Y:S01]  /*5170*/  STG.E.64 [R16.64], R2 ;  /* 0x0000000210007986 */ /* 0x0011e2000c101b24 */
[----:B------:R-:W-:Y:S05]  /*5180*/  BRA `(.L_x_10188) ;  /* 0x00000b3000007947 */ /* 0x000fea0003800000 */
.L_x_10183:
        /* <DEDUP_REMOVED lines=13> */
.L_x_10197:
[----:B------:R-:W-:Y:S01]  /*5260*/  HADD2.F32 R0, -RZ, R0.H0_H0 ;  /* 0x20000000ff007230 */ /* 0x000fe20000004100 */
[----:B------:R-:W-:-:S04]  /*5270*/  CS2R R6, SRZ ;  /* 0x0000000000067805 */ /* 0x000fc8000001ff00 */
[----:B------:R-:W-:-:S04]  /*5280*/  FMUL.FTZ R0, R0, 1 ;  /* 0x3f80000000007820 */ /* 0x000fc80000410000 */
[----:B------:R-:W0:Y:S02]  /*5290*/  F2F.F64.F32 R4, R0 ;  /* 0x0000000000047310 */ /* 0x000e240000201800 */
[----:B0-----:R0:W-:Y:S01]  /*52a0*/  STG.E.128 [R16.64], R4 ;  /* 0x0000000410007986 */ /* 0x0011e2000c101d24 */
[----:B------:R-:W-:Y:S05]  /*52b0*/  BRA `(.L_x_10188) ;  /* 0x00000a0000007947 */ /* 0x000fea0003800000 */
.L_x_10196:
        /* <DEDUP_REMOVED lines=21> */
.L_x_10201:
[----:B------:R-:W-:Y:S05]  /*5410*/  BSYNC B0 ;  /* 0x0000000000007941 */ /* 0x000fea0003800000 */
.L_x_10200:
[----:B------:R-:W-:-:S05]  /*5420*/  LOP3.LUT R3, R0, R3, RZ, 0xfc, !PT ;  /* 0x0000000300037212 */ /* 0x000fca00078efcff */
[----:B------:R0:W-:Y:S01]  /*5430*/  STG.E.U8 [R16.64], R3 ;  /* 0x0000000310007986 */ /* 0x0001e2000c101124 */
[----:B------:R-:W-:Y:S05]  /*5440*/  BRA `(.L_x_10188) ;  /* 0x0000087000007947 */ /* 0x000fea0003800000 */
.L_x_10199:
        /* <DEDUP_REMOVED lines=13> */
.L_x_10203:
[----:B------:R-:W-:Y:S01]  /*5520*/  IMAD.MOV.U32 R0, RZ, RZ, 0x7f ;  /* 0x0000007fff007424 */ /* 0x000fe200078e00ff */
[----:B------:R-:W-:-:S04]  /*5530*/  ISETP.GT.U32.AND P0, PT, R2, 0x7f800000, PT ;  /* 0x7f8000000200780c */ /* 0x000fc80003f04070 */
[----:B------:R-:W-:-:S04]  /*5540*/  SEL R0, R0, 0x7c, P0 ;  /* 0x0000007c00007807 */ /* 0x000fc80000000000 */
.L_x_10204:
[----:B------:R-:W-:Y:S05]  /*5550*/  BSYNC B0 ;  /* 0x0000000000007941 */ /* 0x000fea0003800000 */
.L_x_10202:
[----:B------:R-:W-:-:S04]  /*5560*/  LOP3.LUT R2, R3, 0x80000000, RZ, 0xc0, !PT ;  /* 0x8000000003027812 */ /* 0x000fc800078ec0ff */
[----:B------:R-:W-:-:S04]  /*5570*/  SHF.R.U32.HI R3, RZ, 0x18, R2 ;  /* 0x00000018ff037819 */ /* 0x000fc80000011602 */
[----:B------:R-:W-:-:S05]  /*5580*/  LOP3.LUT R3, R0, R3, RZ, 0xfc, !PT ;  /* 0x0000000300037212 */ /* 0x000fca00078efcff */
[----:B------:R0:W-:Y:S01]  /*5590*/  STG.E.U8 [R16.64], R3 ;  /* 0x0000000310007986 */ /* 0x0001e2000c101124 */
[----:B------:R-:W-:Y:S05]  /*55a0*/  BRA `(.L_x_10188) ;  /* 0x0000071000007947 */ /* 0x000fea0003800000 */
.L_x_10198:
[----:B------:R-:W-:-:S05]  /*55b0*/  HADD2.F32 R0, -RZ, R0.H0_H0 ;  /* 0x20000000ff007230 */ /* 0x000fca0000004100 */
[----:B------:R-:W-:-:S05]  /*55c0*/  F2FP.BF16.PACK_AB R0, RZ, R0 ;  /* 0x00000000ff00723e */ /* 0x000fca00000010ff */
[----:B------:R0:W-:Y:S01]  /*55d0*/  STG.E.U16 [R16.64], R0 ;  /* 0x0000000010007986 */ /* 0x0001e2000c101524 */
[----:B------:R-:W-:Y:S05]  /*55e0*/  BRA `(.L_x_10188) ;  /* 0x000006d000007947 */ /* 0x000fea0003800000 */
.L_x_10195:
        /* <DEDUP_REMOVED lines=12> */
.L_x_10207:
        /* <DEDUP_REMOVED lines=17> */
.L_x_10210:
[----:B------:R-:W-:-:S04]  /*57c0*/  LOP3.LUT R2, R3, 0x80000000, RZ, 0xc0, !PT ;  /* 0x8000000003027812 */ /* 0x000fc800078ec0ff */
[----:B------:R-:W-:-:S04]  /*57d0*/  SHF.R.U32.HI R3, RZ, 0x18, R2 ;  /* 0x00000018ff037819 */ /* 0x000fc80000011602 */
[----:B------:R-:W-:-:S04]  /*57e0*/  LOP3.LUT R0, R0, R3, RZ, 0xfc, !PT ;  /* 0x0000000300007212 */ /* 0x000fc800078efcff */
[----:B------:R-:W-:Y:S02]  /*57f0*/  PRMT R8, R0, 0x7610, R8 ;  /* 0x0000761000087816 */ /* 0x000fe40000000008 */
.L_x_10209:
[----:B------:R-:W-:Y:S05]  /*5800*/  BSYNC B0 ;  /* 0x0000000000007941 */ /* 0x000fea0003800000 */
.L_x_10208:
[----:B------:R0:W-:Y:S01]  /*5810*/  STG.E.U8 [R16.64], R8 ;  /* 0x0000000810007986 */ /* 0x0001e2000c101124 */
[----:B------:R-:W-:Y:S05]  /*5820*/  BRA `(.L_x_10188) ;  /* 0x0000049000007947 */ /* 0x000fea0003800000 */
.L_x_10206:
        /* <DEDUP_REMOVED lines=17> */
.L_x_10213:
[----:B------:R-:W-:-:S04]  /*5940*/  LOP3.LUT R2, R3, 0x80000000, RZ, 0xc0, !PT ;  /* 0x8000000003027812 */ /* 0x000fc800078ec0ff */
[----:B------:R-:W-:-:S04]  /*5950*/  SHF.R.U32.HI R3, RZ, 0x18, R2 ;  /* 0x00000018ff037819 */ /* 0x000fc80000011602 */
[----:B------:R-:W-:-:S04]  /*5960*/  LOP3.LUT R0, R0, R3, RZ, 0xfc, !PT ;  /* 0x0000000300007212 */ /* 0x000fc800078efcff */
[----:B------:R-:W-:Y:S02]  /*5970*/  PRMT R8, R0, 0x7610, R8 ;  /* 0x0000761000087816 */ /* 0x000fe40000000008 */
.L_x_10212:
[----:B------:R-:W-:Y:S05]  /*5980*/  BSYNC B0 ;  /* 0x0000000000007941 */ /* 0x000fea0003800000 */
.L_x_10211:
[----:B------:R0:W-:Y:S01]  /*5990*/  STG.E.U8 [R16.64], R8 ;  /* 0x0000000810007986 */ /* 0x0001e2000c101124 */
[----:B------:R-:W-:Y:S05]  /*59a0*/  BRA `(.L_x_10188) ;  /* 0x0000031000007947 */ /* 0x000fea0003800000 */
.L_x_10205:
        /* <DEDUP_REMOVED lines=22> */
.L_x_10187:
        /* <DEDUP_REMOVED lines=20> */
.L_x_10215:
[----:B------:R-:W-:-:S06]  /*5c50*/  HADD2.F32 R2, -RZ, R0.H0_H0 ;  /* 0x20000000ff027230 */ /* 0x000fcc0000004100 */
[----:B------:R-:W0:Y:S02]  /*5c60*/  F2I.U64.TRUNC R2, R2 ;  /* 0x0000000200027311 */ /* 0x000e24000020d800 */
[----:B0-----:R0:W-:Y:S01]  /*5c70*/  STG.E.64 [R16.64], R2 ;  /* 0x0000000210007986 */ /* 0x0011e2000c101b24 */
[----:B------:R-:W-:Y:S05]  /*5c80*/  BRA `(.L_x_10188) ;  /* 0x0000003000007947 */ /* 0x000fea0003800000 */
.L_x_10214:
[----:B------:R-:W-:-:S04]  /*5c90*/  HADD2.F32 R0, -RZ, R0.H0_H0 ;  /* 0x20000000ff007230 */ /* 0x000fc80000004100 */
[----:B------:R-:W0:Y:S02]  /*5ca0*/  F2I.FTZ.U32.TRUNC.NTZ R3, R0 ;  /* 0x0000000000037305 */ /* 0x000e24000021f000 */
[----:B0-----:R0:W-:Y:S02]  /*5cb0*/  STG.E [R16.64], R3 ;  /* 0x0000000310007986 */ /* 0x0011e4000c101924 */
.L_x_10188:
        /* <DEDUP_REMOVED lines=231> */
.L_x_10216:
        /* <DEDUP_REMOVED lines=20> */
.L_x_10220:
[----:B------:R-:W2:Y:S02]  /*6c70*/  LDG.E.U8 R2, [R2.64] ;  /* 0x0000002402027981 */ /* 0x000ea4000c1e1100 */
[----:B--2---:R-:W0:Y:S02]  /*6c80*/  I2F.U16 R0, R2 ;  /* 0x0000000200007306 */ /* 0x004e240000101000 */
[----:B0-----:R-:W-:Y:S01]  /*6c90*/  F2FP.PACK_AB R0, RZ, R0 ;  /* 0x00000000ff00723e */ /* 0x001fe200000000ff */
[----:B------:R-:W-:Y:S05]  /*6ca0*/  BRA `(.L_x_10222) ;  /* 0x00000e1000007947 */ /* 0x000fea0003800000 */
.L_x_10219:
        /* <DEDUP_REMOVED lines=10> */
.L_x_10224:
[----:B------:R-:W2:Y:S02]  /*6d50*/  LDG.E R2, [R2.64] ;  /* 0x0000002402027981 */ /* 0x000ea4000c1e1900 */
[----:B--2---:R-:W0:Y:S02]  /*6d60*/  I2F R0, R2 ;  /* 0x0000000200007306 */ /* 0x004e240000201400 */
[----:B0-----:R-:W-:Y:S01]  /*6d70*/  F2FP.PACK_AB R0, RZ, R0 ;  /* 0x00000000ff00723e */ /* 0x001fe200000000ff */
[----:B------:R-:W-:Y:S05]  /*6d80*/  BRA `(.L_x_10222) ;  /* 0x00000d3000007947 */ /* 0x000fea0003800000 */
.L_x_10223:
[----:B------:R-:W2:Y:S02]  /*6d90*/  LDG.E.U16 R2, [R2.64] ;  /* 0x0000002402027981 */ /* 0x000ea4000c1e1500 */
[----:B--2---:R-:W0:Y:S02]  /*6da0*/  I2F.S16 R0, R2 ;  /* 0x0000000200007306 */ /* 0x004e240000101400 */
[----:B0-----:R-:W-:Y:S01]  /*6db0*/  F2FP.PACK_AB R0, RZ, R0 ;  /* 0x00000000ff00723e */ /* 0x001fe200000000ff */
[----:B------:R-:W-:Y:S05]  /*6dc0*/  BRA `(.L_x_10222) ;  /* 0x00000cf000007947 */ /* 0x000fea0003800000 */
.L_x_10218:
        /* <DEDUP_REMOVED lines=9> */
.L_x_10226:
[----:B------:R0:W5:Y:S01]  /*6e60*/  LDG.E.U16 R0, [R2.64] ;  /* 0x0000002402007981 */ /* 0x000162000c1e1500 */
[----:B------:R-:W-:Y:S05]  /*6e70*/  BRA `(.L_x_10222) ;  /* 0x00000c4000007947 */ /* 0x000fea0003800000 */
.L_x_10225:
        /* <DEDUP_REMOVED lines=9> */
.L_x_10228:
[----:B------:R0:W5:Y:S01]  /*6f10*/  LDG.E.U16 R0, [R2.64] ;  /* 0x0000002402007981 */ /* 0x000162000c1e1500 */
[----:B------:R-:W-:Y:S05]  /*6f20*/  BRA `(.L_x_10222) ;  /* 0x00000b9000007947 */ /* 0x000fea0003800000 */
.L_x_10227:
[----:B------:R-:W2:Y:S02]  /*6f30*/  LDG.E.64 R2, [R2.64] ;  /* 0x0000002402027981 */ /* 0x000ea4000c1e1b00 */
[----:B--2---:R-:W0:Y:S01]  /*6f40*/  F2F.F32.F64 R0, R2 ;  /* 0x0000000200007310 */ /* 0x004e220000301000 */
[----:B------:R-:W0:-:S14]  /*6f50*/  DSETP.GEU.AND P0, PT, |R2|, c[0x2][0x0], PT ;  /* 0x008000000200762a */ /* 0x000e1c0003f0e200 */
[----:B0-----:R-:W-:-:S05]  /*6f60*/  @!P0 FMUL R0, R0, 1.175494350822287508e-38 ;  /* 0x0080000000008820 */ /* 0x001fca0000400000 */
[----:B------:R-:W-:Y:S01]  /*6f70*/  F2FP.PACK_AB R0, RZ, R0 ;  /* 0x00000000ff00723e */ /* 0x000fe200000000ff */
[----:B------:R-:W-:Y:S05]  /*6f80*/  BRA `(.L_x_10222) ;  /* 0x00000b3000007947 */ /* 0x000fea0003800000 */
.L_x_10217:
        /* <DEDUP_REMOVED lines=13> */
.L_x_10231:
[----:B------:R-:W2:Y:S02]  /*7060*/  LDG.E.64 R2, [R2.64] ;  /* 0x0000002402027981 */ /* 0x000ea4000c1e1b00 */
[----:B--2---:R-:W0:Y:S01]  /*7070*/  F2F.F32.F64 R0, R2 ;  /* 0x0000000200007310 */ /* 0x004e220000301000 */
[----:B------:R-:W0:-:S14]  /*7080*/  DSETP.GEU.AND P0, PT, |R2|, c[0x2][0x0], PT ;  /* 0x008000000200762a */ /* 0x000e1c0003f0e200 */
[----:B0-----:R-:W-:-:S05]  /*7090*/  @!P0 FMUL R0, R0, 1.175494350822287508e-38 ;  /* 0x0080000000008820 */ /* 0x001fca0000400000 */
[----:B------:R-:W-:Y:S01]  /*70a0*/  F2FP.PACK_AB R0, RZ, R0 ;  /* 0x00000000ff00723e */ /* 0x000fe200000000ff */
[----:B------:R-:W-:Y:S05]  /*70b0*/  BRA `(.L_x_10222) ;  /* 0x00000a0000007947 */ /* 0x000fea0003800000 */
.L_x_10230:
        /* <DEDUP_REMOVED lines=28> */
.L_x_10233:
        /* <DEDUP_REMOVED lines=15> */
.L_x_10232:
[----:B------:R-:W2:Y:S02]  /*7370*/  LDG.E.U16 R0, [R2.64] ;  /* 0x0000002402007981 */ /* 0x000ea4000c1e1500 */
[----:B--2---:R-:W-:-:S04]  /*7380*/  PRMT R0, RZ, 0x5410, R0 ;  /* 0x00005410ff007816 */ /* 0x004fc80000000000 */
[----:B------:R-:W-:Y:S01]  /*7390*/  F2FP.PACK_AB R0, RZ, R0 ;  /* 0x00000000ff00723e */ /* 0x000fe200000000ff */
[----:B------:R-:W-:Y:S05]  /*73a0*/  BRA `(.L_x_10222) ;  /* 0x0000071000007947 */ /* 0x000fea0003800000 */
.L_x_10229:
        /* <DEDUP_REMOVED lines=12> */
.L_x_10236:
        /* <DEDUP_REMOVED lines=21> */
.L_x_10240:
[----:B------:R-:W-:Y:S05]  /*75c0*/  BSYNC B1 ;  /* 0x0000000000017941 */ /* 0x000fea0003800000 */
.L_x_10239:
[----:B------:R-:W-:Y:S01]  /*75d0*/  LEA R3, R0, 0x3b800000, 0x17 ;  /* 0x3b80000000037811 */ /* 0x000fe200078eb8ff */
[----:B------:R-:W-:-:S05]  /*75e0*/  IMAD.SHL.U32 R0, R2, 0x100000, RZ ;  /* 0x0010000002007824 */ /* 0x000fca00078e00ff */
[----:B------:R-:W-:Y:S02]  /*75f0*/  LOP3.LUT R0, R3, R0, R4, 0xfe, !PT ;  /* 0x0000000003007212 */ /* 0x000fe400078efe04 */
.L_x_10238:
[----:B------:R-:W-:Y:S05]  /*7600*/  BSYNC B0 ;  /* 0x0000000000007941 */ /* 0x000fea0003800000 */
.L_x_10237:
[----:B------:R-:W-:Y:S01]  /*7610*/  F2FP.PACK_AB R0, RZ, R0 ;  /* 0x00000000ff00723e */ /* 0x000fe200000000ff */
[----:B------:R-:W-:Y:S05]  /*7620*/  BRA `(.L_x_10222) ;  /* 0x0000049000007947 */ /* 0x000fea0003800000 */
.L_x_10235:
        /* <DEDUP_REMOVED lines=21> */
.L_x_10244:
[----:B------:R-:W-:Y:S05]  /*7780*/  BSYNC B1 ;  /* 0x0000000000017941 */ /* 0x000fea0003800000 */
.L_x_10243:
[----:B------:R-:W-:Y:S01]  /*7790*/  LEA R3, R0, 0x37800000, 0x17 ;  /* 0x3780000000037811 */ /* 0x000fe200078eb8ff */
[----:B------:R-:W-:-:S05]  /*77a0*/  IMAD.SHL.U32 R0, R2, 0x200000, RZ ;  /* 0x0020000002007824 */ /* 0x000fca00078e00ff */
[----:B------:R-:W-:Y:S02]  /*77b0*/  LOP3.LUT R0, R3, R0, R4, 0xfe, !PT ;  /* 0x0000000003007212 */ /* 0x000fe400078efe04 */
.L_x_10242:
[----:B------:R-:W-:Y:S05]  /*77c0*/  BSYNC B0 ;  /* 0x0000000000007941 */ /* 0x000fea0003800000 */
.L_x_10241:
[----:B------:R-:W-:Y:S01]  /*77d0*/  F2FP.PACK_AB R0, RZ, R0 ;  /* 0x00000000ff00723e */ /* 0x000fe200000000ff */
[----:B------:R-:W-:Y:S05]  /*77e0*/  BRA `(.L_x_10222) ;  /* 0x000002d000007947 */ /* 0x000fea0003800000 */
.L_x_10234:
        /* <DEDUP_REMOVED lines=14> */
.L_x_10248:
[----:B------:R-:W-:Y:S05]  /*78d0*/  BSYNC B0 ;  /* 0x0000000000007941 */ /* 0x000fea0003800000 */
.L_x_10247:
[----:B------:R-:W-:Y:S01]  /*78e0*/  F2FP.PACK_AB R0, RZ, R0 ;  /* 0x00000000ff00723e */ /* 0x000fe200000000ff */
[----:B------:R-:W-:Y:S05]  /*78f0*/  BRA `(.L_x_10222) ;  /* 0x000001c000007947 */ /* 0x000fea0003800000 */
.L_x_10221:
        /* <DEDUP_REMOVED lines=21> */
.L_x_10246:
[----:B------:R-:W2:Y:S02]  /*7a50*/  LDG.E.64 R2, [R2.64] ;  /* 0x0000002402027981 */ /* 0x000ea4000c1e1b00 */
[----:B--2---:R-:W0:Y:S02]  /*7a60*/  I2F.U64 R0, R2 ;  /* 0x0000000200007312 */ /* 0x004e240000301000 */
[----:B0-----:R-:W-:Y:S01]  /*7a70*/  F2FP.PACK_AB R0, RZ, R0 ;  /* 0x00000000ff00723e */ /* 0x001fe200000000ff */
[----:B------:R-:W-:Y:S05]  /*7a80*/  BRA `(.L_x_10222) ;  /* 0x0000003000007947 */ /* 0x000fea0003800000 */
.L_x_10245:
[----:B------:R-:W2:Y:S02]  /*7a90*/  LDG.E R2, [R2.64] ;  /* 0x0000002402027981 */ /* 0x000ea4000c1e1900 */
[----:B--2---:R-:W0:Y:S02]  /*7aa0*/  I2F.U32 R0, R2 ;  /* 0x0000000200007306 */ /* 0x004e240000201000 */
[----:B0-----:R-:W-:-:S06]  /*7ab0*/  F2FP.PACK_AB R0, RZ, R0 ;  /* 0x00000000ff00723e */ /* 0x001fcc00000000ff */
.L_x_10222:
        /* <DEDUP_REMOVED lines=26> */
.L_x_10252:
[----:B------:R-:W-:-:S06]  /*7c60*/  HADD2.F32 R3, -RZ, R0.H0_H0 ;  /* 0x20000000ff037230 */ /* 0x000fcc0000004100 */
[----:B------:R-:W0:Y:S02]  /*7c70*/  F2I.S64.TRUNC R2, R3 ;  /* 0x0000000300027311 */ /* 0x000e24000020d900 */
[----:B0-----:R0:W-:Y:S01]  /*7c80*/  STG.E.U8 [R16.64], R2 ;  /* 0x0000000210007986 */ /* 0x0011e2000c101124 */
[----:B------:R-:W-:Y:S05]  /*7c90*/  BRA `(.L_x_10254) ;  /* 0x00000e4000007947 */ /* 0x000fea0003800000 */
.L_x_10251:
        /* <DEDUP_REMOVED lines=10> */
.L_x_10256:
[----:B------:R-:W-:-:S04]  /*7d40*/  HADD2.F32 R0, -RZ, R0.H0_H0 ;  /* 0x20000000ff007230 */ /* 0x000fc80000004100 */
[----:B------:R-:W0:Y:S02]  /*7d50*/  F2I.FTZ.TRUNC.NTZ R3, R0 ;  /* 0x0000000000037305 */ /* 0x000e24000021f100 */
[----:B0-----:R0:W-:Y:S01]  /*7d60*/  STG.E [R16.64], R3 ;  /* 0x0000000310007986 */ /* 0x0011e2000c101924 */
[----:B------:R-:W-:Y:S05]  /*7d70*/  BRA `(.L_x_10254) ;  /* 0x00000d6000007947 */ /* 0x000fea0003800000 */
.L_x_10255:
[----:B------:R-:W-:-:S04]  /*7d80*/  HADD2.F32 R0, -RZ, R0.H0_H0 ;  /* 0x20000000ff007230 */ /* 0x000fc80000004100 */
[----:B------:R-:W0:Y:S02]  /*7d90*/  F2I.FTZ.TRUNC.NTZ R3, R0 ;  /* 0x0000000000037305 */ /* 0x000e24000021f100 */
[----:B0-----:R0:W-:Y:S01]  /*7da0*/  STG.E.U16 [R16.64], R3 ;  /* 0x0000000310007986 */ /* 0x0011e2000c101524 */
[----:B------:R-:W-:Y:S05]  /*7db0*/  BRA `(.L_x_10254) ;  /* 0x00000d2000007947 */ /* 0x000fea0003800000 */
.L_x_10250:
        /* <DEDUP_REMOVED lines=9> */
.L_x_10258:
[----:B------:R0:W-:Y:S01]  /*7e50*/  STG.E.U16 [R16.64], R0 ;  /* 0x0000000010007986 */ /* 0x0001e2000c101524 */
[----:B------:R-:W-:Y:S05]  /*7e60*/  BRA `(.L_x_10254) ;  /* 0x00000c7000007947 */ /* 0x000fea0003800000 */
.L_x_10257:
        /* <DEDUP_REMOVED lines=10> */
.L_x_10260:
[----:B------:R-:W-:-:S05]  /*7f10*/  HADD2.F32 R0, -RZ, R0.H0_H0 ;  /* 0x20000000ff007230 */ /* 0x000fca0000004100 */
[----:B------:R-:W-:-:S04]  /*7f20*/  F2FP.PACK_AB R0, RZ, R0 ;  /* 0x00000000ff00723e */ /* 0x000fc800000000ff */
[----:B------:R-:W-:-:S05]  /*7f30*/  PRMT R0, R0, 0x5410, RZ ;  /* 0x0000541000007816 */ /* 0x000fca00000000ff */
[----:B------:R0:W-:Y:S01]  /*7f40*/  STG.E [R16.64], R0 ;  /* 0x0000000010007986 */ /* 0x0001e2000c101924 */
[----:B------:R-:W-:Y:S05]  /*7f50*/  BRA `(.L_x_10254) ;  /* 0x00000b8000007947 */ /* 0x000fea0003800000 */
.L_x_10259:
[----:B------:R-:W-:-:S05]  /*7f60*/  HADD2.F32 R2, -RZ, R0.H0_H0 ;  /* 0x20000000ff027230 */ /* 0x000fca0000004100 */
[----:B------:R-:W-:-:S06]  /*7f70*/  FMUL.FTZ R2, R2, 1 ;  /* 0x3f80000002027820 */ /* 0x000fcc0000410000 */
[----:B------:R-:W0:Y:S02]  /*7f80*/  F2F.F64.F32 R2, R2 ;  /* 0x0000000200027310 */ /* 0x000e240000201800 */
[----:B0-----:R0:W-:Y:S01]  /*7f90*/  STG.E.64 [R16.64], R2 ;  /* 0x0000000210007986 */ /* 0x0011e2000c101b24 */
[----:B------:R-:W-:Y:S05]  /*7fa0*/  BRA `(.L_x_10254) ;  /* 0x00000b3000007947 */ /* 0x000fea0003800000 */
.L_x_10249:
        /* <DEDUP_REMOVED lines=13> */
.L_x_10263:
[----:B------:R-:W-:Y:S01]  /*8080*/  HADD2.F32 R0, -RZ, R0.H0_H0 ;  /* 0x20000000ff007230 */ /* 0x000fe20000004100 */
[----:B------:R-:W-:-:S04]  /*8090*/  CS2R R6, SRZ ;  /* 0x0000000000067805 */ /* 0x000fc8000001ff00 */
[----:B------:R-:W-:-:S04]  /*80a0*/  FMUL.FTZ R0, R0, 1 ;  /* 0x3f80000000007820 */ /* 0x000fc80000410000 */
[----:B------:R-:W0:Y:S02]  /*80b0*/  F2F.F64.F32 R4, R0 ;  /* 0x0000000000047310 */ /* 0x000e240000201800 */
[----:B0-----:R0:W-:Y:S01]  /*80c0*/  STG.E.128 [R16.64], R4 ;  /* 0x0000000410007986 */ /* 0x0011e2000c101d24 */
[----:B------:R-:W-:Y:S05]  /*80d0*/  BRA `(.L_x_10254) ;  /* 0x00000a0000007947 */ /* 0x000fea0003800000 */
.L_x_10262:
        /* <DEDUP_REMOVED lines=21> */
.L_x_10267:
[----:B------:R-:W-:Y:S05]  /*8230*/  BSYNC B0 ;  /* 0x0000000000007941 */ /* 0x000fea0003800000 */
.L_x_10266:
[----:B------:R-:W-:-:S05]  /*8240*/  LOP3.LUT R3, R0, R3, RZ, 0xfc, !PT ;  /* 0x0000000300037212 */ /* 0x000fca00078efcff */
[----:B------:R0:W-:Y:S01]  /*8250*/  STG.E.U8 [R16.64], R3 ;  /* 0x0000000310007986 */ /* 0x0001e2000c101124 */
[----:B------:R-:W-:Y:S05]  /*8260*/  BRA `(.L_x_10254) ;  /* 0x0000087000007947 */ /* 0x000fea0003800000 */
.L_x_10265:
        /* <DEDUP_REMOVED lines=13> */
.L_x_10269:
[----:B------:R-:W-:Y:S01]  /*8340*/  IMAD.MOV.U32 R0, RZ, RZ, 0x7f ;  /* 0x0000007fff007424 */ /* 0x000fe200078e00ff */
[----:B------:R-:W-:-:S04]  /*8350*/  ISETP.GT.U32.AND P0, PT, R2, 0x7f800000, PT ;  /* 0x7f8000000200780c */ /* 0x000fc80003f04070 */
[----:B------:R-:W-:-:S04]  /*8360*/  SEL R0, R0, 0x7c, P0 ;  /* 0x0000007c00007807 */ /* 0x000fc80000000000 */
.L_x_10270:
[----:B------:R-:W-:Y:S05]  /*8370*/  BSYNC B0 ;  /* 0x0000000000007941 */ /* 0x000fea0003800000 */
.L_x_10268:
[----:B------:R-:W-:-:S04]  /*8380*/  LOP3.LUT R2, R3, 0x80000000, RZ, 0xc0, !PT ;  /* 0x8000000003027812 */ /* 0x000fc800078ec0ff */
[----:B------:R-:W-:-:S04]  /*8390*/  SHF.R.U32.HI R3, RZ, 0x18, R2 ;  /* 0x00000018ff037819 */ /* 0x000fc80000011602 */
[----:B------:R-:W-:-:S05]  /*83a0*/  LOP3.LUT R3, R0, R3, RZ, 0xfc, !PT ;  /* 0x0000000300037212 */ /* 0x000fca00078efcff */
[----:B------:R0:W-:Y:S01]  /*83b0*/  STG.E.U8 [R16.64], R3 ;  /* 0x0000000310007986 */ /* 0x0001e2000c101124 */
[----:B------:R-:W-:Y:S05]  /*83c0*/  BRA `(.L_x_10254) ;  /* 0x0000071000007947 */ /* 0x000fea0003800000 */
.L_x_10264:
[----:B------:R-:W-:-:S05]  /*83d0*/  HADD2.F32 R0, -RZ, R0.H0_H0 ;  /* 0x20000000ff007230 */ /* 0x000fca0000004100 */
[----:B------:R-:W-:-:S05]  /*83e0*/  F2FP.BF16.PACK_AB R0, RZ, R0 ;  /* 0x00000000ff00723e */ /* 0x000fca00000010ff */
[----:B------:R0:W-:Y:S01]  /*83f0*/  STG.E.U16 [R16.64], R0 ;  /* 0x0000000010007986 */ /* 0x0001e2000c101524 */
[----:B------:R-:W-:Y:S05]  /*8400*/  BRA `(.L_x_10254) ;  /* 0x000006d000007947 */ /* 0x000fea0003800000 */
.L_x_10261:
        /* <DEDUP_REMOVED lines=12> */
.L_x_10273:
        /* <DEDUP_REMOVED lines=17> */
.L_x_10276:
[----:B------:R-:W-:-:S04]  /*85e0*/  LOP3.LUT R2, R3, 0x80000000, RZ, 0xc0, !PT ;  /* 0x8000000003027812 */ /* 0x000fc800078ec0ff */
[----:B------:R-:W-:-:S04]  /*85f0*/  SHF.R.U32.HI R3, RZ, 0x18, R2 ;  /* 0x00000018ff037819 */ /* 0x000fc80000011602 */
[----:B------:R-:W-:-:S04]  /*8600*/  LOP3.LUT R0, R0, R3, RZ, 0xfc, !PT ;  /* 0x0000000300007212 */ /* 0x000fc800078efcff */
[----:B------:R-:W-:Y:S02]  /*8610*/  PRMT R8, R0, 0x7610, R8 ;  /* 0x0000761000087816 */ /* 0x000fe40000000008 */
.L_x_10275:
[----:B------:R-:W-:Y:S05]  /*8620*/  BSYNC B0 ;  /* 0x0000000000007941 */ /* 0x000fea0003800000 */
.L_x_10274:
[----:B------:R0:W-:Y:S01]  /*8630*/  STG.E.U8 [R16.64], R8 ;  /* 0x0000000810007986 */ /* 0x0001e2000c101124 */
[----:B------:R-:W-:Y:S05]  /*8640*/  BRA `(.L_x_10254) ;  /* 0x0000049000007947 */ /* 0x000fea0003800000 */
.L_x_10272:
        /* <DEDUP_REMOVED lines=17> */
.L_x_10279:
[----:B------:R-:W-:-:S04]  /*8760*/  LOP3.LUT R2, R3, 0x80000000, RZ, 0xc0, !PT ;  /* 0x8000000003027812 */ /* 0x000fc800078ec0ff */
[----:B------:R-:W-:-:S04]  /*8770*/  SHF.R.U32.HI R3, RZ, 0x18, R2 ;  /* 0x00000018ff037819 */ /* 0x000fc80000011602 */
[----:B------:R-:W-:-:S04]  /*8780*/  LOP3.LUT R0, R0, R3, RZ, 0xfc, !PT ;  /* 0x0000000300007212 */ /* 0x000fc800078efcff */
[----:B------:R-:W-:Y:S02]  /*8790*/  PRMT R8, R0, 0x7610, R8 ;  /* 0x0000761000087816 */ /* 0x000fe40000000008 */
.L_x_10278:
[----:B------:R-:W-:Y:S05]  /*87a0*/  BSYNC B0 ;  /* 0x0000000000007941 */ /* 0x000fea0003800000 */
.L_x_10277:
[----:B------:R0:W-:Y:S01]  /*87b0*/  STG.E.U8 [R16.64], R8 ;  /* 0x0000000810007986 */ /* 0x0001e2000c101124 */
[----:B------:R-:W-:Y:S05]  /*87c0*/  BRA `(.L_x_10254) ;  /* 0x0000031000007947 */ /* 0x000fea0003800000 */
.L_x_10271:
        /* <DEDUP_REMOVED lines=22> */
.L_x_10253:
        /* <DEDUP_REMOVED lines=20> */
.L_x_10281:
[----:B------:R-:W-:-:S06]  /*8a70*/  HADD2.F32 R2, -RZ, R0.H0_H0 ;  /* 0x20000000ff027230 */ /* 0x000fcc0000004100 */
[----:B------:R-:W0:Y:S02]  /*8a80*/  F2I.U64.TRUNC R2, R2 ;  /* 0x0000000200027311 */ /* 0x000e24000020d800 */
[----:B0-----:R0:W-:Y:S01]  /*8a90*/  STG.E.64 [R16.64], R2 ;  /* 0x0000000210007986 */ /* 0x0011e2000c101b24 */
[----:B------:R-:W-:Y:S05]  /*8aa0*/  BRA `(.L_x_10254) ;  /* 0x0000003000007947 */ /* 0x000fea0003800000 */
.L_x_10280:
[----:B------:R-:W-:-:S04]  /*8ab0*/  HADD2.F32 R0, -RZ, R0.H0_H0 ;  /* 0x20000000ff007230 */ /* 0x000fc80000004100 */
[----:B------:R-:W0:Y:S02]  /*8ac0*/  F2I.FTZ.U32.TRUNC.NTZ R3, R0 ;  /* 0x0000000000037305 */ /* 0x000e24000021f000 */
[----:B0-----:R0:W-:Y:S02]  /*8ad0*/  STG.E [R16.64], R3 ;  /* 0x0000000310007986 */ /* 0x0011e4000c101924 */
.L_x_10254:
[----:B------:R-:W-:Y:S02]  /*8ae0*/  IADD3 R19, R19, 0x80, RZ ;  /* 0x0000008013137810 */ /* 0x000fe40007ffe0ff */
.L_x_10149:
[----:B------:R-:W-:Y:S05]  /*8af0*/  BSYNC B6 ;  /* 0x0000000000067941 */ /* 0x000fea0003800000 */
.L_x_10148:
        /* <DEDUP_REMOVED lines=230> */
.L_x_10282:
        /* <DEDUP_REMOVED lines=20> */
.L_x_10286:
[----:B------:R-:W2:Y:S02]  /*9aa0*/  LDG.E.U8 R2, [R2.64] ;  /* 0x0000002402027981 */ /* 0x000ea4000c1e1100 */
[----:B--2---:R-:W0:Y:S02]  /*9ab0*/  I2F.U16 R0, R2 ;  /* 0x0000000200007306 */ /* 0x004e240000101000 */
[----:B0-----:R-:W-:Y:S01]  /*9ac0*/  F2FP.PACK_AB R0, RZ, R0 ;  /* 0x00000000ff00723e */ /* 0x001fe200000000ff */
[----:B------:R-:W-:Y:S05]  /*9ad0*/  BRA `(.L_x_10288) ;  /* 0x00000e1000007947 */ /* 0x000fea0003800000 */
.L_x_10285:
        /* <DEDUP_REMOVED lines=10> */
.L_x_10290:
[----:B------:R-:W2:Y:S02]  /*9b80*/  LDG.E R2, [R2.64] ;  /* 0x0000002402027981 */ /* 0x000ea4000c1e1900 */
[----:B--2---:R-:W0:Y:S02]  /*9b90*/  I2F R0, R2 ;  /* 0x0000000200007306 */ /* 0x004e240000201400 */
[----:B0-----:R-:W-:Y:S01]  /*9ba0*/  F2FP.PACK_AB R0, RZ, R0 ;  /* 0x00000000ff00723e */ /* 0x001fe200000000ff */
[----:B------:R-:W-:Y:S05]  /*9bb0*/  BRA `(.L_x_10288) ;  /* 0x00000d3000007947 */ /* 0x000fea0003800000 */
.L_x_10289:
[----:B------:R-:W2:Y:S02]  /*9bc0*/  LDG.E.U16 R2, [R2.64] ;  /* 0x0000002402027981 */ /* 0x000ea4000c1e1500 */
[----:B--2---:R-:W0:Y:S02]  /*9bd0*/  I2F.S16 R0, R2 ;  /* 0x0000000200007306 */ /* 0x004e240000101400 */
[----:B0-----:R-:W-:Y:S01]  /*9be0*/  F2FP.PACK_AB R0, RZ, R0 ;  /* 0x00000000ff00723e */ /* 0x001fe200000000ff */
[----:B------:R-:W-:Y:S05]  /*9bf0*/  BRA `(.L_x_10288) ;  /* 0x00000cf000007947 */ /* 0x000fea0003800000 */
.L_x_10284:
        /* <DEDUP_REMOVED lines=9> */
.L_x_10292:
[----:B------:R0:W5:Y:S01]  /*9c90*/  LDG.E.U16 R0, [R2.64] ;  /* 0x0000002402007981 */ /* 0x000162000c1e1500 */
[----:B------:R-:W-:Y:S05]  /*9ca0*/  BRA `(.L_x_10288) ;  /* 0x00000c4000007947 */ /* 0x000fea0003800000 */
.L_x_10291:
        /* <DEDUP_REMOVED lines=9> */
.L_x_10294:
[----:B------:R0:W5:Y:S01]  /*9d40*/  LDG.E.U16 R0, [R2.64] ;  /* 0x0000002402007981 */ /* 0x000162000c1e1500 */
[----:B------:R-:W-:Y:S05]  /*9d50*/  BRA `(.L_x_10288) ;  /* 0x00000b9000007947 */ /* 0x000fea0003800000 */
.L_x_10293:
[----:B------:R-:W2:Y:S02]  /*9d60*/  LDG.E.64 R2, [R2.64] ;  /* 0x0000002402027981 */ /* 0x000ea4000c1e1b00 */
[----:B--2---:R-:W0:Y:S01]  /*9d70*/  F2F.F32.F64 R0, R2 ;  /* 0x0000000200007310 */ /* 0x004e220000301000 */
[----:B------:R-:W0:-:S14]  /*9d80*/  DSETP.GEU.AND P0, PT, |R2|, c[0x2][0x0], PT ;  /* 0x008000000200762a */ /* 0x000e1c0003f0e200 */
[----:B0-----:R-:W-:-:S05]  /*9d90*/  @!P0 FMUL R0, R0, 1.175494350822287508e-38 ;  /* 0x0080000000008820 */ /* 0x001fca0000400000 */
[----:B------:R-:W-:Y:S01]  /*9da0*/  F2FP.PACK_AB R0, RZ, R0 ;  /* 0x00000000ff00723e */ /* 0x000fe200000000ff */
[----:B------:R-:W-:Y:S05]  /*9db0*/  BRA `(.L_x_10288) ;  /* 0x00000b3000007947 */ /* 0x000fea0003800000 */
.L_x_10283:
        /* <DEDUP_REMOVED lines=13> */
.L_x_10297:
[----:B------:R-:W2:Y:S02]  /*9e90*/  LDG.E.64 R2, [R2.64] ;  /* 0x0000002402027981 */ /* 0x000ea4000c1e1b00 */
[----:B--2---:R-:W0:Y:S01]  /*9ea0*/  F2F.F32.F64 R0, R2 ;  /* 0x0000000200007310 */ /* 0x004e220000301000 */
[----:B------:R-:W0:-:S14]  /*9eb0*/  DSETP.GEU.AND P0, PT, |R2|, c[0x2][0x0], PT ;  /* 0x008000000200762a */ /* 0x000e1c0003f0e200 */
[----:B0-----:R-:W-:-:S05]  /*9ec0*/  @!P0 FMUL R0, R0, 1.175494350822287508e-38 ;  /* 0x0080000000008820 */ /* 0x001fca0000400000 */
[----:B------:R-:W-:Y:S01]  /*9ed0*/  F2FP.PACK_AB R0, RZ, R0 ;  /* 0x00000000ff00723e */ /* 0x000fe200000000ff */
[----:B------:R-:W-:Y:S05]  /*9ee0*/  BRA `(.L_x_10288) ;  /* 0x00000a0000007947 */ /* 0x000fea0003800000 */
.L_x_10296:
        /* <DEDUP_REMOVED lines=28> */
.L_x_10299:
        /* <DEDUP_REMOVED lines=15> */
.L_x_10298:
[----:B------:R-:W2:Y:S02]  /*a1a0*/  LDG.E.U16 R0, [R2.64] ;  /* 0x0000002402007981 */ /* 0x000ea4000c1e1500 */
[----:B--2---:R-:W-:-:S04]  /*a1b0*/  PRMT R0, RZ, 0x5410, R0 ;  /* 0x00005410ff007816 */ /* 0x004fc80000000000 */
[----:B------:R-:W-:Y:S01]  /*a1c0*/  F2FP.PACK_AB R0, RZ, R0 ;  /* 0x00000000ff00723e */ /* 0x000fe200000000ff */
[----:B------:R-:W-:Y:S05]  /*a1d0*/  BRA `(.L_x_10288) ;  /* 0x0000071000007947 */ /* 0x000fea0003800000 */
.L_x_10295:
        /* <DEDUP_REMOVED lines=12> */
.L_x_10302:
        /* <DEDUP_REMOVED lines=21> */
.L_x_10306:
[----:B------:R-:W-:Y:S05]  /*a3f0*/  BSYNC B1 ;  /* 0x0000000000017941 */ /* 0x000fea0003800000 */
.L_x_10305:
[----:B------:R-:W-:Y:S01]  /*a400*/  LEA R3, R0, 0x3b800000, 0x17 ;  /* 0x3b80000000037811 */ /* 0x000fe200078eb8ff */
[----:B------:R-:W-:-:S05]  /*a410*/  IMAD.SHL.U32 R0, R2, 0x100000, RZ ;  /* 0x0010000002007824 */ /* 0x000fca00078e00ff */
[----:B------:R-:W-:Y:S02]  /*a420*/  LOP3.LUT R0, R3, R0, R4, 0xfe, !PT ;  /* 0x0000000003007212 */ /* 0x000fe400078efe04 */
.L_x_10304:
[----:B------:R-:W-:Y:S05]  /*a430*/  BSYNC B0 ;  /* 0x0000000000007941 */ /* 0x000fea0003800000 */
.L_x_10303:
[----:B------:R-:W-:Y:S01]  /*a440*/  F2FP.PACK_AB R0, RZ, R0 ;  /* 0x00000000ff00723e */ /* 0x000fe200000000ff */
[----:B------:R-:W-:Y:S05]  /*a450*/  BRA `(.L_x_10288) ;  /* 0x0000049000007947 */ /* 0x000fea0003800000 */
.L_x_10301:
        /* <DEDUP_REMOVED lines=21> */
.L_x_10310:
[----:B------:R-:W-:Y:S05]  /*a5b0*/  BSYNC B1 ;  /* 0x0000000000017941 */ /* 0x000fea0003800000 */
.L_x_10309:
[----:B------:R-:W-:Y:S01]  /*a5c0*/  LEA R3, R0, 0x37800000, 0x17 ;  /* 0x3780000000037811 */ /* 0x000fe200078eb8ff */
[----:B------:R-:W-:-:S05]  /*a5d0*/  IMAD.SHL.U32 R0, R2, 0x200000, RZ ;  /* 0x0020000002007824 */ /* 0x000fca00078e00ff */
[----:B------:R-:W-:Y:S02]  /*a5e0*/  LOP3.LUT R0, R3, R0, R4, 0xfe, !PT ;  /* 0x0000000003007212 */ /* 0x000fe400078efe04 */
.L_x_10308:
[----:B------:R-:W-:Y:S05]  /*a5f0*/  BSYNC B0 ;  /* 0x0000000000007941 */ /* 0x000fea0003800000 */
.L_x_10307:
[----:B------:R-:W-:Y:S01]  /*a600*/  F2FP.PACK_AB R0, RZ, R0 ;  /* 0x00000000ff00723e */ /* 0x000fe200000000ff */
[----:B------:R-:W-:Y:S05]  /*a610*/  BRA `(.L_x_10288) ;  /* 0x000002d000007947 */ /* 0x000fea0003800000 */
.L_x_10300:
        /* <DEDUP_REMOVED lines=14> */
.L_x_10314:
[----:B------:R-:W-:Y:S05]  /*a700*/  BSYNC B0 ;  /* 0x0000000000007941 */ /* 0x000fea0003800000 */
.L_x_10313:
[----:B------:R-:W-:Y:S01]  /*a710*/  F2FP.PACK_AB R0, RZ, R0 ;  /* 0x00000000ff00723e */ /* 0x000fe200000000ff */
[----:B------:R-:W-:Y:S05]  /*a720*/  BRA `(.L_x_10288) ;  /* 0x000001c000007947 */ /* 0x000fea0003800000 */
.L_x_10287:
        /* <DEDUP_REMOVED lines=21> */
.L_x_10312:
[----:B------:R-:W2:Y:S02]  /*a880*/  LDG.E.64 R2, [R2.64] ;  /* 0x0000002402027981 */ /* 0x000ea4000c1e1b00 */
[----:B--2---:R-:W0:Y:S02]  /*a890*/  I2F.U64 R0, R2 ;  /* 0x0000000200007312 */ /* 0x004e240000301000 */
[----:B0-----:R-:W-:Y:S01]  /*a8a0*/  F2FP.PACK_AB R0, RZ, R0 ;  /* 0x00000000ff00723e */ /* 0x001fe200000000ff */
[----:B------:R-:W-:Y:S05]  /*a8b0*/  BRA `(.L_x_10288) ;  /* 0x0000003000007947 */ /* 0x000fea0003800000 */
.L_x_10311:
[----:B------:R-:W2:Y:S02]  /*a8c0*/  LDG.E R2, [R2.64] ;  /* 0x0000002402027981 */ /* 0x000ea4000c1e1900 */
[----:B--2---:R-:W0:Y:S02]  /*a8d0*/  I2F.U32 R0, R2 ;  /* 0x0000000200007306 */ /* 0x004e240000201000 */
[----:B0-----:R-:W-:-:S06]  /*a8e0*/  F2FP.PACK_AB R0, RZ, R0 ;  /* 0x00000000ff00723e */ /* 0x001fcc00000000ff */
.L_x_10288:
        /* <DEDUP_REMOVED lines=26> */
.L_x_10318:
[----:B------:R-:W-:-:S06]  /*aa90*/  HADD2.F32 R3, -RZ, R0.H0_H0 ;  /* 0x20000000ff037230 */ /* 0x000fcc0000004100 */
[----:B------:R-:W0:Y:S02]  /*aaa0*/  F2I.S64.TRUNC R2, R3 ;  /* 0x0000000300027311 */ /* 0x000e24000020d900 */
[----:B0-----:R-:W-:Y:S01]  /*aab0*/  STG.E.U8 [R16.64], R2 ;  /* 0x0000000210007986 */ /* 0x001fe2000c101124 */
[----:B------:R-:W-:Y:S05]  /*aac0*/  EXIT ;  /* 0x000000000000794d */ /* 0x000fea0003800000 */
.L_x_10317:
        /* <DEDUP_REMOVED lines=10> */
.L_x_10321:
[----:B------:R-:W-:-:S04]  /*ab70*/  HADD2.F32 R0, -RZ, R0.H0_H0 ;  /* 0x20000000ff007230 */ /* 0x000fc80000004100 */
[----:B------:R-:W0:Y:S02]  /*ab80*/  F2I.FTZ.TRUNC.NTZ R3, R0 ;  /* 0x0000000000037305 */ /* 0x000e24000021f100 */
[----:B0-----:R-:W-:Y:S01]  /*ab90*/  STG.E [R16.64], R3 ;  /* 0x0000000310007986 */ /* 0x001fe2000c101924 */
[----:B------:R-:W-:Y:S05]  /*aba0*/  EXIT ;  /* 0x000000000000794d */ /* 0x000fea0003800000 */
.L_x_10320:
[----:B------:R-:W-:-:S04]  /*abb0*/  HADD2.F32 R0, -RZ, R0.H0_H0 ;  /* 0x20000000ff007230 */ /* 0x000fc80000004100 */
[----:B------:R-:W0:Y:S02]  /*abc0*/  F2I.FTZ.TRUNC.NTZ R3, R0 ;  /* 0x0000000000037305 */ /* 0x000e24000021f100 */
[----:B0-----:R-:W-:Y:S01]  /*abd0*/  STG.E.U16 [R16.64], R3 ;  /* 0x0000000310007986 */ /* 0x001fe2000c101524 */
[----:B------:R-:W-:Y:S05]  /*abe0*/  EXIT ;  /* 0x000000000000794d */ /* 0x000fea0003800000 */
.L_x_10316:
        /* <DEDUP_REMOVED lines=9> */
.L_x_10323:
[----:B------:R-:W-:Y:S01]  /*ac80*/  STG.E.U16 [R16.64], R0 ;  /* 0x0000000010007986 */ /* 0x000fe2000c101524 */
[----:B------:R-:W-:Y:S05]  /*ac90*/  EXIT ;  /* 0x000000000000794d */ /* 0x000fea0003800000 */
.L_x_10322:
        /* <DEDUP_REMOVED lines=10> */
.L_x_10325:
[----:B------:R-:W-:-:S05]  /*ad40*/  HADD2.F32 R0, -RZ, R0.H0_H0 ;  /* 0x20000000ff007230 */ /* 0x000fca0000004100 */
[----:B------:R-:W-:-:S04]  /*ad50*/  F2FP.PACK_AB R0, RZ, R0 ;  /* 0x00000000ff00723e */ /* 0x000fc800000000ff */
[----:B------:R-:W-:-:S05]  /*ad60*/  PRMT R0, R0, 0x5410, RZ ;  /* 0x0000541000007816 */ /* 0x000fca00000000ff */
[----:B------:R-:W-:Y:S01]  /*ad70*/  STG.E [R16.64], R0 ;  /* 0x0000000010007986 */ /* 0x000fe2000c101924 */
[----:B------:R-:W-:Y:S05]  /*ad80*/  EXIT ;  /* 0x000000000000794d */ /* 0x000fea0003800000 */
.L_x_10324:
[----:B------:R-:W-:-:S05]  /*ad90*/  HADD2.F32 R2, -RZ, R0.H0_H0 ;  /* 0x20000000ff027230 */ /* 0x000fca0000004100 */
[----:B------:R-:W-:-:S06]  /*ada0*/  FMUL.FTZ R2, R2, 1 ;  /* 0x3f80000002027820 */ /* 0x000fcc0000410000 */
[----:B------:R-:W0:Y:S02]  /*adb0*/  F2F.F64.F32 R2, R2 ;  /* 0x0000000200027310 */ /* 0x000e240000201800 */
[----:B0-----:R-:W-:Y:S01]  /*adc0*/  STG.E.64 [R16.64], R2 ;  /* 0x0000000210007986 */ /* 0x001fe2000c101b24 */
[----:B------:R-:W-:Y:S05]  /*add0*/  EXIT ;  /* 0x000000000000794d */ /* 0x000fea0003800000 */
.L_x_10315:
        /* <DEDUP_REMOVED lines=13> */
.L_x_10328:
[----:B------:R-:W-:Y:S01]  /*aeb0*/  HADD2.F32 R0, -RZ, R0.H0_H0 ;  /* 0x20000000ff007230 */ /* 0x000fe20000004100 */
[----:B------:R-:W-:-:S04]  /*aec0*/  CS2R R6, SRZ ;  /* 0x0000000000067805 */ /* 0x000fc8000001ff00 */
[----:B------:R-:W-:-:S04]  /*aed0*/  FMUL.FTZ R0, R0, 1 ;  /* 0x3f80000000007820 */ /* 0x000fc80000410000 */
[----:B------:R-:W0:Y:S02]  /*aee0*/  F2F.F64.F32 R4, R0 ;  /* 0x0000000000047310 */ /* 0x000e240000201800 */
[----:B0-----:R-:W-:Y:S01]  /*aef0*/  STG.E.128 [R16.64], R4 ;  /* 0x0000000410007986 */ /* 0x001fe2000c101d24 */
[----:B------:R-:W-:Y:S05]  /*af00*/  EXIT ;  /* 0x000000000000794d */ /* 0x000fea0003800000 */
.L_x_10327:
        /* <DEDUP_REMOVED lines=21> */
.L_x_10332:
[----:B------:R-:W-:Y:S05]  /*b060*/  BSYNC B0 ;  /* 0x0000000000007941 */ /* 0x000fea0003800000 */
.L_x_10331:
[----:B------:R-:W-:-:S05]  /*b070*/  LOP3.LUT R3, R0, R3, RZ, 0xfc, !PT ;  /* 0x0000000300037212 */ /* 0x000fca00078efcff */
[----:B------:R-:W-:Y:S01]  /*b080*/  STG.E.U8 [R16.64], R3 ;  /* 0x0000000310007986 */ /* 0x000fe2000c101124 */
[----:B------:R-:W-:Y:S05]  /*b090*/  EXIT ;  /* 0x000000000000794d */ /* 0x000fea0003800000 */
.L_x_10330:
        /* <DEDUP_REMOVED lines=13> */
.L_x_10334:
[----:B------:R-:W-:Y:S01]  /*b170*/  IMAD.MOV.U32 R0, RZ, RZ, 0x7f ;  /* 0x0000007fff007424 */ /* 0x000fe200078e00ff */
[----:B------:R-:W-:-:S04]  /*b180*/  ISETP.GT.U32.AND P0, PT, R2, 0x7f800000, PT ;  /* 0x7f8000000200780c */ /* 0x000fc80003f04070 */
[----:B------:R-:W-:-:S04]  /*b190*/  SEL R0, R0, 0x7c, P0 ;  /* 0x0000007c00007807 */ /* 0x000fc80000000000 */
.L_x_10335:
[----:B------:R-:W-:Y:S05]  /*b1a0*/  BSYNC B0 ;  /* 0x0000000000007941 */ /* 0x000fea0003800000 */
.L_x_10333:
[----:B------:R-:W-:-:S04]  /*b1b0*/  LOP3.LUT R2, R3, 0x80000000, RZ, 0xc0, !PT ;  /* 0x8000000003027812 */ /* 0x000fc800078ec0ff */
[----:B------:R-:W-:-:S04]  /*b1c0*/  SHF.R.U32.HI R3, RZ, 0x18, R2 ;  /* 0x00000018ff037819 */ /* 0x000fc80000011602 */
[----:B------:R-:W-:-:S05]  /*b1d0*/  LOP3.LUT R3, R0, R3, RZ, 0xfc, !PT ;  /* 0x0000000300037212 */ /* 0x000fca00078efcff */
[----:B------:R-:W-:Y:S01]  /*b1e0*/  STG.E.U8 [R16.64], R3 ;  /* 0x0000000310007986 */ /* 0x000fe2000c101124 */
[----:B------:R-:W-:Y:S05]  /*b1f0*/  EXIT ;  /* 0x000000000000794d */ /* 0x000fea0003800000 */
.L_x_10329:
[----:B------:R-:W-:-:S05]  /*b200*/  HADD2.F32 R0, -RZ, R0.H0_H0 ;  /* 0x20000000ff007230 */ /* 0x000fca0000004100 */
[----:B------:R-:W-:-:S05]  /*b210*/  F2FP.BF16.PACK_AB R0, RZ, R0 ;  /* 0x00000000ff00723e */ /* 0x000fca00000010ff */
[----:B------:R-:W-:Y:S01]  /*b220*/  STG.E.U16 [R16.64], R0 ;  /* 0x0000000010007986 */ /* 0x000fe2000c101524 */
[----:B------:R-:W-:Y:S05]  /*b230*/  EXIT ;  /* 0x000000000000794d */ /* 0x000fea0003800000 */
.L_x_10326:
        /* <DEDUP_REMOVED lines=12> */
.L_x_10338:
        /* <DEDUP_REMOVED lines=17> */
.L_x_10341:
[----:B------:R-:W-:-:S04]  /*b410*/  LOP3.LUT R2, R3, 0x80000000, RZ, 0xc0, !PT ;  /* 0x8000000003027812 */ /* 0x000fc800078ec0ff */
[----:B------:R-:W-:-:S04]  /*b420*/  SHF.R.U32.HI R3, RZ, 0x18, R2 ;  /* 0x00000018ff037819 */ /* 0x000fc80000011602 */
[----:B------:R-:W-:-:S04]  /*b430*/  LOP3.LUT R0, R0, R3, RZ, 0xfc, !PT ;  /* 0x0000000300007212 */ /* 0x000fc800078efcff */
[----:B------:R-:W-:Y:S02]  /*b440*/  PRMT R8, R0, 0x7610, R8 ;  /* 0x0000761000087816 */ /* 0x000fe40000000008 */
.L_x_10340:
[----:B------:R-:W-:Y:S05]  /*b450*/  BSYNC B0 ;  /* 0x0000000000007941 */ /* 0x000fea0003800000 */
.L_x_10339:
[----:B------:R-:W-:Y:S01]  /*b460*/  STG.E.U8 [R16.64], R8 ;  /* 0x0000000810007986 */ /* 0x000fe2000c101124 */
[----:B------:R-:W-:Y:S05]  /*b470*/  EXIT ;  /* 0x000000000000794d */ /* 0x000fea0003800000 */
.L_x_10337:
        /* <DEDUP_REMOVED lines=17> */
.L_x_10344:
[----:B------:R-:W-:-:S04]  /*b590*/  LOP3.LUT R2, R3, 0x80000000, RZ, 0xc0, !PT ;  /* 0x8000000003027812 */ /* 0x000fc800078ec0ff */
[----:B------:R-:W-:-:S04]  /*b5a0*/  SHF.R.U32.HI R3, RZ, 0x18, R2 ;  /* 0x00000018ff037819 */ /* 0x000fc80000011602 */
[----:B------:R-:W-:-:S04]  /*b5b0*/  LOP3.LUT R0, R0, R3, RZ, 0xfc, !PT ;  /* 0x0000000300007212 */ /* 0x000fc800078efcff */
[----:B------:R-:W-:Y:S02]  /*b5c0*/  PRMT R8, R0, 0x7610, R8 ;  /* 0x0000761000087816 */ /* 0x000fe40000000008 */
.L_x_10343:
[----:B------:R-:W-:Y:S05]  /*b5d0*/  BSYNC B0 ;  /* 0x0000000000007941 */ /* 0x000fea0003800000 */
.L_x_10342:
[----:B------:R-:W-:Y:S01]  /*b5e0*/  STG.E.U8 [R16.64], R8 ;  /* 0x0000000810007986 */ /* 0x000fe2000c101124 */
[----:B------:R-:W-:Y:S05]  /*b5f0*/  EXIT ;  /* 0x000000000000794d */ /* 0x000fea0003800000 */
.L_x_10336:
        /* <DEDUP_REMOVED lines=22> */
.L_x_10319:
        /* <DEDUP_REMOVED lines=20> */
.L_x_10346:
[----:B------:R-:W-:-:S06]  /*b8a0*/  HADD2.F32 R2, -RZ, R0.H0_H0 ;  /* 0x20000000ff027230 */ /* 0x000fcc0000004100 */
[----:B------:R-:W0:Y:S02]  /*b8b0*/  F2I.U64.TRUNC R2, R2 ;  /* 0x0000000200027311 */ /* 0x000e24000020d800 */
[----:B0-----:R-:W-:Y:S01]  /*b8c0*/  STG.E.64 [R16.64], R2 ;  /* 0x0000000210007986 */ /* 0x001fe2000c101b24 */
[----:B------:R-:W-:Y:S05]  /*b8d0*/  EXIT ;  /* 0x000000000000794d */ /* 0x000fea0003800000 */
.L_x_10345:
[----:B------:R-:W-:-:S04]  /*b8e0*/  HADD2.F32 R0, -RZ, R0.H0_H0 ;  /* 0x20000000ff007230 */ /* 0x000fc80000004100 */
[----:B------:R-:W0:Y:S02]  /*b8f0*/  F2I.FTZ.U32.TRUNC.NTZ R3, R0 ;  /* 0x0000000000037305 */ /* 0x000e24000021f000 */
[----:B0-----:R-:W-:Y:S01]  /*b900*/  STG.E [R16.64], R3 ;  /* 0x0000000310007986 */ /* 0x001fe2000c101924 */
[----:B------:R-:W-:Y:S05]  /*b910*/  EXIT ;  /* 0x000000000000794d */ /* 0x000fea0003800000 */
.L_x_10347:
        /* <DEDUP_REMOVED lines=14> */
.L_x_12065:


//--------------------- .text._ZN2at6native27unrolled_elementwise_kernelIZZZNS0_18GeluCUDAKernelImplERNS_18TensorIteratorBaseENS0_8GeluTypeEENKUlvE_clEvENKUlvE1_clEvEUlN3c104HalfEE_St5arrayIPcLm2EELi4E23TrivialOffsetCalculatorILi1EjESE_NS0_6memory12LoadWithCastILi1EEENSF_13StoreWithCastILi1EEEEEviT_T0_T2_T3_T4_T5_ --------------------------
	.section	.text._ZN2at6native27unrolled_elementwise_kernelIZZZNS0_18GeluCUDAKernelImplERNS_18TensorIteratorBaseENS0_8GeluTypeEENKUlvE_clEvENKUlvE1_clEvEUlN3c104HalfEE_St5arrayIPcLm2EELi4E23TrivialOffsetCalculatorILi1EjESE_NS0_6memory12LoadWithCastILi1EEENSF_13StoreWithCastILi1EEEEEviT_T0_T2_T3_T4_T5_,"ax",@progbits
	.sectioninfo	@"SHI_REGISTERS=29"
	.align	128
        .global         _ZN2at6native27unrolled_elementwise_kernelIZZZNS0_18GeluCUDAKernelImplERNS_18TensorIteratorBaseENS0_8GeluTypeEENKUlvE_clEvENKUlvE1_clEvEUlN3c104HalfEE_St5arrayIPcLm2EELi4E23TrivialOffsetCalculatorILi1EjESE_NS0_6memory12LoadWithCastILi1EEENSF_13StoreWithCastILi1EEEEEviT_T0_T2_T3_T4_T5_
        .type           _ZN2at6native27unrolled_elementwise_kernelIZZZNS0_18GeluCUDAKernelImplERNS_18TensorIteratorBaseENS0_8GeluTypeEENKUlvE_clEvENKUlvE1_clEvEUlN3c104HalfEE_St5arrayIPcLm2EELi4E23TrivialOffsetCalculatorILi1EjESE_NS0_6memory12LoadWithCastILi1EEENSF_13StoreWithCastILi1EEEEEviT_T0_T2_T3_T4_T5_,@function
        .size           _ZN2at6native27unrolled_elementwise_kernelIZZZNS0_18GeluCUDAKernelImplERNS_18TensorIteratorBaseENS0_8GeluTypeEENKUlvE_clEvENKUlvE1_clEvEUlN3c104HalfEE_St5arrayIPcLm2EELi4E23TrivialOffsetCalculatorILi1EjESE_NS0_6memory12LoadWithCastILi1EEENSF_13StoreWithCastILi1EEEEEviT_T0_T2_T3_T4_T5_,(.L_x_12066 - _ZN2at6native27unrolled_elementwise_kernelIZZZNS0_18GeluCUDAKernelImplERNS_18TensorIteratorBaseENS0_8GeluTypeEENKUlvE_clEvENKUlvE1_clEvEUlN3c104HalfEE_St5arrayIPcLm2EELi4E23TrivialOffsetCalculatorILi1EjESE_NS0_6memory12LoadWithCastILi1EEENSF_13StoreWithCastILi1EEEEEviT_T0_T2_T3_T4_T5_)
        .other          _ZN2at6native27unrolled_elementwise_kernelIZZZNS0_18GeluCUDAKernelImplERNS_18TensorIteratorBaseENS0_8GeluTypeEENKUlvE_clEvENKUlvE1_clEvEUlN3c104HalfEE_St5arrayIPcLm2EELi4E23TrivialOffsetCalculatorILi1EjESE_NS0_6memory12LoadWithCastILi1EEENSF_13StoreWithCastILi1EEEEEviT_T0_T2_T3_T4_T5_,@"STO_CUDA_ENTRY STV_DEFAULT"
_ZN2at6native27unrolled_elementwise_kernelIZZZNS0_18GeluCUDAKernelImplERNS_18TensorIteratorBaseENS0_8GeluTypeEENKUlvE_clEvENKUlvE1_clEvEUlN3c104HalfEE_St5arrayIPcLm2EELi4E23TrivialOffsetCalculatorILi1EjESE_NS0_6memory12LoadWithCastILi1EEENSF_13StoreWithCastILi1EEEEEviT_T0_T2_T3_T4_T5_:
.text._ZN2at6native27unrolled_elementwise_kernelIZZZNS0_18GeluCUDAKernelImplERNS_18TensorIteratorBaseENS0_8GeluTypeEENKUlvE_clEvENKUlvE1_clEvEUlN3c104HalfEE_St5arrayIPcLm2EELi4E23TrivialOffsetCalculatorILi1EjESE_NS0_6memory12LoadWithCastILi1EEENSF_13StoreWithCastILi1EEEEEviT_T0_T2_T3_T4_T5_:
        /* <DEDUP_REMOVED lines=32> */
.L_x_10353:
[----:B------:R-:W2:Y:S02]  /*0200*/  LDG.E.U8 R2, [R2.64] ;  /* 0x0000002402027981 */ /* 0x000ea4000c1e1100 */
[----:B--2---:R-:W0:Y:S02]  /*0210*/  I2F.U16 R0, R2 ;  /* 0x0000000200007306 */ /* 0x004e240000101000 */
[----:B0-----:R-:W-:-:S04]  /*0220*/  F2FP.PACK_AB R0, RZ, R0 ;  /* 0x00000000ff00723e */ /* 0x001fc800000000ff */
[----:B------:R-:W-:Y:S01]  /*0230*/  PRMT R25, R0, 0x7610, R25 ;  /* 0x0000761000197816 */ /* 0x000fe20000000019 */
[----:B------:R-:W-:Y:S05]  /*0240*/  BRA `(.L_x_10355) ;  /* 0x00000ee000007947 */ /* 0x000fea0003800000 */
.L_x_10352:
        /* <DEDUP_REMOVED lines=11> */
.L_x_10357:
[----:B------:R-:W2:Y:S02]  /*0300*/  LDG.E R2, [R2.64] ;  /* 0x0000002402027981 */ /* 0x000ea4000c1e1900 */
[----:B--2---:R-:W0:Y:S02]  /*0310*/  I2F R0, R2 ;  /* 0x0000000200007306 */ /* 0x004e240000201400 */
[----:B0-----:R-:W-:-:S04]  /*0320*/  F2FP.PACK_AB R0, RZ, R0 ;  /* 0x00000000ff00723e */ /* 0x001fc800000000ff */
[----:B------:R-:W-:Y:S01]  /*0330*/  PRMT R25, R0, 0x7610, R25 ;  /* 0x0000761000197816 */ /* 0x000fe20000000019 */
[----:B------:R-:W-:Y:S05]  /*0340*/  BRA `(.L_x_10355) ;  /* 0x00000de000007947 */ /* 0x000fea0003800000 */
.L_x_10356:
[----:B------:R-:W2:Y:S02]  /*0350*/  LDG.E.U16 R2, [R2.64] ;  /* 0x0000002402027981 */ /* 0x000ea4000c1e1500 */
[----:B--2---:R-:W0:Y:S02]  /*0360*/  I2F.S16 R0, R2 ;  /* 0x0000000200007306 */ /* 0x004e240000101400 */
[----:B0-----:R-:W-:-:S04]  /*0370*/  F2FP.PACK_AB R0, RZ, R0 ;  /* 0x00000000ff00723e */ /* 0x001fc800000000ff */
[----:B------:R-:W-:Y:S01]  /*0380*/  PRMT R25, R0, 0x7610, R25 ;  /* 0x0000761000197816 */ /* 0x000fe20000000019 */
[----:B------:R-:W-:Y:S05]  /*0390*/  BRA `(.L_x_10355) ;  /* 0x00000d9000007947 */ /* 0x000fea0003800000 */
.L_x_10351:
        /* <DEDUP_REMOVED lines=9> */
.L_x_10359:
[----:B------:R0:W5:Y:S01]  /*0430*/  LDG.E.U16 R25, [R2.64] ;  /* 0x0000002402197981 */ /* 0x000162000c1e1500 */
[----:B------:R-:W-:Y:S05]  /*0440*/  BRA `(.L_x_10355) ;  /* 0x00000ce000007947 */ /* 0x000fea0003800000 */
.L_x_10358:
        /* <DEDUP_REMOVED lines=9> */
.L_x_10361:
[----:B------:R0:W5:Y:S01]  /*04e0*/  LDG.E.U16 R25, [R2.64] ;  /* 0x0000002402197981 */ /* 0x000162000c1e1500 */
[----:B------:R-:W-:Y:S05]  /*04f0*/  BRA `(.L_x_10355) ;  /* 0x00000c3000007947 */ /* 0x000fea0003800000 */
.L_x_10360:
[----:B------:R-:W2:Y:S02]  /*0500*/  LDG.E.64 R2, [R2.64] ;  /* 0x0000002402027981 */ /* 0x000ea4000c1e1b00 */
[----:B--2---:R-:W0:Y:S01]  /*0510*/  F2F.F32.F64 R0, R2 ;  /* 0x0000000200007310 */ /* 0x004e220000301000 */
[----:B------:R-:W0:-:S14]  /*0520*/  DSETP.GEU.AND P0, PT, |R2|, c[0x2][0x0], PT ;  /* 0x008000000200762a */ /* 0x000e1c0003f0e200 */
[----:B0-----:R-:W-:-:S05]  /*0530*/  @!P0 FMUL R0, R0, 1.175494350822287508e-38 ;  /* 0x0080000000008820 */ /* 0x001fca0000400000 */
[----:B------:R-:W-:-:S04]  /*0540*/  F2FP.PACK_AB R0, RZ, R0 ;  /* 0x00000000ff00723e */ /* 0x000fc800000000ff */
[----:B------:R-:W-:Y:S01]  /*0550*/  PRMT R25, R0, 0x7610, R25 ;  /* 0x0000761000197816 */ /* 0x000fe20000000019 */
[----:B------:R-:W-:Y:S05]  /*0560*/  BRA `(.L_x_10355) ;  /* 0x00000bc000007947 */ /* 0x000fea0003800000 */
.L_x_10350:
        /* <DEDUP_REMOVED lines=14> */
.L_x_10364:
[----:B------:R-:W2:Y:S02]  /*0650*/  LDG.E.64 R2, [R2.64] ;  /* 0x0000002402027981 */ /* 0x000ea4000c1e1b00 */
[----:B--2---:R-:W0:Y:S01]  /*0660*/  F2F.F32.F64 R0, R2 ;  /* 0x0000000200007310 */ /* 0x004e220000301000 */
[----:B------:R-:W0:-:S14]  /*0670*/  DSETP.GEU.AND P0, PT, |R2|, c[0x2][0x0], PT ;  /* 0x008000000200762a */ /* 0x000e1c0003f0e200 */
[----:B0-----:R-:W-:-:S05]  /*0680*/  @!P0 FMUL R0, R0, 1.175494350822287508e-38 ;  /* 0x0080000000008820 */ /* 0x001fca0000400000 */
[----:B------:R-:W-:-:S04]  /*0690*/  F2FP.PACK_AB R0, RZ, R0 ;  /* 0x00000000ff00723e */ /* 0x000fc800000000ff */
[----:B------:R-:W-:Y:S01]  /*06a0*/  PRMT R25, R0, 0x7610, R25 ;  /* 0x0000761000197816 */ /* 0x000fe20000000019 */
[----:B------:R-:W-:Y:S05]  /*06b0*/  BRA `(.L_x_10355) ;  /* 0x00000a7000007947 */ /* 0x000fea0003800000 */
.L_x_10363:
        /* <DEDUP_REMOVED lines=28> */
.L_x_10366:
        /* <DEDUP_REMOVED lines=16> */
.L_x_10365:
[----:B------:R-:W2:Y:S02]  /*0980*/  LDG.E.U16 R0, [R2.64] ;  /* 0x0000002402007981 */ /* 0x000ea4000c1e1500 */
[----:B--2---:R-:W-:-:S04]  /*0990*/  PRMT R0, RZ, 0x5410, R0 ;  /* 0x00005410ff007816 */ /* 0x004fc80000000000 */
[----:B------:R-:W-:-:S04]  /*09a0*/  F2FP.PACK_AB R0, RZ, R0 ;  /* 0x00000000ff00723e */ /* 0x000fc800000000ff */
[----:B------:R-:W-:Y:S01]  /*09b0*/  PRMT R25, R0, 0x7610, R25 ;  /* 0x0000761000197816 */ /* 0x000fe20000000019 */
[----:B------:R-:W-:Y:S05]  /*09c0*/  BRA `(.L_x_10355) ;  /* 0x0000076000007947 */ /* 0x000fea0003800000 */
.L_x_10362:
        /* <DEDUP_REMOVED lines=12> */
.L_x_10369:
        /* <DEDUP_REMOVED lines=21> */
.L_x_10373:
[----:B------:R-:W-:Y:S05]  /*0be0*/  BSYNC B1 ;  /* 0x0000000000017941 */ /* 0x000fea0003800000 */
.L_x_10372:
[----:B------:R-:W-:Y:S01]  /*0bf0*/  LEA R3, R0, 0x3b800000, 0x17 ;  /* 0x3b80000000037811 */ /* 0x000fe200078eb8ff */
[----:B------:R-:W-:-:S05]  /*0c00*/  IMAD.SHL.U32 R0, R2, 0x100000, RZ ;  /* 0x0010000002007824 */ /* 0x000fca00078e00ff */
[----:B------:R-:W-:Y:S02]  /*0c10*/  LOP3.LUT R0, R3, R0, R4, 0xfe, !PT ;  /* 0x0000000003007212 */ /* 0x000fe400078efe04 */
.L_x_10371:
[----:B------:R-:W-:Y:S05]  /*0c20*/  BSYNC B0 ;  /* 0x0000000000007941 */ /* 0x000fea0003800000 */
.L_x_10370:
[----:B------:R-:W-:-:S04]  /*0c30*/  F2FP.PACK_AB R0, RZ, R0 ;  /* 0x00000000ff00723e */ /* 0x000fc800000000ff */
[----:B------:R-:W-:Y:S01]  /*0c40*/  PRMT R25, R0, 0x7610, R25 ;  /* 0x0000761000197816 */ /* 0x000fe20000000019 */
[----:B------:R-:W-:Y:S05]  /*0c50*/  BRA `(.L_x_10355) ;  /* 0x000004d000007947 */ /* 0x000fea0003800000 */
.L_x_10368:
        /* <DEDUP_REMOVED lines=21> */
.L_x_10377:
[----:B------:R-:W-:Y:S05]  /*0db0*/  BSYNC B1 ;  /* 0x0000000000017941 */ /* 0x000fea0003800000 */
.L_x_10376:
[----:B------:R-:W-:Y:S01]  /*0dc0*/  LEA R3, R0, 0x37800000, 0x17 ;  /* 0x3780000000037811 */ /* 0x000fe200078eb8ff */
[----:B------:R-:W-:-:S05]  /*0dd0*/  IMAD.SHL.U32 R0, R2, 0x200000, RZ ;  /* 0x0020000002007824 */ /* 0x000fca00078e00ff */
[----:B------:R-:W-:Y:S02]  /*0de0*/  LOP3.LUT R0, R3, R0, R4, 0xfe, !PT ;  /* 0x0000000003007212 */ /* 0x000fe400078efe04 */
.L_x_10375:
[----:B------:R-:W-:Y:S05]  /*0df0*/  BSYNC B0 ;  /* 0x0000000000007941 */ /* 0x000fea0003800000 */
.L_x_10374:
[----:B------:R-:W-:-:S04]  /*0e00*/  F2FP.PACK_AB R0, RZ, R0 ;  /* 0x00000000ff00723e */ /* 0x000fc800000000ff */
[----:B------:R-:W-:Y:S01]  /*0e10*/  PRMT R25, R0, 0x7610, R25 ;  /* 0x0000761000197816 */ /* 0x000fe20000000019 */
[----:B------:R-:W-:Y:S05]  /*0e20*/  BRA `(.L_x_10355) ;  /* 0x0000030000007947 */ /* 0x000fea0003800000 */
.L_x_10367:
        /* <DEDUP_REMOVED lines=14> */
.L_x_10381:
[----:B------:R-:W-:Y:S05]  /*0f10*/  BSYNC B0 ;  /* 0x0000000000007941 */ /* 0x000fea0003800000 */
.L_x_10380:
[----:B------:R-:W-:-:S04]  /*0f20*/  F2FP.PACK_AB R0, RZ, R0 ;  /* 0x00000000ff00723e */ /* 0x000fc800000000ff */
[----:B------:R-:W-:Y:S01]  /*0f30*/  PRMT R25, R0, 0x7610, R25 ;  /* 0x0000761000197816 */ /* 0x000fe20000000019 */
[----:B------:R-:W-:Y:S05]  /*0f40*/  BRA `(.L_x_10355) ;  /* 0x000001e000007947 */ /* 0x000fea0003800000 */
.L_x_10354:
        /* <DEDUP_REMOVED lines=21> */
.L_x_10379:
[----:B------:R-:W2:Y:S02]  /*10a0*/  LDG.E.64 R2, [R2.64] ;  /* 0x0000002402027981 */ /* 0x000ea4000c1e1b00 */
[----:B--2---:R-:W0:Y:S02]  /*10b0*/  I2F.U64 R0, R2 ;  /* 0x0000000200007312 */ /* 0x004e240000301000 */
[----:B0-----:R-:W-:-:S04]  /*10c0*/  F2FP.PACK_AB R0, RZ, R0 ;  /* 0x00000000ff00723e */ /* 0x001fc800000000ff */
[----:B------:R-:W-:Y:S01]  /*10d0*/  PRMT R25, R0, 0x7610, R25 ;  /* 0x0000761000197816 */ /* 0x000fe20000000019 */
[----:B------:R-:W-:Y:S05]  /*10e0*/  BRA `(.L_x_10355) ;  /* 0x0000004000007947 */ /* 0x000fea0003800000 */
.L_x_10378:
[----:B------:R-:W2:Y:S02]  /*10f0*/  LDG.E R2, [R2.64] ;  /* 0x0000002402027981 */ /* 0x000ea4000c1e1900 */
[----:B--2---:R-:W0:Y:S02]  /*1100*/  I2F.U32 R0, R2 ;  /* 0x0000000200007306 */ /* 0x004e240000201000 */
[----:B0-----:R-:W-:-:S04]  /*1110*/  F2FP.PACK_AB R0, RZ, R0 ;  /* 0x00000000ff00723e */ /* 0x001fc800000000ff */
[----:B------:R-:W-:Y:S02]  /*1120*/  PRMT R25, R0, 0x7610, R25 ;  /* 0x0000761000197816 */ /* 0x000fe40000000019 */
.L_x_10355:
[----:B------:R-:W1:Y:S02]  /*1130*/  S2R R19, SR_TID.X ;  /* 0x0000000000137919 */ /* 0x000e640000002100 */
[----:B-1----:R-:W-:-:S03]  /*1140*/  IADD3 R19, R19, 0x80, RZ ;  /* 0x0000008013137810 */ /* 0x002fc60007ffe0ff */
.L_x_10349:
[----:B-1----:R-:W-:Y:S05]  /*1150*/  BSYNC B6 ;  /* 0x0000000000067941 */ /* 0x002fea0003800000 */
.L_x_10348:
        /* <DEDUP_REMOVED lines=24> */
.L_x_10387:
[----:B------:R-:W2:Y:S02]  /*12e0*/  LDG.E.U8 R2, [R2.64] ;  /* 0x0000002402027981 */ /* 0x000ea4000c1e1100 */
[----:B--2---:R-:W0:Y:S02]  /*12f0*/  I2F.U16 R0, R2 ;  /* 0x0000000200007306 */ /* 0x004e240000101000 */
[----:B0-----:R-:W-:-:S04]  /*1300*/  F2FP.PACK_AB R0, RZ, R0 ;  /* 0x00000000ff00723e */ /* 0x001fc800000000ff */
[----:B------:R-:W-:Y:S01]  /*1310*/  PRMT R22, R0, 0x7610, R22 ;  /* 0x0000761000167816 */ /* 0x000fe20000000016 */
[----:B------:R-:W-:Y:S05]  /*1320*/  BRA `(.L_x_10389) ;  /* 0x00000ed000007947 */ /* 0x000fea0003800000 */
.L_x_10386:
        /* <DEDUP_REMOVED lines=11> */
.L_x_10391:
[----:B------:R-:W2:Y:S02]  /*13e0*/  LDG.E R2, [R2.64] ;  /* 0x0000002402027981 */ /* 0x000ea4000c1e1900 */
[----:B--2---:R-:W0:Y:S02]  /*13f0*/  I2F R0, R2 ;  /* 0x0000000200007306 */ /* 0x004e240000201400 */
[----:B0-----:R-:W-:-:S04]  /*1400*/  F2FP.PACK_AB R0, RZ, R0 ;  /* 0x00000000ff00723e */ /* 0x001fc800000000ff */
[----:B------:R-:W-:Y:S01]  /*1410*/  PRMT R22, R0, 0x7610, R22 ;  /* 0x0000761000167816 */ /* 0x000fe20000000016 */
[----:B------:R-:W-:Y:S05]  /*1420*/  BRA `(.L_x_10389) ;  /* 0x00000dd000007947 */ /* 0x000fea0003800000 */
.L_x_10390:
[----:B------:R-:W2:Y:S02]  /*1430*/  LDG.E.U16 R2, [R2.64] ;  /* 0x0000002402027981 */ /* 0x000ea4000c1e1500 */
[----:B--2---:R-:W0:Y:S02]  /*1440*/  I2F.S16 R0, R2 ;  /* 0x0000000200007306 */ /* 0x004e240000101400 */
[----:B0-----:R-:W-:-:S04]  /*1450*/  F2FP.PACK_AB R0, RZ, R0 ;  /* 0x00000000ff00723e */ /* 0x001fc800000000ff */
[----:B------:R-:W-:Y:S01]  /*1460*/  PRMT R22, R0, 0x7610, R22 ;  /* 0x0000761000167816 */ /* 0x000fe20000000016 */
[----:B------:R-:W-:Y:S05]  /*1470*/  BRA `(.L_x_10389) ;  /* 0x00000d8000007947 */ /* 0x000fea0003800000 */
.L_x_10385:
        /* <DEDUP_REMOVED lines=9> */
.L_x_10393:
[----:B------:R0:W5:Y:S01]  /*1510*/  LDG.E.U16 R22, [R2.64] ;  /* 0x0000002402167981 */ /* 0x000162000c1e1500 */
[----:B------:R-:W-:Y:S05]  /*1520*/  BRA `(.L_x_10389) ;  /* 0x00000cd000007947 */ /* 0x000fea0003800000 */
.L_x_10392:
        /* <DEDUP_REMOVED lines=9> */
.L_x_10395:
[----:B------:R0:W5:Y:S01]  /*15c0*/  LDG.E.U16 R22, [R2.64] ;  /* 0x0000002402167981 */ /* 0x000162000c1e1500 */
[----:B------:R-:W-:Y:S05]  /*15d0*/  BRA `(.L_x_10389) ;  /* 0x00000c2000007947 */ /* 0x000fea0003800000 */
.L_x_10394:
[----:B------:R-:W2:Y:S02]  /*15e0*/  LDG.E.64 R2, [R2.64] ;  /* 0x0000002402027981 */ /* 0x000ea4000c1e1b00 */
[----:B--2---:R-:W0:Y:S01]  /*15f0*/  F2F.F32.F64 R0, R2 ;  /* 0x0000000200007310 */ /* 0x004e220000301000 */
[----:B------:R-:W0:-:S14]  /*1600*/  DSETP.GEU.AND P0, PT, |R2|, c[0x2][0x0], PT ;  /* 0x008000000200762a */ /* 0x000e1c0003f0e200 */
[----:B0-----:R-:W-:-:S05]  /*1610*/  @!P0 FMUL R0, R0, 1.175494350822287508e-38 ;  /* 0x0080000000008820 */ /* 0x001fca0000400000 */
[----:B------:R-:W-:-:S04]  /*1620*/  F2FP.PACK_AB R0, RZ, R0 ;  /* 0x00000000ff00723e */ /* 0x000fc800000000ff */
[----:B------:R-:W-:Y:S01]  /*1630*/  PRMT R22, R0, 0x7610, R22 ;  /* 0x0000761000167816 */ /* 0x000fe20000000016 */
[----:B------:R-:W-:Y:S05]  /*1640*/  BRA `(.L_x_10389) ;  /* 0x00000bb000007947 */ /* 0x000fea0003800000 */
.L_x_10384:
        /* <DEDUP_REMOVED lines=14> */
.L_x_10398:
[----:B------:R-:W2:Y:S02]  /*1730*/  LDG.E.64 R2, [R2.64] ;  /* 0x0000002402027981 */ /* 0x000ea4000c1e1b00 */
[----:B--2---:R-:W0:Y:S01]  /*1740*/  F2F.F32.F64 R0, R2 ;  /* 0x0000000200007310 */ /* 0x004e220000301000 */
[----:B------:R-:W0:-:S14]  /*1750*/  DSETP.GEU.AND P0, PT, |R2|, c[0x2][0x0], PT ;  /* 0x008000000200762a */ /* 0x000e1c0003f0e200 */
[----:B0-----:R-:W-:-:S05]  /*1760*/  @!P0 FMUL R0, R0, 1.175494350822287508e-38 ;  /* 0x0080000000008820 */ /* 0x001fca0000400000 */
[----:B------:R-:W-:-:S04]  /*1770*/  F2FP.PACK_AB R0, RZ, R0 ;  /* 0x00000000ff00723e */ /* 0x000fc800000000ff */
[----:B------:R-:W-:Y:S01]  /*1780*/  PRMT R22, R0, 0x7610, R22 ;  /* 0x0000761000167816 */ /* 0x000fe20000000016 */
[----:B------:R-:W-:Y:S05]  /*1790*/  BRA `(.L_x_10389) ;  /* 0x00000a6000007947 */ /* 0x000fea0003800000 */
.L_x_10397:
        /* <DEDUP_REMOVED lines=28> */
.L_x_10400:
        /* <DEDUP_REMOVED lines=15> */
.L_x_10399:
[----:B------:R-:W2:Y:S02]  /*1a50*/  LDG.E.U16 R0, [R2.64] ;  /* 0x0000002402007981 */ /* 0x000ea4000c1e1500 */
[----:B--2---:R-:W-:-:S04]  /*1a60*/  PRMT R0, RZ, 0x5410, R0 ;  /* 0x00005410ff007816 */ /* 0x004fc80000000000 */
[----:B------:R-:W-:-:S04]  /*1a70*/  F2FP.PACK_AB R0, RZ, R0 ;  /* 0x00000000ff00723e */ /* 0x000fc800000000ff */
[----:B------:R-:W-:Y:S01]  /*1a80*/  PRMT R22, R0, 0x7610, R22 ;  /* 0x0000761000167816 */ /* 0x000fe20000000016 */
[----:B------:R-:W-:Y:S05]  /*1a90*/  BRA `(.L_x_10389) ;  /* 0x0000076000007947 */ /* 0x000fea0003800000 */
.L_x_10396:
        /* <DEDUP_REMOVED lines=12> */
.L_x_10403:
        /* <DEDUP_REMOVED lines=21> */
.L_x_10407:
[----:B------:R-:W-:Y:S05]  /*1cb0*/  BSYNC B1 ;  /* 0x0000000000017941 */ /* 0x000fea0003800000 */
.L_x_10406:
[----:B------:R-:W-:Y:S01]  /*1cc0*/  LEA R3, R0, 0x3b800000, 0x17 ;  /* 0x3b80000000037811 */ /* 0x000fe200078eb8ff */
[----:B------:R-:W-:-:S05]  /*1cd0*/  IMAD.SHL.U32 R0, R2, 0x100000, RZ ;  /* 0x0010000002007824 */ /* 0x000fca00078e00ff */
[----:B------:R-:W-:Y:S02]  /*1ce0*/  LOP3.LUT R0, R3, R0, R4, 0xfe, !PT ;  /* 0x0000000003007212 */ /* 0x000fe400078efe04 */
.L_x_10405:
[----:B------:R-:W-:Y:S05]  /*1cf0*/  BSYNC B0 ;  /* 0x0000000000007941 */ /* 0x000fea0003800000 */
.L_x_10404:
[----:B------:R-:W-:-:S04]  /*1d00*/  F2FP.PACK_AB R0, RZ, R0 ;  /* 0x00000000ff00723e */ /* 0x000fc800000000ff */
[----:B------:R-:W-:Y:S01]  /*1d10*/  PRMT R22, R0, 0x7610, R22 ;  /* 0x0000761000167816 */ /* 0x000fe20000000016 */
[----:B------:R-:W-:Y:S05]  /*1d20*/  BRA `(.L_x_10389) ;  /* 0x000004d000007947 */ /* 0x000fea0003800000 */
.L_x_10402:
        /* <DEDUP_REMOVED lines=21> */
.L_x_10411:
[----:B------:R-:W-:Y:S05]  /*1e80*/  BSYNC B1 ;  /* 0x0000000000017941 */ /* 0x000fea0003800000 */
.L_x_10410:
[----:B------:R-:W-:Y:S01]  /*1e90*/  LEA R3, R0, 0x37800000, 0x17 ;  /* 0x3780000000037811 */ /* 0x000fe200078eb8ff */
[----:B------:R-:W-:-:S05]  /*1ea0*/  IMAD.SHL.U32 R0, R2, 0x200000, RZ ;  /* 0x0020000002007824 */ /* 0x000fca00078e00ff */
[----:B------:R-:W-:Y:S02]  /*1eb0*/  LOP3.LUT R0, R3, R0, R4, 0xfe, !PT ;  /* 0x0000000003007212 */ /* 0x000fe400078efe04 */
.L_x_10409:
[----:B------:R-:W-:Y:S05]  /*1ec0*/  BSYNC B0 ;  /* 0x0000000000007941 */ /* 0x000fea0003800000 */
.L_x_10408:
[----:B------:R-:W-:-:S04]  /*1ed0*/  F2FP.PACK_AB R0, RZ, R0 ;  /* 0x00000000ff00723e */ /* 0x000fc800000000ff */
[----:B------:R-:W-:Y:S01]  /*1ee0*/  PRMT R22, R0, 0x7610, R22 ;  /* 0x0000761000167816 */ /* 0x000fe20000000016 */
[----:B------:R-:W-:Y:S05]  /*1ef0*/  BRA `(.L_x_10389) ;  /* 0x0000030000007947 */ /* 0x000fea0003800000 */
.L_x_10401:
        /* <DEDUP_REMOVED lines=14> */
.L_x_10415:
[----:B------:R-:W-:Y:S05]  /*1fe0*/  BSYNC B0 ;  /* 0x0000000000007941 */ /* 0x000fea0003800000 */
.L_x_10414:
[----:B------:R-:W-:-:S04]  /*1ff0*/  F2FP.PACK_AB R0, RZ, R0 ;  /* 0x00000000ff00723e */ /* 0x000fc800000000ff */
[----:B------:R-:W-:Y:S01]  /*2000*/  PRMT R22, R0, 0x7610, R22 ;  /* 0x0000761000167816 */ /* 0x000fe20000000016 */
[----:B------:R-:W-:Y:S05]  /*2010*/  BRA `(.L_x_10389) ;  /* 0x000001e000007947 */ /* 0x000fea0003800000 */
.L_x_10388:
        /* <DEDUP_REMOVED lines=21> */
.L_x_10413:
[----:B------:R-:W2:Y:S02]  /*2170*/  LDG.E.64 R2, [R2.64] ;  /* 0x0000002402027981 */ /* 0x000ea4000c1e1b00 */
[----:B--2---:R-:W0:Y:S02]  /*2180*/  I2F.U64 R0, R2 ;  /* 0x0000000200007312 */ /* 0x004e240000301000 */
[----:B0-----:R-:W-:-:S04]  /*2190*/  F2FP.PACK_AB R0, RZ, R0 ;  /* 0x00000000ff00723e */ /* 0x001fc800000000ff */
[----:B------:R-:W-:Y:S01]  /*21a0*/  PRMT R22, R0, 0x7610, R22 ;  /* 0x0000761000167816 */ /* 0x000fe20000000016 */
[----:B------:R-:W-:Y:S05]  /*21b0*/  BRA `(.L_x_10389) ;  /* 0x0000004000007947 */ /* 0x000fea0003800000 */
.L_x_10412:
[----:B------:R-:W2:Y:S02]  /*21c0*/  LDG.E R2, [R2.64] ;  /* 0x0000002402027981 */ /* 0x000ea4000c1e1900 */
[----:B--2---:R-:W0:Y:S02]  /*21d0*/  I2F.U32 R0, R2 ;  /* 0x0000000200007306 */ /* 0x004e240000201000 */
[----:B0-----:R-:W-:-:S04]  /*21e0*/  F2FP.PACK_AB R0, RZ, R0 ;  /* 0x00000000ff00723e */ /* 0x001fc800000000ff */
[----:B------:R-:W-:Y:S02]  /*21f0*/  PRMT R22, R0, 0x7610, R22 ;  /* 0x0000761000167816 */ /* 0x000fe40000000016 */
.L_x_10389:
[----:B------:R-:W-:-:S05]  /*2200*/  IADD3 R19, R19, 0x80, RZ ;  /* 0x0000008013137810 */ /* 0x000fca0007ffe0ff */
.L_x_10383:
[----:B------:R-:W-:Y:S05]  /*2210*/  BSYNC B6 ;  /* 0x0000000000067941 */ /* 0x000fea0003800000 */
.L_x_10382:
        /* <DEDUP_REMOVED lines=26> */
.L_x_10421:
[----:B------:R-:W2:Y:S02]  /*23c0*/  LDG.E.U8 R2, [R2.64] ;  /* 0x0000002402027981 */ /* 0x000ea4000c1e1100 */
[----:B--2---:R-:W0:Y:S02]  /*23d0*/  I2F.U16 R0, R2 ;  /* 0x0000000200007306 */ /* 0x004e240000101000 */
[----:B0-----:R-:W-:-:S04]  /*23e0*/  F2FP.PACK_AB R0, RZ, R0 ;  /* 0x00000000ff00723e */ /* 0x001fc800000000ff */
[----:B------:R-:W-:Y:S01]  /*23f0*/  PRMT R26, R0, 0x7610, R26 ;  /* 0x00007610001a7816 */ /* 0x000fe2000000001a */
[----:B------:R-:W-:Y:S05]  /*2400*/  BRA `(.L_x_10423) ;  /* 0x00000ed000007947 */ /* 0x000fea0003800000 */
.L_x_10420:
        /* <DEDUP_REMOVED lines=11> */
.L_x_10425:
[----:B------:R-:W2:Y:S02]  /*24c0*/  LDG.E R2, [R2.64] ;  /* 0x0000002402027981 */ /* 0x000ea4000c1e1900 */
[----:B--2---:R-:W0:Y:S02]  /*24d0*/  I2F R0, R2 ;  /* 0x0000000200007306 */ /* 0x004e240000201400 */
[----:B0-----:R-:W-:-:S04]  /*24e0*/  F2FP.PACK_AB R0, RZ, R0 ;  /* 0x00000000ff00723e */ /* 0x001fc800000000ff */
[----:B------:R-:W-:Y:S01]  /*24f0*/  PRMT R26, R0, 0x7610, R26 ;  /* 0x00007610001a7816 */ /* 0x000fe2000000001a */
[----:B------:R-:W-:Y:S05]  /*2500*/  BRA `(.L_x_10423) ;  /* 0x00000dd000007947 */ /* 0x000fea0003800000 */
.L_x_10424:
[----:B------:R-:W2:Y:S02]  /*2510*/  LDG.E.U16 R2, [R2.64] ;  /* 0x0000002402027981 */ /* 0x000ea4000c1e1500 */
[----:B--2---:R-:W0:Y:S02]  /*2520*/  I2F.S16 R0, R2 ;  /* 0x0000000200007306 */ /* 0x004e240000101400 */
[----:B0-----:R-:W-:-:S04]  /*2530*/  F2FP.PACK_AB R0, RZ, R0 ;  /* 0x00000000ff00723e */ /* 0x001fc800000000ff */
[----:B------:R-:W-:Y:S01]  /*2540*/  PRMT R26, R0, 0x7610, R26 ;  /* 0x00007610001a7816 */ /* 0x000fe2000000001a */
[----:B------:R-:W-:Y:S05]  /*2550*/  BRA `(.L_x_10423) ;  /* 0x00000d8000007947 */ /* 0x000fea0003800000 */
.L_x_10419:
        /* <DEDUP_REMOVED lines=9> */
.L_x_10427:
[----:B------:R0:W5:Y:S01]  /*25f0*/  LDG.E.U16 R26, [R2.64] ;  /* 0x00000024021a7981 */ /* 0x000162000c1e1500 */
[----:B------:R-:W-:Y:S05]  /*2600*/  BRA `(.L_x_10423) ;  /* 0x00000cd000007947 */ /* 0x000fea0003800000 */
.L_x_10426:
        /* <DEDUP_REMOVED lines=9> */
.L_x_10429:
[----:B------:R0:W5:Y:S01]  /*26a0*/  LDG.E.U16 R26, [R2.64] ;  /* 0x00000024021a7981 */ /* 0x000162000c1e1500 */
[----:B------:R-:W-:Y:S05]  /*26b0*/  BRA `(.L_x_10423) ;  /* 0x00000c2000007947 */ /* 0x000fea0003800000 */
.L_x_10428:
[----:B------:R-:W2:Y:S02]  /*26c0*/  LDG.E.64 R2, [R2.64] ;  /* 0x0000002402027981 */ /* 0x000ea4000c1e1b00 */
[----:B--2---:R-:W0:Y:S01]  /*26d0*/  F2F.F32.F64 R0, R2 ;  /* 0x0000000200007310 */ /* 0x004e220000301000 */
[----:B------:R-:W0:-:S14]  /*26e0*/  DSETP.GEU.AND P0, PT, |R2|, c[0x2][0x0], PT ;  /* 0x008000000200762a */ /* 0x000e1c0003f0e200 */
[----:B0-----:R-:W-:-:S05]  /*26f0*/  @!P0 FMUL R0, R0, 1.175494350822287508e-38 ;  /* 0x0080000000008820 */ /* 0x001fca0000400000 */
[----:B------:R-:W-:-:S04]  /*2700*/  F2FP.PACK_AB R0, RZ, R0 ;  /* 0x00000000ff00723e */ /* 0x000fc800000000ff */
[----:B------:R-:W-:Y:S01]  /*2710*/  PRMT R26, R0, 0x7610, R26 ;  /* 0x00007610001a7816 */ /* 0x000fe2000000001a */
[----:B------:R-:W-:Y:S05]  /*2720*/  BRA `(.L_x_10423) ;  /* 0x00000bb000007947 */ /* 0x000fea0003800000 */
.L_x_10418:
        /* <DEDUP_REMOVED lines=14> */
.L_x_10432:
[----:B------:R-:W2:Y:S02]  /*2810*/  LDG.E.64 R2, [R2.64] ;  /* 0x0000002402027981 */ /* 0x000ea4000c1e1b00 */
[----:B--2---:R-:W0:Y:S01]  /*2820*/  F2F.F32.F64 R0, R2 ;  /* 0x0000000200007310 */ /* 0x004e220000301000 */
[----:B------:R-:W0:-:S14]  /*2830*/  DSETP.GEU.AND P0, PT, |R2|, c[0x2][0x0], PT ;  /* 0x008000000200762a */ /* 0x000e1c0003f0e200 */
[----:B0-----:R-:W-:-:S05]  /*2840*/  @!P0 FMUL R0, R0, 1.175494350822287508e-38 ;  /* 0x0080000000008820 */ /* 0x001fca0000400000 */
[----:B------:R-:W-:-:S04]  /*2850*/  F2FP.PACK_AB R0, RZ, R0 ;  /* 0x00000000ff00723e */ /* 0x000fc800000000ff */
[----:B------:R-:W-:Y:S01]  /*2860*/  PRMT R26, R0, 0x7610, R26 ;  /* 0x00007610001a7816 */ /* 0x000fe2000000001a */
[----:B------:R-:W-:Y:S05]  /*2870*/  BRA `(.L_x_10423) ;  /* 0x00000a6000007947 */ /* 0x000fea0003800000 */
.L_x_10431:
        /* <DEDUP_REMOVED lines=28> */
.L_x_10434:
        /* <DEDUP_REMOVED lines=15> */
.L_x_10433:
[----:B------:R-:W2:Y:S02]  /*2b30*/  LDG.E.U16 R0, [R2.64] ;  /* 0x0000002402007981 */ /* 0x000ea4000c1e1500 */
[----:B--2---:R-:W-:-:S04]  /*2b40*/  PRMT R0, RZ, 0x5410, R0 ;  /* 0x00005410ff007816 */ /* 0x004fc80000000000 */
[----:B------:R-:W-:-:S04]  /*2b50*/  F2FP.PACK_AB R0, RZ, R0 ;  /* 0x00000000ff00723e */ /* 0x000fc800000000ff */
[----:B------:R-:W-:Y:S01]  /*2b60*/  PRMT R26, R0, 0x7610, R26 ;  /* 0x00007610001a7816 */ /* 0x000fe2000000001a */
[----:B------:R-:W-:Y:S05]  /*2b70*/  BRA `(.L_x_10423) ;  /* 0x0000076000007947 */ /* 0x000fea0003800000 */
.L_x_10430:
        /* <DEDUP_REMOVED lines=12> */
.L_x_10437:
        /* <DEDUP_REMOVED lines=21> */
.L_x_10441:
[----:B------:R-:W-:Y:S05]  /*2d90*/  BSYNC B1 ;  /* 0x0000000000017941 */ /* 0x000fea0003800000 */
.L_x_10440:
[----:B------:R-:W-:Y:S01]  /*2da0*/  LEA R3, R0, 0x3b800000, 0x17 ;  /* 0x3b80000000037811 */ /* 0x000fe200078eb8ff */
[----:B------:R-:W-:-:S05]  /*2db0*/  IMAD.SHL.U32 R0, R2, 0x100000, RZ ;  /* 0x0010000002007824 */ /* 0x000fca00078e00ff */
[----:B------:R-:W-:Y:S02]  /*2dc0*/  LOP3.LUT R0, R3, R0, R4, 0xfe, !PT ;  /* 0x0000000003007212 */ /* 0x000fe400078efe04 */
.L_x_10439:
[----:B------:R-:W-:Y:S05]  /*2dd0*/  BSYNC B0 ;  /* 0x0000000000007941 */ /* 0x000fea0003800000 */
.L_x_10438:
[----:B------:R-:W-:-:S04]  /*2de0*/  F2FP.PACK_AB R0, RZ, R0 ;  /* 0x00000000ff00723e */ /* 0x000fc800000000ff */
[----:B------:R-:W-:Y:S01]  /*2df0*/  PRMT R26, R0, 0x7610, R26 ;  /* 0x00007610001a7816 */ /* 0x000fe2000000001a */
[----:B------:R-:W-:Y:S05]  /*2e00*/  BRA `(.L_x_10423) ;  /* 0x000004d000007947 */ /* 0x000fea0003800000 */
.L_x_10436:
        /* <DEDUP_REMOVED lines=21> */
.L_x_10445:
[----:B------:R-:W-:Y:S05]  /*2f60*/  BSYNC B1 ;  /* 0x0000000000017941 */ /* 0x000fea0003800000 */
.L_x_10444:
[----:B------:R-:W-:Y:S01]  /*2f70*/  LEA R3, R0, 0x37800000, 0x17 ;  /* 0x3780000000037811 */ /* 0x000fe200078eb8ff */
[----:B------:R-:W-:-:S05]  /*2f80*/  IMAD.SHL.U32 R0, R2, 0x200000, RZ ;  /* 0x0020000002007824 */ /* 0x000fca00078e00ff */
[----:B------:R-:W-:Y:S02]  /*2f90*/  LOP3.LUT R0, R3, R0, R4, 0xfe, !PT ;  /* 0x0000000003007212 */ /* 0x000fe400078efe04 */
.L_x_10443:
[----:B------:R-:W-:Y:S05]  /*2fa0*/  BSYNC B0 ;  /* 0x0000000000007941 */ /* 0x000fea0003800000 */
.L_x_10442:
[----:B------:R-:W-:-:S04]  /*2fb0*/  F2FP.PACK_AB R0, RZ, R0 ;  /* 0x00000000ff00723e */ /* 0x000fc800000000ff */
[----:B------:R-:W-:Y:S01]  /*2fc0*/  PRMT R26, R0, 0x7610, R26 ;  /* 0x00007610001a7816 */ /* 0x000fe2000000001a */
[----:B------:R-:W-:Y:S05]  /*2fd0*/  BRA `(.L_x_10423) ;  /* 0x0000030000007947 */ /* 0x000fea0003800000 */
.L_x_10435:
        /* <DEDUP_REMOVED lines=14> */
.L_x_10449:
[----:B------:R-:W-:Y:S05]  /*30c0*/  BSYNC B0 ;  /* 0x0000000000007941 */ /* 0x000fea0003800000 */
.L_x_10448:
[----:B------:R-:W-:-:S04]  /*30d0*/  F2FP.PACK_AB R0, RZ, R0 ;  /* 0x00000000ff00723e */ /* 0x000fc800000000ff */
[----:B------:R-:W-:Y:S01]  /*30e0*/  PRMT R26, R0, 0x7610, R26 ;  /* 0x00007610001a7816 */ /* 0x000fe2000000001a */
[----:B------:R-:W-:Y:S05]  /*30f0*/  BRA `(.L_x_10423) ;  /* 0x000001e000007947 */ /* 0x000fea0003800000 */
.L_x_10422:
        /* <DEDUP_REMOVED lines=21> */
.L_x_10447:
[----:B------:R-:W2:Y:S02]  /*3250*/  LDG.E.64 R2, [R2.64] ;  /* 0x0000002402027981 */ /* 0x000ea4000c1e1b00 */
[----:B--2---:R-:W0:Y:S02]  /*3260*/  I2F.U64 R0, R2 ;  /* 0x0000000200007312 */ /* 0x004e240000301000 */
[----:B0-----:R-:W-:-:S04]  /*3270*/  F2FP.PACK_AB R0, RZ, R0 ;  /* 0x00000000ff00723e */ /* 0x001fc800000000ff */
[----:B------:R-:W-:Y:S01]  /*3280*/  PRMT R26, R0, 0x7610, R26 ;  /* 0x00007610001a7816 */ /* 0x000fe2000000001a */
[----:B------:R-:W-:Y:S05]  /*3290*/  BRA `(.L_x_10423) ;  /* 0x0000004000007947 */ /* 0x000fea0003800000 */
.L_x_10446:
[----:B------:R-:W2:Y:S02]  /*32a0*/  LDG.E R2, [R2.64] ;  /* 0x0000002402027981 */ /* 0x000ea4000c1e1900 */
[----:B--2---:R-:W0:Y:S02]  /*32b0*/  I2F.U32 R0, R2 ;  /* 0x0000000200007306 */ /* 0x004e240000201000 */
[----:B0-----:R-:W-:-:S04]  /*32c0*/  F2FP.PACK_AB R0, RZ, R0 ;  /* 0x00000000ff00723e */ /* 0x001fc800000000ff */
[----:B------:R-:W-:Y:S02]  /*32d0*/  PRMT R26, R0, 0x7610, R26 ;  /* 0x00007610001a7816 */ /* 0x000fe4000000001a */
.L_x_10423:
[----:B------:R-:W-:-:S05]  /*32e0*/  IADD3 R19, R19, 0x80, RZ ;  /* 0x0000008013137810 */ /* 0x000fca0007ffe0ff */
.L_x_10417:
[----:B------:R-:W-:Y:S05]  /*32f0*/  BSYNC B6 ;  /* 0x0000000000067941 */ /* 0x000fea0003800000 */
.L_x_10416:
        /* <DEDUP_REMOVED lines=23> */
.L_x_10455:
[----:B------:R-:W2:Y:S02]  /*3470*/  LDG.E.U8 R2, [R2.64] ;  /* 0x0000002402027981 */ /* 0x000ea4000c1e1100 */
[----:B--2---:R-:W0:Y:S02]  /*3480*/  I2F.U16 R0, R2 ;  /* 0x0000000200007306 */ /* 0x004e240000101000 */
[----:B0-----:R-:W-:-:S04]  /*3490*/  F2FP.PACK_AB R0, RZ, R0 ;  /* 0x00000000ff00723e */ /* 0x001fc800000000ff */
[----:B------:R-:W-:Y:S01]  /*34a0*/  PRMT R23, R0, 0x7610, R23 ;  /* 0x0000761000177816 */ /* 0x000fe20000000017 */
[----:B------:R-:W-:Y:S05]  /*34b0*/  BRA `(.L_x_10451) ;  /* 0x00000ed000007947 */ /* 0x000fea0003800000 */
.L_x_10454:
        /* <DEDUP_REMOVED lines=11> */
.L_x_10458:
[----:B------:R-:W2:Y:S02]  /*3570*/  LDG.E R2, [R2.64] ;  /* 0x0000002402027981 */ /* 0x000ea4000c1e1900 */
[----:B--2---:R-:W0:Y:S02]  /*3580*/  I2F R0, R2 ;  /* 0x0000000200007306 */ /* 0x004e240000201400 */
[----:B0-----:R-:W-:-:S04]  /*3590*/  F2FP.PACK_AB R0, RZ, R0 ;  /* 0x00000000ff00723e */ /* 0x001fc800000000ff */
[----:B------:R-:W-:Y:S01]  /*35a0*/  PRMT R23, R0, 0x7610, R23 ;  /* 0x0000761000177816 */ /* 0x000fe20000000017 */
[----:B------:R-:W-:Y:S05]  /*35b0*/  BRA `(.L_x_10451) ;  /* 0x00000dd000007947 */ /* 0x000fea0003800000 */
.L_x_10457:
[----:B------:R-:W2:Y:S02]  /*35c0*/  LDG.E.U16 R2, [R2.64] ;  /* 0x0000002402027981 */ /* 0x000ea4000c1e1500 */
[----:B--2---:R-:W0:Y:S02]  /*35d0*/  I2F.S16 R0, R2 ;  /* 0x0000000200007306 */ /* 0x004e240000101400 */
[----:B0-----:R-:W-:-:S04]  /*35e0*/  F2FP.PACK_AB R0, RZ, R0 ;  /* 0x00000000ff00723e */ /* 0x001fc800000000ff */
[----:B------:R-:W-:Y:S01]  /*35f0*/  PRMT R23, R0, 0x7610, R23 ;  /* 0x0000761000177816 */ /* 0x000fe20000000017 */
[----:B------:R-:W-:Y:S05]  /*3600*/  BRA `(.L_x_10451) ;  /* 0x00000d8000007947 */ /* 0x000fea0003800000 */
.L_x_10453:
        /* <DEDUP_REMOVED lines=9> */
.L_x_10460:
[----:B------:R0:W5:Y:S01]  /*36a0*/  LDG.E.U16 R23, [R2.64] ;  /* 0x0000002402177981 */ /* 0x000162000c1e1500 */
[----:B------:R-:W-:Y:S05]  /*36b0*/  BRA `(.L_x_10451) ;  /* 0x00000cd000007947 */ /* 0x000fea0003800000 */
.L_x_10459:
        /* <DEDUP_REMOVED lines=9> */
.L_x_10462:
[----:B------:R0:W5:Y:S01]  /*3750*/  LDG.E.U16 R23, [R2.64] ;  /* 0x0000002402177981 */ /* 0x000162000c1e1500 */
[----:B------:R-:W-:Y:S05]  /*3760*/  BRA `(.L_x_10451) ;  /* 0x00000c2000007947 */ /* 0x000fea0003800000 */
.L_x_10461:
[----:B------:R-:W2:Y:S02]  /*3770*/  LDG.E.64 R2, [R2.64] ;  /* 0x0000002402027981 */ /* 0x000ea4000c1e1b00 */
[----:B--2---:R-:W0:Y:S01]  /*3780*/  F2F.F32.F64 R0, R2 ;  /* 0x0000000200007310 */ /* 0x004e220000301000 */
[----:B------:R-:W0:-:S14]  /*3790*/  DSETP.GEU.AND P0, PT, |R2|, c[0x2][0x0], PT ;  /* 0x008000000200762a */ /* 0x000e1c0003f0e200 */
[----:B0-----:R-:W-:-:S05]  /*37a0*/  @!P0 FMUL R0, R0, 1.175494350822287508e-38 ;  /* 0x0080000000008820 */ /* 0x001fca0000400000 */
[----:B------:R-:W-:-:S04]  /*37b0*/  F2FP.PACK_AB R0, RZ, R0 ;  /* 0x00000000ff00723e */ /* 0x000fc800000000ff */
[----:B------:R-:W-:Y:S01]  /*37c0*/  PRMT R23, R0, 0x7610, R23 ;  /* 0x0000761000177816 */ /* 0x000fe20000000017 */
[----:B------:R-:W-:Y:S05]  /*37d0*/  BRA `(.L_x_10451) ;  /* 0x00000bb000007947 */ /* 0x000fea0003800000 */
.L_x_10452:
        /* <DEDUP_REMOVED lines=14> */
.L_x_10465:
[----:B------:R-:W2:Y:S02]  /*38c0*/  LDG.E.64 R2, [R2.64] ;  /* 0x0000002402027981 */ /* 0x000ea4000c1e1b00 */
[----:B--2---:R-:W0:Y:S01]  /*38d0*/  F2F.F32.F64 R0, R2 ;  /* 0x0000000200007310 */ /* 0x004e220000301000 */
[----:B------:R-:W0:-:S14]  /*38e0*/  DSETP.GEU.AND P0, PT, |R2|, c[0x2][0x0], PT ;  /* 0x008000000200762a */ /* 0x000e1c0003f0e200 */
[----:B0-----:R-:W-:-:S05]  /*38f0*/  @!P0 FMUL R0, R0, 1.175494350822287508e-38 ;  /* 0x0080000000008820 */ /* 0x001fca0000400000 */
[----:B------:R-:W-:-:S04]  /*3900*/  F2FP.PACK_AB R0, RZ, R0 ;  /* 0x00000000ff00723e */ /* 0x000fc800000000ff */
[----:B------:R-:W-:Y:S01]  /*3910*/  PRMT R23, R0, 0x7610, R23 ;  /* 0x0000761000177816 */ /* 0x000fe20000000017 */
[----:B------:R-:W-:Y:S05]  /*3920*/  BRA `(.L_x_10451) ;  /* 0x00000a6000007947 */ /* 0x000fea0003800000 */
.L_x_10464:
        /* <DEDUP_REMOVED lines=28> */
.L_x_10467:
        /* <DEDUP_REMOVED lines=15> */
.L_x_10466:
[----:B------:R-:W2:Y:S02]  /*3be0*/  LDG.E.U16 R0, [R2.64] ;  /* 0x0000002402007981 */ /* 0x000ea4000c1e1500 */
[----:B--2---:R-:W-:-:S04]  /*3bf0*/  PRMT R0, RZ, 0x5410, R0 ;  /* 0x00005410ff007816 */ /* 0x004fc80000000000 */
[----:B------:R-:W-:-:S04]  /*3c00*/  F2FP.PACK_AB R0, RZ, R0 ;  /* 0x00000000ff00723e */ /* 0x000fc800000000ff */
[----:B------:R-:W-:Y:S01]  /*3c10*/  PRMT R23, R0, 0x7610, R23 ;  /* 0x0000761000177816 */ /* 0x000fe20000000017 */
[----:B------:R-:W-:Y:S05]  /*3c20*/  BRA `(.L_x_10451) ;  /* 0x0000076000007947 */ /* 0x000fea0003800000 */
.L_x_10463:
        /* <DEDUP_REMOVED lines=12> */
.L_x_10470:
        /* <DEDUP_REMOVED lines=21> */
.L_x_10474:
[----:B------:R-:W-:Y:S05]  /*3e40*/  BSYNC B1 ;  /* 0x0000000000017941 */ /* 0x000fea0003800000 */
.L_x_10473:
[----:B------:R-:W-:Y:S01]  /*3e50*/  LEA R3, R0, 0x3b800000, 0x17 ;  /* 0x3b80000000037811 */ /* 0x000fe200078eb8ff */
[----:B------:R-:W-:-:S05]  /*3e60*/  IMAD.SHL.U32 R0, R2, 0x100000, RZ ;  /* 0x0010000002007824 */ /* 0x000fca00078e00ff */
[----:B------:R-:W-:Y:S02]  /*3e70*/  LOP3.LUT R0, R3, R0, R4, 0xfe, !PT ;  /* 0x0000000003007212 */ /* 0x000fe400078efe04 */
.L_x_10472:
[----:B------:R-:W-:Y:S05]  /*3e80*/  BSYNC B0 ;  /* 0x0000000000007941 */ /* 0x000fea0003800000 */
.L_x_10471:
[----:B------:R-:W-:-:S04]  /*3e90*/  F2FP.PACK_AB R0, RZ, R0 ;  /* 0x00000000ff00723e */ /* 0x000fc800000000ff */
[----:B------:R-:W-:Y:S01]  /*3ea0*/  PRMT R23, R0, 0x7610, R23 ;  /* 0x0000761000177816 */ /* 0x000fe20000000017 */
[----:B------:R-:W-:Y:S05]  /*3eb0*/  BRA `(.L_x_10451) ;  /* 0x000004d000007947 */ /* 0x000fea0003800000 */
.L_x_10469:
        /* <DEDUP_REMOVED lines=21> */
.L_x_10478:
[----:B------:R-:W-:Y:S05]  /*4010*/  BSYNC B1 ;  /* 0x0000000000017941 */ /* 0x000fea0003800000 */
.L_x_10477:
[----:B------:R-:W-:Y:S01]  /*4020*/  LEA R3, R0, 0x37800000, 0x17 ;  /* 0x3780000000037811 */ /* 0x000fe200078eb8ff */
[----:B------:R-:W-:-:S05]  /*4030*/  IMAD.SHL.U32 R0, R2, 0x200000, RZ ;  /* 0x0020000002007824 */ /* 0x000fca00078e00ff */
[----:B------:R-:W-:Y:S02]  /*4040*/  LOP3.LUT R0, R3, R0, R4, 0xfe, !PT ;  /* 0x0000000003007212 */ /* 0x000fe400078efe04 */
.L_x_10476:
[----:B------:R-:W-:Y:S05]  /*4050*/  BSYNC B0 ;  /* 0x0000000000007941 */ /* 0x000fea0003800000 */
.L_x_10475:
[----:B------:R-:W-:-:S04]  /*4060*/  F2FP.PACK_AB R0, RZ, R0 ;  /* 0x00000000ff00723e */ /* 0x000fc800000000ff */
[----:B------:R-:W-:Y:S01]  /*4070*/  PRMT R23, R0, 0x7610, R23 ;  /* 0x0000761000177816 */ /* 0x000fe20000000017 */
[----:B------:R-:W-:Y:S05]  /*4080*/  BRA `(.L_x_10451) ;  /* 0x0000030000007947 */ /* 0x000fea0003800000 */
.L_x_10468:
        /* <DEDUP_REMOVED lines=14> */
.L_x_10482:
[----:B------:R-:W-:Y:S05]  /*4170*/  BSYNC B0 ;  /* 0x0000000000007941 */ /* 0x000fea0003800000 */
.L_x_10481:
[----:B------:R-:W-:-:S04]  /*4180*/  F2FP.PACK_AB R0, RZ, R0 ;  /* 0x00000000ff00723e */ /* 0x000fc800000000ff */
[----:B------:R-:W-:Y:S01]  /*4190*/  PRMT R23, R0, 0x7610, R23 ;  /* 0x0000761000177816 */ /* 0x000fe20000000017 */
[----:B------:R-:W-:Y:S05]  /*41a0*/  BRA `(.L_x_10451) ;  /* 0x000001e000007947 */ /* 0x000fea0003800000 */
.L_x_10456:
        /* <DEDUP_REMOVED lines=21> */
.L_x_10480:
[----:B------:R-:W2:Y:S02]  /*4300*/  LDG.E.64 R2, [R2.64] ;  /* 0x0000002402027981 */ /* 0x000ea4000c1e1b00 */
[----:B--2---:R-:W0:Y:S02]  /*4310*/  I2F.U64 R0, R2 ;  /* 0x0000000200007312 */ /* 0x004e240000301000 */
[----:B0-----:R-:W-:-:S04]  /*4320*/  F2FP.PACK_AB R0, RZ, R0 ;  /* 0x00000000ff00723e */ /* 0x001fc800000000ff */
[----:B------:R-:W-:Y:S01]  /*4330*/  PRMT R23, R0, 0x7610, R23 ;  /* 0x0000761000177816 */ /* 0x000fe20000000017 */
[----:B------:R-:W-:Y:S05]  /*4340*/  BRA `(.L_x_10451) ;  /* 0x0000004000007947 */ /* 0x000fea0003800000 */
.L_x_10479:
[----:B------:R-:W2:Y:S02]  /*4350*/  LDG.E R2, [R2.64] ;  /* 0x0000002402027981 */ /* 0x000ea4000c1e1900 */
[----:B--2---:R-:W0:Y:S02]  /*4360*/  I2F.U32 R0, R2 ;  /* 0x0000000200007306 */ /* 0x004e240000201000 */
[----:B0-----:R-:W-:-:S04]  /*4370*/  F2FP.PACK_AB R0, RZ, R0 ;  /* 0x00000000ff00723e */ /* 0x001fc800000000ff */
[----:B------:R-:W-:Y:S02]  /*4380*/  PRMT R23, R0, 0x7610, R23 ;  /* 0x0000761000177816 */ /* 0x000fe40000000017 */
.L_x_10451:
[----:B------:R-:W-:Y:S05]  /*4390*/  BSYNC B6 ;  /* 0x0000000000067941 */ /* 0x000fea0003800000 */
.L_x_10450:
        /* <DEDUP_REMOVED lines=11> */
[----:B--2--5:R-:W-:-:S05]  /*4450*/  HADD2.F32 R25, -RZ, R25.H0_H0 ;  /* 0x20000019ff197230 */ /* 0x024fca0000004100 */
        /* <DEDUP_REMOVED lines=8> */
[----:B------:R-:W-:Y:S02]  /*44e0*/  F2FP.PACK_AB R0, RZ, R0 ;  /* 0x00000000ff00723e */ /* 0x000fe400000000ff */
.L_x_10484:
[----:B--2---:R-:W-:Y:S05]  /*44f0*/  BSYNC B0 ;  /* 0x0000000000007941 */ /* 0x004fea0003800000 */
.L_x_10483:
[----:B------:R-:W-:Y:S01]  /*4500*/  BSSY B0, `(.L_x_10485) ;  /* 0x000000c000007945 */ /* 0x000fe20003800000 */
[----:B------:R-:W-:Y:S05]  /*4510*/  @P0 BRA `(.L_x_10486) ;  /* 0x000000a000000947 */ /* 0x000fea0003800000 */
[----:B-----5:R-:W-:-:S05]  /*4520*/  HADD2.F32 R22, -RZ, R22.H0_H0 ;  /* 0x20000016ff167230 */ /* 0x020fca0000004100 */
        /* <DEDUP_REMOVED lines=9> */
.L_x_10486:
[----:B------:R-:W-:Y:S05]  /*45c0*/  BSYNC B0 ;  /* 0x0000000000007941 */ /* 0x000fea0003800000 */
.L_x_10485:
        /* <DEDUP_REMOVED lines=12> */
.L_x_10488:
[----:B------:R-:W-:Y:S05]  /*4690*/  BSYNC B0 ;  /* 0x0000000000007941 */ /* 0x000fea0003800000 */
.L_x_10487:
        /* <DEDUP_REMOVED lines=12> */
.L_x_10490:
[----:B------:R-:W-:Y:S05]  /*4760*/  BSYNC B0 ;  /* 0x0000000000007941 */ /* 0x000fea0003800000 */
.L_x_10489:
        /* <DEDUP_REMOVED lines=22> */
.L_x_10496:
[----:B------:R-:W-:Y:S01]  /*48d0*/  HADD2.F32 R5, -RZ, R0.H0_H0 ;  /* 0x20000000ff057230 */ /* 0x000fe20000004100 */
[----:B------:R-:W-:-:S05]  /*48e0*/  IMAD.MOV.U32 R19, RZ, RZ, R24 ;  /* 0x000000ffff137224 */ /* 0x000fca00078e0018 */
[----:B------:R-:W0:Y:S02]  /*48f0*/  F2I.S64.TRUNC R4, R5 ;  /* 0x0000000500047311 */ /* 0x000e24000020d900 */
[----:B0-----:R0:W-:Y:S01]  /*4900*/  STG.E.U8 [R2.64], R4 ;  /* 0x0000000402007986 */ /* 0x0011e2000c101124 */
[----:B------:R-:W-:Y:S05]  /*4910*/  BRA `(.L_x_10492) ;  /* 0x00000f8000007947 */ /* 0x000fea0003800000 */
.L_x_10495:
        /* <DEDUP_REMOVED lines=11> */
.L_x_10499:
[----:B------:R-:W-:Y:S01]  /*49d0*/  HADD2.F32 R0, -RZ, R0.H0_H0 ;  /* 0x20000000ff007230 */ /* 0x000fe20000004100 */
[----:B------:R-:W-:-:S03]  /*49e0*/  IMAD.MOV.U32 R19, RZ, RZ, R24 ;  /* 0x000000ffff137224 */ /* 0x000fc600078e0018 */
[----:B------:R-:W0:Y:S02]  /*49f0*/  F2I.FTZ.TRUNC.NTZ R5, R0 ;  /* 0x0000000000057305 */ /* 0x000e24000021f100 */
[----:B0-----:R0:W-:Y:S01]  /*4a00*/  STG.E [R2.64], R5 ;  /* 0x0000000502007986 */ /* 0x0011e2000c101924 */
[----:B------:R-:W-:Y:S05]  /*4a10*/  BRA `(.L_x_10492) ;  /* 0x00000e8000007947 */ /* 0x000fea0003800000 */
.L_x_10498:
[----:B------:R-:W-:Y:S01]  /*4a20*/  HADD2.F32 R0, -RZ, R0.H0_H0 ;  /* 0x20000000ff007230 */ /* 0x000fe20000004100 */
[----:B------:R-:W-:-:S03]  /*4a30*/  IMAD.MOV.U32 R19, RZ, RZ, R24 ;  /* 0x000000ffff137224 */ /* 0x000fc600078e0018 */
[----:B------:R-:W0:Y:S02]  /*4a40*/  F2I.FTZ.TRUNC.NTZ R5, R0 ;  /* 0x0000000000057305 */ /* 0x000e24000021f100 */
[----:B0-----:R0:W-:Y:S01]  /*4a50*/  STG.E.U16 [R2.64], R5 ;  /* 0x0000000502007986 */ /* 0x0011e2000c101524 */
[----:B------:R-:W-:Y:S05]  /*4a60*/  BRA `(.L_x_10492) ;  /* 0x00000e3000007947 */ /* 0x000fea0003800000 */
.L_x_10494:
        /* <DEDUP_REMOVED lines=10> */
.L_x_10501:
[----:B------:R0:W-:Y:S01]  /*4b10*/  STG.E.U16 [R2.64], R0 ;  /* 0x0000000002007986 */ /* 0x0001e2000c101524 */
[----:B------:R-:W-:Y:S01]  /*4b20*/  IMAD.MOV.U32 R19, RZ, RZ, R24 ;  /* 0x000000ffff137224 */ /* 0x000fe200078e0018 */
[----:B------:R-:W-:Y:S05]  /*4b30*/  BRA `(.L_x_10492) ;  /* 0x00000d6000007947 */ /* 0x000fea0003800000 */
.L_x_10500:
        /* <DEDUP_REMOVED lines=11> */
.L_x_10503:
[----:B------:R-:W-:Y:S01]  /*4bf0*/  HADD2.F32 R0, -RZ, R0.H0_H0 ;  /* 0x20000000ff007230 */ /* 0x000fe20000004100 */
[----:B------:R-:W-:-:S04]  /*4c00*/  IMAD.MOV.U32 R19, RZ, RZ, R24 ;  /* 0x000000ffff137224 */ /* 0x000fc800078e0018 */
[----:B------:R-:W-:-:S04]  /*4c10*/  F2FP.PACK_AB R0, RZ, R0 ;  /* 0x00000000ff00723e */ /* 0x000fc800000000ff */
[----:B------:R-:W-:-:S05]  /*4c20*/  PRMT R0, R0, 0x5410, RZ ;  /* 0x0000541000007816 */ /* 0x000fca00000000ff */
[----:B------:R0:W-:Y:S01]  /*4c30*/  STG.E [R2.64], R0 ;  /* 0x0000000002007986 */ /* 0x0001e2000c101924 */
[----:B------:R-:W-:Y:S05]  /*4c40*/  BRA `(.L_x_10492) ;  /* 0x00000c5000007947 */ /* 0x000fea0003800000 */
.L_x_10502:
[----:B------:R-:W-:Y:S01]  /*4c50*/  HADD2.F32 R4, -RZ, R0.H0_H0 ;  /* 0x20000000ff047230 */ /* 0x000fe20000004100 */
[----:B------:R-:W-:-:S04]  /*4c60*/  IMAD.MOV.U32 R19, RZ, RZ, R24 ;  /* 0x000000ffff137224 */ /* 0x000fc800078e0018 */
[----:B------:R-:W-:-:S06]  /*4c70*/  FMUL.FTZ R4, R4, 1 ;  /* 0x3f80000004047820 */ /* 0x000fcc0000410000 */
[----:B------:R-:W0:Y:S02]  /*4c80*/  F2F.F64.F32 R4, R4 ;  /* 0x0000000400047310 */ /* 0x000e240000201800 */
[----:B0-----:R0:W-:Y:S01]  /*4c90*/  STG.E.64 [R2.64], R4 ;  /* 0x0000000402007986 */ /* 0x0011e2000c101b24 */
[----:B------:R-:W-:Y:S05]  /*4ca0*/  BRA `(.L_x_10492) ;  /* 0x00000bf000007947 */ /* 0x000fea0003800000 */
.L_x_10493:
        /* <DEDUP_REMOVED lines=14> */
.L_x_10506:
[----:B------:R-:W-:Y:S01]  /*4d90*/  HADD2.F32 R0, -RZ, R0.H0_H0 ;  /* 0x20000000ff007230 */ /* 0x000fe20000004100 */
[----:B------:R-:W-:Y:S01]  /*4da0*/  CS2R R6, SRZ ;  /* 0x0000000000067805 */ /* 0x000fe2000001ff00 */
[----:B------:R-:W-:-:S03]  /*4db0*/  IMAD.MOV.U32 R19, RZ, RZ, R24 ;  /* 0x000000ffff137224 */ /* 0x000fc600078e0018 */
[----:B------:R-:W-:-:S04]  /*4dc0*/  FMUL.FTZ R0, R0, 1 ;  /* 0x3f80000000007820 */ /* 0x000fc80000410000 */
[----:B------:R-:W0:Y:S02]  /*4dd0*/  F2F.F64.F32 R4, R0 ;  /* 0x0000000000047310 */ /* 0x000e240000201800 */
[----:B0-----:R0:W-:Y:S01]  /*4de0*/  STG.E.128 [R2.64], R4 ;  /* 0x0000000402007986 */ /* 0x0011e2000c101d24 */
[----:B------:R-:W-:Y:S05]  /*4df0*/  BRA `(.L_x_10492) ;  /* 0x00000aa000007947 */ /* 0x000fea0003800000 */
.L_x_10505:
        /* <DEDUP_REMOVED lines=21> */
.L_x_10510:
[----:B------:R-:W-:Y:S05]  /*4f50*/  BSYNC B0 ;  /* 0x0000000000007941 */ /* 0x000fea0003800000 */
.L_x_10509:
[----:B------:R-:W-:Y:S01]  /*4f60*/  LOP3.LUT R5, R0, R5, RZ, 0xfc, !PT ;  /* 0x0000000500057212 */ /* 0x000fe200078efcff */
[----:B------:R-:W-:-:S04]  /*4f70*/  IMAD.MOV.U32 R19, RZ, RZ, R24 ;  /* 0x000000ffff137224 */ /* 0x000fc800078e0018 */
[----:B------:R0:W-:Y:S01]  /*4f80*/  STG.E.U8 [R2.64], R5 ;  /* 0x0000000502007986 */ /* 0x0001e2000c101124 */
[----:B------:R-:W-:Y:S05]  /*4f90*/  BRA `(.L_x_10492) ;  /* 0x0000090000007947 */ /* 0x000fea0003800000 */
.L_x_10508:
        /* <DEDUP_REMOVED lines=13> */
.L_x_10512:
[----:B------:R-:W-:Y:S01]  /*5070*/  IMAD.MOV.U32 R0, RZ, RZ, 0x7f ;  /* 0x0000007fff007424 */ /* 0x000fe200078e00ff */
[----:B------:R-:W-:-:S04]  /*5080*/  ISETP.GT.U32.AND P0, PT, R4, 0x7f800000, PT ;  /* 0x7f8000000400780c */ /* 0x000fc80003f04070 */
[----:B------:R-:W-:-:S04]  /*5090*/  SEL R0, R0, 0x7c, P0 ;  /* 0x0000007c00007807 */ /* 0x000fc80000000000 */
.L_x_10513:
[----:B------:R-:W-:Y:S05]  /*50a0*/  BSYNC B0 ;  /* 0x0000000000007941 */ /* 0x000fea0003800000 */
.L_x_10511:
[----:B------:R-:W-:Y:S01]  /*50b0*/  LOP3.LUT R4, R5, 0x80000000, RZ, 0xc0, !PT ;  /* 0x8000000005047812 */ /* 0x000fe200078ec0ff */
[----:B------:R-:W-:-:S03]  /*50c0*/  IMAD.MOV.U32 R19, RZ, RZ, R24 ;  /* 0x000000ffff137224 */ /* 0x000fc600078e0018 */
[----:B------:R-:W-:-:S04]  /*50d0*/  SHF.R.U32.HI R5, RZ, 0x18, R4 ;  /* 0x00000018ff057819 */ /* 0x000fc80000011604 */
[----:B------:R-:W-:-:S05]  /*50e0*/  LOP3.LUT R5, R0, R5, RZ, 0xfc, !PT ;  /* 0x0000000500057212 */ /* 0x000fca00078efcff */
[----:B------:R0:W-:Y:S01]  /*50f0*/  STG.E.U8 [R2.64], R5 ;  /* 0x0000000502007986 */ /* 0x0001e2000c101124 */
[----:B------:R-:W-:Y:S05]  /*5100*/  BRA `(.L_x_10492) ;  /* 0x0000079000007947 */ /* 0x000fea0003800000 */
.L_x_10507:
[----:B------:R-:W-:Y:S01]  /*5110*/  HADD2.F32 R0, -RZ, R0.H0_H0 ;  /* 0x20000000ff007230 */ /* 0x000fe20000004100 */
[----:B------:R-:W-:-:S04]  /*5120*/  IMAD.MOV.U32 R19, RZ, RZ, R24 ;  /* 0x000000ffff137224 */ /* 0x000fc800078e0018 */
[----:B------:R-:W-:-:S05]  /*5130*/  F2FP.BF16.PACK_AB R0, RZ, R0 ;  /* 0x00000000ff00723e */ /* 0x000fca00000010ff */
[----:B------:R0:W-:Y:S01]  /*5140*/  STG.E.U16 [R2.64], R0 ;  /* 0x0000000002007986 */ /* 0x0001e2000c101524 */
[----:B------:R-:W-:Y:S05]  /*5150*/  BRA `(.L_x_10492) ;  /* 0x0000074000007947 */ /* 0x000fea0003800000 */
.L_x_10504:
        /* <DEDUP_REMOVED lines=13> */
.L_x_10516:
        /* <DEDUP_REMOVED lines=17> */
.L_x_10519:
[----:B------:R-:W-:-:S04]  /*5340*/  LOP3.LUT R0, R7, 0x80000000, RZ, 0xc0, !PT ;  /* 0x8000000007007812 */ /* 0x000fc800078ec0ff */
[----:B------:R-:W-:-:S04]  /*5350*/  SHF.R.U32.HI R5, RZ, 0x18, R0 ;  /* 0x00000018ff057819 */ /* 0x000fc80000011600 */
[----:B------:R-:W-:-:S04]  /*5360*/  LOP3.LUT R4, R4, R5, RZ, 0xfc, !PT ;  /* 0x0000000504047212 */ /* 0x000fc800078efcff */
[----:B------:R-:W-:Y:S02]  /*5370*/  PRMT R0, R4, 0x7610, R0 ;  /* 0x0000761004007816 */ /* 0x000fe40000000000 */
.L_x_10518:
[----:B------:R-:W-:Y:S05]  /*5380*/  BSYNC B0 ;  /* 0x0000000000007941 */ /* 0x000fea0003800000 */
.L_x_10517:
[----:B------:R0:W-:Y:S01]  /*5390*/  STG.E.U8 [R2.64], R0 ;  /* 0x0000000002007986 */ /* 0x0001e2000c101124 */
[----:B------:R-:W-:Y:S01]  /*53a0*/  IMAD.MOV.U32 R19, RZ, RZ, R24 ;  /* 0x000000ffff137224 */ /* 0x000fe200078e0018 */
[----:B------:R-:W-:Y:S05]  /*53b0*/  BRA `(.L_x_10492) ;  /* 0x000004e000007947 */ /* 0x000fea0003800000 */
.L_x_10515:
        /* <DEDUP_REMOVED lines=17> */
.L_x_10522:
[----:B------:R-:W-:-:S04]  /*54d0*/  LOP3.LUT R0, R7, 0x80000000, RZ, 0xc0, !PT ;  /* 0x8000000007007812 */ /* 0x000fc800078ec0ff */
[----:B------:R-:W-:-:S04]  /*54e0*/  SHF.R.U32.HI R5, RZ, 0x18, R0 ;  /* 0x00000018ff057819 */ /* 0x000fc80000011600 */
[----:B------:R-:W-:-:S04]  /*54f0*/  LOP3.LUT R4, R4, R5, RZ, 0xfc, !PT ;  /* 0x0000000504047212 */ /* 0x000fc800078efcff */
[----:B------:R-:W-:Y:S02]  /*5500*/  PRMT R0, R4, 0x7610, R0 ;  /* 0x0000761004007816 */ /* 0x000fe40000000000 */
.L_x_10521:
[----:B------:R-:W-:Y:S05]  /*5510*/  BSYNC B0 ;  /* 0x0000000000007941 */ /* 0x000fea0003800000 */
.L_x_10520:
[----:B------:R0:W-:Y:S01]  /*5520*/  STG.E.U8 [R2.64], R0 ;  /* 0x0000000002007986 */ /* 0x0001e2000c101124 */
[----:B------:R-:W-:Y:S01]  /*5530*/  IMAD.MOV.U32 R19, RZ, RZ, R24 ;  /* 0x000000ffff137224 */ /* 0x000fe200078e0018 */
[----:B------:R-:W-:Y:S05]  /*5540*/  BRA `(.L_x_10492) ;  /* 0x0000035000007947 */ /* 0x000fea0003800000 */
.L_x_10514:
        /* <DEDUP_REMOVED lines=23> */
.L_x_10497:
        /* <DEDUP_REMOVED lines=21> */
.L_x_10524:
[----:B------:R-:W-:Y:S01]  /*5810*/  HADD2.F32 R4, -RZ, R0.H0_H0 ;  /* 0x20000000ff047230 */ /* 0x000fe20000004100 */
[----:B------:R-:W-:-:S05]  /*5820*/  IMAD.MOV.U32 R19, RZ, RZ, R24 ;  /* 0x000000ffff137224 */ /* 0x000fca00078e0018 */
[----:B------:R-:W0:Y:S02]  /*5830*/  F2I.U64.TRUNC R4, R4 ;  /* 0x0000000400047311 */ /* 0x000e24000020d800 */
[----:B0-----:R0:W-:Y:S01]  /*5840*/  STG.E.64 [R2.64], R4 ;  /* 0x0000000402007986 */ /* 0x0011e2000c101b24 */
[----:B------:R-:W-:Y:S05]  /*5850*/  BRA `(.L_x_10492) ;  /* 0x0000004000007947 */ /* 0x000fea0003800000 */
.L_x_10523:
[----:B------:R-:W-:Y:S01]  /*5860*/  HADD2.F32 R0, -RZ, R0.H0_H0 ;  /* 0x20000000ff007230 */ /* 0x000fe20000004100 */
[----:B------:R-:W-:-:S03]  /*5870*/  IMAD.MOV.U32 R19, RZ, RZ, R24 ;  /* 0x000000ffff137224 */ /* 0x000fc600078e0018 */
[----:B------:R-:W0:Y:S02]  /*5880*/  F2I.FTZ.U32.TRUNC.NTZ R5, R0 ;  /* 0x0000000000057305 */ /* 0x000e24000021f000 */
[----:B0-----:R0:W-:Y:S02]  /*5890*/  STG.E [R2.64], R5 ;  /* 0x0000000502007986 */ /* 0x0011e4000c101924 */
.L_x_10492:
[----:B------:R-:W-:Y:S05]  /*58a0*/  BSYNC B6 ;  /* 0x0000000000067941 */ /* 0x000fea0003800000 */
.L_x_10491:
        /* <DEDUP_REMOVED lines=23> */
.L_x_10530:
[----:B-----5:R-:W-:-:S06]  /*5a20*/  HADD2.F32 R5, -RZ, R25.H0_H0 ;  /* 0x20000019ff057230 */ /* 0x020fcc0000004100 */
[----:B------:R-:W0:Y:S02]  /*5a30*/  F2I.S64.TRUNC R4, R5 ;  /* 0x0000000500047311 */ /* 0x000e24000020d900 */
[----:B0-----:R0:W-:Y:S01]  /*5a40*/  STG.E.U8 [R2.64], R4 ;  /* 0x0000000402007986 */ /* 0x0011e2000c101124 */
[----:B------:R-:W-:Y:S05]  /*5a50*/  BRA `(.L_x_10532) ;  /* 0x00000e4000007947 */ /* 0x000fea0003800000 */
.L_x_10529:
        /* <DEDUP_REMOVED lines=10> */
.L_x_10534:
[----:B-----5:R-:W-:-:S06]  /*5b00*/  HADD2.F32 R25, -RZ, R25.H0_H0 ;  /* 0x20000019ff197230 */ /* 0x020fcc0000004100 */
[----:B------:R-:W0:Y:S02]  /*5b10*/  F2I.FTZ.TRUNC.NTZ R25, R25 ;  /* 0x0000001900197305 */ /* 0x000e24000021f100 */
[----:B0-----:R0:W-:Y:S01]  /*5b20*/  STG.E [R2.64], R25 ;  /* 0x0000001902007986 */ /* 0x0011e2000c101924 */
[----:B------:R-:W-:Y:S05]  /*5b30*/  BRA `(.L_x_10532) ;  /* 0x00000d6000007947 */ /* 0x000fea0003800000 */
.L_x_10533:
[----:B-----5:R-:W-:-:S06]  /*5b40*/  HADD2.F32 R25, -RZ, R25.H0_H0 ;  /* 0x20000019ff197230 */ /* 0x020fcc0000004100 */
[----:B------:R-:W0:Y:S02]  /*5b50*/  F2I.FTZ.TRUNC.NTZ R25, R25 ;  /* 0x0000001900197305 */ /* 0x000e24000021f100 */
[----:B0-----:R0:W-:Y:S01]  /*5b60*/  STG.E.U16 [R2.64], R25 ;  /* 0x0000001902007986 */ /* 0x0011e2000c101524 */
[----:B------:R-:W-:Y:S05]  /*5b70*/  BRA `(.L_x_10532) ;  /* 0x00000d2000007947 */ /* 0x000fea0003800000 */
.L_x_10528:
        /* <DEDUP_REMOVED lines=9> */
.L_x_10536:
[----:B-----5:R0:W-:Y:S01]  /*5c10*/  STG.E.U16 [R2.64], R25 ;  /* 0x0000001902007986 */ /* 0x0201e2000c101524 */
[----:B------:R-:W-:Y:S05]  /*5c20*/  BRA `(.L_x_10532) ;  /* 0x00000c7000007947 */ /* 0x000fea0003800000 */
.L_x_10535:
        /* <DEDUP_REMOVED lines=10> */
.L_x_10538:
[----:B-----5:R-:W-:-:S05]  /*5cd0*/  HADD2.F32 R0, -RZ, R25.H0_H0 ;  /* 0x20000019ff007230 */ /* 0x020fca0000004100 */
[----:B------:R-:W-:-:S04]  /*5ce0*/  F2FP.PACK_AB R0, RZ, R0 ;  /* 0x00000000ff00723e */ /* 0x000fc800000000ff */
[----:B------:R-:W-:-:S05]  /*5cf0*/  PRMT R0, R0, 0x5410, RZ ;  /* 0x0000541000007816 */ /* 0x000fca00000000ff */
[----:B------:R0:W-:Y:S01]  /*5d00*/  STG.E [R2.64], R0 ;  /* 0x0000000002007986 */ /* 0x0001e2000c101924 */
[----:B------:R-:W-:Y:S05]  /*5d10*/  BRA `(.L_x_10532) ;  /* 0x00000b8000007947 */ /* 0x000fea0003800000 */
.L_x_10537:
[----:B-----5:R-:W-:-:S05]  /*5d20*/  HADD2.F32 R4, -RZ, R25.H0_H0 ;  /* 0x20000019ff047230 */ /* 0x020fca0000004100 */
[----:B------:R-:W-:-:S06]  /*5d30*/  FMUL.FTZ R4, R4, 1 ;  /* 0x3f80000004047820 */ /* 0x000fcc0000410000 */
[----:B------:R-:W0:Y:S02]  /*5d40*/  F2F.F64.F32 R4, R4 ;  /* 0x0000000400047310 */ /* 0x000e240000201800 */
[----:B0-----:R0:W-:Y:S01]  /*5d50*/  STG.E.64 [R2.64], R4 ;  /* 0x0000000402007986 */ /* 0x0011e2000c101b24 */
[----:B------:R-:W-:Y:S05]  /*5d60*/  BRA `(.L_x_10532) ;  /* 0x00000b3000007947 */ /* 0x000fea0003800000 */
.L_x_10527:
        /* <DEDUP_REMOVED lines=13> */
.L_x_10541:
[----:B-----5:R-:W-:Y:S01]  /*5e40*/  HADD2.F32 R25, -RZ, R25.H0_H0 ;  /* 0x20000019ff197230 */ /* 0x020fe20000004100 */
[----:B------:R-:W-:-:S04]  /*5e50*/  CS2R R6, SRZ ;  /* 0x0000000000067805 */ /* 0x000fc8000001ff00 */
[----:B------:R-:W-:-:S06]  /*5e60*/  FMUL.FTZ R4, R25, 1 ;  /* 0x3f80000019047820 */ /* 0x000fcc0000410000 */
[----:B------:R-:W0:Y:S02]  /*5e70*/  F2F.F64.F32 R4, R4 ;  /* 0x0000000400047310 */ /* 0x000e240000201800 */
[----:B0-----:R0:W-:Y:S01]  /*5e80*/  STG.E.128 [R2.64], R4 ;  /* 0x0000000402007986 */ /* 0x0011e2000c101d24 */
[----:B------:R-:W-:Y:S05]  /*5e90*/  BRA `(.L_x_10532) ;  /* 0x00000a0000007947 */ /* 0x000fea0003800000 */
.L_x_10540:
        /* <DEDUP_REMOVED lines=21> */
.L_x_10545:
[----:B------:R-:W-:Y:S05]  /*5ff0*/  BSYNC B0 ;  /* 0x0000000000007941 */ /* 0x000fea0003800000 */
.L_x_10544:
[----:B------:R-:W-:-:S05]  /*6000*/  LOP3.LUT R5, R0, R5, RZ, 0xfc, !PT ;  /* 0x0000000500057212 */ /* 0x000fca00078efcff */
[----:B------:R0:W-:Y:S01]  /*6010*/  STG.E.U8 [R2.64], R5 ;  /* 0x0000000502007986 */ /* 0x0001e2000c101124 */
[----:B------:R-:W-:Y:S05]  /*6020*/  BRA `(.L_x_10532) ;  /* 0x0000087000007947 */ /* 0x000fea0003800000 */
.L_x_10543:
        /* <DEDUP_REMOVED lines=13> */
.L_x_10547:
[----:B------:R-:W-:Y:S01]  /*6100*/  IMAD.MOV.U32 R0, RZ, RZ, 0x7f ;  /* 0x0000007fff007424 */ /* 0x000fe200078e00ff */
[----:B------:R-:W-:-:S04]  /*6110*/  ISETP.GT.U32.AND P0, PT, R4, 0x7f800000, PT ;  /* 0x7f8000000400780c */ /* 0x000fc80003f04070 */
[----:B------:R-:W-:-:S04]  /*6120*/  SEL R0, R0, 0x7c, P0 ;  /* 0x0000007c00007807 */ /* 0x000fc80000000000 */
.L_x_10548:
[----:B------:R-:W-:Y:S05]  /*6130*/  BSYNC B0 ;  /* 0x0000000000007941 */ /* 0x000fea0003800000 */
.L_x_10546:
[----:B------:R-:W-:-:S04]  /*6140*/  LOP3.LUT R4, R25, 0x80000000, RZ, 0xc0, !PT ;  /* 0x8000000019047812 */ /* 0x000fc800078ec0ff */
[----:B------:R-:W-:-:S04]  /*6150*/  SHF.R.U32.HI R5, RZ, 0x18, R4 ;  /* 0x00000018ff057819 */ /* 0x000fc80000011604 */
[----:B------:R-:W-:-:S05]  /*6160*/  LOP3.LUT R5, R0, R5, RZ, 0xfc, !PT ;  /* 0x0000000500057212 */ /* 0x000fca00078efcff */
[----:B------:R0:W-:Y:S01]  /*6170*/  STG.E.U8 [R2.64], R5 ;  /* 0x0000000502007986 */ /* 0x0001e2000c101124 */
[----:B------:R-:W-:Y:S05]  /*6180*/  BRA `(.L_x_10532) ;  /* 0x0000071000007947 */ /* 0x000fea0003800000 */
.L_x_10542:
[----:B-----5:R-:W-:-:S05]  /*6190*/  HADD2.F32 R0, -RZ, R25.H0_H0 ;  /* 0x20000019ff007230 */ /* 0x020fca0000004100 */
[----:B------:R-:W-:-:S05]  /*61a0*/  F2FP.BF16.PACK_AB R0, RZ, R0 ;  /* 0x00000000ff00723e */ /* 0x000fca00000010ff */
[----:B------:R0:W-:Y:S01]  /*61b0*/  STG.E.U16 [R2.64], R0 ;  /* 0x0000000002007986 */ /* 0x0001e2000c101524 */
[----:B------:R-:W-:Y:S05]  /*61c0*/  BRA `(.L_x_10532) ;  /* 0x000006d000007947 */ /* 0x000fea0003800000 */
.L_x_10539:
        /* <DEDUP_REMOVED lines=12> */
.L_x_10551:
        /* <DEDUP_REMOVED lines=17> */
.L_x_10554:
[----:B------:R-:W-:-:S04]  /*63a0*/  LOP3.LUT R0, R25, 0x80000000, RZ, 0xc0, !PT ;  /* 0x8000000019007812 */ /* 0x000fc800078ec0ff */
[----:B------:R-:W-:-:S04]  /*63b0*/  SHF.R.U32.HI R5, RZ, 0x18, R0 ;  /* 0x00000018ff057819 */ /* 0x000fc80000011600 */
[----:B------:R-:W-:-:S04]  /*63c0*/  LOP3.LUT R4, R4, R5, RZ, 0xfc, !PT ;  /* 0x0000000504047212 */ /* 0x000fc800078efcff */
[----:B------:R-:W-:Y:S02]  /*63d0*/  PRMT R0, R4, 0x7610, R0 ;  /* 0x0000761004007816 */ /* 0x000fe40000000000 */
.L_x_10553:
[----:B------:R-:W-:Y:S05]  /*63e0*/  BSYNC B0 ;  /* 0x0000000000007941 */ /* 0x000fea0003800000 */
.L_x_10552:
[----:B------:R0:W-:Y:S01]  /*63f0*/  STG.E.U8 [R2.64], R0 ;  /* 0x0000000002007986 */ /* 0x0001e2000c101124 */
[----:B------:R-:W-:Y:S05]  /*6400*/  BRA `(.L_x_10532) ;  /* 0x0000049000007947 */ /* 0x000fea0003800000 */
.L_x_10550:
        /* <DEDUP_REMOVED lines=17> */
.L_x_10557:
[----:B------:R-:W-:-:S04]  /*6520*/  LOP3.LUT R0, R25, 0x80000000, RZ, 0xc0, !PT ;  /* 0x8000000019007812 */ /* 0x000fc800078ec0ff */
[----:B------:R-:W-:-:S04]  /*6530*/  SHF.R.U32.HI R5, RZ, 0x18, R0 ;  /* 0x00000018ff057819 */ /* 0x000fc80000011600 */
[----:B------:R-:W-:-:S04]  /*6540*/  LOP3.LUT R4, R4, R5, RZ, 0xfc, !PT ;  /* 0x0000000504047212 */ /* 0x000fc800078efcff */
[----:B------:R-:W-:Y:S02]  /*6550*/  PRMT R0, R4, 0x7610, R0 ;  /* 0x0000761004007816 */ /* 0x000fe40000000000 */
.L_x_10556:
[----:B------:R-:W-:Y:S05]  /*6560*/  BSYNC B0 ;  /* 0x0000000000007941 */ /* 0x000fea0003800000 */
.L_x_10555:
[----:B------:R0:W-:Y:S01]  /*6570*/  STG.E.U8 [R2.64], R0 ;  /* 0x0000000002007986 */ /* 0x0001e2000c101124 */
[----:B------:R-:W-:Y:S05]  /*6580*/  BRA `(.L_x_10532) ;  /* 0x0000031000007947 */ /* 0x000fea0003800000 */
.L_x_10549:
        /* <DEDUP_REMOVED lines=22> */
.L_x_10531:
        /* <DEDUP_REMOVED lines=20> */
.L_x_10559:
[----:B-----5:R-:W-:-:S06]  /*6830*/  HADD2.F32 R4, -RZ, R25.H0_H0 ;  /* 0x20000019ff047230 */ /* 0x020fcc0000004100 */
[----:B------:R-:W0:Y:S02]  /*6840*/  F2I.U64.TRUNC R4, R4 ;  /* 0x0000000400047311 */ /* 0x000e24000020d800 */
[----:B0-----:R0:W-:Y:S01]  /*6850*/  STG.E.64 [R2.64], R4 ;  /* 0x0000000402007986 */ /* 0x0011e2000c101b24 */
[----:B------:R-:W-:Y:S05]  /*6860*/  BRA `(.L_x_10532) ;  /* 0x0000003000007947 */ /* 0x000fea0003800000 */
.L_x_10558:
[----:B-----5:R-:W-:-:S06]  /*6870*/  HADD2.F32 R25, -RZ, R25.H0_H0 ;  /* 0x20000019ff197230 */ /* 0x020fcc0000004100 */
[----:B------:R-:W0:Y:S02]  /*6880*/  F2I.FTZ.U32.TRUNC.NTZ R25, R25 ;  /* 0x0000001900197305 */ /* 0x000e24000021f000 */
[----:B0-----:R0:W-:Y:S02]  /*6890*/  STG.E [R2.64], R25 ;  /* 0x0000001902007986 */ /* 0x0011e4000c101924 */
.L_x_10532:
        /* <DEDUP_REMOVED lines=23> */
.L_x_10563:
[----:B------:R-:W-:-:S06]  /*6a10*/  HADD2.F32 R5, -RZ, R22.H0_H0 ;  /* 0x20000016ff057230 */ /* 0x000fcc0000004100 */
[----:B------:R-:W0:Y:S02]  /*6a20*/  F2I.S64.TRUNC R4, R5 ;  /* 0x0000000500047311 */ /* 0x000e24000020d900 */
[----:B0-----:R0:W-:Y:S01]  /*6a30*/  STG.E.U8 [R2.64], R4 ;  /* 0x0000000402007986 */ /* 0x0011e2000c101124 */
[----:B------:R-:W-:Y:S05]  /*6a40*/  BRA `(.L_x_10565) ;  /* 0x00000e4000007947 */ /* 0x000fea0003800000 */
.L_x_10562:
        /* <DEDUP_REMOVED lines=10> */
.L_x_10567:
[----:B------:R-:W-:-:S04]  /*6af0*/  HADD2.F32 R22, -RZ, R22.H0_H0 ;  /* 0x20000016ff167230 */ /* 0x000fc80000004100 */
[----:B------:R-:W0:Y:S02]  /*6b00*/  F2I.FTZ.TRUNC.NTZ R5, R22 ;  /* 0x0000001600057305 */ /* 0x000e24000021f100 */
[----:B0-----:R0:W-:Y:S01]  /*6b10*/  STG.E [R2.64], R5 ;  /* 0x0000000502007986 */ /* 0x0011e2000c101924 */
[----:B------:R-:W-:Y:S05]  /*6b20*/  BRA `(.L_x_10565) ;  /* 0x00000d6000007947 */ /* 0x000fea0003800000 */
.L_x_10566:
[----:B------:R-:W-:-:S04]  /*6b30*/  HADD2.F32 R22, -RZ, R22.H0_H0 ;  /* 0x20000016ff167230 */ /* 0x000fc80000004100 */
[----:B------:R-:W0:Y:S02]  /*6b40*/  F2I.FTZ.TRUNC.NTZ R5, R22 ;  /* 0x0000001600057305 */ /* 0x000e24000021f100 */
[----:B0-----:R0:W-:Y:S01]  /*6b50*/  STG.E.U16 [R2.64], R5 ;  /* 0x0000000502007986 */ /* 0x0011e2000c101524 */
[----:B------:R-:W-:Y:S05]  /*6b60*/  BRA `(.L_x_10565) ;  /* 0x00000d2000007947 */ /* 0x000fea0003800000 */
.L_x_10561:
        /* <DEDUP_REMOVED lines=9> */
.L_x_10569:
[----:B------:R0:W-:Y:S01]  /*6c00*/  STG.E.U16 [R2.64], R22 ;  /* 0x0000001602007986 */ /* 0x0001e2000c101524 */
[----:B------:R-:W-:Y:S05]  /*6c10*/  BRA `(.L_x_10565) ;  /* 0x00000c7000007947 */ /* 0x000fea0003800000 */
.L_x_10568:
        /* <DEDUP_REMOVED lines=10> */
.L_x_10571:
[----:B------:R-:W-:-:S05]  /*6cc0*/  HADD2.F32 R0, -RZ, R22.H0_H0 ;  /* 0x20000016ff007230 */ /* 0x000fca0000004100 */
[----:B------:R-:W-:-:S04]  /*6cd0*/  F2FP.PACK_AB R0, RZ, R0 ;  /* 0x00000000ff00723e */ /* 0x000fc800000000ff */
[----:B------:R-:W-:-:S05]  /*6ce0*/  PRMT R0, R0, 0x5410, RZ ;  /* 0x0000541000007816 */ /* 0x000fca00000000ff */
[----:B------:R0:W-:Y:S01]  /*6cf0*/  STG.E [R2.64], R0 ;  /* 0x0000000002007986 */ /* 0x0001e2000c101924 */
[----:B------:R-:W-:Y:S05]  /*6d00*/  BRA `(.L_x_10565) ;  /* 0x00000b8000007947 */ /* 0x000fea0003800000 */
.L_x_10570:
[----:B------:R-:W-:-:S05]  /*6d10*/  HADD2.F32 R4, -RZ, R22.H0_H0 ;  /* 0x20000016ff047230 */ /* 0x000fca0000004100 */
[----:B------:R-:W-:-:S06]  /*6d20*/  FMUL.FTZ R4, R4, 1 ;  /* 0x3f80000004047820 */ /* 0x000fcc0000410000 */
[----:B------:R-:W0:Y:S02]  /*6d30*/  F2F.F64.F32 R4, R4 ;  /* 0x0000000400047310 */ /* 0x000e240000201800 */
[----:B0-----:R0:W-:Y:S01]  /*6d40*/  STG.E.64 [R2.64], R4 ;  /* 0x0000000402007986 */ /* 0x0011e2000c101b24 */
[----:B------:R-:W-:Y:S05]  /*6d50*/  BRA `(.L_x_10565) ;  /* 0x00000b3000007947 */ /* 0x000fea0003800000 */
.L_x_10560:
        /* <DEDUP_REMOVED lines=13> */
.L_x_10574:
[----:B------:R-:W-:Y:S01]  /*6e30*/  HADD2.F32 R22, -RZ, R22.H0_H0 ;  /* 0x20000016ff167230 */ /* 0x000fe20000004100 */
[----:B------:R-:W-:-:S04]  /*6e40*/  CS2R R6, SRZ ;  /* 0x0000000000067805 */ /* 0x000fc8000001ff00 */
[----:B------:R-:W-:-:S06]  /*6e50*/  FMUL.FTZ R4, R22, 1 ;  /* 0x3f80000016047820 */ /* 0x000fcc0000410000 */
[----:B------:R-:W0:Y:S02]  /*6e60*/  F2F.F64.F32 R4, R4 ;  /* 0x0000000400047310 */ /* 0x000e240000201800 */
[----:B0-----:R0:W-:Y:S01]  /*6e70*/  STG.E.128 [R2.64], R4 ;  /* 0x0000000402007986 */ /* 0x0011e2000c101d24 */
[----:B------:R-:W-:Y:S05]  /*6e80*/  BRA `(.L_x_10565) ;  /* 0x00000a0000007947 */ /* 0x000fea0003800000 */
.L_x_10573:
        /* <DEDUP_REMOVED lines=21> */
.L_x_10578:
[----:B------:R-:W-:Y:S05]  /*6fe0*/  BSYNC B0 ;  /* 0x0000000000007941 */ /* 0x000fea0003800000 */
.L_x_10577:
[----:B------:R-:W-:-:S05]  /*6ff0*/  LOP3.LUT R5, R0, R5, RZ, 0xfc, !PT ;  /* 0x0000000500057212 */ /* 0x000fca00078efcff */
[----:B------:R0:W-:Y:S01]  /*7000*/  STG.E.U8 [R2.64], R5 ;  /* 0x0000000502007986 */ /* 0x0001e2000c101124 */
[----:B------:R-:W-:Y:S05]  /*7010*/  BRA `(.L_x_10565) ;  /* 0x0000087000007947 */ /* 0x000fea0003800000 */
.L_x_10576:
        /* <DEDUP_REMOVED lines=13> */
.L_x_10580:
[----:B------:R-:W-:Y:S01]  /*70f0*/  IMAD.MOV.U32 R0, RZ, RZ, 0x7f ;  /* 0x0000007fff007424 */ /* 0x000fe200078e00ff */
[----:B------:R-:W-:-:S04]  /*7100*/  ISETP.GT.U32.AND P0, PT, R4, 0x7f800000, PT ;  /* 0x7f8000000400780c */ /* 0x000fc80003f04070 */
[----:B------:R-:W-:-:S04]  /*7110*/  SEL R0, R0, 0x7c, P0 ;  /* 0x0000007c00007807 */ /* 0x000fc80000000000 */
.L_x_10581:
[----:B------:R-:W-:Y:S05]  /*7120*/  BSYNC B0 ;  /* 0x0000000000007941 */ /* 0x000fea0003800000 */
.L_x_10579:
[----:B------:R-:W-:-:S04]  /*7130*/  LOP3.LUT R4, R5, 0x80000000, RZ, 0xc0, !PT ;  /* 0x8000000005047812 */ /* 0x000fc800078ec0ff */
[----:B------:R-:W-:-:S04]  /*7140*/  SHF.R.U32.HI R5, RZ, 0x18, R4 ;  /* 0x00000018ff057819 */ /* 0x000fc80000011604 */
[----:B------:R-:W-:-:S05]  /*7150*/  LOP3.LUT R5, R0, R5, RZ, 0xfc, !PT ;  /* 0x0000000500057212 */ /* 0x000fca00078efcff */
[----:B------:R0:W-:Y:S01]  /*7160*/  STG.E.U8 [R2.64], R5 ;  /* 0x0000000502007986 */ /* 0x0001e2000c101124 */
[----:B------:R-:W-:Y:S05]  /*7170*/  BRA `(.L_x_10565) ;  /* 0x0000071000007947 */ /* 0x000fea0003800000 */
.L_x_10575:
[----:B------:R-:W-:-:S05]  /*7180*/  HADD2.F32 R0, -RZ, R22.H0_H0 ;  /* 0x20000016ff007230 */ /* 0x000fca0000004100 */
[----:B------:R-:W-:-:S05]  /*7190*/  F2FP.BF16.PACK_AB R0, RZ, R0 ;  /* 0x00000000ff00723e */ /* 0x000fca00000010ff */
[----:B------:R0:W-:Y:S01]  /*71a0*/  STG.E.U16 [R2.64], R0 ;  /* 0x0000000002007986 */ /* 0x0001e2000c101524 */
[----:B------:R-:W-:Y:S05]  /*71b0*/  BRA `(.L_x_10565) ;  /* 0x000006d000007947 */ /* 0x000fea0003800000 */
.L_x_10572:
        /* <DEDUP_REMOVED lines=12> */
.L_x_10584:
        /* <DEDUP_REMOVED lines=17> */
.L_x_10587:
[----:B------:R-:W-:-:S04]  /*7390*/  LOP3.LUT R0, R7, 0x80000000, RZ, 0xc0, !PT ;  /* 0x8000000007007812 */ /* 0x000fc800078ec0ff */
[----:B------:R-:W-:-:S04]  /*73a0*/  SHF.R.U32.HI R5, RZ, 0x18, R0 ;  /* 0x00000018ff057819 */ /* 0x000fc80000011600 */
[----:B------:R-:W-:-:S04]  /*73b0*/  LOP3.LUT R4, R4, R5, RZ, 0xfc, !PT ;  /* 0x0000000504047212 */ /* 0x000fc800078efcff */
[----:B------:R-:W-:Y:S02]  /*73c0*/  PRMT R0, R4, 0x7610, R0 ;  /* 0x0000761004007816 */ /* 0x000fe40000000000 */
.L_x_10586:
[----:B------:R-:W-:Y:S05]  /*73d0*/  BSYNC B0 ;  /* 0x0000000000007941 */ /* 0x000fea0003800000 */
.L_x_10585:
[----:B------:R0:W-:Y:S01]  /*73e0*/  STG.E.U8 [R2.64], R0 ;  /* 0x0000000002007986 */ /* 0x0001e2000c101124 */
[----:B------:R-:W-:Y:S05]  /*73f0*/  BRA `(.L_x_10565) ;  /* 0x0000049000007947 */ /* 0x000fea0003800000 */
.L_x_10583:
        /* <DEDUP_REMOVED lines=17> */
.L_x_10590:
[----:B------:R-:W-:-:S04]  /*7510*/  LOP3.LUT R0, R7, 0x80000000, RZ, 0xc0, !PT ;  /* 0x8000000007007812 */ /* 0x000fc800078ec0ff */
[----:B------:R-:W-:-:S04]  /*7520*/  SHF.R.U32.HI R5, RZ, 0x18, R0 ;  /* 0x00000018ff057819 */ /* 0x000fc80000011600 */
[----:B------:R-:W-:-:S04]  /*7530*/  LOP3.LUT R4, R4, R5, RZ, 0xfc, !PT ;  /* 0x0000000504047212 */ /* 0x000fc800078efcff */
[----:B------:R-:W-:Y:S02]  /*7540*/  PRMT R0, R4, 0x7610, R0 ;  /* 0x0000761004007816 */ /* 0x000fe40000000000 */
.L_x_10589:
[----:B------:R-:W-:Y:S05]  /*7550*/  BSYNC B0 ;  /* 0x0000000000007941 */ /* 0x000fea0003800000 */
.L_x_10588:
[----:B------:R0:W-:Y:S01]  /*7560*/  STG.E.U8 [R2.64], R0 ;  /* 0x0000000002007986 */ /* 0x0001e2000c101124 */
[----:B------:R-:W-:Y:S05]  /*7570*/  BRA `(.L_x_10565) ;  /* 0x0000031000007947 */ /* 0x000fea0003800000 */
.L_x_10582:
        /* <DEDUP_REMOVED lines=22> */
.L_x_10564:
        /* <DEDUP_REMOVED lines=20> */
.L_x_10592:
[----:B------:R-:W-:-:S06]  /*7820*/  HADD2.F32 R4, -RZ, R22.H0_H0 ;  /* 0x20000016ff047230 */ /* 0x000fcc0000004100 */
[----:B------:R-:W0:Y:S02]  /*7830*/  F2I.U64.TRUNC R4, R4 ;  /* 0x0000000400047311 */ /* 0x000e24000020d800 */
[----:B0-----:R0:W-:Y:S01]  /*7840*/  STG.E.64 [R2.64], R4 ;  /* 0x0000000402007986 */ /* 0x0011e2000c101b24 */
[----:B------:R-:W-:Y:S05]  /*7850*/  BRA `(.L_x_10565) ;  /* 0x0000003000007947 */ /* 0x000fea0003800000 */
.L_x_10591:
[----:B------:R-:W-:-:S04]  /*7860*/  HADD2.F32 R22, -RZ, R22.H0_H0 ;  /* 0x20000016ff167230 */ /* 0x000fc80000004100 */
[----:B------:R-:W0:Y:S02]  /*7870*/  F2I.FTZ.U32.TRUNC.NTZ R5, R22 ;  /* 0x0000001600057305 */ /* 0x000e24000021f000 */
[----:B0-----:R0:W-:Y:S02]  /*7880*/  STG.E [R2.64], R5 ;  /* 0x0000000502007986 */ /* 0x0011e4000c101924 */
.L_x_10565:
[----:B------:R-:W-:Y:S02]  /*7890*/  IADD3 R19, R19, 0x80, RZ ;  /* 0x0000008013137810 */ /* 0x000fe40007ffe0ff */
.L_x_10526:
[----:B------:R-:W-:Y:S05]  /*78a0*/  BSYNC B6 ;  /* 0x0000000000067941 */ /* 0x000fea0003800000 */
.L_x_10525:
        /* <DEDUP_REMOVED lines=21> */
.L_x_10596:
[----:B-----5:R-:W-:-:S06]  /*7a00*/  HADD2.F32 R5, -RZ, R23.H0_H0 ;  /* 0x20000017ff057230 */ /* 0x020fcc0000004100 */
[----:B------:R-:W0:Y:S02]  /*7a10*/  F2I.S64.TRUNC R4, R5 ;  /* 0x0000000500047311 */ /* 0x000e24000020d900 */
[----:B0-----:R-:W-:Y:S01]  /*7a20*/  STG.E.U8 [R2.64], R4 ;  /* 0x0000000402007986 */ /* 0x001fe2000c101124 */
[----:B------:R-:W-:Y:S05]  /*7a30*/  EXIT ;  /* 0x000000000000794d */ /* 0x000fea0003800000 */
.L_x_10595:
        /* <DEDUP_REMOVED lines=10> */
.L_x_10599:
[----:B-----5:R-:W-:-:S06]  /*7ae0*/  HADD2.F32 R23, -RZ, R23.H0_H0 ;  /* 0x20000017ff177230 */ /* 0x020fcc0000004100 */
[----:B------:R-:W0:Y:S02]  /*7af0*/  F2I.FTZ.TRUNC.NTZ R23, R23 ;  /* 0x0000001700177305 */ /* 0x000e24000021f100 */
[----:B0-----:R-:W-:Y:S01]  /*7b00*/  STG.E [R2.64], R23 ;  /* 0x0000001702007986 */ /* 0x001fe2000c101924 */
[----:B------:R-:W-:Y:S05]  /*7b10*/  EXIT ;  /* 0x000000000000794d */ /* 0x000fea0003800000 */
.L_x_10598:
[----:B-----5:R-:W-:-:S06]  /*7b20*/  HADD2.F32 R23, -RZ, R23.H0_H0 ;  /* 0x20000017ff177230 */ /* 0x020fcc0000004100 */
[----:B------:R-:W0:Y:S02]  /*7b30*/  F2I.FTZ.TRUNC.NTZ R23, R23 ;  /* 0x0000001700177305 */ /* 0x000e24000021f100 */
[----:B0-----:R-:W-:Y:S01]  /*7b40*/  STG.E.U16 [R2.64], R23 ;  /* 0x0000001702007986 */ /* 0x001fe2000c101524 */
[----:B------:R-:W-:Y:S05]  /*7b50*/  EXIT ;  /* 0x000000000000794d */ /* 0x000fea0003800000 */
.L_x_10594:
        /* <DEDUP_REMOVED lines=9> */
.L_x_10601:
[----:B-----5:R-:W-:Y:S01]  /*7bf0*/  STG.E.U16 [R2.64], R23 ;  /* 0x0000001702007986 */ /* 0x020fe2000c101524 */
[----:B------:R-:W-:Y:S05]  /*7c00*/  EXIT ;  /* 0x000000000000794d */ /* 0x000fea0003800000 */
.L_x_10600:
        /* <DEDUP_REMOVED lines=10> */
.L_x_10603:
[----:B-----5:R-:W-:-:S05]  /*7cb0*/  HADD2.F32 R0, -RZ, R23.H0_H0 ;  /* 0x20000017ff007230 */ /* 0x020fca0000004100 */
[----:B------:R-:W-:-:S04]  /*7cc0*/  F2FP.PACK_AB R0, RZ, R0 ;  /* 0x00000000ff00723e */ /* 0x000fc800000000ff */
[----:B------:R-:W-:-:S05]  /*7cd0*/  PRMT R0, R0, 0x5410, RZ ;  /* 0x0000541000007816 */ /* 0x000fca00000000ff */
[----:B------:R-:W-:Y:S01]  /*7ce0*/  STG.E [R2.64], R0 ;  /* 0x0000000002007986 */ /* 0x000fe2000c101924 */
[----:B------:R-:W-:Y:S05]  /*7cf0*/  EXIT ;  /* 0x000000000000794d */ /* 0x000fea0003800000 */
.L_x_10602:
[----:B-----5:R-:W-:-:S05]  /*7d00*/  HADD2.F32 R4, -RZ, R23.H0_H0 ;  /* 0x20000017ff047230 */ /* 0x020fca0000004100 */
[----:B------:R-:W-:-:S06]  /*7d10*/  FMUL.FTZ R4, R4, 1 ;  /* 0x3f80000004047820 */ /* 0x000fcc0000410000 */
[----:B------:R-:W0:Y:S02]  /*7d20*/  F2F.F64.F32 R4, R4 ;  /* 0x0000000400047310 */ /* 0x000e240000201800 */
[----:B0-----:R-:W-:Y:S01]  /*7d30*/  STG.E.64 [R2.64], R4 ;  /* 0x0000000402007986 */ /* 0x001fe2000c101b24 */
[----:B------:R-:W-:Y:S05]  /*7d40*/  EXIT ;  /* 0x000000000000794d */ /* 0x000fea0003800000 */
.L_x_10593:
        /* <DEDUP_REMOVED lines=13> */
.L_x_10606:
[----:B-----5:R-:W-:Y:S01]  /*7e20*/  HADD2.F32 R23, -RZ, R23.H0_H0 ;  /* 0x20000017ff177230 */ /* 0x020fe20000004100 */
[----:B------:R-:W-:-:S04]  /*7e30*/  CS2R R6, SRZ ;  /* 0x0000000000067805 */ /* 0x000fc8000001ff00 */
[----:B------:R-:W-:-:S06]  /*7e40*/  FMUL.FTZ R4, R23, 1 ;  /* 0x3f80000017047820 */ /* 0x000fcc0000410000 */
[----:B------:R-:W0:Y:S02]  /*7e50*/  F2F.F64.F32 R4, R4 ;  /* 0x0000000400047310 */ /* 0x000e240000201800 */
[----:B0-----:R-:W-:Y:S01]  /*7e60*/  STG.E.128 [R2.64], R4 ;  /* 0x0000000402007986 */ /* 0x001fe2000c101d24 */
[----:B------:R-:W-:Y:S05]  /*7e70*/  EXIT ;  /* 0x000000000000794d */ /* 0x000fea0003800000 */
.L_x_10605:
        /* <DEDUP_REMOVED lines=21> */
.L_x_10610:
[----:B------:R-:W-:Y:S05]  /*7fd0*/  BSYNC B0 ;  /* 0x0000000000007941 */ /* 0x000fea0003800000 */
.L_x_10609:
[----:B------:R-:W-:-:S05]  /*7fe0*/  LOP3.LUT R5, R0, R5, RZ, 0xfc, !PT ;  /* 0x0000000500057212 */ /* 0x000fca00078efcff */
[----:B------:R-:W-:Y:S01]  /*7ff0*/  STG.E.U8 [R2.64], R5 ;  /* 0x0000000502007986 */ /* 0x000fe2000c101124 */
[----:B------:R-:W-:Y:S05]  /*8000*/  EXIT ;  /* 0x000000000000794d */ /* 0x000fea0003800000 */
.L_x_10608:
        /* <DEDUP_REMOVED lines=13> */
.L_x_10612:
[----:B------:R-:W-:Y:S01]  /*80e0*/  IMAD.MOV.U32 R0, RZ, RZ, 0x7f ;  /* 0x0000007fff007424 */ /* 0x000fe200078e00ff */
[----:B------:R-:W-:-:S04]  /*80f0*/  ISETP.GT.U32.AND P0, PT, R4, 0x7f800000, PT ;  /* 0x7f8000000400780c */ /* 0x000fc80003f04070 */
[----:B------:R-:W-:-:S04]  /*8100*/  SEL R0, R0, 0x7c, P0 ;  /* 0x0000007c00007807 */ /* 0x000fc80000000000 */
.L_x_10613:
[----:B------:R-:W-:Y:S05]  /*8110*/  BSYNC B0 ;  /* 0x0000000000007941 */ /* 0x000fea0003800000 */
.L_x_10611:
[----:B------:R-:W-:-:S04]  /*8120*/  LOP3.LUT R4, R23, 0x80000000, RZ, 0xc0, !PT ;  /* 0x8000000017047812 */ /* 0x000fc800078ec0ff */
[----:B------:R-:W-:-:S04]  /*8130*/  SHF.R.U32.HI R5, RZ, 0x18, R4 ;  /* 0x00000018ff057819 */ /* 0x000fc80000011604 */
[----:B------:R-:W-:-:S05]  /*8140*/  LOP3.LUT R5, R0, R5, RZ, 0xfc, !PT ;  /* 0x0000000500057212 */ /* 0x000fca00078efcff */
[----:B------:R-:W-:Y:S01]  /*8150*/  STG.E.U8 [R2.64], R5 ;  /* 0x0000000502007986 */ /* 0x000fe2000c101124 */
[----:B------:R-:W-:Y:S05]  /*8160*/  EXIT ;  /* 0x000000000000794d */ /* 0x000fea0003800000 */
.L_x_10607:
[----:B-----5:R-:W-:-:S05]  /*8170*/  HADD2.F32 R0, -RZ, R23.H0_H0 ;  /* 0x20000017ff007230 */ /* 0x020fca0000004100 */
[----:B------:R-:W-:-:S05]  /*8180*/  F2FP.BF16.PACK_AB R0, RZ, R0 ;  /* 0x00000000ff00723e */ /* 0x000fca00000010ff */
[----:B------:R-:W-:Y:S01]  /*8190*/  STG.E.U16 [R2.64], R0 ;  /* 0x0000000002007986 */ /* 0x000fe2000c101524 */
[----:B------:R-:W-:Y:S05]  /*81a0*/  EXIT ;  /* 0x000000000000794d */ /* 0x000fea0003800000 */
.L_x_10604:
        /* <DEDUP_REMOVED lines=12> */
.L_x_10616:
        /* <DEDUP_REMOVED lines=17> */
.L_x_10619:
[----:B------:R-:W-:-:S04]  /*8380*/  LOP3.LUT R0, R23, 0x80000000, RZ, 0xc0, !PT ;  /* 0x8000000017007812 */ /* 0x000fc800078ec0ff */
[----:B------:R-:W-:-:S04]  /*8390*/  SHF.R.U32.HI R5, RZ, 0x18, R0 ;  /* 0x00000018ff057819 */ /* 0x000fc80000011600 */
[----:B------:R-:W-:-:S04]  /*83a0*/  LOP3.LUT R4, R4, R5, RZ, 0xfc, !PT ;  /* 0x0000000504047212 */ /* 0x000fc800078efcff */
[----:B------:R-:W-:Y:S02]  /*83b0*/  PRMT R0, R4, 0x7610, R0 ;  /* 0x0000761004007816 */ /* 0x000fe40000000000 */
.L_x_10618:
[----:B------:R-:W-:Y:S05]  /*83c0*/  BSYNC B0 ;  /* 0x0000000000007941 */ /* 0x000fea0003800000 */
.L_x_10617:
[----:B------:R-:W-:Y:S01]  /*83d0*/  STG.E.U8 [R2.64], R0 ;  /* 0x0000000002007986 */ /* 0x000fe2000c101124 */
[----:B------:R-:W-:Y:S05]  /*83e0*/  EXIT ;  /* 0x000000000000794d */ /* 0x000fea0003800000 */
.L_x_10615:
        /* <DEDUP_REMOVED lines=17> */
.L_x_10622:
[----:B------:R-:W-:-:S04]  /*8500*/  LOP3.LUT R0, R23, 0x80000000, RZ, 0xc0, !PT ;  /* 0x8000000017007812 */ /* 0x000fc800078ec0ff */
[----:B------:R-:W-:-:S04]  /*8510*/  SHF.R.U32.HI R5, RZ, 0x18, R0 ;  /* 0x00000018ff057819 */ /* 0x000fc80000011600 */
[----:B------:R-:W-:-:S04]  /*8520*/  LOP3.LUT R4, R4, R5, RZ, 0xfc, !PT ;  /* 0x0000000504047212 */ /* 0x000fc800078efcff */
[----:B------:R-:W-:Y:S02]  /*8530*/  PRMT R0, R4, 0x7610, R0 ;  /* 0x0000761004007816 */ /* 0x000fe40000000000 */
.L_x_10621:
[----:B------:R-:W-:Y:S05]  /*8540*/  BSYNC B0 ;  /* 0x0000000000007941 */ /* 0x000fea0003800000 */
.L_x_10620:
[----:B------:R-:W-:Y:S01]  /*8550*/  STG.E.U8 [R2.64], R0 ;  /* 0x0000000002007986 */ /* 0x000fe2000c101124 */
[----:B------:R-:W-:Y:S05]  /*8560*/  EXIT ;  /* 0x000000000000794d */ /* 0x000fea0003800000 */
.L_x_10614:
        /* <DEDUP_REMOVED lines=22> */
.L_x_10597:
        /* <DEDUP_REMOVED lines=20> */
.L_x_10624:
[----:B-----5:R-:W-:-:S06]  /*8810*/  HADD2.F32 R4, -RZ, R23.H0_H0 ;  /* 0x20000017ff047230 */ /* 0x020fcc0000004100 */
[----:B------:R-:W0:Y:S02]  /*8820*/  F2I.U64.TRUNC R4, R4 ;  /* 0x0000000400047311 */ /* 0x000e24000020d800 */
[----:B0-----:R-:W-:Y:S01]  /*8830*/  STG.E.64 [R2.64], R4 ;  /* 0x0000000402007986 */ /* 0x001fe2000c101b24 */
[----:B------:R-:W-:Y:S05]  /*8840*/  EXIT ;  /* 0x000000000000794d */ /* 0x000fea0003800000 */
.L_x_10623:
[----:B-----5:R-:W-:-:S06]  /*8850*/  HADD2.F32 R23, -RZ, R23.H0_H0 ;  /* 0x20000017ff177230 */ /* 0x020fcc0000004100 */
[----:B------:R-:W0:Y:S02]  /*8860*/  F2I.FTZ.U32.TRUNC.NTZ R23, R23 ;  /* 0x0000001700177305 */ /* 0x000e24000021f000 */
[----:B0-----:R-:W-:Y:S01]  /*8870*/  STG.E [R2.64], R23 ;  /* 0x0000001702007986 */ /* 0x001fe2000c101924 */
[----:B------:R-:W-:Y:S05]  /*8880*/  EXIT ;  /* 0x000000000000794d */ /* 0x000fea0003800000 */
.L_x_10625:
        /* <DEDUP_REMOVED lines=15> */
.L_x_12066:


//--------------------- .text._ZN2at6native18elementwise_kernelILi128ELi4EZNS0_22gpu_kernel_impl_nocastIZZZNS0_18GeluCUDAKernelImplERNS_18TensorIteratorBaseENS0_8GeluTypeEENKUlvE_clEvENKUlvE1_clEvEUlN3c104HalfEE_EEvS4_RKT_EUliE_EEviT1_ --------------------------
	.section	.text._ZN2at6native18elementwise_kernelILi128ELi4EZNS0_22gpu_kernel_impl_nocastIZZZNS0_18GeluCUDAKernelImplERNS_18TensorIteratorBaseENS0_8GeluTypeEENKUlvE_clEvENKUlvE1_clEvEUlN3c104HalfEE_EEvS4_RKT_EUliE_EEviT1_,"ax",@progbits
	.sectioninfo	@"SHI_REGISTERS=12"
	.align	128
        .global         _ZN2at6native18elementwise_kernelILi128ELi4EZNS0_22gpu_kernel_impl_nocastIZZZNS0_18GeluCUDAKernelImplERNS_18TensorIteratorBaseENS0_8GeluTypeEENKUlvE_clEvENKUlvE1_clEvEUlN3c104HalfEE_EEvS4_RKT_EUliE_EEviT1_
        .type           _ZN2at6native18elementwise_kernelILi128ELi4EZNS0_22gpu_kernel_impl_nocastIZZZNS0_18GeluCUDAKernelImplERNS_18TensorIteratorBaseENS0_8GeluTypeEENKUlvE_clEvENKUlvE1_clEvEUlN3c104HalfEE_EEvS4_RKT_EUliE_EEviT1_,@function
        .size           _ZN2at6native18elementwise_kernelILi128ELi4EZNS0_22gpu_kernel_impl_nocastIZZZNS0_18GeluCUDAKernelImplERNS_18TensorIteratorBaseENS0_8GeluTypeEENKUlvE_clEvENKUlvE1_clEvEUlN3c104HalfEE_EEvS4_RKT_EUliE_EEviT1_,(.L_x_12067 - _ZN2at6native18elementwise_kernelILi128ELi4EZNS0_22gpu_kernel_impl_nocastIZZZNS0_18GeluCUDAKernelImplERNS_18TensorIteratorBaseENS0_8GeluTypeEENKUlvE_clEvENKUlvE1_clEvEUlN3c104HalfEE_EEvS4_RKT_EUliE_EEviT1_)
        .other          _ZN2at6native18elementwise_kernelILi128ELi4EZNS0_22gpu_kernel_impl_nocastIZZZNS0_18GeluCUDAKernelImplERNS_18TensorIteratorBaseENS0_8GeluTypeEENKUlvE_clEvENKUlvE1_clEvEUlN3c104HalfEE_EEvS4_RKT_EUliE_EEviT1_,@"STO_CUDA_ENTRY STV_DEFAULT"
_ZN2at6native18elementwise_kernelILi128ELi4EZNS0_22gpu_kernel_impl_nocastIZZZNS0_18GeluCUDAKernelImplERNS_18TensorIteratorBaseENS0_8GeluTypeEENKUlvE_clEvENKUlvE1_clEvEUlN3c104HalfEE_EEvS4_RKT_EUliE_EEviT1_:
.text._ZN2at6native18elementwise_kernelILi128ELi4EZNS0_22gpu_kernel_impl_nocastIZZZNS0_18GeluCUDAKernelImplERNS_18TensorIteratorBaseENS0_8GeluTypeEENKUlvE_clEvENKUlvE1_clEvEUlN3c104HalfEE_EEvS4_RKT_EUliE_EEviT1_:
        /* <DEDUP_REMOVED lines=235> */
.L_x_10628:
[----:B------:R-:W-:-:S04]  /*0eb0*/  IADD3 R4, P0, R3, c[0x0][0x368], RZ ;  /* 0x0000da0003047a10 */ /* 0x000fc80007f1e0ff */
[----:B------:R-:W-:-:S05]  /*0ec0*/  IADD3.X R5, RZ, c[0x0][0x36c], RZ, P0, !PT ;  /* 0x0000db00ff057a10 */ /* 0x000fca00007fe4ff */
[----:B------:R-:W2:Y:S01]  /*0ed0*/  LDG.E.U16 R4, [R4.64] ;  /* 0x0000000404047981 */ /* 0x000ea2000c1e1500 */
[----:B------:R-:W-:Y:S02]  /*0ee0*/  IADD3 R2, P0, R2, c[0x0][0x360], RZ ;  /* 0x0000d80002027a10 */ /* 0x000fe40007f1e0ff */
[----:B------:R-:W-:Y:S01]  /*0ef0*/  IADD3 R0, R0, 0x80, RZ ;  /* 0x0000008000007810 */ /* 0x000fe20007ffe0ff */
[----:B--2---:R-:W-:-:S05]  /*0f00*/  HADD2.F32 R3, -RZ, R4.H0_H0 ;  /* 0x20000004ff037230 */ /* 0x004fca0000004100 */
        /* <DEDUP_REMOVED lines=9> */
[----:B------:R-:W-:-:S05]  /*0fa0*/  IADD3.X R3, RZ, c[0x0][0x364], RZ, P0, !PT ;  /* 0x0000d900ff037a10 */ /* 0x000fca00007fe4ff */
[----:B------:R0:W-:Y:S02]  /*0fb0*/  STG.E.U16 [R2.64], R4 ;  /* 0x0000000402007986 */ /* 0x0001e4000c101504 */
.L_x_10627:
[----:B------:R-:W-:Y:S05]  /*0fc0*/  BSYNC B0 ;  /* 0x0000000000007941 */ /* 0x000fea0003800000 */
.L_x_10626:
        /* <DEDUP_REMOVED lines=230> */
.L_x_10631:
        /* <DEDUP_REMOVED lines=246> */
.L_x_10632:
        /* <DEDUP_REMOVED lines=17> */
.L_x_10630:
[----:B------:R-:W-:Y:S05]  /*2ea0*/  BSYNC B0 ;  /* 0x0000000000007941 */ /* 0x000fea0003800000 */
.L_x_10629:
        /* <DEDUP_REMOVED lines=229> */
.L_x_10633:
[----:B------:R-:W-:-:S04]  /*3d00*/  IADD3 R4, P0, R3, c[0x0][0x368], RZ ;  /* 0x0000da0003047a10 */ /* 0x000fc80007f1e0ff */
[----:B------:R-:W-:-:S05]  /*3d10*/  IADD3.X R5, RZ, c[0x0][0x36c], RZ, P0, !PT ;  /* 0x0000db00ff057a10 */ /* 0x000fca00007fe4ff */
[----:B------:R-:W2:Y:S01]  /*3d20*/  LDG.E.U16 R4, [R4.64] ;  /* 0x0000000404047981 */ /* 0x000ea2000c1e1500 */
[----:B------:R-:W-:Y:S01]  /*3d30*/  IADD3 R2, P0, R2, c[0x0][0x360], RZ ;  /* 0x0000d80002027a10 */ /* 0x000fe20007f1e0ff */
        /* <DEDUP_REMOVED lines=8> */
[----:B------:R-:W-:Y:S01]  /*3dc0*/  FMUL.FTZ R0, R0, R3 ;  /* 0x0000000300007220 */ /* 0x000fe20000410000 */
[----:B------:R-:W-:-:S04]  /*3dd0*/  IADD3.X R3, RZ, c[0x0][0x364], RZ, P0, !PT ;  /* 0x0000d900ff037a10 */ /* 0x000fc800007fe4ff */
[----:B------:R-:W-:-:S05]  /*3de0*/  F2FP.PACK_AB R0, RZ, R0 ;  /* 0x00000000ff00723e */ /* 0x000fca00000000ff */
[----:B------:R-:W-:Y:S01]  /*3df0*/  STG.E.U16 [R2.64], R0 ;  /* 0x0000000002007986 */ /* 0x000fe2000c101504 */
[----:B------:R-:W-:Y:S05]  /*3e00*/  EXIT ;  /* 0x000000000000794d */ /* 0x000fea0003800000 */
.L_x_10634:
        /* <DEDUP_REMOVED lines=15> */
.L_x_12067:


//--------------------- .text._ZN2at6native27unrolled_elementwise_kernelIZZZNS0_18GeluCUDAKernelImplERNS_18TensorIteratorBaseENS0_8GeluTypeEENKUlvE_clEvENKUlvE1_clEvEUlN3c104HalfEE_St5arrayIPcLm2EELi4E23TrivialOffsetCalculatorILi1EjESE_NS0_6memory15LoadWithoutCastENSF_16StoreWithoutCastEEEviT_T0_T2_T3_T4_T5_ --------------------------
	.section	.text._ZN2at6native27unrolled_elementwise_kernelIZZZNS0_18GeluCUDAKernelImplERNS_18TensorIteratorBaseENS0_8GeluTypeEENKUlvE_clEvENKUlvE1_clEvEUlN3c104HalfEE_St5arrayIPcLm2EELi4E23TrivialOffsetCalculatorILi1EjESE_NS0_6memory15LoadWithoutCastENSF_16StoreWithoutCastEEEviT_T0_T2_T3_T4_T5_,"ax",@progbits
	.sectioninfo	@"SHI_REGISTERS=24"
	.align	128
        .global         _ZN2at6native27unrolled_elementwise_kernelIZZZNS0_18GeluCUDAKernelImplERNS_18TensorIteratorBaseENS0_8GeluTypeEENKUlvE_clEvENKUlvE1_clEvEUlN3c104HalfEE_St5arrayIPcLm2EELi4E23TrivialOffsetCalculatorILi1EjESE_NS0_6memory15LoadWithoutCastENSF_16StoreWithoutCastEEEviT_T0_T2_T3_T4_T5_
        .type           _ZN2at6native27unrolled_elementwise_kernelIZZZNS0_18GeluCUDAKernelImplERNS_18TensorIteratorBaseENS0_8GeluTypeEENKUlvE_clEvENKUlvE1_clEvEUlN3c104HalfEE_St5arrayIPcLm2EELi4E23TrivialOffsetCalculatorILi1EjESE_NS0_6memory15LoadWithoutCastENSF_16StoreWithoutCastEEEviT_T0_T2_T3_T4_T5_,@function
        .size           _ZN2at6native27unrolled_elementwise_kernelIZZZNS0_18GeluCUDAKernelImplERNS_18TensorIteratorBaseENS0_8GeluTypeEENKUlvE_clEvENKUlvE1_clEvEUlN3c104HalfEE_St5arrayIPcLm2EELi4E23TrivialOffsetCalculatorILi1EjESE_NS0_6memory15LoadWithoutCastENSF_16StoreWithoutCastEEEviT_T0_T2_T3_T4_T5_,(.L_x_12068 - _ZN2at6native27unrolled_elementwise_kernelIZZZNS0_18GeluCUDAKernelImplERNS_18TensorIteratorBaseENS0_8GeluTypeEENKUlvE_clEvENKUlvE1_clEvEUlN3c104HalfEE_St5arrayIPcLm2EELi4E23TrivialOffsetCalculatorILi1EjESE_NS0_6memory15LoadWithoutCastENSF_16StoreWithoutCastEEEviT_T0_T2_T3_T4_T5_)
        .other          _ZN2at6native27unrolled_elementwise_kernelIZZZNS0_18GeluCUDAKernelImplERNS_18TensorIteratorBaseENS0_8GeluTypeEENKUlvE_clEvENKUlvE1_clEvEUlN3c104HalfEE_St5arrayIPcLm2EELi4E23TrivialOffsetCalculatorILi1EjESE_NS0_6memory15LoadWithoutCastENSF_16StoreWithoutCastEEEviT_T0_T2_T3_T4_T5_,@"STO_CUDA_ENTRY STV_DEFAULT"
_ZN2at6native27unrolled_elementwise_kernelIZZZNS0_18GeluCUDAKernelImplERNS_18TensorIteratorBaseENS0_8GeluTypeEENKUlvE_clEvENKUlvE1_clEvEUlN3c104HalfEE_St5arrayIPcLm2EELi4E23TrivialOffsetCalculatorILi1EjESE_NS0_6memory15LoadWithoutCastENSF_16StoreWithoutCastEEEviT_T0_T2_T3_T4_T5_:
.text._ZN2at6native27unrolled_elementwise_kernelIZZZNS0_18GeluCUDAKernelImplERNS_18TensorIteratorBaseENS0_8GeluTypeEENKUlvE_clEvENKUlvE1_clEvEUlN3c104HalfEE_St5arrayIPcLm2EELi4E23TrivialOffsetCalculatorILi1EjESE_NS0_6memory15LoadWithoutCastENSF_16StoreWithoutCastEEEviT_T0_T2_T3_T4_T5_:
        /* <DEDUP_REMOVED lines=8> */
[----:B------:R-:W-:Y:S02]  /*0080*/  PRMT R3, RZ, 0x7610, R3 ;  /* 0x00007610ff037816 */ /* 0x000fe40000000003 */
[----:B-1----:R-:W-:Y:S02]  /*0090*/  MOV R5, R19 ;  /* 0x0000001300057202 */ /* 0x002fe40000000f00 */
[----:B------:R-:W-:-:S13]  /*00a0*/  ISETP.GE.AND P0, PT, R19, R2, PT ;  /* 0x000000021300720c */ /* 0x000fda0003f06270 */
[----:B------:R-:W-:-:S04]  /*00b0*/  @!P0 IADD3 R5, R19, 0x80, RZ ;  /* 0x0000008013058810 */ /* 0x000fc80007ffe0ff */
[----:B------:R-:W-:-:S13]  /*00c0*/  ISETP.GE.AND P1, PT, R5, R2, PT ;  /* 0x000000020500720c */ /* 0x000fda0003f26270 */
[C---:B------:R-:W-:Y:S02]  /*00d0*/  @!P1 LEA R10, R0.reuse, R5, 0x9 ;  /* 0x00000005000a9211 */ /* 0x040fe400078e48ff */
[----:B------:R-:W-:Y:S02]  /*00e0*/  @!P1 IADD3 R5, R5, 0x80, RZ ;  /* 0x0000008005059810 */ /* 0x000fe40007ffe0ff */
[----:B------:R-:W-:Y:S02]  /*00f0*/  @!P1 MOV R11, 0x2 ;  /* 0x00000002000b9802 */ /* 0x000fe40000000f00 */
[----:B------:R-:W-:Y:S02]  /*0100*/  ISETP.GE.AND P3, PT, R5, R2, PT ;  /* 0x000000020500720c */ /* 0x000fe40003f66270 */
[----:B------:R-:W-:Y:S01]  /*0110*/  @!P0 LEA R4, R0, R19, 0x9 ;  /* 0x0000001300048211 */ /* 0x000fe200078e48ff */
[----:B------:R-:W-:Y:S01]  /*0120*/  @!P1 IMAD.WIDE.U32 R10, R10, R11, c[0x0][0x170] ;  /* 0x00005c000a0a9625 */ /* 0x000fe200078e000b */
[----:B------:R-:W-:-:S09]  /*0130*/  MOV R9, R19 ;  /* 0x0000001300097202 */ /* 0x000fd20000000f00 */
[----:B------:R-:W-:Y:S01]  /*0140*/  @!P3 IMAD R14, R0, 0x200, R5 ;  /* 0x00000200000eb824 */ /* 0x000fe200078e0205 */
[----:B------:R-:W-:Y:S01]  /*0150*/  @!P3 IADD3 R5, R5, 0x80, RZ ;  /* 0x000000800505b810 */ /* 0x000fe20007ffe0ff */
[----:B------:R0:W5:Y:S01]  /*0160*/  @!P1 LDG.E.U16 R3, [R10.64] ;  /* 0x000000040a039981 */ /* 0x000162000c1e1500 */
[----:B------:R-:W-:Y:S02]  /*0170*/  PRMT R8, RZ, 0x7610, R8 ;  /* 0x00007610ff087816 */ /* 0x000fe40000000008 */
[----:B------:R-:W-:Y:S02]  /*0180*/  ISETP.GE.AND P2, PT, R5, R2, PT ;  /* 0x000000020500720c */ /* 0x000fe40003f46270 */
[----:B------:R-:W-:Y:S02]  /*0190*/  @!P3 MOV R15, 0x2 ;  /* 0x00000002000fb802 */ /* 0x000fe40000000f00 */
[C---:B------:R-:W-:Y:S02]  /*01a0*/  IADD3 R21, R9.reuse, 0x80, RZ ;  /* 0x0000008009157810 */ /* 0x040fe40007ffe0ff */
[----:B------:R-:W-:Y:S01]  /*01b0*/  IADD3 R17, R9, 0x100, RZ ;  /* 0x0000010009117810 */ /* 0x000fe20007ffe0ff */
[----:B------:R-:W-:-:S06]  /*01c0*/  @!P3 IMAD.WIDE.U32 R14, R14, R15, c[0x0][0x170] ;  /* 0x00005c000e0eb625 */ /* 0x000fcc00078e000f */
[----:B------:R-:W-:Y:S01]  /*01d0*/  @!P2 LEA R12, R0, R5, 0x9 ;  /* 0x00000005000ca211 */ /* 0x000fe200078e48ff */
[----:B------:R-:W-:Y:S01]  /*01e0*/  @!P2 IMAD.MOV.U32 R13, RZ, RZ, 0x2 ;  /* 0x00000002ff0da424 */ /* 0x000fe200078e00ff */
[----:B------:R-:W-:Y:S01]  /*01f0*/  @!P0 MOV R5, 0x2 ;  /* 0x0000000200058802 */ /* 0x000fe20000000f00 */
[----:B------:R-:W-:Y:S01]  /*0200*/  BSSY B0, `(.L_x_10635) ;  /* 0x000001a000007945 */ /* 0x000fe20003800000 */
[----:B0-----:R-:W-:Y:S01]  /*0210*/  IADD3 R11, R9, 0x180, RZ ;  /* 0x00000180090b7810 */ /* 0x001fe20007ffe0ff */
[----:B------:R-:W-:Y:S01]  /*0220*/  @!P2 IMAD.WIDE.U32 R12, R12, R13, c[0x0][0x170] ;  /* 0x00005c000c0ca625 */ /* 0x000fe200078e000d */
[----:B------:R-:W-:Y:S01]  /*0230*/  @!P0 LEA R10, R0, R19, 0x9 ;  /* 0x00000013000a8211 */ /* 0x000fe200078e48ff */
[----:B------:R0:W5:Y:S02]  /*0240*/  @!P3 LDG.E.U16 R6, [R14.64] ;  /* 0x000000040e06b981 */ /* 0x000164000c1e1500 */
[----:B------:R-:W-:Y:S01]  /*0250*/  @!P0 IMAD.WIDE.U32 R4, R4, R5, c[0x0][0x170] ;  /* 0x00005c0004048625 */ /* 0x000fe200078e0005 */
[----:B------:R-:W-:Y:S01]  /*0260*/  ISETP.GE.AND P1, PT, R21, R2, PT ;  /* 0x000000021500720c */ /* 0x000fe20003f26270 */
[----:B------:R0:W5:Y:S02]  /*0270*/  @!P2 LDG.E.U16 R7, [R12.64] ;  /* 0x000000040c07a981 */ /* 0x000164000c1e1500 */
[----:B------:R-:W-:-:S02]  /*0280*/  @!P0 IMAD.MOV.U32 R9, RZ, RZ, R21 ;  /* 0x000000ffff098224 */ /* 0x000fc400078e0015 */
[----:B------:R1:W5:Y:S01]  /*0290*/  @!P0 LDG.E.U16 R8, [R4.64] ;  /* 0x0000000404088981 */ /* 0x000362000c1e1500 */
[-C--:B------:R-:W-:Y:S02]  /*02a0*/  ISETP.GE.AND P2, PT, R17, R2.reuse, PT ;  /* 0x000000021100720c */ /* 0x080fe40003f46270 */
[-C--:B------:R-:W-:Y:S02]  /*02b0*/  ISETP.GE.AND P3, PT, R11, R2.reuse, PT ;  /* 0x000000020b00720c */ /* 0x080fe40003f66270 */
[----:B------:R-:W-:Y:S02]  /*02c0*/  ISETP.GE.AND P4, PT, R9, R2, PT ;  /* 0x000000020900720c */ /* 0x000fe40003f86270 */
[----:B-1----:R-:W-:-:S05]  /*02d0*/  @!P0 MOV R5, 0x2 ;  /* 0x0000000200058802 */ /* 0x002fca0000000f00 */
[----:B------:R-:W-:Y:S01]  /*02e0*/  @!P0 IMAD.WIDE.U32 R4, R10, R5, c[0x0][0x168] ;  /* 0x00005a000a048625 */ /* 0x000fe200078e0005 */
[----:B------:R-:W-:Y:S05]  /*02f0*/  @P0 BRA `(.L_x_10636) ;  /* 0x000000a000000947 */ /* 0x000fea0003800000 */
[----:B0----5:R-:W-:-:S05]  /*0300*/  HADD2.F32 R8, -RZ, R8.H0_H0 ;  /* 0x20000008ff087230 */ /* 0x021fca0000004100 */
        /* <DEDUP_REMOVED lines=9> */
.L_x_10636:
[----:B0-----:R-:W-:Y:S05]  /*03a0*/  BSYNC B0 ;  /* 0x0000000000007941 */ /* 0x001fea0003800000 */
.L_x_10635:
        /* <DEDUP_REMOVED lines=12> */
.L_x_10638:
[----:B------:R-:W-:Y:S05]  /*0470*/  BSYNC B0 ;  /* 0x0000000000007941 */ /* 0x000fea0003800000 */
.L_x_10637:
        /* <DEDUP_REMOVED lines=12> */
.L_x_10640:
[----:B------:R-:W-:Y:S05]  /*0540*/  BSYNC B0 ;  /* 0x0000000000007941 */ /* 0x000fea0003800000 */
.L_x_10639:
        /* <DEDUP_REMOVED lines=12> */
.L_x_10642:
[----:B------:R-:W-:Y:S05]  /*0610*/  BSYNC B0 ;  /* 0x0000000000007941 */ /* 0x000fea0003800000 */
.L_x_10641:
[----:B-----5:R0:W-:Y:S01]  /*0620*/  @!P0 STG.E.U16 [R4.64], R8 ;  /* 0x0000000804008986 */ /* 0x0201e2000c101504 */
[----:B------:R-:W-:Y:S01]  /*0630*/  BSSY B0, `(.L_x_10643) ;  /* 0x000000c000007945 */ /* 0x000fe20003800000 */
[----:B------:R-:W-:Y:S05]  /*0640*/  @P4 BRA `(.L_x_10644) ;  /* 0x000000a000004947 */ /* 0x000fea0003800000 */
[----:B0-----:R-:W-:Y:S01]  /*0650*/  LEA R4, R0, R9, 0x9 ;  /* 0x0000000900047211 */ /* 0x001fe200078e48ff */
[----:B------:R-:W-:Y:S01]  /*0660*/  IMAD.MOV.U32 R7, RZ, RZ, 0x2 ;  /* 0x00000002ff077424 */ /* 0x000fe200078e00ff */
[----:B------:R-:W-:-:S03]  /*0670*/  IADD3 R9, R9, 0x80, RZ ;  /* 0x0000008009097810 */ /* 0x000fc60007ffe0ff */
[----:B------:R-:W-:Y:S01]  /*0680*/  IMAD.WIDE.U32 R4, R4, R7, c[0x0][0x168] ;  /* 0x00005a0004047625 */ /* 0x000fe200078e0007 */
[----:B------:R-:W-:-:S04]  /*0690*/  ISETP.GE.AND P0, PT, R9, R2, PT ;  /* 0x000000020900720c */ /* 0x000fc80003f06270 */
[----:B------:R0:W-:Y:S09]  /*06a0*/  STG.E.U16 [R4.64], R3 ;  /* 0x0000000304007986 */ /* 0x0001f2000c101504 */
[----:B------:R-:W-:Y:S02]  /*06b0*/  @!P0 LEA R6, R0, R9, 0x9 ;  /* 0x0000000900068211 */ /* 0x000fe400078e48ff */
[----:B------:R-:W-:-:S03]  /*06c0*/  @!P0 IADD3 R9, R9, 0x80, RZ ;  /* 0x0000008009098810 */ /* 0x000fc60007ffe0ff */
[----:B------:R-:W-:-:S05]  /*06d0*/  @!P0 IMAD.WIDE.U32 R6, R6, R7, c[0x0][0x168] ;  /* 0x00005a0006068625 */ /* 0x000fca00078e0007 */
[----:B------:R0:W-:Y:S02]  /*06e0*/  @!P0 STG.E.U16 [R6.64], R12 ;  /* 0x0000000c06008986 */ /* 0x0001e4000c101504 */
.L_x_10644:
[----:B------:R-:W-:Y:S05]  /*06f0*/  BSYNC B0 ;  /* 0x0000000000007941 */ /* 0x000fea0003800000 */
.L_x_10643:
[----:B------:R-:W-:-:S13]  /*0700*/  ISETP.GE.AND P0, PT, R9, R2, PT ;  /* 0x000000020900720c */ /* 0x000fda0003f06270 */
[----:B------:R-:W-:Y:S05]  /*0710*/  @P0 EXIT ;  /* 0x000000000000094d */ /* 0x000fea0003800000 */
[----:B0-----:R-:W-:Y:S01]  /*0720*/  HFMA2.MMA R3, -RZ, RZ, 0, 1.1920928955078125e-07 ;  /* 0x00000002ff037435 */ /* 0x001fe200000001ff */
[----:B------:R-:W-:-:S09]  /*0730*/  LEA R2, R0, R9, 0x9 ;  /* 0x0000000900027211 */ /* 0x000fd200078e48ff */
[----:B------:R-:W-:-:S05]  /*0740*/  IMAD.WIDE.U32 R2, R2, R3, c[0x0][0x168] ;  /* 0x00005a0002027625 */ /* 0x000fca00078e0003 */
[----:B------:R-:W-:Y:S01]  /*0750*/  STG.E.U16 [R2.64], R10 ;  /* 0x0000000a02007986 */ /* 0x000fe2000c101504 */
[----:B------:R-:W-:Y:S05]  /*0760*/  EXIT ;  /* 0x000000000000794d */ /* 0x000fea0003800000 */
.L_x_10645:
        /* <DEDUP_REMOVED lines=9> */
.L_x_12068:


//--------------------- .text._ZN2at6native29vectorized_elementwise_kernelILi2EZZZNS0_18GeluCUDAKernelImplERNS_18TensorIteratorBaseENS0_8GeluTypeEENKUlvE_clEvENKUlvE1_clEvEUlN3c104HalfEE_St5arrayIPcLm2EEEEviT0_T1_ --------------------------
	.section	.text._ZN2at6native29vectorized_elementwise_kernelILi2EZZZNS0_18GeluCUDAKernelImplERNS_18TensorIteratorBaseENS0_8GeluTypeEENKUlvE_clEvENKUlvE1_clEvEUlN3c104HalfEE_St5arrayIPcLm2EEEEviT0_T1_,"ax",@progbits
	.sectioninfo	@"SHI_REGISTERS=28"
	.align	128
        .global         _ZN2at6native29vectorized_elementwise_kernelILi2EZZZNS0_18GeluCUDAKernelImplERNS_18TensorIteratorBaseENS0_8GeluTypeEENKUlvE_clEvENKUlvE1_clEvEUlN3c104HalfEE_St5arrayIPcLm2EEEEviT0_T1_
        .type           _ZN2at6native29vectorized_elementwise_kernelILi2EZZZNS0_18GeluCUDAKernelImplERNS_18TensorIteratorBaseENS0_8GeluTypeEENKUlvE_clEvENKUlvE1_clEvEUlN3c104HalfEE_St5arrayIPcLm2EEEEviT0_T1_,@function
        .size           _ZN2at6native29vectorized_elementwise_kernelILi2EZZZNS0_18GeluCUDAKernelImplERNS_18TensorIteratorBaseENS0_8GeluTypeEENKUlvE_clEvENKUlvE1_clEvEUlN3c104HalfEE_St5arrayIPcLm2EEEEviT0_T1_,(.L_x_12069 - _ZN2at6native29vectorized_elementwise_kernelILi2EZZZNS0_18GeluCUDAKernelImplERNS_18TensorIteratorBaseENS0_8GeluTypeEENKUlvE_clEvENKUlvE1_clEvEUlN3c104HalfEE_St5arrayIPcLm2EEEEviT0_T1_)
        .other          _ZN2at6native29vectorized_elementwise_kernelILi2EZZZNS0_18GeluCUDAKernelImplERNS_18TensorIteratorBaseENS0_8GeluTypeEENKUlvE_clEvENKUlvE1_clEvEUlN3c104HalfEE_St5arrayIPcLm2EEEEviT0_T1_,@"STO_CUDA_ENTRY STV_DEFAULT"
_ZN2at6native29vectorized_elementwise_kernelILi2EZZZNS0_18GeluCUDAKernelImplERNS_18TensorIteratorBaseENS0_8GeluTypeEENKUlvE_clEvENKUlvE1_clEvEUlN3c104HalfEE_St5arrayIPcLm2EEEEviT0_T1_:
.text._ZN2at6native29vectorized_elementwise_kernelILi2EZZZNS0_18GeluCUDAKernelImplERNS_18TensorIteratorBaseENS0_8GeluTypeEENKUlvE_clEvENKUlvE1_clEvEUlN3c104HalfEE_St5arrayIPcLm2EEEEviT0_T1_:
        /* <DEDUP_REMOVED lines=13> */
[----:B------:R0:W4:Y:S04]  /*00d0*/  LDG.E R12, [R4.64+0x400] ;  /* 0x00040004040c7981 */ /* 0x000128000c1e1900 */
[----:B------:R0:W5:Y:S01]  /*00e0*/  LDG.E R14, [R4.64+0x600] ;  /* 0x00060004040e7981 */ /* 0x000162000c1e1900 */
[----:B--2---:R-:W-:-:S02]  /*00f0*/  HADD2.F32 R9, -RZ, R8.H0_H0 ;  /* 0x20000008ff097230 */ /* 0x004fc40000004100 */
[----:B------:R-:W-:Y:S02]  /*0100*/  HADD2.F32 R8, -RZ, R8.H1_H1 ;  /* 0x30000008ff087230 */ /* 0x000fe40000004100 */
[--C-:B---3--:R-:W-:Y:S01]  /*0110*/  HADD2.F32 R7, -RZ, R10.reuse.H0_H0 ;  /* 0x2000000aff077230 */ /* 0x108fe20000004100 */
[C---:B------:R-:W-:Y:S01]  /*0120*/  FMUL.FTZ R6, R9.reuse, R9 ;  /* 0x0000000909067220 */ /* 0x040fe20000410000 */
[----:B------:R-:W-:Y:S01]  /*0130*/  HADD2.F32 R10, -RZ, R10.H1_H1 ;  /* 0x3000000aff0a7230 */ /* 0x000fe20000004100 */
[----:B------:R-:W-:Y:S02]  /*0140*/  FMUL.FTZ R11, R8, R8 ;  /* 0x00000008080b7220 */ /* 0x000fe40000410000 */
[----:B------:R-:W-:Y:S02]  /*0150*/  FMUL.FTZ R6, R9, R6 ;  /* 0x0000000609067220 */ /* 0x000fe40000410000 */
[----:B0-----:R-:W-:Y:S02]  /*0160*/  FMUL.FTZ R4, R7, R7 ;  /* 0x0000000707047220 */ /* 0x001fe40000410000 */
[----:B------:R-:W-:-:S02]  /*0170*/  FFMA.FTZ R6, R6, 0.044714998453855514526, R9 ;  /* 0x3d37271306067823 */ /* 0x000fc40000010009 */
[----:B------:R-:W-:Y:S02]  /*0180*/  FMUL.FTZ R13, R10, R10 ;  /* 0x0000000a0a0d7220 */ /* 0x000fe40000410000 */
[----:B------:R-:W-:Y:S02]  /*0190*/  FMUL.FTZ R15, R6, 0.79788458347320556641 ;  /* 0x3f4c422a060f7820 */ /* 0x000fe40000410000 */
[----:B------:R-:W-:Y:S01]  /*01a0*/  FMUL.FTZ R6, R7, R4 ;  /* 0x0000000407067220 */ /* 0x000fe20000410000 */
[--C-:B----4-:R-:W-:Y:S01]  /*01b0*/  HADD2.F32 R4, -RZ, R12.reuse.H0_H0 ;  /* 0x2000000cff047230 */ /* 0x110fe20000004100 */
[----:B------:R-:W-:Y:S02]  /*01c0*/  FMUL.FTZ R11, R8, R11 ;  /* 0x0000000b080b7220 */ /* 0x000fe40000410000 */
[----:B------:R-:W-:Y:S01]  /*01d0*/  FFMA.FTZ R5, R6, 0.044714998453855514526, R7 ;  /* 0x3d37271306057823 */ /* 0x000fe20000010007 */
[----:B------:R-:W-:Y:S01]  /*01e0*/  HADD2.F32 R6, -RZ, R12.H1_H1 ;  /* 0x3000000cff067230 */ /* 0x000fe20000004100 */
[----:B------:R-:W-:Y:S01]  /*01f0*/  FMUL.FTZ R13, R10, R13 ;  /* 0x0000000d0a0d7220 */ /* 0x000fe20000410000 */
[----:B------:R-:W0:Y:S01]  /*0200*/  MUFU.TANH R15, R15 ;  /* 0x0000000f000f7308 */ /* 0x000e220000002400 */
[----:B------:R-:W-:-:S02]  /*0210*/  FMUL.FTZ R17, R5, 0.79788458347320556641 ;  /* 0x3f4c422a05117820 */ /* 0x000fc40000410000 */
[C---:B------:R-:W-:Y:S02]  /*0220*/  FMUL.FTZ R5, R4.reuse, R4 ;  /* 0x0000000404057220 */ /* 0x040fe40000410000 */
[----:B------:R-:W-:Y:S02]  /*0230*/  FFMA.FTZ R11, R11, 0.044714998453855514526, R8 ;  /* 0x3d3727130b0b7823 */ /* 0x000fe40000010008 */
[----:B------:R-:W-:Y:S01]  /*0240*/  FFMA.FTZ R13, R13, 0.044714998453855514526, R10 ;  /* 0x3d3727130d0d7823 */ /* 0x000fe2000001000a */
[----:B------:R-:W-:Y:S01]  /*0250*/  MUFU.TANH R17, R17 ;  /* 0x0000001100117308 */ /* 0x000fe20000002400 */
[----:B------:R-:W-:Y:S01]  /*0260*/  FMUL.FTZ R19, R4, R5 ;  /* 0x0000000504137220 */ /* 0x000fe20000410000 */
[--C-:B-----5:R-:W-:Y:S01]  /*0270*/  HADD2.F32 R5, -RZ, R14.reuse.H0_H0 ;  /* 0x2000000eff057230 */ /* 0x120fe20000004100 */
[----:B------:R-:W-:Y:S01]  /*0280*/  FMUL.FTZ R11, R11, 0.79788458347320556641 ;  /* 0x3f4c422a0b0b7820 */ /* 0x000fe20000410000 */
[----:B------:R-:W-:Y:S01]  /*0290*/  HADD2.F32 R14, -RZ, R14.H1_H1 ;  /* 0x3000000eff0e7230 */ /* 0x000fe20000004100 */
[----:B------:R-:W-:-:S02]  /*02a0*/  FMUL.FTZ R18, R13, 0.79788458347320556641 ;  /* 0x3f4c422a0d127820 */ /* 0x000fc40000410000 */
[----:B------:R-:W-:Y:S01]  /*02b0*/  FMUL.FTZ R13, R6, R6 ;  /* 0x00000006060d7220 */ /* 0x000fe20000410000 */
[----:B------:R1:W2:Y:S01]  /*02c0*/  MUFU.TANH R16, R11 ;  /* 0x0000000b00107308 */ /* 0x0002a20000002400 */
[----:B------:R-:W-:Y:S02]  /*02d0*/  FFMA.FTZ R19, R19, 0.044714998453855514526, R4 ;  /* 0x3d37271313137823 */ /* 0x000fe40000010004 */
[C---:B------:R-:W-:Y:S02]  /*02e0*/  FMUL.FTZ R12, R5.reuse, R5 ;  /* 0x00000005050c7220 */ /* 0x040fe40000410000 */
[----:B------:R-:W-:Y:S02]  /*02f0*/  FMUL.FTZ R20, R10, 0.5 ;  /* 0x3f0000000a147820 */ /* 0x000fe40000410000 */
[----:B------:R-:W-:Y:S01]  /*0300*/  FMUL.FTZ R12, R5, R12 ;  /* 0x0000000c050c7220 */ /* 0x000fe20000410000 */
[----:B------:R-:W3:Y:S01]  /*0310*/  MUFU.TANH R18, R18 ;  /* 0x0000001200127308 */ /* 0x000ee20000002400 */
[----:B-1----:R-:W-:-:S02]  /*0320*/  FMUL.FTZ R11, R6, R13 ;  /* 0x0000000d060b7220 */ /* 0x002fc40000410000 */
[----:B------:R-:W-:Y:S02]  /*0330*/  FMUL.FTZ R13, R19, 0.79788458347320556641 ;  /* 0x3f4c422a130d7820 */ /* 0x000fe40000410000 */
[C---:B------:R-:W-:Y:S02]  /*0340*/  FMUL.FTZ R19, R14.reuse, R14 ;  /* 0x0000000e0e137220 */ /* 0x040fe40000410000 */
[----:B------:R-:W-:Y:S02]  /*0350*/  FFMA.FTZ R11, R11, 0.044714998453855514526, R6 ;  /* 0x3d3727130b0b7823 */ /* 0x000fe40000010006 */
[----:B------:R-:W-:Y:S01]  /*0360*/  FMUL.FTZ R19, R14, R19 ;  /* 0x000000130e137220 */ /* 0x000fe20000410000 */
[----:B------:R-:W1:Y:S01]  /*0370*/  MUFU.TANH R13, R13 ;  /* 0x0000000d000d7308 */ /* 0x000e620000002400 */
[----:B------:R-:W-:Y:S02]  /*0380*/  FFMA.FTZ R12, R12, 0.044714998453855514526, R5 ;  /* 0x3d3727130c0c7823 */ /* 0x000fe40000010005 */
[----:B------:R-:W-:-:S02]  /*0390*/  FFMA.FTZ R19, R19, 0.044714998453855514526, R14 ;  /* 0x3d37271313137823 */ /* 0x000fc4000001000e */
[----:B------:R-:W-:Y:S02]  /*03a0*/  FMUL.FTZ R11, R11, 0.79788458347320556641 ;  /* 0x3f4c422a0b0b7820 */ /* 0x000fe40000410000 */
[----:B------:R-:W-:Y:S02]  /*03b0*/  FMUL.FTZ R12, R12, 0.79788458347320556641 ;  /* 0x3f4c422a0c0c7820 */ /* 0x000fe40000410000 */
[----:B------:R-:W-:Y:S02]  /*03c0*/  FMUL.FTZ R21, R19, 0.79788458347320556641 ;  /* 0x3f4c422a13157820 */ /* 0x000fe40000410000 */
[----:B------:R-:W-:Y:S01]  /*03d0*/  FMUL.FTZ R19, R7, 0.5 ;  /* 0x3f00000007137820 */ /* 0x000fe20000410000 */
[----:B------:R-:W4:Y:S01]  /*03e0*/  MUFU.TANH R11, R11 ;  /* 0x0000000b000b7308 */ /* 0x000f220000002400 */
[----:B0-----:R-:W-:Y:S02]  /*03f0*/  FADD.FTZ R10, R15, 1 ;  /* 0x3f8000000f0a7421 */ /* 0x001fe40000010000 */
[----:B------:R-:W-:-:S02]  /*0400*/  FMUL.FTZ R9, R9, 0.5 ;  /* 0x3f00000009097820 */ /* 0x000fc40000410000 */
[----:B------:R-:W-:Y:S02]  /*0410*/  FMUL.FTZ R8, R8, 0.5 ;  /* 0x3f00000008087820 */ /* 0x000fe40000410000 */
[----:B--2---:R-:W-:Y:S01]  /*0420*/  FADD.FTZ R15, R16, 1 ;  /* 0x3f800000100f7421 */ /* 0x004fe20000010000 */
[----:B------:R-:W0:Y:S01]  /*0430*/  MUFU.TANH R12, R12 ;  /* 0x0000000c000c7308 */ /* 0x000e220000002400 */
[----:B------:R-:W-:Y:S02]  /*0440*/  FADD.FTZ R16, R17, 1 ;  /* 0x3f80000011107421 */ /* 0x000fe40000010000 */
[----:B---3--:R-:W-:Y:S02]  /*0450*/  FADD.FTZ R17, R18, 1 ;  /* 0x3f80000012117421 */ /* 0x008fe40000010000 */
[----:B------:R-:W-:Y:S02]  /*0460*/  FMUL.FTZ R4, R4, 0.5 ;  /* 0x3f00000004047820 */ /* 0x000fe40000410000 */
[----:B------:R-:W-:Y:S01]  /*0470*/  FMUL.FTZ R6, R6, 0.5 ;  /* 0x3f00000006067820 */ /* 0x000fe20000410000 */
[----:B------:R-:W2:Y:S01]  /*0480*/  MUFU.TANH R7, R21 ;  /* 0x0000001500077308 */ /* 0x000ea20000002400 */
[----:B------:R-:W-:-:S02]  /*0490*/  FMUL.FTZ R5, R5, 0.5 ;  /* 0x3f00000005057820 */ /* 0x000fc40000410000 */
[----:B------:R-:W-:Y:S02]  /*04a0*/  FMUL.FTZ R14, R14, 0.5 ;  /* 0x3f0000000e0e7820 */ /* 0x000fe40000410000 */
[----:B-1----:R-:W-:Y:S02]  /*04b0*/  FADD.FTZ R13, R13, 1 ;  /* 0x3f8000000d0d7421 */ /* 0x002fe40000010000 */
[----:B----4-:R-:W-:Y:S02]  /*04c0*/  FADD.FTZ R11, R11, 1 ;  /* 0x3f8000000b0b7421 */ /* 0x010fe40000010000 */
[----:B0-----:R-:W-:Y:S02]  /*04d0*/  FADD.FTZ R12, R12, 1 ;  /* 0x3f8000000c0c7421 */ /* 0x001fe40000010000 */
[----:B------:R-:W-:Y:S02]  /*04e0*/  FMUL.FTZ R10, R9, R10 ;  /* 0x0000000a090a7220 */ /* 0x000fe40000410000 */
[----:B------:R-:W-:-:S02]  /*04f0*/  FMUL.FTZ R15, R8, R15 ;  /* 0x0000000f080f7220 */ /* 0x000fc40000410000 */
[----:B------:R-:W-:-:S03]  /*0500*/  IMAD.WIDE.U32 R8, R0, R3, c[0x0][0x168] ;  /* 0x00005a0000087625 */ /* 0x000fc600078e0003 */
[----:B------:R-:W-:Y:S01]  /*0510*/  F2FP.PACK_AB R15, R15, R10 ;  /* 0x0000000a0f0f723e */ /* 0x000fe200000000ff */
[----:B--2---:R-:W-:Y:S02]  /*0520*/  FADD.FTZ R7, R7, 1 ;  /* 0x3f80000007077421 */ /* 0x004fe40000010000 */
[----:B------:R-:W-:Y:S02]  /*0530*/  FMUL.FTZ R16, R19, R16 ;  /* 0x0000001013107220 */ /* 0x000fe40000410000 */
[----:B------:R-:W-:Y:S02]  /*0540*/  FMUL.FTZ R17, R20, R17 ;  /* 0x0000001114117220 */ /* 0x000fe40000410000 */
[----:B------:R-:W-:Y:S02]  /*0550*/  FMUL.FTZ R4, R4, R13 ;  /* 0x0000000d04047220 */ /* 0x000fe40000410000 */
[----:B------:R-:W-:Y:S01]  /*0560*/  FMUL.FTZ R11, R6, R11 ;  /* 0x0000000b060b7220 */ /* 0x000fe20000410000 */
[----:B------:R-:W-:Y:S01]  /*0570*/  F2FP.PACK_AB R17, R17, R16 ;  /* 0x000000101111723e */ /* 0x000fe200000000ff */
[----:B------:R-:W-:-:S02]  /*0580*/  FMUL.FTZ R5, R5, R12 ;  /* 0x0000000c05057220 */ /* 0x000fc40000410000 */
[----:B------:R-:W-:Y:S01]  /*0590*/  FMUL.FTZ R14, R14, R7 ;  /* 0x000000070e0e7220 */ /* 0x000fe20000410000 */
[----:B------:R-:W-:Y:S01]  /*05a0*/  F2FP.PACK_AB R11, R11, R4 ;  /* 0x000000040b0b723e */ /* 0x000fe200000000ff */
[----:B------:R-:W-:-:S03]  /*05b0*/  IMAD.WIDE R8, R2, 0x4, R8 ;  /* 0x0000000402087825 */ /* 0x000fc600078e0208 */
[----:B------:R-:W-:Y:S02]  /*05c0*/  F2FP.PACK_AB R5, R14, R5 ;  /* 0x000000050e05723e */ /* 0x000fe400000000ff */
[----:B------:R-:W-:Y:S04]  /*05d0*/  STG.E [R8.64], R15 ;  /* 0x0000000f08007986 */ /* 0x000fe8000c101904 */
[----:B------:R-:W-:Y:S04]  /*05e0*/  STG.E [R8.64+0x200], R17 ;  /* 0x0002001108007986 */ /* 0x000fe8000c101904 */
[----:B------:R-:W-:Y:S04]  /*05f0*/  STG.E [R8.64+0x400], R11 ;  /* 0x0004000b08007986 */ /* 0x000fe8000c101904 */
[----:B------:R-:W-:Y:S01]  /*0600*/  STG.E [R8.64+0x600], R5 ;  /* 0x0006000508007986 */ /* 0x000fe2000c101904 */
[----:B------:R-:W-:Y:S05]  /*0610*/  EXIT ;  /* 0x000000000000794d */ /* 0x000fea0003800000 */
.L_x_10646:
        /* <DEDUP_REMOVED lines=84> */
.L_x_10648:
[----:B0-----:R-:W-:Y:S05]  /*0b60*/  BSYNC B0 ;  /* 0x0000000000007941 */ /* 0x001fea0003800000 */
.L_x_10647:
[-C--:B------:R-:W-:Y:S01]  /*0b70*/  ISETP.GE.AND P6, PT, R5, R14.reuse, PT ;  /* 0x0000000e0500720c */ /* 0x080fe20003fc6270 */
[----:B------:R-:W-:Y:S01]  /*0b80*/  BSSY B0, `(.L_x_10649) ;  /* 0x000000e000007945 */ /* 0x000fe20003800000 */
[----:B------:R-:W-:Y:S01]  /*0b90*/  @!P0 IMAD.WIDE.U32 R2, R2, R11, c[0x0][0x168] ;  /* 0x00005a0002028625 */ /* 0x000fe200078e000b */
[----:B------:R-:W-:-:S10]  /*0ba0*/  ISETP.GE.AND P5, PT, R9, R14, PT ;  /* 0x0000000e0900720c */ /* 0x000fd40003fa6270 */
        /* <DEDUP_REMOVED lines=11> */
.L_x_10650:
[----:B------:R-:W-:Y:S05]  /*0c60*/  BSYNC B0 ;  /* 0x0000000000007941 */ /* 0x000fea0003800000 */
.L_x_10649:
[----:B------:R-:W-:Y:S01]  /*0c70*/  ISETP.NE.AND P6, PT, R8, RZ, PT ;  /* 0x000000ff0800720c */ /* 0x000fe20003fc5270 */
[----:B------:R-:W-:-:S12]  /*0c80*/  BSSY B0, `(.L_x_10651) ;  /* 0x000000c000007945 */ /* 0x000fd80003800000 */
        /* <DEDUP_REMOVED lines=11> */
.L_x_10652:
[----:B------:R-:W-:Y:S05]  /*0d40*/  BSYNC B0 ;  /* 0x0000000000007941 */ /* 0x000fea0003800000 */
.L_x_10651:
        /* <DEDUP_REMOVED lines=12> */
.L_x_10654:
[----:B------:R-:W-:Y:S05]  /*0e10*/  BSYNC B0 ;  /* 0x0000000000007941 */ /* 0x000fea0003800000 */
.L_x_10653:
        /* <DEDUP_REMOVED lines=12> */
.L_x_10656:
[----:B------:R-:W-:Y:S05]  /*0ee0*/  BSYNC B0 ;  /* 0x0000000000007941 */ /* 0x000fea0003800000 */
.L_x_10655:
        /* <DEDUP_REMOVED lines=12> */
.L_x_10658:
[----:B------:R-:W-:Y:S05]  /*0fb0*/  BSYNC B0 ;  /* 0x0000000000007941 */ /* 0x000fea0003800000 */
.L_x_10657:
        /* <DEDUP_REMOVED lines=12> */
.L_x_10660:
[----:B------:R-:W-:Y:S05]  /*1080*/  BSYNC B0 ;  /* 0x0000000000007941 */ /* 0x000fea0003800000 */
.L_x_10659:
        /* <DEDUP_REMOVED lines=12> */
.L_x_10662:
[----:B------:R-:W-:Y:S05]  /*1150*/  BSYNC B0 ;  /* 0x0000000000007941 */ /* 0x000fea0003800000 */
.L_x_10661:
        /* <DEDUP_REMOVED lines=18> */
.L_x_10665:
[----:B0-----:R-:W-:-:S13]  /*1280*/  ISETP.GE.AND P0, PT, R21, R14, PT ;  /* 0x0000000e1500720c */ /* 0x001fda0003f06270 */
[----:B------:R-:W-:Y:S05]  /*1290*/  @P0 BRA `(.L_x_10667) ;  /* 0x000000c000000947 */ /* 0x000fea0003800000 */
[----:B------:R-:W-:Y:S02]  /*12a0*/  IADD3 R2, R0, R21, RZ ;  /* 0x0000001500027210 */ /* 0x000fe40007ffe0ff */
[----:B------:R-:W-:Y:S02]  /*12b0*/  MOV R3, 0x2 ;  /* 0x0000000200037802 */ /* 0x000fe40000000f00 */
[----:B------:R-:W-:-:S03]  /*12c0*/  IADD3 R21, R21, 0x80, RZ ;  /* 0x0000008015157810 */ /* 0x000fc60007ffe0ff */
[----:B------:R-:W-:-:S05]  /*12d0*/  IMAD.WIDE.U32 R2, R2, R3, c[0x0][0x168] ;  /* 0x00005a0002027625 */ /* 0x000fca00078e0003 */
[----:B------:R0:W-:Y:S02]  /*12e0*/  STG.E.U16 [R2.64], R8 ;  /* 0x0000000802007986 */ /* 0x0001e4000c101504 */
.L_x_10666:
[----:B------:R-:W-:-:S13]  /*12f0*/  ISETP.GE.AND P0, PT, R21, R14, PT ;  /* 0x0000000e1500720c */ /* 0x000fda0003f06270 */
[----:B------:R-:W-:Y:S05]  /*1300*/  @P0 BRA `(.L_x_10668) ;  /* 0x000000d000000947 */ /* 0x000fea0003800000 */
[----:B0-----:R-:W-:Y:S01]  /*1310*/  HFMA2.MMA R3, -RZ, RZ, 0, 1.1920928955078125e-07 ;  /* 0x00000002ff037435 */ /* 0x001fe200000001ff */
[----:B------:R-:W-:Y:S02]  /*1320*/  IADD3 R2, R0, R21, RZ ;  /* 0x0000001500027210 */ /* 0x000fe40007ffe0ff */
[----:B------:R-:W-:-:S07]  /*1330*/  IADD3 R21, R21, 0x80, RZ ;  /* 0x0000008015157810 */ /* 0x000fce0007ffe0ff */
[----:B------:R-:W-:-:S05]  /*1340*/  IMAD.WIDE.U32 R2, R2, R3, c[0x0][0x168] ;  /* 0x00005a0002027625 */ /* 0x000fca00078e0003 */
[----:B------:R0:W-:Y:S02]  /*1350*/  STG.E.U16 [R2.64], R9 ;  /* 0x0000000902007986 */ /* 0x0001e4000c101504 */
.L_x_10667:
        /* <DEDUP_REMOVED lines=8> */
.L_x_10668:
[----:B------:R-:W-:Y:S05]  /*13e0*/  BSYNC B1 ;  /* 0x0000000000017941 */ /* 0x000fea0003800000 */
.L_x_10664:
[----:B------:R-:W-:-:S13]  /*13f0*/  ISETP.GE.AND P0, PT, R21, R14, PT ;  /* 0x0000000e1500720c */ /* 0x000fda0003f06270 */
[----:B0-----:R-:W-:Y:S02]  /*1400*/  @!P0 IADD3 R2, R0, R21, RZ ;  /* 0x0000001500028210 */ /* 0x001fe40007ffe0ff */
[----:B------:R-:W-:Y:S02]  /*1410*/  @!P0 MOV R3, 0x2 ;  /* 0x0000000200038802 */ /* 0x000fe40000000f00 */
[----:B------:R-:W-:-:S03]  /*1420*/  @!P0 IADD3 R21, R21, 0x80, RZ ;  /* 0x0000008015158810 */ /* 0x000fc60007ffe0ff */
[----:B------:R-:W-:-:S05]  /*1430*/  @!P0 IMAD.WIDE.U32 R2, R2, R3, c[0x0][0x168] ;  /* 0x00005a0002028625 */ /* 0x000fca00078e0003 */
[----:B------:R0:W-:Y:S02]  /*1440*/  @!P0 STG.E.U16 [R2.64], R11 ;  /* 0x0000000b02008986 */ /* 0x0001e4000c101504 */
.L_x_10669:
[----:B------:R-:W-:Y:S05]  /*1450*/  BSYNC B0 ;  /* 0x0000000000007941 */ /* 0x000fea0003800000 */
.L_x_10663:
        /* <DEDUP_REMOVED lines=8> */
.L_x_10670:
        /* <DEDUP_REMOVED lines=10> */
.L_x_12069:


//--------------------- .text._ZN2at6native29vectorized_elementwise_kernelILi4EZZZNS0_18GeluCUDAKernelImplERNS_18TensorIteratorBaseENS0_8GeluTypeEENKUlvE_clEvENKUlvE1_clEvEUlN3c104HalfEE_St5arrayIPcLm2EEEEviT0_T1_ --------------------------
	.section	.text._ZN2at6native29vectorized_elementwise_kernelILi4EZZZNS0_18GeluCUDAKernelImplERNS_18TensorIteratorBaseENS0_8GeluTypeEENKUlvE_clEvENKUlvE1_clEvEUlN3c104HalfEE_St5arrayIPcLm2EEEEviT0_T1_,"ax",@progbits
	.sectioninfo	@"SHI_REGISTERS=28"
	.align	128
        .global         _ZN2at6native29vectorized_elementwise_kernelILi4EZZZNS0_18GeluCUDAKernelImplERNS_18TensorIteratorBaseENS0_8GeluTypeEENKUlvE_clEvENKUlvE1_clEvEUlN3c104HalfEE_St5arrayIPcLm2EEEEviT0_T1_
        .type           _ZN2at6native29vectorized_elementwise_kernelILi4EZZZNS0_18GeluCUDAKernelImplERNS_18TensorIteratorBaseENS0_8GeluTypeEENKUlvE_clEvENKUlvE1_clEvEUlN3c104HalfEE_St5arrayIPcLm2EEEEviT0_T1_,@function
        .size           _ZN2at6native29vectorized_elementwise_kernelILi4EZZZNS0_18GeluCUDAKernelImplERNS_18TensorIteratorBaseENS0_8GeluTypeEENKUlvE_clEvENKUlvE1_clEvEUlN3c104HalfEE_St5arrayIPcLm2EEEEviT0_T1_,(.L_x_12070 - _ZN2at6native29vectorized_elementwise_kernelILi4EZZZNS0_18GeluCUDAKernelImplERNS_18TensorIteratorBaseENS0_8GeluTypeEENKUlvE_clEvENKUlvE1_clEvEUlN3c104HalfEE_St5arrayIPcLm2EEEEviT0_T1_)
        .other          _ZN2at6native29vectorized_elementwise_kernelILi4EZZZNS0_18GeluCUDAKernelImplERNS_18TensorIteratorBaseENS0_8GeluTypeEENKUlvE_clEvENKUlvE1_clEvEUlN3c104HalfEE_St5arrayIPcLm2EEEEviT0_T1_,@"STO_CUDA_ENTRY STV_DEFAULT"
_ZN2at6native29vectorized_elementwise_kernelILi4EZZZNS0_18GeluCUDAKernelImplERNS_18TensorIteratorBaseENS0_8GeluTypeEENKUlvE_clEvENKUlvE1_clEvEUlN3c104HalfEE_St5arrayIPcLm2EEEEviT0_T1_:
.text._ZN2at6native29vectorized_elementwise_kernelILi4EZZZNS0_18GeluCUDAKernelImplERNS_18TensorIteratorBaseENS0_8GeluTypeEENKUlvE_clEvENKUlvE1_clEvEUlN3c104HalfEE_St5arrayIPcLm2EEEEviT0_T1_:
        /* <DEDUP_REMOVED lines=12> */
[----:B------:R-:W3:Y:S01]  /*00c0*/  LDG.E.64 R2, [R6.64+0x400] ;  /* 0x0004000406027981 */ /* 0x000ee2000c1e1b00 */
[--C-:B--2---:R-:W-:Y:S02]  /*00d0*/  HADD2.F32 R10, -RZ, R12.reuse.H0_H0 ;  /* 0x2000000cff0a7230 */ /* 0x104fe40000004100 */
[----:B------:R-:W-:Y:S02]  /*00e0*/  HADD2.F32 R8, -RZ, R13.H0_H0 ;  /* 0x2000000dff087230 */ /* 0x000fe40000004100 */
[----:B------:R-:W-:Y:S01]  /*00f0*/  HADD2.F32 R9, -RZ, R12.H1_H1 ;  /* 0x3000000cff097230 */ /* 0x000fe20000004100 */
[----:B------:R-:W-:Y:S01]  /*0100*/  FMUL.FTZ R11, R10, R10 ;  /* 0x0000000a0a0b7220 */ /* 0x000fe20000410000 */
[----:B---3--:R-:W-:Y:S01]  /*0110*/  HADD2.F32 R6, -RZ, R2.H0_H0 ;  /* 0x20000002ff067230 */ /* 0x008fe20000004100 */
[----:B------:R-:W-:-:S02]  /*0120*/  FMUL.FTZ R7, R8, R8 ;  /* 0x0000000808077220 */ /* 0x000fc40000410000 */
[----:B------:R-:W-:Y:S02]  /*0130*/  FMUL.FTZ R11, R10, R11 ;  /* 0x0000000b0a0b7220 */ /* 0x000fe40000410000 */
[----:B------:R-:W-:Y:S02]  /*0140*/  FMUL.FTZ R14, R9, R9 ;  /* 0x00000009090e7220 */ /* 0x000fe40000410000 */
[----:B------:R-:W-:Y:S02]  /*0150*/  FMUL.FTZ R7, R8, R7 ;  /* 0x0000000708077220 */ /* 0x000fe40000410000 */
[----:B------:R-:W-:Y:S01]  /*0160*/  FFMA.FTZ R12, R11, 0.044714998453855514526, R10 ;  /* 0x3d3727130b0c7823 */ /* 0x000fe2000001000a */
[----:B------:R-:W-:Y:S01]  /*0170*/  HADD2.F32 R11, -RZ, R13.H1_H1 ;  /* 0x3000000dff0b7230 */ /* 0x000fe20000004100 */
[----:B------:R-:W-:Y:S02]  /*0180*/  FMUL.FTZ R14, R9, R14 ;  /* 0x0000000e090e7220 */ /* 0x000fe40000410000 */
[----:B------:R-:W-:Y:S01]  /*0190*/  FFMA.FTZ R13, R7, 0.044714998453855514526, R8 ;  /* 0x3d372713070d7823 */ /* 0x000fe20000010008 */
[----:B------:R-:W-:Y:S01]  /*01a0*/  HADD2.F32 R7, -RZ, R2.H1_H1 ;  /* 0x30000002ff077230 */ /* 0x000fe20000004100 */
[----:B------:R-:W-:Y:S01]  /*01b0*/  FFMA.FTZ R14, R14, 0.044714998453855514526, R9 ;  /* 0x3d3727130e0e7823 */ /* 0x000fe20000010009 */
[----:B------:R-:W-:Y:S01]  /*01c0*/  HADD2.F32 R2, -RZ, R3.H0_H0 ;  /* 0x20000003ff027230 */ /* 0x000fe20000004100 */
[----:B------:R-:W-:-:S02]  /*01d0*/  FMUL.FTZ R15, R6, R6 ;  /* 0x00000006060f7220 */ /* 0x000fc40000410000 */
[----:B------:R-:W-:Y:S02]  /*01e0*/  FMUL.FTZ R14, R14, 0.79788458347320556641 ;  /* 0x3f4c422a0e0e7820 */ /* 0x000fe40000410000 */
[C---:B------:R-:W-:Y:S02]  /*01f0*/  FMUL.FTZ R20, R7.reuse, R7 ;  /* 0x0000000707147220 */ /* 0x040fe40000410000 */
[----:B------:R-:W-:Y:S01]  /*0200*/  FMUL.FTZ R15, R6, R15 ;  /* 0x0000000f060f7220 */ /* 0x000fe20000410000 */
[----:B------:R0:W-:Y:S01]  /*0210*/  MUFU.TANH R16, R14 ;  /* 0x0000000e00107308 */ /* 0x0001e20000002400 */
[----:B------:R-:W-:Y:S02]  /*0220*/  FMUL.FTZ R20, R7, R20 ;  /* 0x0000001407147220 */ /* 0x000fe40000410000 */
[----:B------:R-:W-:Y:S02]  /*0230*/  FMUL.FTZ R13, R13, 0.79788458347320556641 ;  /* 0x3f4c422a0d0d7820 */ /* 0x000fe40000410000 */
[----:B------:R-:W-:-:S02]  /*0240*/  FFMA.FTZ R20, R20, 0.044714998453855514526, R7 ;  /* 0x3d37271314147823 */ /* 0x000fc40000010007 */
[----:B------:R-:W-:Y:S01]  /*0250*/  FMUL.FTZ R18, R11, R11 ;  /* 0x0000000b0b127220 */ /* 0x000fe20000410000 */
[----:B------:R1:W-:Y:S01]  /*0260*/  MUFU.TANH R17, R13 ;  /* 0x0000000d00117308 */ /* 0x0003e20000002400 */
[----:B0-----:R-:W-:Y:S01]  /*0270*/  FFMA.FTZ R14, R15, 0.044714998453855514526, R6 ;  /* 0x3d3727130f0e7823 */ /* 0x001fe20000010006 */
[----:B------:R-:W-:Y:S01]  /*0280*/  HADD2.F32 R15, -RZ, R3.H1_H1 ;  /* 0x30000003ff0f7230 */ /* 0x000fe20000004100 */
[----:B------:R-:W-:Y:S02]  /*0290*/  FMUL.FTZ R3, R2, R2 ;  /* 0x0000000202037220 */ /* 0x000fe40000410000 */
[----:B------:R-:W-:Y:S02]  /*02a0*/  FMUL.FTZ R12, R12, 0.79788458347320556641 ;  /* 0x3f4c422a0c0c7820 */ /* 0x000fe40000410000 */
[----:B------:R-:W-:Y:S02]  /*02b0*/  FMUL.FTZ R18, R11, R18 ;  /* 0x000000120b127220 */ /* 0x000fe40000410000 */
[----:B-1----:R-:W-:-:S02]  /*02c0*/  FMUL.FTZ R13, R2, R3 ;  /* 0x00000003020d7220 */ /* 0x002fc40000410000 */
[----:B------:R-:W-:Y:S01]  /*02d0*/  FMUL.FTZ R3, R20, 0.79788458347320556641 ;  /* 0x3f4c422a14037820 */ /* 0x000fe20000410000 */
[----:B------:R-:W0:Y:S01]  /*02e0*/  MUFU.TANH R12, R12 ;  /* 0x0000000c000c7308 */ /* 0x000e220000002400 */
[C---:B------:R-:W-:Y:S02]  /*02f0*/  FMUL.FTZ R20, R15.reuse, R15 ;  /* 0x0000000f0f147220 */ /* 0x040fe40000410000 */
[----:B------:R-:W-:Y:S02]  /*0300*/  FFMA.FTZ R18, R18, 0.044714998453855514526, R11 ;  /* 0x3d37271312127823 */ /* 0x000fe4000001000b */
[----:B------:R-:W-:Y:S02]  /*0310*/  FMUL.FTZ R20, R15, R20 ;  /* 0x000000140f147220 */ /* 0x000fe40000410000 */
[----:B------:R-:W-:Y:S01]  /*0320*/  FFMA.FTZ R13, R13, 0.044714998453855514526, R2 ;  /* 0x3d3727130d0d7823 */ /* 0x000fe20000010002 */
[----:B------:R-:W-:Y:S01]  /*0330*/  MUFU.TANH R3, R3 ;  /* 0x0000000300037308 */ /* 0x000fe20000002400 */
[----:B------:R-:W-:-:S02]  /*0340*/  FFMA.FTZ R20, R20, 0.044714998453855514526, R15 ;  /* 0x3d37271314147823 */ /* 0x000fc4000001000f */
[----:B------:R-:W-:Y:S02]  /*0350*/  FMUL.FTZ R19, R10, 0.5 ;  /* 0x3f0000000a137820 */ /* 0x000fe40000410000 */
[----:B------:R-:W-:Y:S02]  /*0360*/  FMUL.FTZ R18, R18, 0.79788458347320556641 ;  /* 0x3f4c422a12127820 */ /* 0x000fe40000410000 */
[----:B------:R-:W-:Y:S02]  /*0370*/  FMUL.FTZ R14, R14, 0.79788458347320556641 ;  /* 0x3f4c422a0e0e7820 */ /* 0x000fe40000410000 */
[----:B------:R-:W-:Y:S02]  /*0380*/  FMUL.FTZ R13, R13, 0.79788458347320556641 ;  /* 0x3f4c422a0d0d7820 */ /* 0x000fe40000410000 */
[----:B------:R-:W-:Y:S01]  /*0390*/  FMUL.FTZ R10, R20, 0.79788458347320556641 ;  /* 0x3f4c422a140a7820 */ /* 0x000fe20000410000 */
[----:B------:R-:W1:Y:S01]  /*03a0*/  MUFU.TANH R18, R18 ;  /* 0x0000001200127308 */ /* 0x000e620000002400 */
[----:B0-----:R-:W-:-:S02]  /*03b0*/  FADD.FTZ R12, R12, 1 ;  /* 0x3f8000000c0c7421 */ /* 0x001fc40000010000 */
[----:B------:R-:W-:Y:S02]  /*03c0*/  FMUL.FTZ R9, R9, 0.5 ;  /* 0x3f00000009097820 */ /* 0x000fe40000410000 */
[----:B------:R-:W-:Y:S02]  /*03d0*/  FADD.FTZ R16, R16, 1 ;  /* 0x3f80000010107421 */ /* 0x000fe40000010000 */
[----:B------:R-:W-:Y:S01]  /*03e0*/  FMUL.FTZ R8, R8, 0.5 ;  /* 0x3f00000008087820 */ /* 0x000fe20000410000 */
[----:B------:R-:W0:Y:S01]  /*03f0*/  MUFU.TANH R14, R14 ;  /* 0x0000000e000e7308 */ /* 0x000e220000002400 */
[----:B------:R-:W-:Y:S02]  /*0400*/  FADD.FTZ R17, R17, 1 ;  /* 0x3f80000011117421 */ /* 0x000fe40000010000 */
[----:B------:R-:W-:Y:S02]  /*0410*/  FMUL.FTZ R20, R11, 0.5 ;  /* 0x3f0000000b147820 */ /* 0x000fe40000410000 */
[----:B------:R-:W-:-:S02]  /*0420*/  FMUL.FTZ R11, R19, R12 ;  /* 0x0000000c130b7220 */ /* 0x000fc40000410000 */
[----:B------:R-:W-:Y:S01]  /*0430*/  FMUL.FTZ R12, R9, R16 ;  /* 0x00000010090c7220 */ /* 0x000fe20000410000 */
[----:B------:R-:W2:Y:S01]  /*0440*/  MUFU.TANH R13, R13 ;  /* 0x0000000d000d7308 */ /* 0x000ea20000002400 */
[----:B------:R-:W-:Y:S02]  /*0450*/  FMUL.FTZ R16, R8, R17 ;  /* 0x0000001108107220 */ /* 0x000fe40000410000 */
[----:B------:R-:W-:Y:S01]  /*0460*/  IMAD.WIDE.U32 R8, R0, R5, c[0x0][0x168] ;  /* 0x00005a0000087625 */ /* 0x000fe200078e0005 */
[----:B------:R-:W-:-:S03]  /*0470*/  F2FP.PACK_AB R12, R12, R11 ;  /* 0x0000000b0c0c723e */ /* 0x000fc600000000ff */
[----:B-1----:R-:W-:Y:S01]  /*0480*/  FADD.FTZ R21, R18, 1 ;  /* 0x3f80000012157421 */ /* 0x002fe20000010000 */
[----:B------:R-:W1:Y:S01]  /*0490*/  MUFU.TANH R10, R10 ;  /* 0x0000000a000a7308 */ /* 0x000e620000002400 */
[----:B------:R-:W-:Y:S02]  /*04a0*/  FMUL.FTZ R6, R6, 0.5 ;  /* 0x3f00000006067820 */ /* 0x000fe40000410000 */
[----:B------:R-:W-:Y:S02]  /*04b0*/  FMUL.FTZ R7, R7, 0.5 ;  /* 0x3f00000007077820 */ /* 0x000fe40000410000 */
[----:B------:R-:W-:Y:S02]  /*04c0*/  FMUL.FTZ R2, R2, 0.5 ;  /* 0x3f00000002027820 */ /* 0x000fe40000410000 */
[----:B------:R-:W-:Y:S02]  /*04d0*/  FMUL.FTZ R15, R15, 0.5 ;  /* 0x3f0000000f0f7820 */ /* 0x000fe40000410000 */
[----:B0-----:R-:W-:-:S02]  /*04e0*/  FADD.FTZ R5, R14, 1 ;  /* 0x3f8000000e057421 */ /* 0x001fc40000010000 */
[----:B------:R-:W-:Y:S02]  /*04f0*/  FADD.FTZ R0, R3, 1 ;  /* 0x3f80000003007421 */ /* 0x000fe40000010000 */
[----:B--2---:R-:W-:Y:S02]  /*0500*/  FADD.FTZ R13, R13, 1 ;  /* 0x3f8000000d0d7421 */ /* 0x004fe40000010000 */
[----:B------:R-:W-:Y:S02]  /*0510*/  FMUL.FTZ R17, R20, R21 ;  /* 0x0000001514117220 */ /* 0x000fe40000410000 */
[----:B-1----:R-:W-:Y:S02]  /*0520*/  FADD.FTZ R10, R10, 1 ;  /* 0x3f8000000a0a7421 */ /* 0x002fe40000010000 */
[----:B------:R-:W-:Y:S02]  /*0530*/  FMUL.FTZ R5, R6, R5 ;  /* 0x0000000506057220 */ /* 0x000fe40000410000 */
[----:B------:R-:W-:-:S02]  /*0540*/  FMUL.FTZ R0, R7, R0 ;  /* 0x0000000007007220 */ /* 0x000fc40000410000 */
        /* <DEDUP_REMOVED lines=9> */
.L_x_10671:
[----:B------:R-:W0:Y:S01]  /*05e0*/  S2R R21, SR_TID.X ;  /* 0x0000000000157919 */ /* 0x000e220000002100 */
[----:B------:R-:W-:Y:S02]  /*05f0*/  PRMT R18, RZ, 0x7610, R18 ;  /* 0x00007610ff127816 */ /* 0x000fe40000000012 */
[----:B------:R-:W-:-:S02]  /*0600*/  PRMT R19, RZ, 0x7610, R19 ;  /* 0x00007610ff137816 */ /* 0x000fc40000000013 */
        /* <DEDUP_REMOVED lines=81> */
.L_x_10673:
[----:B0-----:R-:W-:Y:S05]  /*0b20*/  BSYNC B0 ;  /* 0x0000000000007941 */ /* 0x001fea0003800000 */
.L_x_10672:
        /* <DEDUP_REMOVED lines=15> */
.L_x_10675:
[----:B------:R-:W-:Y:S05]  /*0c20*/  BSYNC B0 ;  /* 0x0000000000007941 */ /* 0x000fea0003800000 */
.L_x_10674:
        /* <DEDUP_REMOVED lines=13> */
.L_x_10677:
[----:B------:R-:W-:Y:S05]  /*0d00*/  BSYNC B0 ;  /* 0x0000000000007941 */ /* 0x000fea0003800000 */
.L_x_10676:
        /* <DEDUP_REMOVED lines=12> */
.L_x_10679:
[----:B------:R-:W-:Y:S05]  /*0dd0*/  BSYNC B0 ;  /* 0x0000000000007941 */ /* 0x000fea0003800000 */
.L_x_10678:
        /* <DEDUP_REMOVED lines=12> */
.L_x_10681:
[----:B------:R-:W-:Y:S05]  /*0ea0*/  BSYNC B0 ;  /* 0x0000000000007941 */ /* 0x000fea0003800000 */
.L_x_10680:
        /* <DEDUP_REMOVED lines=12> */
.L_x_10683:
[----:B------:R-:W-:Y:S05]  /*0f70*/  BSYNC B0 ;  /* 0x0000000000007941 */ /* 0x000fea0003800000 */
.L_x_10682:
        /* <DEDUP_REMOVED lines=12> */
.L_x_10685:
[----:B------:R-:W-:Y:S05]  /*1040*/  BSYNC B0 ;  /* 0x0000000000007941 */ /* 0x000fea0003800000 */
.L_x_10684:
        /* <DEDUP_REMOVED lines=12> */
.L_x_10687:
[----:B------:R-:W-:Y:S05]  /*1110*/  BSYNC B0 ;  /* 0x0000000000007941 */ /* 0x000fea0003800000 */
.L_x_10686:
        /* <DEDUP_REMOVED lines=18> */
.L_x_10690:
[----:B0-----:R-:W-:-:S13]  /*1240*/  ISETP.GE.AND P0, PT, R21, R14, PT ;  /* 0x0000000e1500720c */ /* 0x001fda0003f06270 */
[----:B------:R-:W-:Y:S05]  /*1250*/  @P0 BRA `(.L_x_10692) ;  /* 0x000000c000000947 */ /* 0x000fea0003800000 */
[----:B------:R-:W-:Y:S02]  /*1260*/  IADD3 R2, R0, R21, RZ ;  /* 0x0000001500027210 */ /* 0x000fe40007ffe0ff */
[----:B------:R-:W-:Y:S02]  /*1270*/  MOV R3, 0x2 ;  /* 0x0000000200037802 */ /* 0x000fe40000000f00 */
[----:B------:R-:W-:-:S03]  /*1280*/  IADD3 R21, R21, 0x80, RZ ;  /* 0x0000008015157810 */ /* 0x000fc60007ffe0ff */
[----:B------:R-:W-:-:S05]  /*1290*/  IMAD.WIDE.U32 R2, R2, R3, c[0x0][0x168] ;  /* 0x00005a0002027625 */ /* 0x000fca00078e0003 */
[----:B------:R0:W-:Y:S02]  /*12a0*/  STG.E.U16 [R2.64], R8 ;  /* 0x0000000802007986 */ /* 0x0001e4000c101504 */
.L_x_10691:
[----:B------:R-:W-:-:S13]  /*12b0*/  ISETP.GE.AND P0, PT, R21, R14, PT ;  /* 0x0000000e1500720c */ /* 0x000fda0003f06270 */
[----:B------:R-:W-:Y:S05]  /*12c0*/  @P0 BRA `(.L_x_10693) ;  /* 0x000000d000000947 */ /* 0x000fea0003800000 */
[----:B0-----:R-:W-:Y:S01]  /*12d0*/  HFMA2.MMA R3, -RZ, RZ, 0, 1.1920928955078125e-07 ;  /* 0x00000002ff037435 */ /* 0x001fe200000001ff */
[----:B------:R-:W-:Y:S02]  /*12e0*/  IADD3 R2, R0, R21, RZ ;  /* 0x0000001500027210 */ /* 0x000fe40007ffe0ff */
[----:B------:R-:W-:-:S07]  /*12f0*/  IADD3 R21, R21, 0x80, RZ ;  /* 0x0000008015157810 */ /* 0x000fce0007ffe0ff */
[----:B------:R-:W-:-:S05]  /*1300*/  IMAD.WIDE.U32 R2, R2, R3, c[0x0][0x168] ;  /* 0x00005a0002027625 */ /* 0x000fca00078e0003 */
[----:B------:R0:W-:Y:S02]  /*1310*/  STG.E.U16 [R2.64], R9 ;  /* 0x0000000902007986 */ /* 0x0001e4000c101504 */
.L_x_10692:
        /* <DEDUP_REMOVED lines=8> */
.L_x_10693:
[----:B------:R-:W-:Y:S05]  /*13a0*/  BSYNC B1 ;  /* 0x0000000000017941 */ /* 0x000fea0003800000 */
.L_x_10689:
[----:B------:R-:W-:-:S13]  /*13b0*/  ISETP.GE.AND P0, PT, R21, R14, PT ;  /* 0x0000000e1500720c */ /* 0x000fda0003f06270 */
[----:B0-----:R-:W-:Y:S02]  /*13c0*/  @!P0 IADD3 R2, R0, R21, RZ ;  /* 0x0000001500028210 */ /* 0x001fe40007ffe0ff */
[----:B------:R-:W-:Y:S02]  /*13d0*/  @!P0 MOV R3, 0x2 ;  /* 0x0000000200038802 */ /* 0x000fe40000000f00 */
[----:B------:R-:W-:-:S03]  /*13e0*/  @!P0 IADD3 R21, R21, 0x80, RZ ;  /* 0x0000008015158810 */ /* 0x000fc60007ffe0ff */
[----:B------:R-:W-:-:S05]  /*13f0*/  @!P0 IMAD.WIDE.U32 R2, R2, R3, c[0x0][0x168] ;  /* 0x00005a0002028625 */ /* 0x000fca00078e0003 */
[----:B------:R0:W-:Y:S02]  /*1400*/  @!P0 STG.E.U16 [R2.64], R11 ;  /* 0x0000000b02008986 */ /* 0x0001e4000c101504 */
.L_x_10694:
[----:B------:R-:W-:Y:S05]  /*1410*/  BSYNC B0 ;  /* 0x0000000000007941 */ /* 0x000fea0003800000 */
.L_x_10688:
        /* <DEDUP_REMOVED lines=8> */
.L_x_10695:
        /* <DEDUP_REMOVED lines=14> */
.L_x_12070:


//--------------------- .text._ZN2at6native29vectorized_elementwise_kernelILi8EZZZNS0_18GeluCUDAKernelImplERNS_18TensorIteratorBaseENS0_8GeluTypeEENKUlvE_clEvENKUlvE1_clEvEUlN3c104HalfEE_St5arrayIPcLm2EEEEviT0_T1_ --------------------------
	.section	.text._ZN2at6native29vectorized_elementwise_kernelILi8EZZZNS0_18GeluCUDAKernelImplERNS_18TensorIteratorBaseENS0_8GeluTypeEENKUlvE_clEvENKUlvE1_clEvEUlN3c104HalfEE_St5arrayIPcLm2EEEEviT0_T1_,"ax",@progbits
	.sectioninfo	@"SHI_REGISTERS=4"
	.align	128
        .global         _ZN2at6native29vectorized_elementwise_kernelILi8EZZZNS0_18GeluCUDAKernelImplERNS_18TensorIteratorBaseENS0_8GeluTypeEENKUlvE_clEvENKUlvE1_clEvEUlN3c104HalfEE_St5arrayIPcLm2EEEEviT0_T1_
        .type           _ZN2at6native29vectorized_elementwise_kernelILi8EZZZNS0_18GeluCUDAKernelImplERNS_18TensorIteratorBaseENS0_8GeluTypeEENKUlvE_clEvENKUlvE1_clEvEUlN3c104HalfEE_St5arrayIPcLm2EEEEviT0_T1_,@function
        .size           _ZN2at6native29vectorized_elementwise_kernelILi8EZZZNS0_18GeluCUDAKernelImplERNS_18TensorIteratorBaseENS0_8GeluTypeEENKUlvE_clEvENKUlvE1_clEvEUlN3c104HalfEE_St5arrayIPcLm2EEEEviT0_T1_,(.L_x_12071 - _ZN2at6native29vectorized_elementwise_kernelILi8EZZZNS0_18GeluCUDAKernelImplERNS_18TensorIteratorBaseENS0_8GeluTypeEENKUlvE_clEvENKUlvE1_clEvEUlN3c104HalfEE_St5arrayIPcLm2EEEEviT0_T1_)
        .other          _ZN2at6native29vectorized_elementwise_kernelILi8EZZZNS0_18GeluCUDAKernelImplERNS_18TensorIteratorBaseENS0_8GeluTypeEENKUlvE_clEvENKUlvE1_clEvEUlN3c104HalfEE_St5arrayIPcLm2EEEEviT0_T1_,@"STO_CUDA_ENTRY STV_DEFAULT"
_ZN2at6native29vectorized_elementwise_kernelILi8EZZZNS0_18GeluCUDAKernelImplERNS_18TensorIteratorBaseENS0_8GeluTypeEENKUlvE_clEvENKUlvE1_clEvEUlN3c104HalfEE_St5arrayIPcLm2EEEEviT0_T1_:
.text._ZN2at6native29vectorized_elementwise_kernelILi8EZZZNS0_18GeluCUDAKernelImplERNS_18TensorIteratorBaseENS0_8GeluTypeEENKUlvE_clEvENKUlvE1_clEvEUlN3c104HalfEE_St5arrayIPcLm2EEEEviT0_T1_:
[----:B------:R-:W-:Y:S02]  /*0000*/  MOV R1, c[0x0][0x28] ;  /* 0x00000a0000017a02 */ /* 0x000fe40000000f00 */
[----:B------:R-:W-:Y:S05]  /*0010*/  EXIT ;  /* 0x000000000000794d */ /* 0x000fea0003800000 */
.L_x_10696:
        /* <DEDUP_REMOVED lines=14> */
.L_x_12071:


//--------------------- .text._ZN2at6native18elementwise_kernelILi128ELi4EZNS0_15gpu_kernel_implIZZZNS0_18GeluCUDAKernelImplERNS_18TensorIteratorBaseENS0_8GeluTypeEENKUlvE_clEvENKUlvE0_clEvEUlfE_EEvS4_RKT_EUliE_EEviT1_ --------------------------
	.section	.text._ZN2at6native18elementwise_kernelILi128ELi4EZNS0_15gpu_kernel_implIZZZNS0_18GeluCUDAKernelImplERNS_18TensorIteratorBaseENS0_8GeluTypeEENKUlvE_clEvENKUlvE0_clEvEUlfE_EEvS4_RKT_EUliE_EEviT1_,"ax",@progbits
	.sectioninfo	@"SHI_REGISTERS=26"
	.align	128
        .global         _ZN2at6native18elementwise_kernelILi128ELi4EZNS0_15gpu_kernel_implIZZZNS0_18GeluCUDAKernelImplERNS_18TensorIteratorBaseENS0_8GeluTypeEENKUlvE_clEvENKUlvE0_clEvEUlfE_EEvS4_RKT_EUliE_EEviT1_
        .type           _ZN2at6native18elementwise_kernelILi128ELi4EZNS0_15gpu_kernel_implIZZZNS0_18GeluCUDAKernelImplERNS_18TensorIteratorBaseENS0_8GeluTypeEENKUlvE_clEvENKUlvE0_clEvEUlfE_EEvS4_RKT_EUliE_EEviT1_,@function
        .size           _ZN2at6native18elementwise_kernelILi128ELi4EZNS0_15gpu_kernel_implIZZZNS0_18GeluCUDAKernelImplERNS_18TensorIteratorBaseENS0_8GeluTypeEENKUlvE_clEvENKUlvE0_clEvEUlfE_EEvS4_RKT_EUliE_EEviT1_,(.L_x_12072 - _ZN2at6native18elementwise_kernelILi128ELi4EZNS0_15gpu_kernel_implIZZZNS0_18GeluCUDAKernelImplERNS_18TensorIteratorBaseENS0_8GeluTypeEENKUlvE_clEvENKUlvE0_clEvEUlfE_EEvS4_RKT_EUliE_EEviT1_)
        .other          _ZN2at6native18elementwise_kernelILi128ELi4EZNS0_15gpu_kernel_implIZZZNS0_18GeluCUDAKernelImplERNS_18TensorIteratorBaseENS0_8GeluTypeEENKUlvE_clEvENKUlvE0_clEvEUlfE_EEvS4_RKT_EUliE_EEviT1_,@"STO_CUDA_ENTRY STV_DEFAULT"
_ZN2at6native18elementwise_kernelILi128ELi4EZNS0_15gpu_kernel_implIZZZNS0_18GeluCUDAKernelImplERNS_18TensorIteratorBaseENS0_8GeluTypeEENKUlvE_clEvENKUlvE0_clEvEUlfE_EEvS4_RKT_EUliE_EEviT1_:
.text._ZN2at6native18elementwise_kernelILi128ELi4EZNS0_15gpu_kernel_implIZZZNS0_18GeluCUDAKernelImplERNS_18TensorIteratorBaseENS0_8GeluTypeEENKUlvE_clEvENKUlvE0_clEvEUlfE_EEvS4_RKT_EUliE_EEviT1_:
        /* <DEDUP_REMOVED lines=236> */
.L_x_10699:
        /* <DEDUP_REMOVED lines=20> */
.L_x_10704:
[----:B------:R-:W2:Y:S02]  /*1000*/  LDG.E.U8 R0, [R2.64] ;  /* 0x0000002402007981 */ /* 0x000ea4000c1e1100 */
[----:B--2---:R-:W0:Y:S01]  /*1010*/  I2F.U16 R0, R0 ;  /* 0x0000000000007306 */ /* 0x004e220000101000 */
[----:B------:R-:W-:Y:S05]  /*1020*/  BRA `(.L_x_10706) ;  /* 0x00000ca000007947 */ /* 0x000fea0003800000 */
.L_x_10703:
        /* <DEDUP_REMOVED lines=9> */
.L_x_10708:
[----:B------:R-:W2:Y:S02]  /*10c0*/  LDG.E R0, [R2.64] ;  /* 0x0000002402007981 */ /* 0x000ea4000c1e1900 */
[----:B--2---:R-:W0:Y:S01]  /*10d0*/  I2F R0, R0 ;  /* 0x0000000000007306 */ /* 0x004e220000201400 */
[----:B------:R-:W-:Y:S05]  /*10e0*/  BRA `(.L_x_10706) ;  /* 0x00000be000007947 */ /* 0x000fea0003800000 */
.L_x_10707:
[----:B------:R-:W2:Y:S02]  /*10f0*/  LDG.E.U16 R0, [R2.64] ;  /* 0x0000002402007981 */ /* 0x000ea4000c1e1500 */
[----:B--2---:R-:W0:Y:S01]  /*1100*/  I2F.S16 R0, R0 ;  /* 0x0000000000007306 */ /* 0x004e220000101400 */
[----:B------:R-:W-:Y:S05]  /*1110*/  BRA `(.L_x_10706) ;  /* 0x00000bb000007947 */ /* 0x000fea0003800000 */
.L_x_10702:
        /* <DEDUP_REMOVED lines=8> */
.L_x_10710:
[----:B------:R-:W2:Y:S02]  /*11a0*/  LDG.E.U16 R0, [R2.64] ;  /* 0x0000002402007981 */ /* 0x000ea4000c1e1500 */
[----:B--2---:R-:W-:Y:S01]  /*11b0*/  HADD2.F32 R0, -RZ, R0.H0_H0 ;  /* 0x20000000ff007230 */ /* 0x004fe20000004100 */
[----:B------:R-:W-:Y:S05]  /*11c0*/  BRA `(.L_x_10706) ;  /* 0x00000b0000007947 */ /* 0x000fea0003800000 */
.L_x_10709:
        /* <DEDUP_REMOVED lines=8> */
.L_x_10712:
[----:B------:R-:W2:Y:S02]  /*1250*/  LDG.E.U16 R0, [R2.64] ;  /* 0x0000002402007981 */ /* 0x000ea4000c1e1500 */
[----:B--2---:R-:W-:Y:S01]  /*1260*/  HADD2.F32 R0, -RZ, R0.H0_H0 ;  /* 0x20000000ff007230 */ /* 0x004fe20000004100 */
[----:B------:R-:W-:Y:S05]  /*1270*/  BRA `(.L_x_10706) ;  /* 0x00000a5000007947 */ /* 0x000fea0003800000 */
.L_x_10711:
[----:B------:R-:W2:Y:S02]  /*1280*/  LDG.E.64 R2, [R2.64] ;  /* 0x0000002402027981 */ /* 0x000ea4000c1e1b00 */
[----:B--2---:R-:W0:Y:S01]  /*1290*/  F2F.F32.F64 R0, R2 ;  /* 0x0000000200007310 */ /* 0x004e220000301000 */
[----:B------:R-:W0:-:S14]  /*12a0*/  DSETP.GEU.AND P0, PT, |R2|, c[0x2][0x0], PT ;  /* 0x008000000200762a */ /* 0x000e1c0003f0e200 */
[----:B0-----:R-:W-:Y:S01]  /*12b0*/  @!P0 FMUL R0, R0, 1.175494350822287508e-38 ;  /* 0x0080000000008820 */ /* 0x001fe20000400000 */
[----:B------:R-:W-:Y:S05]  /*12c0*/  BRA `(.L_x_10706) ;  /* 0x00000a0000007947 */ /* 0x000fea0003800000 */
.L_x_10701:
        /* <DEDUP_REMOVED lines=12> */
.L_x_10715:
[----:B------:R-:W2:Y:S02]  /*1390*/  LDG.E.64 R2, [R2.64] ;  /* 0x0000002402027981 */ /* 0x000ea4000c1e1b00 */
[----:B--2---:R-:W0:Y:S01]  /*13a0*/  F2F.F32.F64 R0, R2 ;  /* 0x0000000200007310 */ /* 0x004e220000301000 */
[----:B------:R-:W0:-:S14]  /*13b0*/  DSETP.GEU.AND P0, PT, |R2|, c[0x2][0x0], PT ;  /* 0x008000000200762a */ /* 0x000e1c0003f0e200 */
[----:B0-----:R-:W-:Y:S01]  /*13c0*/  @!P0 FMUL R0, R0, 1.175494350822287508e-38 ;  /* 0x0080000000008820 */ /* 0x001fe20000400000 */
[----:B------:R-:W-:Y:S05]  /*13d0*/  BRA `(.L_x_10706) ;  /* 0x000008f000007947 */ /* 0x000fea0003800000 */
.L_x_10714:
        /* <DEDUP_REMOVED lines=26> */
.L_x_10717:
        /* <DEDUP_REMOVED lines=13> */
.L_x_10716:
[----:B------:R-:W2:Y:S02]  /*1650*/  LDG.E.U16 R0, [R2.64] ;  /* 0x0000002402007981 */ /* 0x000ea4000c1e1500 */
[----:B--2---:R-:W-:Y:S01]  /*1660*/  PRMT R0, RZ, 0x5410, R0 ;  /* 0x00005410ff007816 */ /* 0x004fe20000000000 */
[----:B------:R-:W-:Y:S05]  /*1670*/  BRA `(.L_x_10706) ;  /* 0x0000065000007947 */ /* 0x000fea0003800000 */
.L_x_10713:
        /* <DEDUP_REMOVED lines=11> */
.L_x_10720:
        /* <DEDUP_REMOVED lines=20> */
.L_x_10722:
[----:B------:R-:W-:Y:S05]  /*1870*/  BSYNC B0 ;  /* 0x0000000000007941 */ /* 0x000fea0003800000 */
.L_x_10721:
[----:B------:R-:W-:Y:S01]  /*1880*/  LEA R3, R0, 0x3b800000, 0x17 ;  /* 0x3b80000000037811 */ /* 0x000fe200078eb8ff */
[----:B------:R-:W-:-:S05]  /*1890*/  IMAD.SHL.U32 R0, R2, 0x100000, RZ ;  /* 0x0010000002007824 */ /* 0x000fca00078e00ff */
[----:B------:R-:W-:Y:S01]  /*18a0*/  LOP3.LUT R0, R3, R0, R4, 0xfe, !PT ;  /* 0x0000000003007212 */ /* 0x000fe200078efe04 */
[----:B------:R-:W-:Y:S05]  /*18b0*/  BRA `(.L_x_10706) ;  /* 0x0000041000007947 */ /* 0x000fea0003800000 */
.L_x_10719:
        /* <DEDUP_REMOVED lines=20> */
.L_x_10724:
[----:B------:R-:W-:Y:S05]  /*1a00*/  BSYNC B0 ;  /* 0x0000000000007941 */ /* 0x000fea0003800000 */
.L_x_10723:
[----:B------:R-:W-:Y:S01]  /*1a10*/  LEA R3, R0, 0x37800000, 0x17 ;  /* 0x3780000000037811 */ /* 0x000fe200078eb8ff */
[----:B------:R-:W-:-:S05]  /*1a20*/  IMAD.SHL.U32 R0, R2, 0x200000, RZ ;  /* 0x0020000002007824 */ /* 0x000fca00078e00ff */
[----:B------:R-:W-:Y:S01]  /*1a30*/  LOP3.LUT R0, R3, R0, R4, 0xfe, !PT ;  /* 0x0000000003007212 */ /* 0x000fe200078efe04 */
[----:B------:R-:W-:Y:S05]  /*1a40*/  BRA `(.L_x_10706) ;  /* 0x0000028000007947 */ /* 0x000fea0003800000 */
.L_x_10718:
        /* <DEDUP_REMOVED lines=14> */
.L_x_10705:
        /* <DEDUP_REMOVED lines=21> */
.L_x_10726:
[----:B------:R-:W2:Y:S02]  /*1c80*/  LDG.E.64 R2, [R2.64] ;  /* 0x0000002402027981 */ /* 0x000ea4000c1e1b00 */
[----:B--2---:R0:W1:Y:S01]  /*1c90*/  I2F.U64 R0, R2 ;  /* 0x0000000200007312 */ /* 0x0040620000301000 */
[----:B------:R-:W-:Y:S05]  /*1ca0*/  BRA `(.L_x_10706) ;  /* 0x0000002000007947 */ /* 0x000fea0003800000 */
.L_x_10725:
[----:B------:R-:W2:Y:S02]  /*1cb0*/  LDG.E R0, [R2.64] ;  /* 0x0000002402007981 */ /* 0x000ea4000c1e1900 */
[----:B--2---:R-:W0:Y:S02]  /*1cc0*/  I2F.U32 R0, R0 ;  /* 0x0000000000007306 */ /* 0x004e240000201000 */
.L_x_10706:
[----:B------:R-:W-:Y:S05]  /*1cd0*/  BSYNC B6 ;  /* 0x0000000000067941 */ /* 0x000fea0003800000 */
.L_x_10700:
[----:B------:R-:W2:Y:S01]  /*1ce0*/  LDC.U8 R6, c[0x0][0x371] ;  /* 0x0000dc40ff067b82 */ /* 0x000ea20000000000 */
[CC--:B01---5:R-:W-:Y:S02]  /*1cf0*/  FMUL.FTZ R3, R0.reuse, R0.reuse ;  /* 0x0000000000037220 */ /* 0x0e3fe40000410000 */
[----:B------:R-:W-:Y:S02]  /*1d00*/  FMUL.FTZ R5, R0, 0.5 ;  /* 0x3f00000000057820 */ /* 0x000fe40000410000 */
[----:B------:R-:W-:-:S04]  /*1d10*/  FMUL.FTZ R3, R3, R0 ;  /* 0x0000000003037220 */ /* 0x000fc80000410000 */
[----:B------:R-:W-:-:S04]  /*1d20*/  FFMA.FTZ R3, R3, 0.044714998453855514526, R0 ;  /* 0x3d37271303037823 */ /* 0x000fc80000010000 */
[----:B------:R-:W-:-:S06]  /*1d30*/  FMUL.FTZ R3, R3, 0.79788458347320556641 ;  /* 0x3f4c422a03037820 */ /* 0x000fcc0000410000 */
[----:B------:R-:W0:Y:S01]  /*1d40*/  MUFU.TANH R3, R3 ;  /* 0x0000000300037308 */ /* 0x000e220000002400 */
[----:B--2---:R-:W-:-:S04]  /*1d50*/  PRMT R4, R6, 0x9910, RZ ;  /* 0x0000991006047816 */ /* 0x004fc800000000ff */
[----:B------:R-:W-:Y:S01]  /*1d60*/  ISETP.GT.AND P0, PT, R4, 0x9, PT ;  /* 0x000000090400780c */ /* 0x000fe20003f04270 */
[----:B0-----:R-:W-:-:S04]  /*1d70*/  FADD.FTZ R2, R3, 1 ;  /* 0x3f80000003027421 */ /* 0x001fc80000010000 */
        /* <DEDUP_REMOVED lines=13> */
.L_x_10730:
[----:B------:R-:W0:Y:S02]  /*1e50*/  F2I.S64.TRUNC R2, R2 ;  /* 0x0000000200027311 */ /* 0x000e24000020d900 */
[----:B0-----:R-:W-:-:S05]  /*1e60*/  IMAD.MOV.U32 R5, RZ, RZ, R2 ;  /* 0x000000ffff057224 */ /* 0x001fca00078e0002 */
[----:B------:R0:W-:Y:S01]  /*1e70*/  STG.E.U8 [R16.64], R5 ;  /* 0x0000000510007986 */ /* 0x0001e2000c101124 */
[----:B------:R-:W-:Y:S05]  /*1e80*/  BRA `(.L_x_10732) ;  /* 0x00000d3000007947 */ /* 0x000fea0003800000 */
.L_x_10729:
        /* <DEDUP_REMOVED lines=9> */
.L_x_10734:
[----:B------:R-:W0:Y:S02]  /*1f20*/  F2I.FTZ.TRUNC.NTZ R3, R2 ;  /* 0x0000000200037305 */ /* 0x000e24000021f100 */
[----:B0-----:R0:W-:Y:S01]  /*1f30*/  STG.E [R16.64], R3 ;  /* 0x0000000310007986 */ /* 0x0011e2000c101924 */
[----:B------:R-:W-:Y:S05]  /*1f40*/  BRA `(.L_x_10732) ;  /* 0x00000c7000007947 */ /* 0x000fea0003800000 */
.L_x_10733:
[----:B------:R-:W0:Y:S02]  /*1f50*/  F2I.FTZ.TRUNC.NTZ R3, R2 ;  /* 0x0000000200037305 */ /* 0x000e24000021f100 */
[----:B0-----:R0:W-:Y:S01]  /*1f60*/  STG.E.U16 [R16.64], R3 ;  /* 0x0000000310007986 */ /* 0x0011e2000c101524 */
[----:B------:R-:W-:Y:S05]  /*1f70*/  BRA `(.L_x_10732) ;  /* 0x00000c4000007947 */ /* 0x000fea0003800000 */
.L_x_10728:
        /* <DEDUP_REMOVED lines=8> */
.L_x_10736:
[----:B------:R-:W-:-:S05]  /*2000*/  F2FP.PACK_AB R2, RZ, R2 ;  /* 0x00000002ff02723e */ /* 0x000fca00000000ff */
[----:B------:R0:W-:Y:S01]  /*2010*/  STG.E.U16 [R16.64], R2 ;  /* 0x0000000210007986 */ /* 0x0001e2000c101524 */
[----:B------:R-:W-:Y:S05]  /*2020*/  BRA `(.L_x_10732) ;  /* 0x00000b9000007947 */ /* 0x000fea0003800000 */
.L_x_10735:
        /* <DEDUP_REMOVED lines=9> */
.L_x_10738:
[----:B------:R-:W-:-:S04]  /*20c0*/  F2FP.PACK_AB R3, RZ, R2 ;  /* 0x00000002ff03723e */ /* 0x000fc800000000ff */
[----:B------:R-:W-:-:S05]  /*20d0*/  PRMT R3, R3, 0x5410, RZ ;  /* 0x0000541003037816 */ /* 0x000fca00000000ff */
[----:B------:R0:W-:Y:S01]  /*20e0*/  STG.E [R16.64], R3 ;  /* 0x0000000310007986 */ /* 0x0001e2000c101924 */
[----:B------:R-:W-:Y:S05]  /*20f0*/  BRA `(.L_x_10732) ;  /* 0x00000ac000007947 */ /* 0x000fea0003800000 */
.L_x_10737:
[----:B------:R-:W-:-:S06]  /*2100*/  FMUL.FTZ R2, R2, 1 ;  /* 0x3f80000002027820 */ /* 0x000fcc0000410000 */
[----:B------:R-:W0:Y:S02]  /*2110*/  F2F.F64.F32 R2, R2 ;  /* 0x0000000200027310 */ /* 0x000e240000201800 */
[----:B0-----:R0:W-:Y:S01]  /*2120*/  STG.E.64 [R16.64], R2 ;  /* 0x0000000210007986 */ /* 0x0011e2000c101b24 */
[----:B------:R-:W-:Y:S05]  /*2130*/  BRA `(.L_x_10732) ;  /* 0x00000a8000007947 */ /* 0x000fea0003800000 */
.L_x_10727:
        /* <DEDUP_REMOVED lines=12> */
.L_x_10741:
[----:B------:R-:W-:Y:S01]  /*2200*/  FMUL.FTZ R4, R2, 1 ;  /* 0x3f80000002047820 */ /* 0x000fe20000410000 */
[----:B------:R-:W-:-:S05]  /*2210*/  CS2R R6, SRZ ;  /* 0x0000000000067805 */ /* 0x000fca000001ff00 */
[----:B------:R-:W0:Y:S02]  /*2220*/  F2F.F64.F32 R4, R4 ;  /* 0x0000000400047310 */ /* 0x000e240000201800 */
[----:B0-----:R0:W-:Y:S01]  /*2230*/  STG.E.128 [R16.64], R4 ;  /* 0x0000000410007986 */ /* 0x0011e2000c101d24 */
[----:B------:R-:W-:Y:S05]  /*2240*/  BRA `(.L_x_10732) ;  /* 0x0000097000007947 */ /* 0x000fea0003800000 */
.L_x_10740:
        /* <DEDUP_REMOVED lines=20> */
.L_x_10745:
[----:B------:R-:W-:Y:S05]  /*2390*/  BSYNC B0 ;  /* 0x0000000000007941 */ /* 0x000fea0003800000 */
.L_x_10744:
[----:B------:R-:W-:-:S05]  /*23a0*/  LOP3.LUT R5, R0, R5, RZ, 0xfc, !PT ;  /* 0x0000000500057212 */ /* 0x000fca00078efcff */
[----:B------:R0:W-:Y:S01]  /*23b0*/  STG.E.U8 [R16.64], R5 ;  /* 0x0000000510007986 */ /* 0x0001e2000c101124 */
[----:B------:R-:W-:Y:S05]  /*23c0*/  BRA `(.L_x_10732) ;  /* 0x000007f000007947 */ /* 0x000fea0003800000 */
.L_x_10743:
        /* <DEDUP_REMOVED lines=12> */
.L_x_10747:
[----:B------:R-:W-:Y:S01]  /*2490*/  IMAD.MOV.U32 R0, RZ, RZ, 0x7f ;  /* 0x0000007fff007424 */ /* 0x000fe200078e00ff */
[----:B------:R-:W-:-:S04]  /*24a0*/  ISETP.GT.U32.AND P0, PT, R4, 0x7f800000, PT ;  /* 0x7f8000000400780c */ /* 0x000fc80003f04070 */
[----:B------:R-:W-:-:S04]  /*24b0*/  SEL R0, R0, 0x7c, P0 ;  /* 0x0000007c00007807 */ /* 0x000fc80000000000 */
.L_x_10748:
[----:B------:R-:W-:Y:S05]  /*24c0*/  BSYNC B0 ;  /* 0x0000000000007941 */ /* 0x000fea0003800000 */
.L_x_10746:
[----:B------:R-:W-:-:S04]  /*24d0*/  LOP3.LUT R2, R2, 0x80000000, RZ, 0xc0, !PT ;  /* 0x8000000002027812 */ /* 0x000fc800078ec0ff */
[----:B------:R-:W-:-:S04]  /*24e0*/  SHF.R.U32.HI R3, RZ, 0x18, R2 ;  /* 0x00000018ff037819 */ /* 0x000fc80000011602 */
[----:B------:R-:W-:-:S05]  /*24f0*/  LOP3.LUT R3, R0, R3, RZ, 0xfc, !PT ;  /* 0x0000000300037212 */ /* 0x000fca00078efcff */
[----:B------:R0:W-:Y:S01]  /*2500*/  STG.E.U8 [R16.64], R3 ;  /* 0x0000000310007986 */ /* 0x0001e2000c101124 */
[----:B------:R-:W-:Y:S05]  /*2510*/  BRA `(.L_x_10732) ;  /* 0x000006a000007947 */ /* 0x000fea0003800000 */
.L_x_10742:
[----:B------:R-:W-:-:S05]  /*2520*/  F2FP.BF16.PACK_AB R2, RZ, R2 ;  /* 0x00000002ff02723e */ /* 0x000fca00000010ff */
[----:B------:R0:W-:Y:S01]  /*2530*/  STG.E.U16 [R16.64], R2 ;  /* 0x0000000210007986 */ /* 0x0001e2000c101524 */
[----:B------:R-:W-:Y:S05]  /*2540*/  BRA `(.L_x_10732) ;  /* 0x0000067000007947 */ /* 0x000fea0003800000 */
.L_x_10739:
        /* <DEDUP_REMOVED lines=11> */
.L_x_10751:
        /* <DEDUP_REMOVED lines=16> */
.L_x_10754:
[----:B------:R-:W-:-:S04]  /*2700*/  LOP3.LUT R2, R2, 0x80000000, RZ, 0xc0, !PT ;  /* 0x8000000002027812 */ /* 0x000fc800078ec0ff */
[----:B------:R-:W-:-:S04]  /*2710*/  SHF.R.U32.HI R3, RZ, 0x18, R2 ;  /* 0x00000018ff037819 */ /* 0x000fc80000011602 */
[----:B------:R-:W-:-:S04]  /*2720*/  LOP3.LUT R0, R0, R3, RZ, 0xfc, !PT ;  /* 0x0000000300007212 */ /* 0x000fc800078efcff */
[----:B------:R-:W-:Y:S02]  /*2730*/  PRMT R8, R0, 0x7610, R8 ;  /* 0x0000761000087816 */ /* 0x000fe40000000008 */
.L_x_10753:
[----:B------:R-:W-:Y:S05]  /*2740*/  BSYNC B0 ;  /* 0x0000000000007941 */ /* 0x000fea0003800000 */
.L_x_10752:
[----:B------:R0:W-:Y:S01]  /*2750*/  STG.E.U8 [R16.64], R8 ;  /* 0x0000000810007986 */ /* 0x0001e2000c101124 */
[----:B------:R-:W-:Y:S05]  /*2760*/  BRA `(.L_x_10732) ;  /* 0x0000045000007947 */ /* 0x000fea0003800000 */
.L_x_10750:
        /* <DEDUP_REMOVED lines=16> */
.L_x_10757:
[----:B------:R-:W-:-:S04]  /*2870*/  LOP3.LUT R2, R2, 0x80000000, RZ, 0xc0, !PT ;  /* 0x8000000002027812 */ /* 0x000fc800078ec0ff */
[----:B------:R-:W-:-:S04]  /*2880*/  SHF.R.U32.HI R3, RZ, 0x18, R2 ;  /* 0x00000018ff037819 */ /* 0x000fc80000011602 */
[----:B------:R-:W-:-:S04]  /*2890*/  LOP3.LUT R0, R0, R3, RZ, 0xfc, !PT ;  /* 0x0000000300007212 */ /* 0x000fc800078efcff */
[----:B------:R-:W-:Y:S02]  /*28a0*/  PRMT R8, R0, 0x7610, R8 ;  /* 0x0000761000087816 */ /* 0x000fe40000000008 */
.L_x_10756:
[----:B------:R-:W-:Y:S05]  /*28b0*/  BSYNC B0 ;  /* 0x0000000000007941 */ /* 0x000fea0003800000 */
.L_x_10755:
[----:B------:R0:W-:Y:S01]  /*28c0*/  STG.E.U8 [R16.64], R8 ;  /* 0x0000000810007986 */ /* 0x0001e2000c101124 */
[----:B------:R-:W-:Y:S05]  /*28d0*/  BRA `(.L_x_10732) ;  /* 0x000002e000007947 */ /* 0x000fea0003800000 */
.L_x_10749:
        /* <DEDUP_REMOVED lines=21> */
.L_x_10731:
        /* <DEDUP_REMOVED lines=20> */
.L_x_10759:
[----:B------:R-:W0:Y:S02]  /*2b70*/  F2I.U64.TRUNC R2, R2 ;  /* 0x0000000200027311 */ /* 0x000e24000020d800 */
[----:B0-----:R0:W-:Y:S01]  /*2b80*/  STG.E.64 [R16.64], R2 ;  /* 0x0000000210007986 */ /* 0x0011e2000c101b24 */
[----:B------:R-:W-:Y:S05]  /*2b90*/  BRA `(.L_x_10732) ;  /* 0x0000002000007947 */ /* 0x000fea0003800000 */
.L_x_10758:
[----:B------:R-:W0:Y:S02]  /*2ba0*/  F2I.FTZ.U32.TRUNC.NTZ R3, R2 ;  /* 0x0000000200037305 */ /* 0x000e24000021f000 */
[----:B0-----:R0:W-:Y:S02]  /*2bb0*/  STG.E [R16.64], R3 ;  /* 0x0000000310007986 */ /* 0x0011e4000c101924 */
.L_x_10732:
[----:B------:R-:W-:-:S05]  /*2bc0*/  IMAD R18, R18, 0x200, R23 ;  /* 0x0000020012127824 */ /* 0x000fca00078e0217 */
[----:B------:R-:W-:Y:S02]  /*2bd0*/  IADD3 R19, R18, 0x80, RZ ;  /* 0x0000008012137810 */ /* 0x000fe40007ffe0ff */
.L_x_10698:
[----:B------:R-:W-:Y:S05]  /*2be0*/  BSYNC B7 ;  /* 0x0000000000077941 */ /* 0x000fea0003800000 */
.L_x_10697:
        /* <DEDUP_REMOVED lines=231> */
.L_x_10762:
        /* <DEDUP_REMOVED lines=20> */
.L_x_10767:
[----:B------:R-:W2:Y:S02]  /*3ba0*/  LDG.E.U8 R0, [R2.64] ;  /* 0x0000002402007981 */ /* 0x000ea4000c1e1100 */
[----:B--2---:R-:W0:Y:S01]  /*3bb0*/  I2F.U16 R0, R0 ;  /* 0x0000000000007306 */ /* 0x004e220000101000 */
[----:B------:R-:W-:Y:S05]  /*3bc0*/  BRA `(.L_x_10769) ;  /* 0x00000ca000007947 */ /* 0x000fea0003800000 */
.L_x_10766:
        /* <DEDUP_REMOVED lines=9> */
.L_x_10771:
[----:B------:R-:W2:Y:S02]  /*3c60*/  LDG.E R0, [R2.64] ;  /* 0x0000002402007981 */ /* 0x000ea4000c1e1900 */
[----:B--2---:R-:W0:Y:S01]  /*3c70*/  I2F R0, R0 ;  /* 0x0000000000007306 */ /* 0x004e220000201400 */
[----:B------:R-:W-:Y:S05]  /*3c80*/  BRA `(.L_x_10769) ;  /* 0x00000be000007947 */ /* 0x000fea0003800000 */
.L_x_10770:
[----:B------:R-:W2:Y:S02]  /*3c90*/  LDG.E.U16 R0, [R2.64] ;  /* 0x0000002402007981 */ /* 0x000ea4000c1e1500 */
[----:B--2---:R-:W0:Y:S01]  /*3ca0*/  I2F.S16 R0, R0 ;  /* 0x0000000000007306 */ /* 0x004e220000101400 */
[----:B------:R-:W-:Y:S05]  /*3cb0*/  BRA `(.L_x_10769) ;  /* 0x00000bb000007947 */ /* 0x000fea0003800000 */
.L_x_10765:
        /* <DEDUP_REMOVED lines=8> */
.L_x_10773:
[----:B------:R-:W2:Y:S02]  /*3d40*/  LDG.E.U16 R0, [R2.64] ;  /* 0x0000002402007981 */ /* 0x000ea4000c1e1500 */
[----:B--2---:R-:W-:Y:S01]  /*3d50*/  HADD2.F32 R0, -RZ, R0.H0_H0 ;  /* 0x20000000ff007230 */ /* 0x004fe20000004100 */
[----:B------:R-:W-:Y:S05]  /*3d60*/  BRA `(.L_x_10769) ;  /* 0x00000b0000007947 */ /* 0x000fea0003800000 */
.L_x_10772:
        /* <DEDUP_REMOVED lines=8> */
.L_x_10775:
[----:B------:R-:W2:Y:S02]  /*3df0*/  LDG.E.U16 R0, [R2.64] ;  /* 0x0000002402007981 */ /* 0x000ea4000c1e1500 */
[----:B--2---:R-:W-:Y:S01]  /*3e00*/  HADD2.F32 R0, -RZ, R0.H0_H0 ;  /* 0x20000000ff007230 */ /* 0x004fe20000004100 */
[----:B------:R-:W-:Y:S05]  /*3e10*/  BRA `(.L_x_10769) ;  /* 0x00000a5000007947 */ /* 0x000fea0003800000 */
.L_x_10774:
[----:B------:R-:W2:Y:S02]  /*3e20*/  LDG.E.64 R2, [R2.64] ;  /* 0x0000002402027981 */ /* 0x000ea4000c1e1b00 */
[----:B--2---:R-:W0:Y:S01]  /*3e30*/  F2F.F32.F64 R0, R2 ;  /* 0x0000000200007310 */ /* 0x004e220000301000 */
[----:B------:R-:W0:-:S14]  /*3e40*/  DSETP.GEU.AND P0, PT, |R2|, c[0x2][0x0], PT ;  /* 0x008000000200762a */ /* 0x000e1c0003f0e200 */
[----:B0-----:R-:W-:Y:S01]  /*3e50*/  @!P0 FMUL R0, R0, 1.175494350822287508e-38 ;  /* 0x0080000000008820 */ /* 0x001fe20000400000 */
[----:B------:R-:W-:Y:S05]  /*3e60*/  BRA `(.L_x_10769) ;  /* 0x00000a0000007947 */ /* 0x000fea0003800000 */
.L_x_10764:
        /* <DEDUP_REMOVED lines=12> */
.L_x_10778:
[----:B------:R-:W2:Y:S02]  /*3f30*/  LDG.E.64 R2, [R2.64] ;  /* 0x0000002402027981 */ /* 0x000ea4000c1e1b00 */
[----:B--2---:R-:W0:Y:S01]  /*3f40*/  F2F.F32.F64 R0, R2 ;  /* 0x0000000200007310 */ /* 0x004e220000301000 */
[----:B------:R-:W0:-:S14]  /*3f50*/  DSETP.GEU.AND P0, PT, |R2|, c[0x2][0x0], PT ;  /* 0x008000000200762a */ /* 0x000e1c0003f0e200 */
[----:B0-----:R-:W-:Y:S01]  /*3f60*/  @!P0 FMUL R0, R0, 1.175494350822287508e-38 ;  /* 0x0080000000008820 */ /* 0x001fe20000400000 */
[----:B------:R-:W-:Y:S05]  /*3f70*/  BRA `(.L_x_10769) ;  /* 0x000008f000007947 */ /* 0x000fea0003800000 */
.L_x_10777:
        /* <DEDUP_REMOVED lines=26> */
.L_x_10780:
        /* <DEDUP_REMOVED lines=13> */
.L_x_10779:
[----:B------:R-:W2:Y:S02]  /*41f0*/  LDG.E.U16 R0, [R2.64] ;  /* 0x0000002402007981 */ /* 0x000ea4000c1e1500 */
[----:B--2---:R-:W-:Y:S01]  /*4200*/  PRMT R0, RZ, 0x5410, R0 ;  /* 0x00005410ff007816 */ /* 0x004fe20000000000 */
[----:B------:R-:W-:Y:S05]  /*4210*/  BRA `(.L_x_10769) ;  /* 0x0000065000007947 */ /* 0x000fea0003800000 */
.L_x_10776:
        /* <DEDUP_REMOVED lines=11> */
.L_x_10783:
        /* <DEDUP_REMOVED lines=20> */
.L_x_10785:
[----:B------:R-:W-:Y:S05]  /*4410*/  BSYNC B0 ;  /* 0x0000000000007941 */ /* 0x000fea0003800000 */
.L_x_10784:
[----:B------:R-:W-:Y:S01]  /*4420*/  LEA R3, R0, 0x3b800000, 0x17 ;  /* 0x3b80000000037811 */ /* 0x000fe200078eb8ff */
[----:B------:R-:W-:-:S05]  /*4430*/  IMAD.SHL.U32 R0, R2, 0x100000, RZ ;  /* 0x0010000002007824 */ /* 0x000fca00078e00ff */
[----:B------:R-:W-:Y:S01]  /*4440*/  LOP3.LUT R0, R3, R0, R4, 0xfe, !PT ;  /* 0x0000000003007212 */ /* 0x000fe200078efe04 */
[----:B------:R-:W-:Y:S05]  /*4450*/  BRA `(.L_x_10769) ;  /* 0x0000041000007947 */ /* 0x000fea0003800000 */
.L_x_10782:
        /* <DEDUP_REMOVED lines=20> */
.L_x_10787:
[----:B------:R-:W-:Y:S05]  /*45a0*/  BSYNC B0 ;  /* 0x0000000000007941 */ /* 0x000fea0003800000 */
.L_x_10786:
[----:B------:R-:W-:Y:S01]  /*45b0*/  LEA R3, R0, 0x37800000, 0x17 ;  /* 0x3780000000037811 */ /* 0x000fe200078eb8ff */
[----:B------:R-:W-:-:S05]  /*45c0*/  IMAD.SHL.U32 R0, R2, 0x200000, RZ ;  /* 0x0020000002007824 */ /* 0x000fca00078e00ff */
[----:B------:R-:W-:Y:S01]  /*45d0*/  LOP3.LUT R0, R3, R0, R4, 0xfe, !PT ;  /* 0x0000000003007212 */ /* 0x000fe200078efe04 */
[----:B------:R-:W-:Y:S05]  /*45e0*/  BRA `(.L_x_10769) ;  /* 0x0000028000007947 */ /* 0x000fea0003800000 */
.L_x_10781:
        /* <DEDUP_REMOVED lines=14> */
.L_x_10768:
        /* <DEDUP_REMOVED lines=21> */
.L_x_10789:
[----:B------:R-:W2:Y:S02]  /*4820*/  LDG.E.64 R2, [R2.64] ;  /* 0x0000002402027981 */ /* 0x000ea4000c1e1b00 */
[----:B--2---:R0:W1:Y:S01]  /*4830*/  I2F.U64 R0, R2 ;  /* 0x0000000200007312 */ /* 0x0040620000301000 */
[----:B------:R-:W-:Y:S05]  /*4840*/  BRA `(.L_x_10769) ;  /* 0x0000002000007947 */ /* 0x000fea0003800000 */
.L_x_10788:
[----:B------:R-:W2:Y:S02]  /*4850*/  LDG.E R0, [R2.64] ;  /* 0x0000002402007981 */ /* 0x000ea4000c1e1900 */
[----:B--2---:R-:W0:Y:S02]  /*4860*/  I2F.U32 R0, R0 ;  /* 0x0000000000007306 */ /* 0x004e240000201000 */
.L_x_10769:
[----:B------:R-:W-:Y:S05]  /*4870*/  BSYNC B6 ;  /* 0x0000000000067941 */ /* 0x000fea0003800000 */
.L_x_10763:
        /* <DEDUP_REMOVED lines=23> */
.L_x_10793:
[----:B------:R-:W0:Y:S02]  /*49f0*/  F2I.S64.TRUNC R2, R2 ;  /* 0x0000000200027311 */ /* 0x000e24000020d900 */
[----:B0-----:R-:W-:-:S05]  /*4a00*/  IMAD.MOV.U32 R5, RZ, RZ, R2 ;  /* 0x000000ffff057224 */ /* 0x001fca00078e0002 */
[----:B------:R0:W-:Y:S01]  /*4a10*/  STG.E.U8 [R16.64], R5 ;  /* 0x0000000510007986 */ /* 0x0001e2000c101124 */
[----:B------:R-:W-:Y:S05]  /*4a20*/  BRA `(.L_x_10795) ;  /* 0x00000d3000007947 */ /* 0x000fea0003800000 */
.L_x_10792:
        /* <DEDUP_REMOVED lines=9> */
.L_x_10797:
[----:B------:R-:W0:Y:S02]  /*4ac0*/  F2I.FTZ.TRUNC.NTZ R3, R2 ;  /* 0x0000000200037305 */ /* 0x000e24000021f100 */
[----:B0-----:R0:W-:Y:S01]  /*4ad0*/  STG.E [R16.64], R3 ;  /* 0x0000000310007986 */ /* 0x0011e2000c101924 */
[----:B------:R-:W-:Y:S05]  /*4ae0*/  BRA `(.L_x_10795) ;  /* 0x00000c7000007947 */ /* 0x000fea0003800000 */
.L_x_10796:
[----:B------:R-:W0:Y:S02]  /*4af0*/  F2I.FTZ.TRUNC.NTZ R3, R2 ;  /* 0x0000000200037305 */ /* 0x000e24000021f100 */
[----:B0-----:R0:W-:Y:S01]  /*4b00*/  STG.E.U16 [R16.64], R3 ;  /* 0x0000000310007986 */ /* 0x0011e2000c101524 */
[----:B------:R-:W-:Y:S05]  /*4b10*/  BRA `(.L_x_10795) ;  /* 0x00000c4000007947 */ /* 0x000fea0003800000 */
.L_x_10791:
        /* <DEDUP_REMOVED lines=8> */
.L_x_10799:
[----:B------:R-:W-:-:S05]  /*4ba0*/  F2FP.PACK_AB R2, RZ, R2 ;  /* 0x00000002ff02723e */ /* 0x000fca00000000ff */
[----:B------:R0:W-:Y:S01]  /*4bb0*/  STG.E.U16 [R16.64], R2 ;  /* 0x0000000210007986 */ /* 0x0001e2000c101524 */
[----:B------:R-:W-:Y:S05]  /*4bc0*/  BRA `(.L_x_10795) ;  /* 0x00000b9000007947 */ /* 0x000fea0003800000 */
.L_x_10798:
        /* <DEDUP_REMOVED lines=9> */
.L_x_10801:
[----:B------:R-:W-:-:S04]  /*4c60*/  F2FP.PACK_AB R3, RZ, R2 ;  /* 0x00000002ff03723e */ /* 0x000fc800000000ff */
[----:B------:R-:W-:-:S05]  /*4c70*/  PRMT R3, R3, 0x5410, RZ ;  /* 0x0000541003037816 */ /* 0x000fca00000000ff */
[----:B------:R0:W-:Y:S01]  /*4c80*/  STG.E [R16.64], R3 ;  /* 0x0000000310007986 */ /* 0x0001e2000c101924 */
[----:B------:R-:W-:Y:S05]  /*4c90*/  BRA `(.L_x_10795) ;  /* 0x00000ac000007947 */ /* 0x000fea0003800000 */
.L_x_10800:
[----:B------:R-:W-:-:S06]  /*4ca0*/  FMUL.FTZ R2, R2, 1 ;  /* 0x3f80000002027820 */ /* 0x000fcc0000410000 */
[----:B------:R-:W0:Y:S02]  /*4cb0*/  F2F.F64.F32 R2, R2 ;  /* 0x0000000200027310 */ /* 0x000e240000201800 */
[----:B0-----:R0:W-:Y:S01]  /*4cc0*/  STG.E.64 [R16.64], R2 ;  /* 0x0000000210007986 */ /* 0x0011e2000c101b24 */
[----:B------:R-:W-:Y:S05]  /*4cd0*/  BRA `(.L_x_10795) ;  /* 0x00000a8000007947 */ /* 0x000fea0003800000 */
.L_x_10790:
        /* <DEDUP_REMOVED lines=12> */
.L_x_10804:
[----:B------:R-:W-:Y:S01]  /*4da0*/  FMUL.FTZ R4, R2, 1 ;  /* 0x3f80000002047820 */ /* 0x000fe20000410000 */
[----:B------:R-:W-:-:S05]  /*4db0*/  CS2R R6, SRZ ;  /* 0x0000000000067805 */ /* 0x000fca000001ff00 */
[----:B------:R-:W0:Y:S02]  /*4dc0*/  F2F.F64.F32 R4, R4 ;  /* 0x0000000400047310 */ /* 0x000e240000201800 */
[----:B0-----:R0:W-:Y:S01]  /*4dd0*/  STG.E.128 [R16.64], R4 ;  /* 0x0000000410007986 */ /* 0x0011e2000c101d24 */
[----:B------:R-:W-:Y:S05]  /*4de0*/  BRA `(.L_x_10795) ;  /* 0x0000097000007947 */ /* 0x000fea0003800000 */
.L_x_10803:
        /* <DEDUP_REMOVED lines=20> */
.L_x_10808:
[----:B------:R-:W-:Y:S05]  /*4f30*/  BSYNC B0 ;  /* 0x0000000000007941 */ /* 0x000fea0003800000 */
.L_x_10807:
[----:B------:R-:W-:-:S05]  /*4f40*/  LOP3.LUT R5, R0, R5, RZ, 0xfc, !PT ;  /* 0x0000000500057212 */ /* 0x000fca00078efcff */
[----:B------:R0:W-:Y:S01]  /*4f50*/  STG.E.U8 [R16.64], R5 ;  /* 0x0000000510007986 */ /* 0x0001e2000c101124 */
[----:B------:R-:W-:Y:S05]  /*4f60*/  BRA `(.L_x_10795) ;  /* 0x000007f000007947 */ /* 0x000fea0003800000 */
.L_x_10806:
        /* <DEDUP_REMOVED lines=12> */
.L_x_10810:
[----:B------:R-:W-:Y:S01]  /*5030*/  IMAD.MOV.U32 R0, RZ, RZ, 0x7f ;  /* 0x0000007fff007424 */ /* 0x000fe200078e00ff */
[----:B------:R-:W-:-:S04]  /*5040*/  ISETP.GT.U32.AND P0, PT, R4, 0x7f800000, PT ;  /* 0x7f8000000400780c */ /* 0x000fc80003f04070 */
[----:B------:R-:W-:-:S04]  /*5050*/  SEL R0, R0, 0x7c, P0 ;  /* 0x0000007c00007807 */ /* 0x000fc80000000000 */
.L_x_10811:
[----:B------:R-:W-:Y:S05]  /*5060*/  BSYNC B0 ;  /* 0x0000000000007941 */ /* 0x000fea0003800000 */
.L_x_10809:
[----:B------:R-:W-:-:S04]  /*5070*/  LOP3.LUT R2, R2, 0x80000000, RZ, 0xc0, !PT ;  /* 0x8000000002027812 */ /* 0x000fc800078ec0ff */
[----:B------:R-:W-:-:S04]  /*5080*/  SHF.R.U32.HI R3, RZ, 0x18, R2 ;  /* 0x00000018ff037819 */ /* 0x000fc80000011602 */
[----:B------:R-:W-:-:S05]  /*5090*/  LOP3.LUT R3, R0, R3, RZ, 0xfc, !PT ;  /* 0x0000000300037212 */ /* 0x000fca00078efcff */
[----:B------:R0:W-:Y:S01]  /*50a0*/  STG.E.U8 [R16.64], R3 ;  /* 0x0000000310007986 */ /* 0x0001e2000c101124 */
[----:B------:R-:W-:Y:S05]  /*50b0*/  BRA `(.L_x_10795) ;  /* 0x000006a000007947 */ /* 0x000fea0003800000 */
.L_x_10805:
[----:B------:R-:W-:-:S05]  /*50c0*/  F2FP.BF16.PACK_AB R2, RZ, R2 ;  /* 0x00000002ff02723e */ /* 0x000fca00000010ff */
[----:B------:R0:W-:Y:S01]  /*50d0*/  STG.E.U16 [R16.64], R2 ;  /* 0x0000000210007986 */ /* 0x0001e2000c101524 */
[----:B------:R-:W-:Y:S05]  /*50e0*/  BRA `(.L_x_10795) ;  /* 0x0000067000007947 */ /* 0x000fea0003800000 */
.L_x_10802:
        /* <DEDUP_REMOVED lines=11> */
.L_x_10814:
        /* <DEDUP_REMOVED lines=16> */
.L_x_10817:
[----:B------:R-:W-:-:S04]  /*52a0*/  LOP3.LUT R2, R2, 0x80000000, RZ, 0xc0, !PT ;  /* 0x8000000002027812 */ /* 0x000fc800078ec0ff */
[----:B------:R-:W-:-:S04]  /*52b0*/  SHF.R.U32.HI R3, RZ, 0x18, R2 ;  /* 0x00000018ff037819 */ /* 0x000fc80000011602 */
[----:B------:R-:W-:-:S04]  /*52c0*/  LOP3.LUT R0, R0, R3, RZ, 0xfc, !PT ;  /* 0x0000000300007212 */ /* 0x000fc800078efcff */
[----:B------:R-:W-:Y:S02]  /*52d0*/  PRMT R8, R0, 0x7610, R8 ;  /* 0x0000761000087816 */ /* 0x000fe40000000008 */
.L_x_10816:
[----:B------:R-:W-:Y:S05]  /*52e0*/  BSYNC B0 ;  /* 0x0000000000007941 */ /* 0x000fea0003800000 */
.L_x_10815:
[----:B------:R0:W-:Y:S01]  /*52f0*/  STG.E.U8 [R16.64], R8 ;  /* 0x0000000810007986 */ /* 0x0001e2000c101124 */
[----:B------:R-:W-:Y:S05]  /*5300*/  BRA `(.L_x_10795) ;  /* 0x0000045000007947 */ /* 0x000fea0003800000 */
.L_x_10813:
        /* <DEDUP_REMOVED lines=16> */
.L_x_10820:
[----:B------:R-:W-:-:S04]  /*5410*/  LOP3.LUT R2, R2, 0x80000000, RZ, 0xc0, !PT ;  /* 0x8000000002027812 */ /* 0x000fc800078ec0ff */
[----:B------:R-:W-:-:S04]  /*5420*/  SHF.R.U32.HI R3, RZ, 0x18, R2 ;  /* 0x00000018ff037819 */ /* 0x000fc80000011602 */
[----:B------:R-:W-:-:S04]  /*5430*/  LOP3.LUT R0, R0, R3, RZ, 0xfc, !PT ;  /* 0x0000000300007212 */ /* 0x000fc800078efcff */
[----:B------:R-:W-:Y:S02]  /*5440*/  PRMT R8, R0, 0x7610, R8 ;  /* 0x0000761000087816 */ /* 0x000fe40000000008 */
.L_x_10819:
[----:B------:R-:W-:Y:S05]  /*5450*/  BSYNC B0 ;  /* 0x0000000000007941 */ /* 0x000fea0003800000 */
.L_x_10818:
[----:B------:R0:W-:Y:S01]  /*5460*/  STG.E.U8 [R16.64], R8 ;  /* 0x0000000810007986 */ /* 0x0001e2000c101124 */
[----:B------:R-:W-:Y:S05]  /*5470*/  BRA `(.L_x_10795) ;  /* 0x000002e000007947 */ /* 0x000fea0003800000 */
.L_x_10812:
        /* <DEDUP_REMOVED lines=21> */
.L_x_10794:
        /* <DEDUP_REMOVED lines=20> */
.L_x_10822:
[----:B------:R-:W0:Y:S02]  /*5710*/  F2I.U64.TRUNC R2, R2 ;  /* 0x0000000200027311 */ /* 0x000e24000020d800 */
[----:B0-----:R0:W-:Y:S01]  /*5720*/  STG.E.64 [R16.64], R2 ;  /* 0x0000000210007986 */ /* 0x0011e2000c101b24 */
[----:B------:R-:W-:Y:S05]  /*5730*/  BRA `(.L_x_10795) ;  /* 0x0000002000007947 */ /* 0x000fea0003800000 */
.L_x_10821:
[----:B------:R-:W0:Y:S02]  /*5740*/  F2I.FTZ.U32.TRUNC.NTZ R3, R2 ;  /* 0x0000000200037305 */ /* 0x000e24000021f000 */
[----:B0-----:R0:W-:Y:S02]  /*5750*/  STG.E [R16.64], R3 ;  /* 0x0000000310007986 */ /* 0x0011e4000c101924 */
.L_x_10795:
        /* <DEDUP_REMOVED lines=231> */
.L_x_10823:
        /* <DEDUP_REMOVED lines=20> */
.L_x_10828:
[----:B------:R-:W2:Y:S02]  /*6710*/  LDG.E.U8 R0, [R2.64] ;  /* 0x0000002402007981 */ /* 0x000ea4000c1e1100 */
[----:B--2---:R-:W0:Y:S01]  /*6720*/  I2F.U16 R0, R0 ;  /* 0x0000000000007306 */ /* 0x004e220000101000 */
[----:B------:R-:W-:Y:S05]  /*6730*/  BRA `(.L_x_10830) ;  /* 0x00000ca000007947 */ /* 0x000fea0003800000 */
.L_x_10827:
        /* <DEDUP_REMOVED lines=9> */
.L_x_10832:
[----:B------:R-:W2:Y:S02]  /*67d0*/  LDG.E R0, [R2.64] ;  /* 0x0000002402007981 */ /* 0x000ea4000c1e1900 */
[----:B--2---:R-:W0:Y:S01]  /*67e0*/  I2F R0, R0 ;  /* 0x0000000000007306 */ /* 0x004e220000201400 */
[----:B------:R-:W-:Y:S05]  /*67f0*/  BRA `(.L_x_10830) ;  /* 0x00000be000007947 */ /* 0x000fea0003800000 */
.L_x_10831:
[----:B------:R-:W2:Y:S02]  /*6800*/  LDG.E.U16 R0, [R2.64] ;  /* 0x0000002402007981 */ /* 0x000ea4000c1e1500 */
[----:B--2---:R-:W0:Y:S01]  /*6810*/  I2F.S16 R0, R0 ;  /* 0x0000000000007306 */ /* 0x004e220000101400 */
[----:B------:R-:W-:Y:S05]  /*6820*/  BRA `(.L_x_10830) ;  /* 0x00000bb000007947 */ /* 0x000fea0003800000 */
.L_x_10826:
        /* <DEDUP_REMOVED lines=8> */
.L_x_10834:
[----:B------:R-:W2:Y:S02]  /*68b0*/  LDG.E.U16 R0, [R2.64] ;  /* 0x0000002402007981 */ /* 0x000ea4000c1e1500 */
[----:B--2---:R-:W-:Y:S01]  /*68c0*/  HADD2.F32 R0, -RZ, R0.H0_H0 ;  /* 0x20000000ff007230 */ /* 0x004fe20000004100 */
[----:B------:R-:W-:Y:S05]  /*68d0*/  BRA `(.L_x_10830) ;  /* 0x00000b0000007947 */ /* 0x000fea0003800000 */
.L_x_10833:
        /* <DEDUP_REMOVED lines=8> */
.L_x_10836:
[----:B------:R-:W2:Y:S02]  /*6960*/  LDG.E.U16 R0, [R2.64] ;  /* 0x0000002402007981 */ /* 0x000ea4000c1e1500 */
[----:B--2---:R-:W-:Y:S01]  /*6970*/  HADD2.F32 R0, -RZ, R0.H0_H0 ;  /* 0x20000000ff007230 */ /* 0x004fe20000004100 */
[----:B------:R-:W-:Y:S05]  /*6980*/  BRA `(.L_x_10830) ;  /* 0x00000a5000007947 */ /* 0x000fea0003800000 */
.L_x_10835:
[----:B------:R-:W2:Y:S02]  /*6990*/  LDG.E.64 R2, [R2.64] ;  /* 0x0000002402027981 */ /* 0x000ea4000c1e1b00 */
[----:B--2---:R-:W0:Y:S01]  /*69a0*/  F2F.F32.F64 R0, R2 ;  /* 0x0000000200007310 */ /* 0x004e220000301000 */
[----:B------:R-:W0:-:S14]  /*69b0*/  DSETP.GEU.AND P0, PT, |R2|, c[0x2][0x0], PT ;  /* 0x008000000200762a */ /* 0x000e1c0003f0e200 */
[----:B0-----:R-:W-:Y:S01]  /*69c0*/  @!P0 FMUL R0, R0, 1.175494350822287508e-38 ;  /* 0x0080000000008820 */ /* 0x001fe20000400000 */
[----:B------:R-:W-:Y:S05]  /*69d0*/  BRA `(.L_x_10830) ;  /* 0x00000a0000007947 */ /* 0x000fea0003800000 */
.L_x_10825:
        /* <DEDUP_REMOVED lines=12> */
.L_x_10839:
[----:B------:R-:W2:Y:S02]  /*6aa0*/  LDG.E.64 R2, [R2.64] ;  /* 0x0000002402027981 */ /* 0x000ea4000c1e1b00 */
[----:B--2---:R-:W0:Y:S01]  /*6ab0*/  F2F.F32.F64 R0, R2 ;  /* 0x0000000200007310 */ /* 0x004e220000301000 */
[----:B------:R-:W0:-:S14]  /*6ac0*/  DSETP.GEU.AND P0, PT, |R2|, c[0x2][0x0], PT ;  /* 0x008000000200762a */ /* 0x000e1c0003f0e200 */
[----:B0-----:R-:W-:Y:S01]  /*6ad0*/  @!P0 FMUL R0, R0, 1.175494350822287508e-38 ;  /* 0x0080000000008820 */ /* 0x001fe20000400000 */
[----:B------:R-:W-:Y:S05]  /*6ae0*/  BRA `(.L_x_10830) ;  /* 0x000008f000007947 */ /* 0x000fea0003800000 */
.L_x_10838:
        /* <DEDUP_REMOVED lines=26> */
.L_x_10841:
        /* <DEDUP_REMOVED lines=13> */
.L_x_10840:
[----:B------:R-:W2:Y:S02]  /*6d60*/  LDG.E.U16 R0, [R2.64] ;  /* 0x0000002402007981 */ /* 0x000ea4000c1e1500 */
[----:B--2---:R-:W-:Y:S01]  /*6d70*/  PRMT R0, RZ, 0x5410, R0 ;  /* 0x00005410ff007816 */ /* 0x004fe20000000000 */
[----:B------:R-:W-:Y:S05]  /*6d80*/  BRA `(.L_x_10830) ;  /* 0x0000065000007947 */ /* 0x000fea0003800000 */
.L_x_10837:
        /* <DEDUP_REMOVED lines=11> */
.L_x_10844:
        /* <DEDUP_REMOVED lines=20> */
.L_x_10846:
[----:B------:R-:W-:Y:S05]  /*6f80*/  BSYNC B0 ;  /* 0x0000000000007941 */ /* 0x000fea0003800000 */
.L_x_10845:
[----:B------:R-:W-:Y:S01]  /*6f90*/  LEA R3, R0, 0x3b800000, 0x17 ;  /* 0x3b80000000037811 */ /* 0x000fe200078eb8ff */
[----:B------:R-:W-:-:S05]  /*6fa0*/  IMAD.SHL.U32 R0, R2, 0x100000, RZ ;  /* 0x0010000002007824 */ /* 0x000fca00078e00ff */
[----:B------:R-:W-:Y:S01]  /*6fb0*/  LOP3.LUT R0, R3, R0, R4, 0xfe, !PT ;  /* 0x0000000003007212 */ /* 0x000fe200078efe04 */
[----:B------:R-:W-:Y:S05]  /*6fc0*/  BRA `(.L_x_10830) ;  /* 0x0000041000007947 */ /* 0x000fea0003800000 */
.L_x_10843:
        /* <DEDUP_REMOVED lines=20> */
.L_x_10848:
[----:B------:R-:W-:Y:S05]  /*7110*/  BSYNC B0 ;  /* 0x0000000000007941 */ /* 0x000fea0003800000 */
.L_x_10847:
[----:B------:R-:W-:Y:S01]  /*7120*/  LEA R3, R0, 0x37800000, 0x17 ;  /* 0x3780000000037811 */ /* 0x000fe200078eb8ff */
[----:B------:R-:W-:-:S05]  /*7130*/  IMAD.SHL.U32 R0, R2, 0x200000, RZ ;  /* 0x0020000002007824 */ /* 0x000fca00078e00ff */
[----:B------:R-:W-:Y:S01]  /*7140*/  LOP3.LUT R0, R3, R0, R4, 0xfe, !PT ;  /* 0x0000000003007212 */ /* 0x000fe200078efe04 */
[----:B------:R-:W-:Y:S05]  /*7150*/  BRA `(.L_x_10830) ;  /* 0x0000028000007947 */ /* 0x000fea0003800000 */
.L_x_10842:
        /* <DEDUP_REMOVED lines=14> */
.L_x_10829:
        /* <DEDUP_REMOVED lines=21> */
.L_x_10850:
[----:B------:R-:W2:Y:S02]  /*7390*/  LDG.E.64 R2, [R2.64] ;  /* 0x0000002402027981 */ /* 0x000ea4000c1e1b00 */
[----:B--2---:R0:W1:Y:S01]  /*73a0*/  I2F.U64 R0, R2 ;  /* 0x0000000200007312 */ /* 0x0040620000301000 */
[----:B------:R-:W-:Y:S05]  /*73b0*/  BRA `(.L_x_10830) ;  /* 0x0000002000007947 */ /* 0x000fea0003800000 */
.L_x_10849:
[----:B------:R-:W2:Y:S02]  /*73c0*/  LDG.E R0, [R2.64] ;  /* 0x0000002402007981 */ /* 0x000ea4000c1e1900 */
[----:B--2---:R-:W0:Y:S02]  /*73d0*/  I2F.U32 R0, R0 ;  /* 0x0000000000007306 */ /* 0x004e240000201000 */
.L_x_10830:
[----:B------:R-:W-:Y:S05]  /*73e0*/  BSYNC B6 ;  /* 0x0000000000067941 */ /* 0x000fea0003800000 */
.L_x_10824:
        /* <DEDUP_REMOVED lines=23> */
.L_x_10854:
[----:B------:R-:W0:Y:S02]  /*7560*/  F2I.S64.TRUNC R2, R2 ;  /* 0x0000000200027311 */ /* 0x000e24000020d900 */
[----:B0-----:R-:W-:-:S05]  /*7570*/  IMAD.MOV.U32 R5, RZ, RZ, R2 ;  /* 0x000000ffff057224 */ /* 0x001fca00078e0002 */
[----:B------:R0:W-:Y:S01]  /*7580*/  STG.E.U8 [R16.64], R5 ;  /* 0x0000000510007986 */ /* 0x0001e2000c101124 */
[----:B------:R-:W-:Y:S05]  /*7590*/  BRA `(.L_x_10856) ;  /* 0x00000d3000007947 */ /* 0x000fea0003800000 */
.L_x_10853:
        /* <DEDUP_REMOVED lines=9> */
.L_x_10858:
[----:B------:R-:W0:Y:S02]  /*7630*/  F2I.FTZ.TRUNC.NTZ R3, R2 ;  /* 0x0000000200037305 */ /* 0x000e24000021f100 */
[----:B0-----:R0:W-:Y:S01]  /*7640*/  STG.E [R16.64], R3 ;  /* 0x0000000310007986 */ /* 0x0011e2000c101924 */
[----:B------:R-:W-:Y:S05]  /*7650*/  BRA `(.L_x_10856) ;  /* 0x00000c7000007947 */ /* 0x000fea0003800000 */
.L_x_10857:
[----:B------:R-:W0:Y:S02]  /*7660*/  F2I.FTZ.TRUNC.NTZ R3, R2 ;  /* 0x0000000200037305 */ /* 0x000e24000021f100 */
[----:B0-----:R0:W-:Y:S01]  /*7670*/  STG.E.U16 [R16.64], R3 ;  /* 0x0000000310007986 */ /* 0x0011e2000c101524 */
[----:B------:R-:W-:Y:S05]  /*7680*/  BRA `(.L_x_10856) ;  /* 0x00000c4000007947 */ /* 0x000fea0003800000 */
.L_x_10852:
        /* <DEDUP_REMOVED lines=8> */
.L_x_10860:
[----:B------:R-:W-:-:S05]  /*7710*/  F2FP.PACK_AB R2, RZ, R2 ;  /* 0x00000002ff02723e */ /* 0x000fca00000000ff */
[----:B------:R0:W-:Y:S01]  /*7720*/  STG.E.U16 [R16.64], R2 ;  /* 0x0000000210007986 */ /* 0x0001e2000c101524 */
[----:B------:R-:W-:Y:S05]  /*7730*/  BRA `(.L_x_10856) ;  /* 0x00000b9000007947 */ /* 0x000fea0003800000 */
.L_x_10859:
        /* <DEDUP_REMOVED lines=9> */
.L_x_10862:
[----:B------:R-:W-:-:S04]  /*77d0*/  F2FP.PACK_AB R3, RZ, R2 ;  /* 0x00000002ff03723e */ /* 0x000fc800000000ff */
[----:B------:R-:W-:-:S05]  /*77e0*/  PRMT R3, R3, 0x5410, RZ ;  /* 0x0000541003037816 */ /* 0x000fca00000000ff */
[----:B------:R0:W-:Y:S01]  /*77f0*/  STG.E [R16.64], R3 ;  /* 0x0000000310007986 */ /* 0x0001e2000c101924 */
[----:B------:R-:W-:Y:S05]  /*7800*/  BRA `(.L_x_10856) ;  /* 0x00000ac000007947 */ /* 0x000fea0003800000 */
.L_x_10861:
[----:B------:R-:W-:-:S06]  /*7810*/  FMUL.FTZ R2, R2, 1 ;  /* 0x3f80000002027820 */ /* 0x000fcc0000410000 */
[----:B------:R-:W0:Y:S02]  /*7820*/  F2F.F64.F32 R2, R2 ;  /* 0x0000000200027310 */ /* 0x000e240000201800 */
[----:B0-----:R0:W-:Y:S01]  /*7830*/  STG.E.64 [R16.64], R2 ;  /* 0x0000000210007986 */ /* 0x0011e2000c101b24 */
[----:B------:R-:W-:Y:S05]  /*7840*/  BRA `(.L_x_10856) ;  /* 0x00000a8000007947 */ /* 0x000fea0003800000 */
.L_x_10851:
        /* <DEDUP_REMOVED lines=12> */
.L_x_10865:
[----:B------:R-:W-:Y:S01]  /*7910*/  FMUL.FTZ R4, R2, 1 ;  /* 0x3f80000002047820 */ /* 0x000fe20000410000 */
[----:B------:R-:W-:-:S05]  /*7920*/  CS2R R6, SRZ ;  /* 0x0000000000067805 */ /* 0x000fca000001ff00 */
[----:B------:R-:W0:Y:S02]  /*7930*/  F2F.F64.F32 R4, R4 ;  /* 0x0000000400047310 */ /* 0x000e240000201800 */
[----:B0-----:R0:W-:Y:S01]  /*7940*/  STG.E.128 [R16.64], R4 ;  /* 0x0000000410007986 */ /* 0x0011e2000c101d24 */
[----:B------:R-:W-:Y:S05]  /*7950*/  BRA `(.L_x_10856) ;  /* 0x0000097000007947 */ /* 0x000fea0003800000 */
.L_x_10864:
        /* <DEDUP_REMOVED lines=20> */
.L_x_10869:
[----:B------:R-:W-:Y:S05]  /*7aa0*/  BSYNC B0 ;  /* 0x0000000000007941 */ /* 0x000fea0003800000 */
.L_x_10868:
[----:B------:R-:W-:-:S05]  /*7ab0*/  LOP3.LUT R5, R0, R5, RZ, 0xfc, !PT ;  /* 0x0000000500057212 */ /* 0x000fca00078efcff */
[----:B------:R0:W-:Y:S01]  /*7ac0*/  STG.E.U8 [R16.64], R5 ;  /* 0x0000000510007986 */ /* 0x0001e2000c101124 */
[----:B------:R-:W-:Y:S05]  /*7ad0*/  BRA `(.L_x_10856) ;  /* 0x000007f000007947 */ /* 0x000fea0003800000 */
.L_x_10867:
        /* <DEDUP_REMOVED lines=12> */
.L_x_10871:
[----:B------:R-:W-:Y:S01]  /*7ba0*/  IMAD.MOV.U32 R0, RZ, RZ, 0x7f ;  /* 0x0000007fff007424 */ /* 0x000fe200078e00ff */
[----:B------:R-:W-:-:S04]  /*7bb0*/  ISETP.GT.U32.AND P0, PT, R4, 0x7f800000, PT ;  /* 0x7f8000000400780c */ /* 0x000fc80003f04070 */
[----:B------:R-:W-:-:S04]  /*7bc0*/  SEL R0, R0, 0x7c, P0 ;  /* 0x0000007c00007807 */ /* 0x000fc80000000000 */
.L_x_10872:
[----:B------:R-:W-:Y:S05]  /*7bd0*/  BSYNC B0 ;  /* 0x0000000000007941 */ /* 0x000fea0003800000 */
.L_x_10870:
[----:B------:R-:W-:-:S04]  /*7be0*/  LOP3.LUT R2, R2, 0x80000000, RZ, 0xc0, !PT ;  /* 0x8000000002027812 */ /* 0x000fc800078ec0ff */
[----:B------:R-:W-:-:S04]  /*7bf0*/  SHF.R.U32.HI R3, RZ, 0x18, R2 ;  /* 0x00000018ff037819 */ /* 0x000fc80000011602 */
[----:B------:R-:W-:-:S05]  /*7c00*/  LOP3.LUT R3, R0, R3, RZ, 0xfc, !PT ;  /* 0x0000000300037212 */ /* 0x000fca00078efcff */
[----:B------:R0:W-:Y:S01]  /*7c10*/  STG.E.U8 [R16.64], R3 ;  /* 0x0000000310007986 */ /* 0x0001e2000c101124 */
[----:B------:R-:W-:Y:S05]  /*7c20*/  BRA `(.L_x_10856) ;  /* 0x000006a000007947 */ /* 0x000fea0003800000 */
.L_x_10866:
[----:B------:R-:W-:-:S05]  /*7c30*/  F2FP.BF16.PACK_AB R2, RZ, R2 ;  /* 0x00000002ff02723e */ /* 0x000fca00000010ff */
[----:B------:R0:W-:Y:S01]  /*7c40*/  STG.E.U16 [R16.64], R2 ;  /* 0x0000000210007986 */ /* 0x0001e2000c101524 */
[----:B------:R-:W-:Y:S05]  /*7c50*/  BRA `(.L_x_10856) ;  /* 0x0000067000007947 */ /* 0x000fea0003800000 */
.L_x_10863:
        /* <DEDUP_REMOVED lines=11> */
.L_x_10875:
        /* <DEDUP_REMOVED lines=16> */
.L_x_10878:
[----:B------:R-:W-:-:S04]  /*7e10*/  LOP3.LUT R2, R2, 0x80000000, RZ, 0xc0, !PT ;  /* 0x8000000002027812 */ /* 0x000fc800078ec0ff */
[----:B------:R-:W-:-:S04]  /*7e20*/  SHF.R.U32.HI R3, RZ, 0x18, R2 ;  /* 0x00000018ff037819 */ /* 0x000fc80000011602 */
[----:B------:R-:W-:-:S04]  /*7e30*/  LOP3.LUT R0, R0, R3, RZ, 0xfc, !PT ;  /* 0x0000000300007212 */ /* 0x000fc800078efcff */
[----:B------:R-:W-:Y:S02]  /*7e40*/  PRMT R8, R0, 0x7610, R8 ;  /* 0x0000761000087816 */ /* 0x000fe40000000008 */
.L_x_10877:
[----:B------:R-:W-:Y:S05]  /*7e50*/  BSYNC B0 ;  /* 0x0000000000007941 */ /* 0x000fea0003800000 */
.L_x_10876:
[----:B------:R0:W-:Y:S01]  /*7e60*/  STG.E.U8 [R16.64], R8 ;  /* 0x0000000810007986 */ /* 0x0001e2000c101124 */
[----:B------:R-:W-:Y:S05]  /*7e70*/  BRA `(.L_x_10856) ;  /* 0x0000045000007947 */ /* 0x000fea0003800000 */
.L_x_10874:
        /* <DEDUP_REMOVED lines=16> */
.L_x_10881:
[----:B------:R-:W-:-:S04]  /*7f80*/  LOP3.LUT R2, R2, 0x80000000, RZ, 0xc0, !PT ;  /* 0x8000000002027812 */ /* 0x000fc800078ec0ff */
[----:B------:R-:W-:-:S04]  /*7f90*/  SHF.R.U32.HI R3, RZ, 0x18, R2 ;  /* 0x00000018ff037819 */ /* 0x000fc80000011602 */
[----:B------:R-:W-:-:S04]  /*7fa0*/  LOP3.LUT R0, R0, R3, RZ, 0xfc, !PT ;  /* 0x0000000300007212 */ /* 0x000fc800078efcff */
[----:B------:R-:W-:Y:S02]  /*7fb0*/  PRMT R8, R0, 0x7610, R8 ;  /* 0x0000761000087816 */ /* 0x000fe40000000008 */
.L_x_10880:
[----:B------:R-:W-:Y:S05]  /*7fc0*/  BSYNC B0 ;  /* 0x0000000000007941 */ /* 0x000fea0003800000 */
.L_x_10879:
[----:B------:R0:W-:Y:S01]  /*7fd0*/  STG.E.U8 [R16.64], R8 ;  /* 0x0000000810007986 */ /* 0x0001e2000c101124 */
[----:B------:R-:W-:Y:S05]  /*7fe0*/  BRA `(.L_x_10856) ;  /* 0x000002e000007947 */ /* 0x000fea0003800000 */
.L_x_10873:
        /* <DEDUP_REMOVED lines=21> */
.L_x_10855:
        /* <DEDUP_REMOVED lines=20> */
.L_x_10883:
[----:B------:R-:W0:Y:S02]  /*8280*/  F2I.U64.TRUNC R2, R2 ;  /* 0x0000000200027311 */ /* 0x000e24000020d800 */
[----:B0-----:R0:W-:Y:S01]  /*8290*/  STG.E.64 [R16.64], R2 ;  /* 0x0000000210007986 */ /* 0x0011e2000c101b24 */
[----:B------:R-:W-:Y:S05]  /*82a0*/  BRA `(.L_x_10856) ;  /* 0x0000002000007947 */ /* 0x000fea0003800000 */
.L_x_10882:
[----:B------:R-:W0:Y:S02]  /*82b0*/  F2I.FTZ.U32.TRUNC.NTZ R3, R2 ;  /* 0x0000000200037305 */ /* 0x000e24000021f000 */
[----:B0-----:R0:W-:Y:S02]  /*82c0*/  STG.E [R16.64], R3 ;  /* 0x0000000310007986 */ /* 0x0011e4000c101924 */
.L_x_10856:
[----:B------:R-:W-:Y:S02]  /*82d0*/  IADD3 R19, R19, 0x80, RZ ;  /* 0x0000008013137810 */ /* 0x000fe40007ffe0ff */
.L_x_10761:
[----:B------:R-:W-:Y:S05]  /*82e0*/  BSYNC B7 ;  /* 0x0000000000077941 */ /* 0x000fea0003800000 */
.L_x_10760:
        /* <DEDUP_REMOVED lines=230> */
.L_x_10884:
        /* <DEDUP_REMOVED lines=20> */
.L_x_10889:
[----:B------:R-:W2:Y:S02]  /*9290*/  LDG.E.U8 R0, [R2.64] ;  /* 0x0000002402007981 */ /* 0x000ea4000c1e1100 */
[----:B--2---:R-:W0:Y:S01]  /*92a0*/  I2F.U16 R0, R0 ;  /* 0x0000000000007306 */ /* 0x004e220000101000 */
[----:B------:R-:W-:Y:S05]  /*92b0*/  BRA `(.L_x_10891) ;  /* 0x00000ca000007947 */ /* 0x000fea0003800000 */
.L_x_10888:
        /* <DEDUP_REMOVED lines=9> */
.L_x_10893:
[----:B------:R-:W2:Y:S02]  /*9350*/  LDG.E R0, [R2.64] ;  /* 0x0000002402007981 */ /* 0x000ea4000c1e1900 */
[----:B--2---:R-:W0:Y:S01]  /*9360*/  I2F R0, R0 ;  /* 0x0000000000007306 */ /* 0x004e220000201400 */
[----:B------:R-:W-:Y:S05]  /*9370*/  BRA `(.L_x_10891) ;  /* 0x00000be000007947 */ /* 0x000fea0003800000 */
.L_x_10892:
[----:B------:R-:W2:Y:S02]  /*9380*/  LDG.E.U16 R0, [R2.64] ;  /* 0x0000002402007981 */ /* 0x000ea4000c1e1500 */
[----:B--2---:R-:W0:Y:S01]  /*9390*/  I2F.S16 R0, R0 ;  /* 0x0000000000007306 */ /* 0x004e220000101400 */
[----:B------:R-:W-:Y:S05]  /*93a0*/  BRA `(.L_x_10891) ;  /* 0x00000bb000007947 */ /* 0x000fea0003800000 */
.L_x_10887:
        /* <DEDUP_REMOVED lines=8> */
.L_x_10895:
[----:B------:R-:W2:Y:S02]  /*9430*/  LDG.E.U16 R0, [R2.64] ;  /* 0x0000002402007981 */ /* 0x000ea4000c1e1500 */
[----:B--2---:R-:W-:Y:S01]  /*9440*/  HADD2.F32 R0, -RZ, R0.H0_H0 ;  /* 0x20000000ff007230 */ /* 0x004fe20000004100 */
[----:B------:R-:W-:Y:S05]  /*9450*/  BRA `(.L_x_10891) ;  /* 0x00000b0000007947 */ /* 0x000fea0003800000 */
.L_x_10894:
        /* <DEDUP_REMOVED lines=8> */
.L_x_10897:
[----:B------:R-:W2:Y:S02]  /*94e0*/  LDG.E.U16 R0, [R2.64] ;  /* 0x0000002402007981 */ /* 0x000ea4000c1e1500 */
[----:B--2---:R-:W-:Y:S01]  /*94f0*/  HADD2.F32 R0, -RZ, R0.H0_H0 ;  /* 0x20000000ff007230 */ /* 0x004fe20000004100 */
[----:B------:R-:W-:Y:S05]  /*9500*/  BRA `(.L_x_10891) ;  /* 0x00000a5000007947 */ /* 0x000fea0003800000 */
.L_x_10896:
[----:B------:R-:W2:Y:S02]  /*9510*/  LDG.E.64 R2, [R2.64] ;  /* 0x0000002402027981 */ /* 0x000ea4000c1e1b00 */
[----:B--2---:R-:W0:Y:S01]  /*9520*/  F2F.F32.F64 R0, R2 ;  /* 0x0000000200007310 */ /* 0x004e220000301000 */
[----:B------:R-:W0:-:S14]  /*9530*/  DSETP.GEU.AND P0, PT, |R2|, c[0x2][0x0], PT ;  /* 0x008000000200762a */ /* 0x000e1c0003f0e200 */
[----:B0-----:R-:W-:Y:S01]  /*9540*/  @!P0 FMUL R0, R0, 1.175494350822287508e-38 ;  /* 0x0080000000008820 */ /* 0x001fe20000400000 */
[----:B------:R-:W-:Y:S05]  /*9550*/  BRA `(.L_x_10891) ;  /* 0x00000a0000007947 */ /* 0x000fea0003800000 */
.L_x_10886:
        /* <DEDUP_REMOVED lines=12> */
.L_x_10900:
[----:B------:R-:W2:Y:S02]  /*9620*/  LDG.E.64 R2, [R2.64] ;  /* 0x0000002402027981 */ /* 0x000ea4000c1e1b00 */
[----:B--2---:R-:W0:Y:S01]  /*9630*/  F2F.F32.F64 R0, R2 ;  /* 0x0000000200007310 */ /* 0x004e220000301000 */
[----:B------:R-:W0:-:S14]  /*9640*/  DSETP.GEU.AND P0, PT, |R2|, c[0x2][0x0], PT ;  /* 0x008000000200762a */ /* 0x000e1c0003f0e200 */
[----:B0-----:R-:W-:Y:S01]  /*9650*/  @!P0 FMUL R0, R0, 1.175494350822287508e-38 ;  /* 0x0080000000008820 */ /* 0x001fe20000400000 */
[----:B------:R-:W-:Y:S05]  /*9660*/  BRA `(.L_x_10891) ;  /* 0x000008f000007947 */ /* 0x000fea0003800000 */
.L_x_10899:
        /* <DEDUP_REMOVED lines=26> */
.L_x_10902:
        /* <DEDUP_REMOVED lines=13> */
.L_x_10901:
[----:B------:R-:W2:Y:S02]  /*98e0*/  LDG.E.U16 R0, [R2.64] ;  /* 0x0000002402007981 */ /* 0x000ea4000c1e1500 */
[----:B--2---:R-:W-:Y:S01]  /*98f0*/  PRMT R0, RZ, 0x5410, R0 ;  /* 0x00005410ff007816 */ /* 0x004fe20000000000 */
[----:B------:R-:W-:Y:S05]  /*9900*/  BRA `(.L_x_10891) ;  /* 0x0000065000007947 */ /* 0x000fea0003800000 */
.L_x_10898:
        /* <DEDUP_REMOVED lines=11> */
.L_x_10905:
        /* <DEDUP_REMOVED lines=20> */
.L_x_10907:
[----:B------:R-:W-:Y:S05]  /*9b00*/  BSYNC B0 ;  /* 0x0000000000007941 */ /* 0x000fea0003800000 */
.L_x_10906:
[----:B------:R-:W-:Y:S01]  /*9b10*/  LEA R3, R0, 0x3b800000, 0x17 ;  /* 0x3b80000000037811 */ /* 0x000fe200078eb8ff */
[----:B------:R-:W-:-:S05]  /*9b20*/  IMAD.SHL.U32 R0, R2, 0x100000, RZ ;  /* 0x0010000002007824 */ /* 0x000fca00078e00ff */
[----:B------:R-:W-:Y:S01]  /*9b30*/  LOP3.LUT R0, R3, R0, R4, 0xfe, !PT ;  /* 0x0000000003007212 */ /* 0x000fe200078efe04 */
[----:B------:R-:W-:Y:S05]  /*9b40*/  BRA `(.L_x_10891) ;  /* 0x0000041000007947 */ /* 0x000fea0003800000 */
.L_x_10904:
        /* <DEDUP_REMOVED lines=20> */
.L_x_10909:
[----:B------:R-:W-:Y:S05]  /*9c90*/  BSYNC B0 ;  /* 0x0000000000007941 */ /* 0x000fea0003800000 */
.L_x_10908:
[----:B------:R-:W-:Y:S01]  /*9ca0*/  LEA R3, R0, 0x37800000, 0x17 ;  /* 0x3780000000037811 */ /* 0x000fe200078eb8ff */
[----:B------:R-:W-:-:S05]  /*9cb0*/  IMAD.SHL.U32 R0, R2, 0x200000, RZ ;  /* 0x0020000002007824 */ /* 0x000fca00078e00ff */
[----:B------:R-:W-:Y:S01]  /*9cc0*/  LOP3.LUT R0, R3, R0, R4, 0xfe, !PT ;  /* 0x0000000003007212 */ /* 0x000fe200078efe04 */
[----:B------:R-:W-:Y:S05]  /*9cd0*/  BRA `(.L_x_10891) ;  /* 0x0000028000007947 */ /* 0x000fea0003800000 */
.L_x_10903:
        /* <DEDUP_REMOVED lines=14> */
.L_x_10890:
        /* <DEDUP_REMOVED lines=21> */
.L_x_10911:
[----:B------:R-:W2:Y:S02]  /*9f10*/  LDG.E.64 R2, [R2.64] ;  /* 0x0000002402027981 */ /* 0x000ea4000c1e1b00 */
[----:B--2---:R0:W1:Y:S01]  /*9f20*/  I2F.U64 R0, R2 ;  /* 0x0000000200007312 */ /* 0x0040620000301000 */
[----:B------:R-:W-:Y:S05]  /*9f30*/  BRA `(.L_x_10891) ;  /* 0x0000002000007947 */ /* 0x000fea0003800000 */
.L_x_10910:
[----:B------:R-:W2:Y:S02]  /*9f40*/  LDG.E R0, [R2.64] ;  /* 0x0000002402007981 */ /* 0x000ea4000c1e1900 */
[----:B--2---:R-:W0:Y:S02]  /*9f50*/  I2F.U32 R0, R0 ;  /* 0x0000000000007306 */ /* 0x004e240000201000 */
.L_x_10891:
[----:B------:R-:W-:Y:S05]  /*9f60*/  BSYNC B6 ;  /* 0x0000000000067941 */ /* 0x000fea0003800000 */
.L_x_10885:
        /* <DEDUP_REMOVED lines=23> */
.L_x_10915:
[----:B------:R-:W0:Y:S02]  /*a0e0*/  F2I.S64.TRUNC R2, R2 ;  /* 0x0000000200027311 */ /* 0x000e24000020d900 */
[----:B0-----:R-:W-:-:S05]  /*a0f0*/  IMAD.MOV.U32 R5, RZ, RZ, R2 ;  /* 0x000000ffff057224 */ /* 0x001fca00078e0002 */
[----:B------:R-:W-:Y:S01]  /*a100*/  STG.E.U8 [R16.64], R5 ;  /* 0x0000000510007986 */ /* 0x000fe2000c101124 */
[----:B------:R-:W-:Y:S05]  /*a110*/  EXIT ;  /* 0x000000000000794d */ /* 0x000fea0003800000 */
.L_x_10914:
        /* <DEDUP_REMOVED lines=9> */
.L_x_10918:
[----:B------:R-:W0:Y:S02]  /*a1b0*/  F2I.FTZ.TRUNC.NTZ R3, R2 ;  /* 0x0000000200037305 */ /* 0x000e24000021f100 */
[----:B0-----:R-:W-:Y:S01]  /*a1c0*/  STG.E [R16.64], R3 ;  /* 0x0000000310007986 */ /* 0x001fe2000c101924 */
[----:B------:R-:W-:Y:S05]  /*a1d0*/  EXIT ;  /* 0x000000000000794d */ /* 0x000fea0003800000 */
.L_x_10917:
[----:B------:R-:W0:Y:S02]  /*a1e0*/  F2I.FTZ.TRUNC.NTZ R3, R2 ;  /* 0x0000000200037305 */ /* 0x000e24000021f100 */
[----:B0-----:R-:W-:Y:S01]  /*a1f0*/  STG.E.U16 [R16.64], R3 ;  /* 0x0000000310007986 */ /* 0x001fe2000c101524 */
[----:B------:R-:W-:Y:S05]  /*a200*/  EXIT ;  /* 0x000000000000794d */ /* 0x000fea0003800000 */
.L_x_10913:
        /* <DEDUP_REMOVED lines=8> */
.L_x_10920:
[----:B------:R-:W-:-:S05]  /*a290*/  F2FP.PACK_AB R2, RZ, R2 ;  /* 0x00000002ff02723e */ /* 0x000fca00000000ff */
[----:B------:R-:W-:Y:S01]  /*a2a0*/  STG.E.U16 [R16.64], R2 ;  /* 0x0000000210007986 */ /* 0x000fe2000c101524 */
[----:B------:R-:W-:Y:S05]  /*a2b0*/  EXIT ;  /* 0x000000000000794d */ /* 0x000fea0003800000 */
.L_x_10919:
        /* <DEDUP_REMOVED lines=9> */
.L_x_10922:
[----:B------:R-:W-:-:S04]  /*a350*/  F2FP.PACK_AB R3, RZ, R2 ;  /* 0x00000002ff03723e */ /* 0x000fc800000000ff */
[----:B------:R-:W-:-:S05]  /*a360*/  PRMT R3, R3, 0x5410, RZ ;  /* 0x0000541003037816 */ /* 0x000fca00000000ff */
[----:B------:R-:W-:Y:S01]  /*a370*/  STG.E [R16.64], R3 ;  /* 0x0000000310007986 */ /* 0x000fe2000c101924 */
[----:B------:R-:W-:Y:S05]  /*a380*/  EXIT ;  /* 0x000000000000794d */ /* 0x000fea0003800000 */
.L_x_10921:
[----:B------:R-:W-:-:S06]  /*a390*/  FMUL.FTZ R2, R2, 1 ;  /* 0x3f80000002027820 */ /* 0x000fcc0000410000 */
[----:B------:R-:W0:Y:S02]  /*a3a0*/  F2F.F64.F32 R2, R2 ;  /* 0x0000000200027310 */ /* 0x000e240000201800 */
[----:B0-----:R-:W-:Y:S01]  /*a3b0*/  STG.E.64 [R16.64], R2 ;  /* 0x0000000210007986 */ /* 0x001fe2000c101b24 */
[----:B------:R-:W-:Y:S05]  /*a3c0*/  EXIT ;  /* 0x000000000000794d */ /* 0x000fea0003800000 */
.L_x_10912:
        /* <DEDUP_REMOVED lines=12> */
.L_x_10925:
[----:B------:R-:W-:Y:S01]  /*a490*/  FMUL.FTZ R4, R2, 1 ;  /* 0x3f80000002047820 */ /* 0x000fe20000410000 */
[----:B------:R-:W-:-:S05]  /*a4a0*/  CS2R R6, SRZ ;  /* 0x0000000000067805 */ /* 0x000fca000001ff00 */
[----:B------:R-:W0:Y:S02]  /*a4b0*/  F2F.F64.F32 R4, R4 ;  /* 0x0000000400047310 */ /* 0x000e240000201800 */
[----:B0-----:R-:W-:Y:S01]  /*a4c0*/  STG.E.128 [R16.64], R4 ;  /* 0x0000000410007986 */ /* 0x001fe2000c101d24 */
[----:B------:R-:W-:Y:S05]  /*a4d0*/  EXIT ;  /* 0x000000000000794d */ /* 0x000fea0003800000 */
.L_x_10924:
        /* <DEDUP_REMOVED lines=20> */
.L_x_10929:
[----:B------:R-:W-:Y:S05]  /*a620*/  BSYNC B0 ;  /* 0x0000000000007941 */ /* 0x000fea0003800000 */
.L_x_10928:
[----:B------:R-:W-:-:S05]  /*a630*/  LOP3.LUT R5, R0, R5, RZ, 0xfc, !PT ;  /* 0x0000000500057212 */ /* 0x000fca00078efcff */
[----:B------:R-:W-:Y:S01]  /*a640*/  STG.E.U8 [R16.64], R5 ;  /* 0x0000000510007986 */ /* 0x000fe2000c101124 */
[----:B------:R-:W-:Y:S05]  /*a650*/  EXIT ;  /* 0x000000000000794d */ /* 0x000fea0003800000 */
.L_x_10927:
        /* <DEDUP_REMOVED lines=12> */
.L_x_10931:
[----:B------:R-:W-:Y:S01]  /*a720*/  IMAD.MOV.U32 R0, RZ, RZ, 0x7f ;  /* 0x0000007fff007424 */ /* 0x000fe200078e00ff */
[----:B------:R-:W-:-:S04]  /*a730*/  ISETP.GT.U32.AND P0, PT, R4, 0x7f800000, PT ;  /* 0x7f8000000400780c */ /* 0x000fc80003f04070 */
[----:B------:R-:W-:-:S04]  /*a740*/  SEL R0, R0, 0x7c, P0 ;  /* 0x0000007c00007807 */ /* 0x000fc80000000000 */
.L_x_10932:
[----:B------:R-:W-:Y:S05]  /*a750*/  BSYNC B0 ;  /* 0x0000000000007941 */ /* 0x000fea0003800000 */
.L_x_10930:
[----:B------:R-:W-:-:S04]  /*a760*/  LOP3.LUT R2, R2, 0x80000000, RZ, 0xc0, !PT ;  /* 0x8000000002027812 */ /* 0x000fc800078ec0ff */
[----:B------:R-:W-:-:S04]  /*a770*/  SHF.R.U32.HI R3, RZ, 0x18, R2 ;  /* 0x00000018ff037819 */ /* 0x000fc80000011602 */
[----:B------:R-:W-:-:S05]  /*a780*/  LOP3.LUT R3, R0, R3, RZ, 0xfc, !PT ;  /* 0x0000000300037212 */ /* 0x000fca00078efcff */
[----:B------:R-:W-:Y:S01]  /*a790*/  STG.E.U8 [R16.64], R3 ;  /* 0x0000000310007986 */ /* 0x000fe2000c101124 */
[----:B------:R-:W-:Y:S05]  /*a7a0*/  EXIT ;  /* 0x000000000000794d */ /* 0x000fea0003800000 */
.L_x_10926:
[----:B------:R-:W-:-:S05]  /*a7b0*/  F2FP.BF16.PACK_AB R2, RZ, R2 ;  /* 0x00000002ff02723e */ /* 0x000fca00000010ff */
[----:B------:R-:W-:Y:S01]  /*a7c0*/  STG.E.U16 [R16.64], R2 ;  /* 0x0000000210007986 */ /* 0x000fe2000c101524 */
[----:B------:R-:W-:Y:S05]  /*a7d0*/  EXIT ;  /* 0x000000000000794d */ /* 0x000fea0003800000 */
.L_x_10923:
        /* <DEDUP_REMOVED lines=11> */
.L_x_10935:
        /* <DEDUP_REMOVED lines=16> */
.L_x_10938:
[----:B------:R-:W-:-:S04]  /*a990*/  LOP3.LUT R2, R2, 0x80000000, RZ, 0xc0, !PT ;  /* 0x8000000002027812 */ /* 0x000fc800078ec0ff */
[----:B------:R-:W-:-:S04]  /*a9a0*/  SHF.R.U32.HI R3, RZ, 0x18, R2 ;  /* 0x00000018ff037819 */ /* 0x000fc80000011602 */
[----:B------:R-:W-:-:S04]  /*a9b0*/  LOP3.LUT R0, R0, R3, RZ, 0xfc, !PT ;  /* 0x0000000300007212 */ /* 0x000fc800078efcff */
[----:B------:R-:W-:Y:S02]  /*a9c0*/  PRMT R8, R0, 0x7610, R8 ;  /* 0x0000761000087816 */ /* 0x000fe40000000008 */
.L_x_10937:
[----:B------:R-:W-:Y:S05]  /*a9d0*/  BSYNC B0 ;  /* 0x0000000000007941 */ /* 0x000fea0003800000 */
.L_x_10936:
[----:B------:R-:W-:Y:S01]  /*a9e0*/  STG.E.U8 [R16.64], R8 ;  /* 0x0000000810007986 */ /* 0x000fe2000c101124 */
[----:B------:R-:W-:Y:S05]  /*a9f0*/  EXIT ;  /* 0x000000000000794d */ /* 0x000fea0003800000 */
.L_x_10934:
        /* <DEDUP_REMOVED lines=16> */
.L_x_10941:
[----:B------:R-:W-:-:S04]  /*ab00*/  LOP3.LUT R2, R2, 0x80000000, RZ, 0xc0, !PT ;  /* 0x8000000002027812 */ /* 0x000fc800078ec0ff */
[----:B------:R-:W-:-:S04]  /*ab10*/  SHF.R.U32.HI R3, RZ, 0x18, R2 ;  /* 0x00000018ff037819 */ /* 0x000fc80000011602 */
[----:B------:R-:W-:-:S04]  /*ab20*/  LOP3.LUT R0, R0, R3, RZ, 0xfc, !PT ;  /* 0x0000000300007212 */ /* 0x000fc800078efcff */
[----:B------:R-:W-:Y:S02]  /*ab30*/  PRMT R8, R0, 0x7610, R8 ;  /* 0x0000761000087816 */ /* 0x000fe40000000008 */
.L_x_10940:
[----:B------:R-:W-:Y:S05]  /*ab40*/  BSYNC B0 ;  /* 0x0000000000007941 */ /* 0x000fea0003800000 */
.L_x_10939:
[----:B------:R-:W-:Y:S01]  /*ab50*/  STG.E.U8 [R16.64], R8 ;  /* 0x0000000810007986 */ /* 0x000fe2000c101124 */
[----:B------:R-:W-:Y:S05]  /*ab60*/  EXIT ;  /* 0x000000000000794d */ /* 0x000fea0003800000 */
.L_x_10933:
        /* <DEDUP_REMOVED lines=21> */
.L_x_10916:
        /* <DEDUP_REMOVED lines=20> */
.L_x_10943:
[----:B------:R-:W0:Y:S02]  /*ae00*/  F2I.U64.TRUNC R2, R2 ;  /* 0x0000000200027311 */ /* 0x000e24000020d800 */
[----:B0-----:R-:W-:Y:S01]  /*ae10*/  STG.E.64 [R16.64], R2 ;  /* 0x0000000210007986 */ /* 0x001fe2000c101b24 */
[----:B------:R-:W-:Y:S05]  /*ae20*/  EXIT ;  /* 0x000000000000794d */ /* 0x000fea0003800000 */
.L_x_10942:
[----:B------:R-:W0:Y:S02]  /*ae30*/  F2I.FTZ.U32.TRUNC.NTZ R3, R2 ;  /* 0x0000000200037305 */ /* 0x000e24000021f000 */
[----:B0-----:R-:W-:Y:S01]  /*ae40*/  STG.E [R16.64], R3 ;  /* 0x0000000310007986 */ /* 0x001fe2000c101924 */
[----:B------:R-:W-:Y:S05]  /*ae50*/  EXIT ;  /* 0x000000000000794d */ /* 0x000fea0003800000 */
.L_x_10944:
        /* <DEDUP_REMOVED lines=10> */
.L_x_12072:


//--------------------- .text._ZN2at6native27unrolled_elementwise_kernelIZZZNS0_18GeluCUDAKernelImplERNS_18TensorIteratorBaseENS0_8GeluTypeEENKUlvE_clEvENKUlvE0_clEvEUlfE_St5arrayIPcLm2EELi4E23TrivialOffsetCalculatorILi1EjESC_NS0_6memory12LoadWithCastILi1EEENSD_13StoreWithCastILi1EEEEEviT_T0_T2_T3_T4_T5_ --------------------------
	.section	.text._ZN2at6native27unrolled_elementwise_kernelIZZZNS0_18GeluCUDAKernelImplERNS_18TensorIteratorBaseENS0_8GeluTypeEENKUlvE_clEvENKUlvE0_clEvEUlfE_St5arrayIPcLm2EELi4E23TrivialOffsetCalculatorILi1EjESC_NS0_6memory12LoadWithCastILi1EEENSD_13StoreWithCastILi1EEEEEviT_T0_T2_T3_T4_T5_,"ax",@progbits
	.sectioninfo	@"SHI_REGISTERS=28"
	.align	128
        .global         _ZN2at6native27unrolled_elementwise_kernelIZZZNS0_18GeluCUDAKernelImplERNS_18TensorIteratorBaseENS0_8GeluTypeEENKUlvE_clEvENKUlvE0_clEvEUlfE_St5arrayIPcLm2EELi4E23TrivialOffsetCalculatorILi1EjESC_NS0_6memory12LoadWithCastILi1EEENSD_13StoreWithCastILi1EEEEEviT_T0_T2_T3_T4_T5_
        .type           _ZN2at6native27unrolled_elementwise_kernelIZZZNS0_18GeluCUDAKernelImplERNS_18TensorIteratorBaseENS0_8GeluTypeEENKUlvE_clEvENKUlvE0_clEvEUlfE_St5arrayIPcLm2EELi4E23TrivialOffsetCalculatorILi1EjESC_NS0_6memory12LoadWithCastILi1EEENSD_13StoreWithCastILi1EEEEEviT_T0_T2_T3_T4_T5_,@function
        .size           _ZN2at6native27unrolled_elementwise_kernelIZZZNS0_18GeluCUDAKernelImplERNS_18TensorIteratorBaseENS0_8GeluTypeEENKUlvE_clEvENKUlvE0_clEvEUlfE_St5arrayIPcLm2EELi4E23TrivialOffsetCalculatorILi1EjESC_NS0_6memory12LoadWithCastILi1EEENSD_13StoreWithCastILi1EEEEEviT_T0_T2_T3_T4_T5_,(.L_x_12073 - _ZN2at6native27unrolled_elementwise_kernelIZZZNS0_18GeluCUDAKernelImplERNS_18TensorIteratorBaseENS0_8GeluTypeEENKUlvE_clEvENKUlvE0_clEvEUlfE_St5arrayIPcLm2EELi4E23TrivialOffsetCalculatorILi1EjESC_NS0_6memory12LoadWithCastILi1EEENSD_13StoreWithCastILi1EEEEEviT_T0_T2_T3_T4_T5_)
        .other          _ZN2at6native27unrolled_elementwise_kernelIZZZNS0_18GeluCUDAKernelImplERNS_18TensorIteratorBaseENS0_8GeluTypeEENKUlvE_clEvENKUlvE0_clEvEUlfE_St5arrayIPcLm2EELi4E23TrivialOffsetCalculatorILi1EjESC_NS0_6memory12LoadWithCastILi1EEENSD_13StoreWithCastILi1EEEEEviT_T0_T2_T3_T4_T5_,@"STO_CUDA_ENTRY STV_DEFAULT"
_ZN2at6native27unrolled_elementwise_kernelIZZZNS0_18GeluCUDAKernelImplERNS_18TensorIteratorBaseENS0_8GeluTypeEENKUlvE_clEvENKUlvE0_clEvEUlfE_St5arrayIPcLm2EELi4E23TrivialOffsetCalculatorILi1EjESC_NS0_6memory12LoadWithCastILi1EEENSD_13StoreWithCastILi1EEEEEviT_T0_T2_T3_T4_T5_:
.text._ZN2at6native27unrolled_elementwise_kernelIZZZNS0_18GeluCUDAKernelImplERNS_18TensorIteratorBaseENS0_8GeluTypeEENKUlvE_clEvENKUlvE0_clEvEUlfE_St5arrayIPcLm2EELi4E23TrivialOffsetCalculatorILi1EjESC_NS0_6memory12LoadWithCastILi1EEENSD_13StoreWithCastILi1EEEEEviT_T0_T2_T3_T4_T5_:
        /* <DEDUP_REMOVED lines=30> */
.L_x_10951:
[----:B------:R-:W2:Y:S02]  /*01e0*/  LDG.E.U8 R4, [R4.64] ;  /* 0x0000002404047981 */ /* 0x000ea4000c1e1100 */
[----:B--2---:R0:W1:Y:S01]  /*01f0*/  I2F.U16 R24, R4 ;  /* 0x0000000400187306 */ /* 0x0040620000101000 */
[----:B------:R-:W-:Y:S05]  /*0200*/  BRA `(.L_x_10953) ;  /* 0x00000cb000007947 */ /* 0x000fea0003800000 */
.L_x_10950:
        /* <DEDUP_REMOVED lines=9> */
.L_x_10955:
[----:B------:R-:W2:Y:S02]  /*02a0*/  LDG.E R4, [R4.64] ;  /* 0x0000002404047981 */ /* 0x000ea4000c1e1900 */
[----:B--2---:R0:W1:Y:S01]  /*02b0*/  I2F R24, R4 ;  /* 0x0000000400187306 */ /* 0x0040620000201400 */
[----:B------:R-:W-:Y:S05]  /*02c0*/  BRA `(.L_x_10953) ;  /* 0x00000bf000007947 */ /* 0x000fea0003800000 */
.L_x_10954:
[----:B------:R-:W2:Y:S02]  /*02d0*/  LDG.E.U16 R4, [R4.64] ;  /* 0x0000002404047981 */ /* 0x000ea4000c1e1500 */
[----:B--2---:R0:W1:Y:S01]  /*02e0*/  I2F.S16 R24, R4 ;  /* 0x0000000400187306 */ /* 0x0040620000101400 */
[----:B------:R-:W-:Y:S05]  /*02f0*/  BRA `(.L_x_10953) ;  /* 0x00000bc000007947 */ /* 0x000fea0003800000 */
.L_x_10949:
        /* <DEDUP_REMOVED lines=8> */
.L_x_10957:
[----:B------:R-:W2:Y:S02]  /*0380*/  LDG.E.U16 R4, [R4.64] ;  /* 0x0000002404047981 */ /* 0x000ea4000c1e1500 */
[----:B--2---:R-:W-:Y:S01]  /*0390*/  HADD2.F32 R24, -RZ, R4.H0_H0 ;  /* 0x20000004ff187230 */ /* 0x004fe20000004100 */
[----:B------:R-:W-:Y:S05]  /*03a0*/  BRA `(.L_x_10953) ;  /* 0x00000b1000007947 */ /* 0x000fea0003800000 */
.L_x_10956:
        /* <DEDUP_REMOVED lines=8> */
.L_x_10959:
[----:B------:R-:W2:Y:S02]  /*0430*/  LDG.E.U16 R4, [R4.64] ;  /* 0x0000002404047981 */ /* 0x000ea4000c1e1500 */
[----:B--2---:R-:W-:Y:S01]  /*0440*/  HADD2.F32 R24, -RZ, R4.H0_H0 ;  /* 0x20000004ff187230 */ /* 0x004fe20000004100 */
[----:B------:R-:W-:Y:S05]  /*0450*/  BRA `(.L_x_10953) ;  /* 0x00000a6000007947 */ /* 0x000fea0003800000 */
.L_x_10958:
[----:B------:R-:W2:Y:S02]  /*0460*/  LDG.E.64 R4, [R4.64] ;  /* 0x0000002404047981 */ /* 0x000ea4000c1e1b00 */
[----:B--2---:R-:W0:Y:S01]  /*0470*/  F2F.F32.F64 R24, R4 ;  /* 0x0000000400187310 */ /* 0x004e220000301000 */
[----:B------:R-:W0:-:S14]  /*0480*/  DSETP.GEU.AND P0, PT, |R4|, c[0x2][0x0], PT ;  /* 0x008000000400762a */ /* 0x000e1c0003f0e200 */
[----:B0-----:R-:W-:Y:S01]  /*0490*/  @!P0 FMUL R24, R24, 1.175494350822287508e-38 ;  /* 0x0080000018188820 */ /* 0x001fe20000400000 */
[----:B------:R-:W-:Y:S05]  /*04a0*/  BRA `(.L_x_10953) ;  /* 0x00000a1000007947 */ /* 0x000fea0003800000 */
.L_x_10948:
        /* <DEDUP_REMOVED lines=12> */
.L_x_10962:
[----:B------:R-:W2:Y:S02]  /*0570*/  LDG.E.64 R4, [R4.64] ;  /* 0x0000002404047981 */ /* 0x000ea4000c1e1b00 */
[----:B--2---:R-:W0:Y:S01]  /*0580*/  F2F.F32.F64 R24, R4 ;  /* 0x0000000400187310 */ /* 0x004e220000301000 */
[----:B------:R-:W0:-:S14]  /*0590*/  DSETP.GEU.AND P0, PT, |R4|, c[0x2][0x0], PT ;  /* 0x008000000400762a */ /* 0x000e1c0003f0e200 */
[----:B0-----:R-:W-:Y:S01]  /*05a0*/  @!P0 FMUL R24, R24, 1.175494350822287508e-38 ;  /* 0x0080000018188820 */ /* 0x001fe20000400000 */
[----:B------:R-:W-:Y:S05]  /*05b0*/  BRA `(.L_x_10953) ;  /* 0x0000090000007947 */ /* 0x000fea0003800000 */
.L_x_10961:
        /* <DEDUP_REMOVED lines=26> */
.L_x_10964:
        /* <DEDUP_REMOVED lines=14> */
.L_x_10963:
[----:B------:R-:W2:Y:S02]  /*0840*/  LDG.E.U16 R4, [R4.64] ;  /* 0x0000002404047981 */ /* 0x000ea4000c1e1500 */
[----:B--2---:R-:W-:Y:S01]  /*0850*/  PRMT R24, RZ, 0x5410, R4 ;  /* 0x00005410ff187816 */ /* 0x004fe20000000004 */
[----:B------:R-:W-:Y:S05]  /*0860*/  BRA `(.L_x_10953) ;  /* 0x0000065000007947 */ /* 0x000fea0003800000 */
.L_x_10960:
        /* <DEDUP_REMOVED lines=11> */
.L_x_10967:
        /* <DEDUP_REMOVED lines=20> */
.L_x_10969:
[----:B------:R-:W-:Y:S05]  /*0a60*/  BSYNC B0 ;  /* 0x0000000000007941 */ /* 0x000fea0003800000 */
.L_x_10968:
[----:B------:R-:W-:Y:S01]  /*0a70*/  IMAD.SHL.U32 R3, R3, 0x100000, RZ ;  /* 0x0010000003037824 */ /* 0x000fe200078e00ff */
[----:B------:R-:W-:-:S04]  /*0a80*/  LEA R5, R0, 0x3b800000, 0x17 ;  /* 0x3b80000000057811 */ /* 0x000fc800078eb8ff */
[----:B------:R-:W-:Y:S01]  /*0a90*/  LOP3.LUT R24, R5, R3, R24, 0xfe, !PT ;  /* 0x0000000305187212 */ /* 0x000fe200078efe18 */
[----:B------:R-:W-:Y:S05]  /*0aa0*/  BRA `(.L_x_10953) ;  /* 0x0000041000007947 */ /* 0x000fea0003800000 */
.L_x_10966:
        /* <DEDUP_REMOVED lines=20> */
.L_x_10971:
[----:B------:R-:W-:Y:S05]  /*0bf0*/  BSYNC B0 ;  /* 0x0000000000007941 */ /* 0x000fea0003800000 */
.L_x_10970:
[----:B------:R-:W-:Y:S01]  /*0c00*/  IMAD.SHL.U32 R3, R3, 0x200000, RZ ;  /* 0x0020000003037824 */ /* 0x000fe200078e00ff */
[----:B------:R-:W-:-:S04]  /*0c10*/  LEA R5, R0, 0x37800000, 0x17 ;  /* 0x3780000000057811 */ /* 0x000fc800078eb8ff */
[----:B------:R-:W-:Y:S01]  /*0c20*/  LOP3.LUT R24, R5, R3, R24, 0xfe, !PT ;  /* 0x0000000305187212 */ /* 0x000fe200078efe18 */
[----:B------:R-:W-:Y:S05]  /*0c30*/  BRA `(.L_x_10953) ;  /* 0x0000028000007947 */ /* 0x000fea0003800000 */
.L_x_10965:
        /* <DEDUP_REMOVED lines=14> */
.L_x_10952:
        /* <DEDUP_REMOVED lines=21> */
.L_x_10973:
[----:B------:R-:W2:Y:S02]  /*0e70*/  LDG.E.64 R4, [R4.64] ;  /* 0x0000002404047981 */ /* 0x000ea4000c1e1b00 */
[----:B--2---:R0:W1:Y:S01]  /*0e80*/  I2F.U64 R24, R4 ;  /* 0x0000000400187312 */ /* 0x0040620000301000 */
[----:B------:R-:W-:Y:S05]  /*0e90*/  BRA `(.L_x_10953) ;  /* 0x0000002000007947 */ /* 0x000fea0003800000 */
.L_x_10972:
[----:B------:R-:W2:Y:S02]  /*0ea0*/  LDG.E R4, [R4.64] ;  /* 0x0000002404047981 */ /* 0x000ea4000c1e1900 */
[----:B--2---:R0:W1:Y:S02]  /*0eb0*/  I2F.U32 R24, R4 ;  /* 0x0000000400187306 */ /* 0x0040640000201000 */
.L_x_10953:
[----:B------:R-:W-:Y:S05]  /*0ec0*/  BSYNC B6 ;  /* 0x0000000000067941 */ /* 0x000fea0003800000 */
.L_x_10947:
[----:B------:R-:W2:Y:S02]  /*0ed0*/  S2R R23, SR_TID.X ;  /* 0x0000000000177919 */ /* 0x000ea40000002100 */
[----:B--2---:R-:W-:Y:S02]  /*0ee0*/  IADD3 R23, R23, 0x80, RZ ;  /* 0x0000008017177810 */ /* 0x004fe40007ffe0ff */
.L_x_10946:
[----:B-1----:R-:W-:Y:S05]  /*0ef0*/  BSYNC B7 ;  /* 0x0000000000077941 */ /* 0x002fea0003800000 */
.L_x_10945:
        /* <DEDUP_REMOVED lines=23> */
.L_x_10980:
[----:B------:R-:W2:Y:S02]  /*1070*/  LDG.E.U8 R4, [R4.64] ;  /* 0x0000002404047981 */ /* 0x000ea4000c1e1100 */
[----:B--2---:R0:W1:Y:S01]  /*1080*/  I2F.U16 R25, R4 ;  /* 0x0000000400197306 */ /* 0x0040620000101000 */
[----:B------:R-:W-:Y:S05]  /*1090*/  BRA `(.L_x_10982) ;  /* 0x00000ca000007947 */ /* 0x000fea0003800000 */
.L_x_10979:
        /* <DEDUP_REMOVED lines=9> */
.L_x_10984:
[----:B------:R-:W2:Y:S02]  /*1130*/  LDG.E R4, [R4.64] ;  /* 0x0000002404047981 */ /* 0x000ea4000c1e1900 */
[----:B--2---:R0:W1:Y:S01]  /*1140*/  I2F R25, R4 ;  /* 0x0000000400197306 */ /* 0x0040620000201400 */
[----:B------:R-:W-:Y:S05]  /*1150*/  BRA `(.L_x_10982) ;  /* 0x00000be000007947 */ /* 0x000fea0003800000 */
.L_x_10983:
[----:B------:R-:W2:Y:S02]  /*1160*/  LDG.E.U16 R4, [R4.64] ;  /* 0x0000002404047981 */ /* 0x000ea4000c1e1500 */
[----:B--2---:R0:W1:Y:S01]  /*1170*/  I2F.S16 R25, R4 ;  /* 0x0000000400197306 */ /* 0x0040620000101400 */
[----:B------:R-:W-:Y:S05]  /*1180*/  BRA `(.L_x_10982) ;  /* 0x00000bb000007947 */ /* 0x000fea0003800000 */
.L_x_10978:
        /* <DEDUP_REMOVED lines=8> */
.L_x_10986:
[----:B------:R-:W2:Y:S02]  /*1210*/  LDG.E.U16 R4, [R4.64] ;  /* 0x0000002404047981 */ /* 0x000ea4000c1e1500 */
[----:B--2---:R-:W-:Y:S01]  /*1220*/  HADD2.F32 R25, -RZ, R4.H0_H0 ;  /* 0x20000004ff197230 */ /* 0x004fe20000004100 */
[----:B------:R-:W-:Y:S05]  /*1230*/  BRA `(.L_x_10982) ;  /* 0x00000b0000007947 */ /* 0x000fea0003800000 */
.L_x_10985:
        /* <DEDUP_REMOVED lines=8> */
.L_x_10988:
[----:B------:R-:W2:Y:S02]  /*12c0*/  LDG.E.U16 R4, [R4.64] ;  /* 0x0000002404047981 */ /* 0x000ea4000c1e1500 */
[----:B--2---:R-:W-:Y:S01]  /*12d0*/  HADD2.F32 R25, -RZ, R4.H0_H0 ;  /* 0x20000004ff197230 */ /* 0x004fe20000004100 */
[----:B------:R-:W-:Y:S05]  /*12e0*/  BRA `(.L_x_10982) ;  /* 0x00000a5000007947 */ /* 0x000fea0003800000 */
.L_x_10987:
[----:B------:R-:W2:Y:S02]  /*12f0*/  LDG.E.64 R4, [R4.64] ;  /* 0x0000002404047981 */ /* 0x000ea4000c1e1b00 */
[----:B--2---:R-:W0:Y:S01]  /*1300*/  F2F.F32.F64 R25, R4 ;  /* 0x0000000400197310 */ /* 0x004e220000301000 */
[----:B------:R-:W0:-:S14]  /*1310*/  DSETP.GEU.AND P0, PT, |R4|, c[0x2][0x0], PT ;  /* 0x008000000400762a */ /* 0x000e1c0003f0e200 */
[----:B0-----:R-:W-:Y:S01]  /*1320*/  @!P0 FMUL R25, R25, 1.175494350822287508e-38 ;  /* 0x0080000019198820 */ /* 0x001fe20000400000 */
[----:B------:R-:W-:Y:S05]  /*1330*/  BRA `(.L_x_10982) ;  /* 0x00000a0000007947 */ /* 0x000fea0003800000 */
.L_x_10977:
        /* <DEDUP_REMOVED lines=12> */
.L_x_10991:
[----:B------:R-:W2:Y:S02]  /*1400*/  LDG.E.64 R4, [R4.64] ;  /* 0x0000002404047981 */ /* 0x000ea4000c1e1b00 */
[----:B--2---:R-:W0:Y:S01]  /*1410*/  F2F.F32.F64 R25, R4 ;  /* 0x0000000400197310 */ /* 0x004e220000301000 */
[----:B------:R-:W0:-:S14]  /*1420*/  DSETP.GEU.AND P0, PT, |R4|, c[0x2][0x0], PT ;  /* 0x008000000400762a */ /* 0x000e1c0003f0e200 */
[----:B0-----:R-:W-:Y:S01]  /*1430*/  @!P0 FMUL R25, R25, 1.175494350822287508e-38 ;  /* 0x0080000019198820 */ /* 0x001fe20000400000 */
[----:B------:R-:W-:Y:S05]  /*1440*/  BRA `(.L_x_10982) ;  /* 0x000008f000007947 */ /* 0x000fea0003800000 */
.L_x_10990:
        /* <DEDUP_REMOVED lines=26> */
.L_x_10993:
        /* <DEDUP_REMOVED lines=13> */
.L_x_10992:
[----:B------:R-:W2:Y:S02]  /*16c0*/  LDG.E.U16 R4, [R4.64] ;  /* 0x0000002404047981 */ /* 0x000ea4000c1e1500 */
[----:B--2---:R-:W-:Y:S01]  /*16d0*/  PRMT R25, RZ, 0x5410, R4 ;  /* 0x00005410ff197816 */ /* 0x004fe20000000004 */
[----:B------:R-:W-:Y:S05]  /*16e0*/  BRA `(.L_x_10982) ;  /* 0x0000065000007947 */ /* 0x000fea0003800000 */
.L_x_10989:
        /* <DEDUP_REMOVED lines=11> */
.L_x_10996:
        /* <DEDUP_REMOVED lines=20> */
.L_x_10998:
[----:B------:R-:W-:Y:S05]  /*18e0*/  BSYNC B0 ;  /* 0x0000000000007941 */ /* 0x000fea0003800000 */
.L_x_10997:
[----:B------:R-:W-:Y:S01]  /*18f0*/  IMAD.SHL.U32 R3, R3, 0x100000, RZ ;  /* 0x0010000003037824 */ /* 0x000fe200078e00ff */
[----:B------:R-:W-:-:S04]  /*1900*/  LEA R0, R0, 0x3b800000, 0x17 ;  /* 0x3b80000000007811 */ /* 0x000fc800078eb8ff */
[----:B------:R-:W-:Y:S01]  /*1910*/  LOP3.LUT R25, R0, R3, R25, 0xfe, !PT ;  /* 0x0000000300197212 */ /* 0x000fe200078efe19 */
[----:B------:R-:W-:Y:S05]  /*1920*/  BRA `(.L_x_10982) ;  /* 0x0000041000007947 */ /* 0x000fea0003800000 */
.L_x_10995:
        /* <DEDUP_REMOVED lines=20> */
.L_x_11000:
[----:B------:R-:W-:Y:S05]  /*1a70*/  BSYNC B0 ;  /* 0x0000000000007941 */ /* 0x000fea0003800000 */
.L_x_10999:
[----:B------:R-:W-:Y:S01]  /*1a80*/  IMAD.SHL.U32 R3, R3, 0x200000, RZ ;  /* 0x0020000003037824 */ /* 0x000fe200078e00ff */
[----:B------:R-:W-:-:S04]  /*1a90*/  LEA R0, R0, 0x37800000, 0x17 ;  /* 0x3780000000007811 */ /* 0x000fc800078eb8ff */
[----:B------:R-:W-:Y:S01]  /*1aa0*/  LOP3.LUT R25, R0, R3, R25, 0xfe, !PT ;  /* 0x0000000300197212 */ /* 0x000fe200078efe19 */
[----:B------:R-:W-:Y:S05]  /*1ab0*/  BRA `(.L_x_10982) ;  /* 0x0000028000007947 */ /* 0x000fea0003800000 */
.L_x_10994:
        /* <DEDUP_REMOVED lines=14> */
.L_x_10981:
        /* <DEDUP_REMOVED lines=21> */
.L_x_11002:
[----:B------:R-:W2:Y:S02]  /*1cf0*/  LDG.E.64 R4, [R4.64] ;  /* 0x0000002404047981 */ /* 0x000ea4000c1e1b00 */
[----:B--2---:R0:W1:Y:S01]  /*1d00*/  I2F.U64 R25, R4 ;  /* 0x0000000400197312 */ /* 0x0040620000301000 */
[----:B------:R-:W-:Y:S05]  /*1d10*/  BRA `(.L_x_10982) ;  /* 0x0000002000007947 */ /* 0x000fea0003800000 */
.L_x_11001:
[----:B------:R-:W2:Y:S02]  /*1d20*/  LDG.E R4, [R4.64] ;  /* 0x0000002404047981 */ /* 0x000ea4000c1e1900 */
[----:B--2---:R0:W1:Y:S02]  /*1d30*/  I2F.U32 R25, R4 ;  /* 0x0000000400197306 */ /* 0x0040640000201000 */
.L_x_10982:
[----:B------:R-:W-:Y:S05]  /*1d40*/  BSYNC B6 ;  /* 0x0000000000067941 */ /* 0x000fea0003800000 */
.L_x_10976:
[----:B------:R-:W-:Y:S02]  /*1d50*/  IADD3 R23, R23, 0x80, RZ ;  /* 0x0000008017177810 */ /* 0x000fe40007ffe0ff */
.L_x_10975:
[----:B------:R-:W-:Y:S05]  /*1d60*/  BSYNC B7 ;  /* 0x0000000000077941 */ /* 0x000fea0003800000 */
.L_x_10974:
[----:B------:R-:W-:Y:S01]  /*1d70*/  ISETP.GE.AND P0, PT, R23, R16, PT ;  /* 0x000000101700720c */ /* 0x000fe20003f06270 */
[----:B------:R-:W-:Y:S01]  /*1d80*/  BSSY B7, `(.L_x_11003) ;  /* 0x00000e7000077945 */ /* 0x000fe20003800000 */
[----:B------:R-:W-:Y:S02]  /*1d90*/  IMAD.MOV.U32 R22, RZ, RZ, RZ ;  /* 0x000000ffff167224 */ /* 0x000fe400078e00ff */
[----:B------:R-:W-:-:S09]  /*1da0*/  IMAD.MOV.U32 R18, RZ, RZ, RZ ;  /* 0x000000ffff127224 */ /* 0x000fd200078e00ff */
        /* <DEDUP_REMOVED lines=21> */
.L_x_11009:
[----:B------:R-:W2:Y:S02]  /*1f00*/  LDG.E.U8 R4, [R4.64] ;  /* 0x0000002404047981 */ /* 0x000ea4000c1e1100 */
[----:B--2---:R0:W2:Y:S01]  /*1f10*/  I2F.U16 R18, R4 ;  /* 0x0000000400127306 */ /* 0x0040a20000101000 */
[----:B------:R-:W-:Y:S05]  /*1f20*/  BRA `(.L_x_11011) ;  /* 0x00000ca000007947 */ /* 0x000fea0003800000 */
.L_x_11008:
        /* <DEDUP_REMOVED lines=9> */
.L_x_11013:
[----:B------:R-:W2:Y:S02]  /*1fc0*/  LDG.E R4, [R4.64] ;  /* 0x0000002404047981 */ /* 0x000ea4000c1e1900 */
[----:B--2---:R0:W2:Y:S01]  /*1fd0*/  I2F R18, R4 ;  /* 0x0000000400127306 */ /* 0x0040a20000201400 */
[----:B------:R-:W-:Y:S05]  /*1fe0*/  BRA `(.L_x_11011) ;  /* 0x00000be000007947 */ /* 0x000fea0003800000 */
.L_x_11012:
[----:B------:R-:W2:Y:S02]  /*1ff0*/  LDG.E.U16 R4, [R4.64] ;  /* 0x0000002404047981 */ /* 0x000ea4000c1e1500 */
[----:B--2---:R0:W2:Y:S01]  /*2000*/  I2F.S16 R18, R4 ;  /* 0x0000000400127306 */ /* 0x0040a20000101400 */
[----:B------:R-:W-:Y:S05]  /*2010*/  BRA `(.L_x_11011) ;  /* 0x00000bb000007947 */ /* 0x000fea0003800000 */
.L_x_11007:
        /* <DEDUP_REMOVED lines=8> */
.L_x_11015:
[----:B------:R-:W2:Y:S02]  /*20a0*/  LDG.E.U16 R4, [R4.64] ;  /* 0x0000002404047981 */ /* 0x000ea4000c1e1500 */
[----:B--2---:R-:W-:Y:S01]  /*20b0*/  HADD2.F32 R18, -RZ, R4.H0_H0 ;  /* 0x20000004ff127230 */ /* 0x004fe20000004100 */
[----:B------:R-:W-:Y:S05]  /*20c0*/  BRA `(.L_x_11011) ;  /* 0x00000b0000007947 */ /* 0x000fea0003800000 */
.L_x_11014:
        /* <DEDUP_REMOVED lines=8> */
.L_x_11017:
[----:B------:R-:W2:Y:S02]  /*2150*/  LDG.E.U16 R4, [R4.64] ;  /* 0x0000002404047981 */ /* 0x000ea4000c1e1500 */
[----:B--2---:R-:W-:Y:S01]  /*2160*/  HADD2.F32 R18, -RZ, R4.H0_H0 ;  /* 0x20000004ff127230 */ /* 0x004fe20000004100 */
[----:B------:R-:W-:Y:S05]  /*2170*/  BRA `(.L_x_11011) ;  /* 0x00000a5000007947 */ /* 0x000fea0003800000 */
.L_x_11016:
[----:B------:R-:W2:Y:S02]  /*2180*/  LDG.E.64 R4, [R4.64] ;  /* 0x0000002404047981 */ /* 0x000ea4000c1e1b00 */
[----:B--2---:R-:W0:Y:S01]  /*2190*/  F2F.F32.F64 R18, R4 ;  /* 0x0000000400127310 */ /* 0x004e220000301000 */
[----:B------:R-:W0:-:S14]  /*21a0*/  DSETP.GEU.AND P0, PT, |R4|, c[0x2][0x0], PT ;  /* 0x008000000400762a */ /* 0x000e1c0003f0e200 */
[----:B0-----:R-:W-:Y:S01]  /*21b0*/  @!P0 FMUL R18, R18, 1.175494350822287508e-38 ;  /* 0x0080000012128820 */ /* 0x001fe20000400000 */
[----:B------:R-:W-:Y:S05]  /*21c0*/  BRA `(.L_x_11011) ;  /* 0x00000a0000007947 */ /* 0x000fea0003800000 */
.L_x_11006:
        /* <DEDUP_REMOVED lines=12> */
.L_x_11020:
[----:B------:R-:W2:Y:S02]  /*2290*/  LDG.E.64 R4, [R4.64] ;  /* 0x0000002404047981 */ /* 0x000ea4000c1e1b00 */
[----:B--2---:R-:W0:Y:S01]  /*22a0*/  F2F.F32.F64 R18, R4 ;  /* 0x0000000400127310 */ /* 0x004e220000301000 */
[----:B------:R-:W0:-:S14]  /*22b0*/  DSETP.GEU.AND P0, PT, |R4|, c[0x2][0x0], PT ;  /* 0x008000000400762a */ /* 0x000e1c0003f0e200 */
[----:B0-----:R-:W-:Y:S01]  /*22c0*/  @!P0 FMUL R18, R18, 1.175494350822287508e-38 ;  /* 0x0080000012128820 */ /* 0x001fe20000400000 */
[----:B------:R-:W-:Y:S05]  /*22d0*/  BRA `(.L_x_11011) ;  /* 0x000008f000007947 */ /* 0x000fea0003800000 */
.L_x_11019:
        /* <DEDUP_REMOVED lines=26> */
.L_x_11022:
        /* <DEDUP_REMOVED lines=13> */
.L_x_11021:
[----:B------:R-:W2:Y:S02]  /*2550*/  LDG.E.U16 R4, [R4.64] ;  /* 0x0000002404047981 */ /* 0x000ea4000c1e1500 */
[----:B--2---:R-:W-:Y:S01]  /*2560*/  PRMT R18, RZ, 0x5410, R4 ;  /* 0x00005410ff127816 */ /* 0x004fe20000000004 */
[----:B------:R-:W-:Y:S05]  /*2570*/  BRA `(.L_x_11011) ;  /* 0x0000065000007947 */ /* 0x000fea0003800000 */
.L_x_11018:
        /* <DEDUP_REMOVED lines=11> */
.L_x_11025:
        /* <DEDUP_REMOVED lines=20> */
.L_x_11027:
[----:B------:R-:W-:Y:S05]  /*2770*/  BSYNC B0 ;  /* 0x0000000000007941 */ /* 0x000fea0003800000 */
.L_x_11026:
[----:B------:R-:W-:Y:S01]  /*2780*/  IMAD.SHL.U32 R3, R3, 0x100000, RZ ;  /* 0x0010000003037824 */ /* 0x000fe200078e00ff */
[----:B------:R-:W-:-:S04]  /*2790*/  LEA R5, R0, 0x3b800000, 0x17 ;  /* 0x3b80000000057811 */ /* 0x000fc800078eb8ff */
[----:B------:R-:W-:Y:S01]  /*27a0*/  LOP3.LUT R18, R5, R3, R18, 0xfe, !PT ;  /* 0x0000000305127212 */ /* 0x000fe200078efe12 */
[----:B------:R-:W-:Y:S05]  /*27b0*/  BRA `(.L_x_11011) ;  /* 0x0000041000007947 */ /* 0x000fea0003800000 */
.L_x_11024:
        /* <DEDUP_REMOVED lines=20> */
.L_x_11029:
[----:B------:R-:W-:Y:S05]  /*2900*/  BSYNC B0 ;  /* 0x0000000000007941 */ /* 0x000fea0003800000 */
.L_x_11028:
[----:B------:R-:W-:Y:S01]  /*2910*/  IMAD.SHL.U32 R3, R3, 0x200000, RZ ;  /* 0x0020000003037824 */ /* 0x000fe200078e00ff */
[----:B------:R-:W-:-:S04]  /*2920*/  LEA R5, R0, 0x37800000, 0x17 ;  /* 0x3780000000057811 */ /* 0x000fc800078eb8ff */
[----:B------:R-:W-:Y:S01]  /*2930*/  LOP3.LUT R18, R5, R3, R18, 0xfe, !PT ;  /* 0x0000000305127212 */ /* 0x000fe200078efe12 */
[----:B------:R-:W-:Y:S05]  /*2940*/  BRA `(.L_x_11011) ;  /* 0x0000028000007947 */ /* 0x000fea0003800000 */
.L_x_11023:
        /* <DEDUP_REMOVED lines=14> */
.L_x_11010:
        /* <DEDUP_REMOVED lines=21> */
.L_x_11031:
[----:B------:R-:W2:Y:S02]  /*2b80*/  LDG.E.64 R18, [R4.64] ;  /* 0x0000002404127981 */ /* 0x000ea4000c1e1b00 */
[----:B--2---:R0:W2:Y:S01]  /*2b90*/  I2F.U64 R18, R18 ;  /* 0x0000001200127312 */ /* 0x0040a20000301000 */
[----:B------:R-:W-:Y:S05]  /*2ba0*/  BRA `(.L_x_11011) ;  /* 0x0000002000007947 */ /* 0x000fea0003800000 */
.L_x_11030:
[----:B------:R-:W2:Y:S02]  /*2bb0*/  LDG.E R4, [R4.64] ;  /* 0x0000002404047981 */ /* 0x000ea4000c1e1900 */
[----:B--2---:R0:W2:Y:S02]  /*2bc0*/  I2F.U32 R18, R4 ;  /* 0x0000000400127306 */ /* 0x0040a40000201000 */
.L_x_11011:
[----:B------:R-:W-:Y:S05]  /*2bd0*/  BSYNC B6 ;  /* 0x0000000000067941 */ /* 0x000fea0003800000 */
.L_x_11005:
[----:B------:R-:W-:Y:S02]  /*2be0*/  IADD3 R23, R23, 0x80, RZ ;  /* 0x0000008017177810 */ /* 0x000fe40007ffe0ff */
.L_x_11004:
[----:B------:R-:W-:Y:S05]  /*2bf0*/  BSYNC B7 ;  /* 0x0000000000077941 */ /* 0x000fea0003800000 */
.L_x_11003:
        /* <DEDUP_REMOVED lines=21> */
.L_x_11037:
[----:B------:R-:W3:Y:S02]  /*2d50*/  LDG.E.U8 R4, [R4.64] ;  /* 0x0000002404047981 */ /* 0x000ee4000c1e1100 */
[----:B---3--:R0:W3:Y:S01]  /*2d60*/  I2F.U16 R22, R4 ;  /* 0x0000000400167306 */ /* 0x0080e20000101000 */
[----:B------:R-:W-:Y:S05]  /*2d70*/  BRA `(.L_x_11033) ;  /* 0x00000c7000007947 */ /* 0x000fea0003800000 */
.L_x_11036:
        /* <DEDUP_REMOVED lines=9> */
.L_x_11040:
[----:B------:R-:W3:Y:S02]  /*2e10*/  LDG.E R4, [R4.64] ;  /* 0x0000002404047981 */ /* 0x000ee4000c1e1900 */
[----:B---3--:R0:W3:Y:S01]  /*2e20*/  I2F R22, R4 ;  /* 0x0000000400167306 */ /* 0x0080e20000201400 */
[----:B------:R-:W-:Y:S05]  /*2e30*/  BRA `(.L_x_11033) ;  /* 0x00000bb000007947 */ /* 0x000fea0003800000 */
.L_x_11039:
[----:B------:R-:W3:Y:S02]  /*2e40*/  LDG.E.U16 R4, [R4.64] ;  /* 0x0000002404047981 */ /* 0x000ee4000c1e1500 */
[----:B---3--:R0:W3:Y:S01]  /*2e50*/  I2F.S16 R22, R4 ;  /* 0x0000000400167306 */ /* 0x0080e20000101400 */
[----:B------:R-:W-:Y:S05]  /*2e60*/  BRA `(.L_x_11033) ;  /* 0x00000b8000007947 */ /* 0x000fea0003800000 */
.L_x_11035:
        /* <DEDUP_REMOVED lines=8> */
.L_x_11042:
[----:B------:R-:W3:Y:S02]  /*2ef0*/  LDG.E.U16 R4, [R4.64] ;  /* 0x0000002404047981 */ /* 0x000ee4000c1e1500 */
[----:B---3--:R-:W-:Y:S01]  /*2f00*/  HADD2.F32 R22, -RZ, R4.H0_H0 ;  /* 0x20000004ff167230 */ /* 0x008fe20000004100 */
[----:B------:R-:W-:Y:S05]  /*2f10*/  BRA `(.L_x_11033) ;  /* 0x00000ad000007947 */ /* 0x000fea0003800000 */
.L_x_11041:
        /* <DEDUP_REMOVED lines=8> */
.L_x_11044:
[----:B------:R-:W3:Y:S02]  /*2fa0*/  LDG.E.U16 R4, [R4.64] ;  /* 0x0000002404047981 */ /* 0x000ee4000c1e1500 */
[----:B---3--:R-:W-:Y:S01]  /*2fb0*/  HADD2.F32 R22, -RZ, R4.H0_H0 ;  /* 0x20000004ff167230 */ /* 0x008fe20000004100 */
[----:B------:R-:W-:Y:S05]  /*2fc0*/  BRA `(.L_x_11033) ;  /* 0x00000a2000007947 */ /* 0x000fea0003800000 */
.L_x_11043:
[----:B------:R-:W3:Y:S02]  /*2fd0*/  LDG.E.64 R4, [R4.64] ;  /* 0x0000002404047981 */ /* 0x000ee4000c1e1b00 */
[----:B---3--:R-:W0:Y:S01]  /*2fe0*/  F2F.F32.F64 R22, R4 ;  /* 0x0000000400167310 */ /* 0x008e220000301000 */
[----:B------:R-:W0:-:S14]  /*2ff0*/  DSETP.GEU.AND P0, PT, |R4|, c[0x2][0x0], PT ;  /* 0x008000000400762a */ /* 0x000e1c0003f0e200 */
[----:B0-----:R-:W-:Y:S01]  /*3000*/  @!P0 FMUL R22, R22, 1.175494350822287508e-38 ;  /* 0x0080000016168820 */ /* 0x001fe20000400000 */
[----:B------:R-:W-:Y:S05]  /*3010*/  BRA `(.L_x_11033) ;  /* 0x000009d000007947 */ /* 0x000fea0003800000 */
.L_x_11034:
        /* <DEDUP_REMOVED lines=12> */
.L_x_11047:
[----:B------:R-:W3:Y:S02]  /*30e0*/  LDG.E.64 R4, [R4.64] ;  /* 0x0000002404047981 */ /* 0x000ee4000c1e1b00 */
[----:B---3--:R-:W0:Y:S01]  /*30f0*/  F2F.F32.F64 R22, R4 ;  /* 0x0000000400167310 */ /* 0x008e220000301000 */
[----:B------:R-:W0:-:S14]  /*3100*/  DSETP.GEU.AND P0, PT, |R4|, c[0x2][0x0], PT ;  /* 0x008000000400762a */ /* 0x000e1c0003f0e200 */
[----:B0-----:R-:W-:Y:S01]  /*3110*/  @!P0 FMUL R22, R22, 1.175494350822287508e-38 ;  /* 0x0080000016168820 */ /* 0x001fe20000400000 */
[----:B------:R-:W-:Y:S05]  /*3120*/  BRA `(.L_x_11033) ;  /* 0x000008c000007947 */ /* 0x000fea0003800000 */
.L_x_11046:
        /* <DEDUP_REMOVED lines=26> */
.L_x_11049:
        /* <DEDUP_REMOVED lines=13> */
.L_x_11048:
[----:B------:R-:W3:Y:S02]  /*33a0*/  LDG.E.U16 R4, [R4.64] ;  /* 0x0000002404047981 */ /* 0x000ee4000c1e1500 */
[----:B---3--:R-:W-:Y:S01]  /*33b0*/  PRMT R22, RZ, 0x5410, R4 ;  /* 0x00005410ff167816 */ /* 0x008fe20000000004 */
[----:B------:R-:W-:Y:S05]  /*33c0*/  BRA `(.L_x_11033) ;  /* 0x0000062000007947 */ /* 0x000fea0003800000 */
.L_x_11045:
        /* <DEDUP_REMOVED lines=11> */
.L_x_11052:
        /* <DEDUP_REMOVED lines=19> */
.L_x_11054:
[----:B------:R-:W-:Y:S05]  /*35b0*/  BSYNC B0 ;  /* 0x0000000000007941 */ /* 0x000fea0003800000 */
.L_x_11053:
[----:B------:R-:W-:Y:S01]  /*35c0*/  IMAD.SHL.U32 R3, R3, 0x100000, RZ ;  /* 0x0010000003037824 */ /* 0x000fe200078e00ff */
[----:B------:R-:W-:-:S04]  /*35d0*/  LEA R5, R0, 0x3b800000, 0x17 ;  /* 0x3b80000000057811 */ /* 0x000fc800078eb8ff */
[----:B------:R-:W-:Y:S01]  /*35e0*/  LOP3.LUT R22, R5, R3, R22, 0xfe, !PT ;  /* 0x0000000305167212 */ /* 0x000fe200078efe16 */
[----:B------:R-:W-:Y:S05]  /*35f0*/  BRA `(.L_x_11033) ;  /* 0x000003f000007947 */ /* 0x000fea0003800000 */
.L_x_11051:
        /* <DEDUP_REMOVED lines=19> */
.L_x_11056:
[----:B------:R-:W-:Y:S05]  /*3730*/  BSYNC B0 ;  /* 0x0000000000007941 */ /* 0x000fea0003800000 */
.L_x_11055:
[----:B------:R-:W-:Y:S01]  /*3740*/  IMAD.SHL.U32 R3, R3, 0x200000, RZ ;  /* 0x0020000003037824 */ /* 0x000fe200078e00ff */
[----:B------:R-:W-:-:S04]  /*3750*/  LEA R5, R0, 0x37800000, 0x17 ;  /* 0x3780000000057811 */ /* 0x000fc800078eb8ff */
[----:B------:R-:W-:Y:S01]  /*3760*/  LOP3.LUT R22, R5, R3, R22, 0xfe, !PT ;  /* 0x0000000305167212 */ /* 0x000fe200078efe16 */
[----:B------:R-:W-:Y:S05]  /*3770*/  BRA `(.L_x_11033) ;  /* 0x0000027000007947 */ /* 0x000fea0003800000 */
.L_x_11050:
        /* <DEDUP_REMOVED lines=14> */
.L_x_11038:
        /* <DEDUP_REMOVED lines=20> */
.L_x_11058:
[----:B------:R-:W3:Y:S02]  /*39a0*/  LDG.E.64 R22, [R4.64] ;  /* 0x0000002404167981 */ /* 0x000ee4000c1e1b00 */
[----:B---3--:R0:W3:Y:S01]  /*39b0*/  I2F.U64 R22, R22 ;  /* 0x0000001600167312 */ /* 0x0080e20000301000 */
[----:B------:R-:W-:Y:S05]  /*39c0*/  BRA `(.L_x_11033) ;  /* 0x0000002000007947 */ /* 0x000fea0003800000 */
.L_x_11057:
[----:B------:R-:W3:Y:S02]  /*39d0*/  LDG.E R4, [R4.64] ;  /* 0x0000002404047981 */ /* 0x000ee4000c1e1900 */
[----:B---3--:R0:W3:Y:S02]  /*39e0*/  I2F.U32 R22, R4 ;  /* 0x0000000400167306 */ /* 0x0080e40000201000 */
.L_x_11033:
[----:B------:R-:W-:Y:S05]  /*39f0*/  BSYNC B6 ;  /* 0x0000000000067941 */ /* 0x000fea0003800000 */
.L_x_11032:
[----:B0-----:R-:W0:Y:S01]  /*3a00*/  S2R R19, SR_TID.X ;  /* 0x0000000000137919 */ /* 0x001e220000002100 */
[----:B------:R-:W4:Y:S01]  /*3a10*/  LDC.U8 R17, c[0x0][0x184] ;  /* 0x00006100ff117b82 */ /* 0x000f220000000000 */
[----:B------:R-:W-:Y:S01]  /*3a20*/  BSSY B6, `(.L_x_11059) ;  /* 0x0000128000067945 */ /* 0x000fe20003800000 */
[C---:B0-----:R-:W-:Y:S02]  /*3a30*/  IADD3 R5, R19.reuse, 0x100, RZ ;  /* 0x0000010013057810 */ /* 0x041fe40007ffe0ff */
[----:B------:R-:W-:-:S02]  /*3a40*/  IADD3 R23, R19, 0x80, RZ ;  /* 0x0000008013177810 */ /* 0x000fc40007ffe0ff */
[-C--:B------:R-:W-:Y:S02]  /*3a50*/  ISETP.GE.AND P1, PT, R5, R16.reuse, PT ;  /* 0x000000100500720c */ /* 0x080fe40003f26270 */
[C---:B------:R-:W-:Y:S02]  /*3a60*/  IADD3 R5, R19.reuse, 0x180, RZ ;  /* 0x0000018013057810 */ /* 0x040fe40007ffe0ff */
[-C--:B------:R-:W-:Y:S02]  /*3a70*/  ISETP.GE.AND P3, PT, R19, R16.reuse, PT ;  /* 0x000000101300720c */ /* 0x080fe40003f66270 */
[-C--:B------:R-:W-:Y:S02]  /*3a80*/  ISETP.GE.AND P0, PT, R23, R16.reuse, PT ;  /* 0x000000101700720c */ /* 0x080fe40003f06270 */
[----:B------:R-:W-:-:S05]  /*3a90*/  ISETP.GE.AND P2, PT, R5, R16, PT ;  /* 0x000000100500720c */ /* 0x000fca0003f46270 */
[----:B--2--5:R-:W-:-:S04]  /*3aa0*/  @!P1 FMUL.FTZ R5, R18, R18 ;  /* 0x0000001212059220 */ /* 0x024fc80000410000 */
[----:B------:R-:W-:Y:S02]  /*3ab0*/  @!P3 FMUL.FTZ R3, R24, R24 ;  /* 0x000000181803b220 */ /* 0x000fe40000410000 */
[-C--:B-1----:R-:W-:Y:S02]  /*3ac0*/  @!P0 FMUL.FTZ R0, R25, R25.reuse ;  /* 0x0000001919008220 */ /* 0x082fe40000410000 */
[----:B---3--:R-:W-:Y:S02]  /*3ad0*/  @!P2 FMUL.FTZ R7, R22, R22 ;  /* 0x000000161607a220 */ /* 0x008fe40000410000 */
[----:B------:R-:W-:Y:S02]  /*3ae0*/  @!P3 FMUL.FTZ R3, R3, R24 ;  /* 0x000000180303b220 */ /* 0x000fe40000410000 */
[----:B------:R-:W-:Y:S02]  /*3af0*/  @!P0 FMUL.FTZ R0, R0, R25 ;  /* 0x0000001900008220 */ /* 0x000fe40000410000 */
[----:B------:R-:W-:-:S02]  /*3b00*/  @!P1 FMUL.FTZ R5, R5, R18 ;  /* 0x0000001205059220 */ /* 0x000fc40000410000 */
[----:B------:R-:W-:Y:S02]  /*3b10*/  @!P2 FMUL.FTZ R7, R7, R22 ;  /* 0x000000160707a220 */ /* 0x000fe40000410000 */
[----:B------:R-:W-:Y:S02]  /*3b20*/  @!P3 FFMA.FTZ R3, R3, 0.044714998453855514526, R24 ;  /* 0x3d3727130303b823 */ /* 0x000fe40000010018 */
[----:B------:R-:W-:Y:S02]  /*3b30*/  @!P0 FFMA.FTZ R0, R0, 0.044714998453855514526, R25 ;  /* 0x3d37271300008823 */ /* 0x000fe40000010019 */
[----:B------:R-:W-:Y:S02]  /*3b40*/  @!P1 FFMA.FTZ R5, R5, 0.044714998453855514526, R18 ;  /* 0x3d37271305059823 */ /* 0x000fe40000010012 */
[----:B------:R-:W-:Y:S02]  /*3b50*/  @!P2 FFMA.FTZ R7, R7, 0.044714998453855514526, R22 ;  /* 0x3d3727130707a823 */ /* 0x000fe40000010016 */
[----:B------:R-:W-:-:S02]  /*3b60*/  @!P3 FMUL.FTZ R3, R3, 0.79788458347320556641 ;  /* 0x3f4c422a0303b820 */ /* 0x000fc40000410000 */
[----:B------:R-:W-:Y:S02]  /*3b70*/  @!P0 FMUL.FTZ R0, R0, 0.79788458347320556641 ;  /* 0x3f4c422a00008820 */ /* 0x000fe40000410000 */
[----:B------:R-:W-:Y:S02]  /*3b80*/  @!P1 FMUL.FTZ R5, R5, 0.79788458347320556641 ;  /* 0x3f4c422a05059820 */ /* 0x000fe40000410000 */
[----:B------:R-:W-:Y:S01]  /*3b90*/  @!P2 FMUL.FTZ R6, R7, 0.79788458347320556641 ;  /* 0x3f4c422a0706a820 */ /* 0x000fe20000410000 */
[----:B------:R-:W0:Y:S01]  /*3ba0*/  @!P3 MUFU.TANH R3, R3 ;  /* 0x000000030003b308 */ /* 0x000e220000002400 */
[----:B------:R-:W-:Y:S02]  /*3bb0*/  @!P3 FMUL.FTZ R4, R24, 0.5 ;  /* 0x3f0000001804b820 */ /* 0x000fe40000410000 */
[----:B------:R-:W-:Y:S02]  /*3bc0*/  @!P1 FMUL.FTZ R7, R18, 0.5 ;  /* 0x3f00000012079820 */ /* 0x000fe40000410000 */
[----:B------:R-:W-:-:S02]  /*3bd0*/  @!P0 FMUL.FTZ R25, R25, 0.5 ;  /* 0x3f00000019198820 */ /* 0x000fc40000410000 */
[----:B------:R-:W-:Y:S01]  /*3be0*/  @!P2 FMUL.FTZ R9, R22, 0.5 ;  /* 0x3f0000001609a820 */ /* 0x000fe20000410000 */
[----:B------:R-:W1:Y:S08]  /*3bf0*/  @!P0 MUFU.TANH R0, R0 ;  /* 0x0000000000008308 */ /* 0x000e700000002400 */
[----:B------:R-:W2:Y:S01]  /*3c00*/  @!P1 MUFU.TANH R5, R5 ;  /* 0x0000000500059308 */ /* 0x000ea20000002400 */
[----:B0-----:R-:W-:-:S04]  /*3c10*/  @!P3 FADD.FTZ R3, R3, 1 ;  /* 0x3f8000000303b421 */ /* 0x001fc80000010000 */
[----:B------:R-:W-:-:S03]  /*3c20*/  @!P3 FMUL.FTZ R4, R3, R4 ;  /* 0x000000040304b220 */ /* 0x000fc60000410000 */
[----:B------:R-:W0:Y:S01]  /*3c30*/  @!P2 MUFU.TANH R6, R6 ;  /* 0x000000060006a308 */ /* 0x000e220000002400 */
[----:B-1----:R-:W-:-:S04]  /*3c40*/  @!P0 FADD.FTZ R0, R0, 1 ;  /* 0x3f80000000008421 */ /* 0x002fc80000010000 */
[----:B------:R-:W-:Y:S02]  /*3c50*/  @!P0 FMUL.FTZ R22, R0, R25 ;  /* 0x0000001900168220 */ /* 0x000fe40000410000 */
[----:B--2---:R-:W-:-:S04]  /*3c60*/  @!P1 FADD.FTZ R24, R5, 1 ;  /* 0x3f80000005189421 */ /* 0x004fc80000010000 */
[----:B------:R-:W-:Y:S02]  /*3c70*/  @!P1 FMUL.FTZ R24, R24, R7 ;  /* 0x0000000718189220 */ /* 0x000fe40000410000 */
[----:B0-----:R-:W-:-:S04]  /*3c80*/  @!P2 FADD.FTZ R18, R6, 1 ;  /* 0x3f8000000612a421 */ /* 0x001fc80000010000 */
[----:B------:R-:W-:Y:S01]  /*3c90*/  @!P2 FMUL.FTZ R18, R18, R9 ;  /* 0x000000091212a220 */ /* 0x000fe20000410000 */
[----:B------:R-:W-:Y:S05]  /*3ca0*/  @P3 BRA `(.L_x_11060) ;  /* 0x00000ff000003947 */ /* 0x000fea0003800000 */
[----:B----4-:R-:W-:Y:S01]  /*3cb0*/  PRMT R0, R17, 0x9910, RZ ;  /* 0x0000991011007816 */ /* 0x010fe200000000ff */
        /* <DEDUP_REMOVED lines=18> */
.L_x_11064:
[----:B------:R-:W0:Y:S01]  /*3de0*/  F2I.S64.TRUNC R4, R4 ;  /* 0x0000000400047311 */ /* 0x000e22000020d900 */
[----:B------:R-:W-:Y:S02]  /*3df0*/  IMAD.MOV.U32 R19, RZ, RZ, R23 ;  /* 0x000000ffff137224 */ /* 0x000fe400078e0017 */
[----:B0-----:R-:W-:-:S05]  /*3e00*/  IMAD.MOV.U32 R3, RZ, RZ, R4 ;  /* 0x000000ffff037224 */ /* 0x001fca00078e0004 */
[----:B------:R0:W-:Y:S01]  /*3e10*/  STG.E.U8 [R8.64], R3 ;  /* 0x0000000308007986 */ /* 0x0001e2000c101124 */
[----:B------:R-:W-:Y:S05]  /*3e20*/  BRA `(.L_x_11060) ;  /* 0x00000e7000007947 */ /* 0x000fea0003800000 */
.L_x_11063:
        /* <DEDUP_REMOVED lines=10> */
.L_x_11067:
[----:B------:R-:W0:Y:S01]  /*3ed0*/  F2I.FTZ.TRUNC.NTZ R3, R4 ;  /* 0x0000000400037305 */ /* 0x000e22000021f100 */
[----:B------:R-:W-:Y:S01]  /*3ee0*/  IMAD.MOV.U32 R19, RZ, RZ, R23 ;  /* 0x000000ffff137224 */ /* 0x000fe200078e0017 */
[----:B0-----:R0:W-:Y:S01]  /*3ef0*/  STG.E [R8.64], R3 ;  /* 0x0000000308007986 */ /* 0x0011e2000c101924 */
[----:B------:R-:W-:Y:S05]  /*3f00*/  BRA `(.L_x_11060) ;  /* 0x00000d9000007947 */ /* 0x000fea0003800000 */
.L_x_11066:
[----:B------:R-:W0:Y:S01]  /*3f10*/  F2I.FTZ.TRUNC.NTZ R3, R4 ;  /* 0x0000000400037305 */ /* 0x000e22000021f100 */
[----:B------:R-:W-:Y:S01]  /*3f20*/  IMAD.MOV.U32 R19, RZ, RZ, R23 ;  /* 0x000000ffff137224 */ /* 0x000fe200078e0017 */
[----:B0-----:R0:W-:Y:S01]  /*3f30*/  STG.E.U16 [R8.64], R3 ;  /* 0x0000000308007986 */ /* 0x0011e2000c101524 */
[----:B------:R-:W-:Y:S05]  /*3f40*/  BRA `(.L_x_11060) ;  /* 0x00000d5000007947 */ /* 0x000fea0003800000 */
.L_x_11062:
        /* <DEDUP_REMOVED lines=9> */
.L_x_11069:
[----:B------:R-:W-:Y:S01]  /*3fe0*/  F2FP.PACK_AB R4, RZ, R4 ;  /* 0x00000004ff04723e */ /* 0x000fe200000000ff */
[----:B------:R-:W-:-:S04]  /*3ff0*/  IMAD.MOV.U32 R19, RZ, RZ, R23 ;  /* 0x000000ffff137224 */ /* 0x000fc800078e0017 */
[----:B------:R0:W-:Y:S01]  /*4000*/  STG.E.U16 [R8.64], R4 ;  /* 0x0000000408007986 */ /* 0x0001e2000c101524 */
[----:B------:R-:W-:Y:S05]  /*4010*/  BRA `(.L_x_11060) ;  /* 0x00000c8000007947 */ /* 0x000fea0003800000 */
.L_x_11068:
        /* <DEDUP_REMOVED lines=10> */
.L_x_11071:
[----:B------:R-:W-:Y:S01]  /*40c0*/  F2FP.PACK_AB R3, RZ, R4 ;  /* 0x00000004ff03723e */ /* 0x000fe200000000ff */
[----:B------:R-:W-:-:S03]  /*40d0*/  IMAD.MOV.U32 R19, RZ, RZ, R23 ;  /* 0x000000ffff137224 */ /* 0x000fc600078e0017 */
[----:B------:R-:W-:-:S05]  /*40e0*/  PRMT R3, R3, 0x5410, RZ ;  /* 0x0000541003037816 */ /* 0x000fca00000000ff */
[----:B------:R0:W-:Y:S01]  /*40f0*/  STG.E [R8.64], R3 ;  /* 0x0000000308007986 */ /* 0x0001e2000c101924 */
[----:B------:R-:W-:Y:S05]  /*4100*/  BRA `(.L_x_11060) ;  /* 0x00000b9000007947 */ /* 0x000fea0003800000 */
.L_x_11070:
[----:B------:R-:W-:Y:S02]  /*4110*/  FMUL.FTZ R4, R4, 1 ;  /* 0x3f80000004047820 */ /* 0x000fe40000410000 */
[----:B------:R-:W-:-:S04]  /*4120*/  IMAD.MOV.U32 R19, RZ, RZ, R23 ;  /* 0x000000ffff137224 */ /* 0x000fc800078e0017 */
[----:B------:R-:W0:Y:S02]  /*4130*/  F2F.F64.F32 R4, R4 ;  /* 0x0000000400047310 */ /* 0x000e240000201800 */
[----:B0-----:R0:W-:Y:S01]  /*4140*/  STG.E.64 [R8.64], R4 ;  /* 0x0000000408007986 */ /* 0x0011e2000c101b24 */
[----:B------:R-:W-:Y:S05]  /*4150*/  BRA `(.L_x_11060) ;  /* 0x00000b4000007947 */ /* 0x000fea0003800000 */
.L_x_11061:
        /* <DEDUP_REMOVED lines=13> */
.L_x_11074:
[----:B------:R-:W-:Y:S01]  /*4230*/  FMUL.FTZ R4, R4, 1 ;  /* 0x3f80000004047820 */ /* 0x000fe20000410000 */
[----:B------:R-:W-:Y:S01]  /*4240*/  CS2R R6, SRZ ;  /* 0x0000000000067805 */ /* 0x000fe2000001ff00 */
[----:B------:R-:W-:-:S04]  /*4250*/  IMAD.MOV.U32 R19, RZ, RZ, R23 ;  /* 0x000000ffff137224 */ /* 0x000fc800078e0017 */
[----:B------:R-:W0:Y:S02]  /*4260*/  F2F.F64.F32 R4, R4 ;  /* 0x0000000400047310 */ /* 0x000e240000201800 */
[----:B0-----:R0:W-:Y:S01]  /*4270*/  STG.E.128 [R8.64], R4 ;  /* 0x0000000408007986 */ /* 0x0011e2000c101d24 */
[----:B------:R-:W-:Y:S05]  /*4280*/  BRA `(.L_x_11060) ;  /* 0x00000a1000007947 */ /* 0x000fea0003800000 */
.L_x_11073:
        /* <DEDUP_REMOVED lines=20> */
.L_x_11078:
[----:B------:R-:W-:Y:S05]  /*43d0*/  BSYNC B0 ;  /* 0x0000000000007941 */ /* 0x000fea0003800000 */
.L_x_11077:
[----:B------:R-:W-:Y:S01]  /*43e0*/  LOP3.LUT R5, R0, R5, RZ, 0xfc, !PT ;  /* 0x0000000500057212 */ /* 0x000fe200078efcff */
[----:B------:R-:W-:-:S04]  /*43f0*/  IMAD.MOV.U32 R19, RZ, RZ, R23 ;  /* 0x000000ffff137224 */ /* 0x000fc800078e0017 */
[----:B------:R0:W-:Y:S01]  /*4400*/  STG.E.U8 [R8.64], R5 ;  /* 0x0000000508007986 */ /* 0x0001e2000c101124 */
[----:B------:R-:W-:Y:S05]  /*4410*/  BRA `(.L_x_11060) ;  /* 0x0000088000007947 */ /* 0x000fea0003800000 */
.L_x_11076:
        /* <DEDUP_REMOVED lines=12> */
.L_x_11080:
[----:B------:R-:W-:Y:S01]  /*44e0*/  IMAD.MOV.U32 R0, RZ, RZ, 0x7f ;  /* 0x0000007fff007424 */ /* 0x000fe200078e00ff */
[----:B------:R-:W-:-:S04]  /*44f0*/  ISETP.GT.U32.AND P0, PT, R5, 0x7f800000, PT ;  /* 0x7f8000000500780c */ /* 0x000fc80003f04070 */
[----:B------:R-:W-:-:S04]  /*4500*/  SEL R0, R0, 0x7c, P0 ;  /* 0x0000007c00007807 */ /* 0x000fc80000000000 */
.L_x_11081:
[----:B------:R-:W-:Y:S05]  /*4510*/  BSYNC B0 ;  /* 0x0000000000007941 */ /* 0x000fea0003800000 */
.L_x_11079:
[----:B------:R-:W-:Y:S01]  /*4520*/  LOP3.LUT R4, R4, 0x80000000, RZ, 0xc0, !PT ;  /* 0x8000000004047812 */ /* 0x000fe200078ec0ff */
[----:B------:R-:W-:-:S03]  /*4530*/  IMAD.MOV.U32 R19, RZ, RZ, R23 ;  /* 0x000000ffff137224 */ /* 0x000fc600078e0017 */
[----:B------:R-:W-:-:S04]  /*4540*/  SHF.R.U32.HI R3, RZ, 0x18, R4 ;  /* 0x00000018ff037819 */ /* 0x000fc80000011604 */
[----:B------:R-:W-:-:S05]  /*4550*/  LOP3.LUT R3, R0, R3, RZ, 0xfc, !PT ;  /* 0x0000000300037212 */ /* 0x000fca00078efcff */
[----:B------:R0:W-:Y:S01]  /*4560*/  STG.E.U8 [R8.64], R3 ;  /* 0x0000000308007986 */ /* 0x0001e2000c101124 */
[----:B------:R-:W-:Y:S05]  /*4570*/  BRA `(.L_x_11060) ;  /* 0x0000072000007947 */ /* 0x000fea0003800000 */
.L_x_11075:
[----:B------:R-:W-:Y:S01]  /*4580*/  F2FP.BF16.PACK_AB R4, RZ, R4 ;  /* 0x00000004ff04723e */ /* 0x000fe200000010ff */
[----:B------:R-:W-:-:S04]  /*4590*/  IMAD.MOV.U32 R19, RZ, RZ, R23 ;  /* 0x000000ffff137224 */ /* 0x000fc800078e0017 */
[----:B------:R0:W-:Y:S01]  /*45a0*/  STG.E.U16 [R8.64], R4 ;  /* 0x0000000408007986 */ /* 0x0001e2000c101524 */
[----:B------:R-:W-:Y:S05]  /*45b0*/  BRA `(.L_x_11060) ;  /* 0x000006e000007947 */ /* 0x000fea0003800000 */
.L_x_11072:
        /* <DEDUP_REMOVED lines=12> */
.L_x_11084:
        /* <DEDUP_REMOVED lines=16> */
.L_x_11087:
[----:B------:R-:W-:-:S04]  /*4780*/  LOP3.LUT R4, R4, 0x80000000, RZ, 0xc0, !PT ;  /* 0x8000000004047812 */ /* 0x000fc800078ec0ff */
[----:B------:R-:W-:-:S04]  /*4790*/  SHF.R.U32.HI R4, RZ, 0x18, R4 ;  /* 0x00000018ff047819 */ /* 0x000fc80000011604 */
[----:B------:R-:W-:-:S04]  /*47a0*/  LOP3.LUT R3, R3, R4, RZ, 0xfc, !PT ;  /* 0x0000000403037212 */ /* 0x000fc800078efcff */
[----:B------:R-:W-:Y:S02]  /*47b0*/  PRMT R0, R3, 0x7610, R0 ;  /* 0x0000761003007816 */ /* 0x000fe40000000000 */
.L_x_11086:
[----:B------:R-:W-:Y:S05]  /*47c0*/  BSYNC B0 ;  /* 0x0000000000007941 */ /* 0x000fea0003800000 */
.L_x_11085:
[----:B------:R0:W-:Y:S01]  /*47d0*/  STG.E.U8 [R8.64], R0 ;  /* 0x0000000008007986 */ /* 0x0001e2000c101124 */
[----:B------:R-:W-:Y:S01]  /*47e0*/  IMAD.MOV.U32 R19, RZ, RZ, R23 ;  /* 0x000000ffff137224 */ /* 0x000fe200078e0017 */
[----:B------:R-:W-:Y:S05]  /*47f0*/  BRA `(.L_x_11060) ;  /* 0x000004a000007947 */ /* 0x000fea0003800000 */
.L_x_11083:
        /* <DEDUP_REMOVED lines=16> */
.L_x_11090:
[----:B------:R-:W-:-:S04]  /*4900*/  LOP3.LUT R4, R4, 0x80000000, RZ, 0xc0, !PT ;  /* 0x8000000004047812 */ /* 0x000fc800078ec0ff */
[----:B------:R-:W-:-:S04]  /*4910*/  SHF.R.U32.HI R4, RZ, 0x18, R4 ;  /* 0x00000018ff047819 */ /* 0x000fc80000011604 */
[----:B------:R-:W-:-:S04]  /*4920*/  LOP3.LUT R3, R3, R4, RZ, 0xfc, !PT ;  /* 0x0000000403037212 */ /* 0x000fc800078efcff */
[----:B------:R-:W-:Y:S02]  /*4930*/  PRMT R0, R3, 0x7610, R0 ;  /* 0x0000761003007816 */ /* 0x000fe40000000000 */
.L_x_11089:
[----:B------:R-:W-:Y:S05]  /*4940*/  BSYNC B0 ;  /* 0x0000000000007941 */ /* 0x000fea0003800000 */
.L_x_11088:
[----:B------:R0:W-:Y:S01]  /*4950*/  STG.E.U8 [R8.64], R0 ;  /* 0x0000000008007986 */ /* 0x0001e2000c101124 */
[----:B------:R-:W-:Y:S01]  /*4960*/  IMAD.MOV.U32 R19, RZ, RZ, R23 ;  /* 0x000000ffff137224 */ /* 0x000fe200078e0017 */
[----:B------:R-:W-:Y:S05]  /*4970*/  BRA `(.L_x_11060) ;  /* 0x0000032000007947 */ /* 0x000fea0003800000 */
.L_x_11082:
        /* <DEDUP_REMOVED lines=22> */
.L_x_11065:
        /* <DEDUP_REMOVED lines=21> */
.L_x_11092:
[----:B------:R-:W0:Y:S01]  /*4c30*/  F2I.U64.TRUNC R4, R4 ;  /* 0x0000000400047311 */ /* 0x000e22000020d800 */
[----:B------:R-:W-:Y:S01]  /*4c40*/  IMAD.MOV.U32 R19, RZ, RZ, R23 ;  /* 0x000000ffff137224 */ /* 0x000fe200078e0017 */
[----:B0-----:R0:W-:Y:S01]  /*4c50*/  STG.E.64 [R8.64], R4 ;  /* 0x0000000408007986 */ /* 0x0011e2000c101b24 */
[----:B------:R-:W-:Y:S05]  /*4c60*/  BRA `(.L_x_11060) ;  /* 0x0000003000007947 */ /* 0x000fea0003800000 */
.L_x_11091:
[----:B------:R-:W0:Y:S01]  /*4c70*/  F2I.FTZ.U32.TRUNC.NTZ R3, R4 ;  /* 0x0000000400037305 */ /* 0x000e22000021f000 */
[----:B------:R-:W-:Y:S01]  /*4c80*/  IMAD.MOV.U32 R19, RZ, RZ, R23 ;  /* 0x000000ffff137224 */ /* 0x000fe200078e0017 */
[----:B0-----:R0:W-:Y:S06]  /*4c90*/  STG.E [R8.64], R3 ;  /* 0x0000000308007986 */ /* 0x0011ec000c101924 */
.L_x_11060:
[----:B----4-:R-:W-:Y:S05]  /*4ca0*/  BSYNC B6 ;  /* 0x0000000000067941 */ /* 0x010fea0003800000 */
.L_x_11059:
        /* <DEDUP_REMOVED lines=22> */
.L_x_11098:
[----:B------:R-:W0:Y:S02]  /*4e10*/  F2I.S64.TRUNC R22, R22 ;  /* 0x0000001600167311 */ /* 0x000e24000020d900 */
[----:B0-----:R-:W-:-:S05]  /*4e20*/  IMAD.MOV.U32 R3, RZ, RZ, R22 ;  /* 0x000000ffff037224 */ /* 0x001fca00078e0016 */
[----:B------:R0:W-:Y:S01]  /*4e30*/  STG.E.U8 [R8.64], R3 ;  /* 0x0000000308007986 */ /* 0x0001e2000c101124 */
[----:B------:R-:W-:Y:S05]  /*4e40*/  BRA `(.L_x_11100) ;  /* 0x00000d3000007947 */ /* 0x000fea0003800000 */
.L_x_11097:
        /* <DEDUP_REMOVED lines=9> */
.L_x_11102:
[----:B------:R-:W0:Y:S02]  /*4ee0*/  F2I.FTZ.TRUNC.NTZ R3, R22 ;  /* 0x0000001600037305 */ /* 0x000e24000021f100 */
[----:B0-----:R0:W-:Y:S01]  /*4ef0*/  STG.E [R8.64], R3 ;  /* 0x0000000308007986 */ /* 0x0011e2000c101924 */
[----:B------:R-:W-:Y:S05]  /*4f00*/  BRA `(.L_x_11100) ;  /* 0x00000c7000007947 */ /* 0x000fea0003800000 */
.L_x_11101:
[----:B------:R-:W0:Y:S02]  /*4f10*/  F2I.FTZ.TRUNC.NTZ R3, R22 ;  /* 0x0000001600037305 */ /* 0x000e24000021f100 */
[----:B0-----:R0:W-:Y:S01]  /*4f20*/  STG.E.U16 [R8.64], R3 ;  /* 0x0000000308007986 */ /* 0x0011e2000c101524 */
[----:B------:R-:W-:Y:S05]  /*4f30*/  BRA `(.L_x_11100) ;  /* 0x00000c4000007947 */ /* 0x000fea0003800000 */
.L_x_11096:
        /* <DEDUP_REMOVED lines=8> */
.L_x_11104:
[----:B------:R-:W-:-:S05]  /*4fc0*/  F2FP.PACK_AB R22, RZ, R22 ;  /* 0x00000016ff16723e */ /* 0x000fca00000000ff */
[----:B------:R0:W-:Y:S01]  /*4fd0*/  STG.E.U16 [R8.64], R22 ;  /* 0x0000001608007986 */ /* 0x0001e2000c101524 */
[----:B------:R-:W-:Y:S05]  /*4fe0*/  BRA `(.L_x_11100) ;  /* 0x00000b9000007947 */ /* 0x000fea0003800000 */
.L_x_11103:
        /* <DEDUP_REMOVED lines=9> */
.L_x_11106:
[----:B------:R-:W-:-:S04]  /*5080*/  F2FP.PACK_AB R3, RZ, R22 ;  /* 0x00000016ff03723e */ /* 0x000fc800000000ff */
[----:B------:R-:W-:-:S05]  /*5090*/  PRMT R3, R3, 0x5410, RZ ;  /* 0x0000541003037816 */ /* 0x000fca00000000ff */
[----:B------:R0:W-:Y:S01]  /*50a0*/  STG.E [R8.64], R3 ;  /* 0x0000000308007986 */ /* 0x0001e2000c101924 */
[----:B------:R-:W-:Y:S05]  /*50b0*/  BRA `(.L_x_11100) ;  /* 0x00000ac000007947 */ /* 0x000fea0003800000 */
.L_x_11105:
[----:B------:R-:W-:-:S06]  /*50c0*/  FMUL.FTZ R4, R22, 1 ;  /* 0x3f80000016047820 */ /* 0x000fcc0000410000 */
[----:B------:R-:W0:Y:S02]  /*50d0*/  F2F.F64.F32 R4, R4 ;  /* 0x0000000400047310 */ /* 0x000e240000201800 */
[----:B0-----:R0:W-:Y:S01]  /*50e0*/  STG.E.64 [R8.64], R4 ;  /* 0x0000000408007986 */ /* 0x0011e2000c101b24 */
[----:B------:R-:W-:Y:S05]  /*50f0*/  BRA `(.L_x_11100) ;  /* 0x00000a8000007947 */ /* 0x000fea0003800000 */
.L_x_11095:
        /* <DEDUP_REMOVED lines=12> */
.L_x_11109:
[----:B------:R-:W-:Y:S01]  /*51c0*/  FMUL.FTZ R4, R22, 1 ;  /* 0x3f80000016047820 */ /* 0x000fe20000410000 */
[----:B------:R-:W-:-:S05]  /*51d0*/  CS2R R6, SRZ ;  /* 0x0000000000067805 */ /* 0x000fca000001ff00 */
[----:B------:R-:W0:Y:S02]  /*51e0*/  F2F.F64.F32 R4, R4 ;  /* 0x0000000400047310 */ /* 0x000e240000201800 */
[----:B0-----:R0:W-:Y:S01]  /*51f0*/  STG.E.128 [R8.64], R4 ;  /* 0x0000000408007986 */ /* 0x0011e2000c101d24 */
[----:B------:R-:W-:Y:S05]  /*5200*/  BRA `(.L_x_11100) ;  /* 0x0000097000007947 */ /* 0x000fea0003800000 */
.L_x_11108:
        /* <DEDUP_REMOVED lines=20> */
.L_x_11113:
[----:B------:R-:W-:Y:S05]  /*5350*/  BSYNC B0 ;  /* 0x0000000000007941 */ /* 0x000fea0003800000 */
.L_x_11112:
[----:B------:R-:W-:-:S05]  /*5360*/  LOP3.LUT R5, R0, R5, RZ, 0xfc, !PT ;  /* 0x0000000500057212 */ /* 0x000fca00078efcff */
[----:B------:R0:W-:Y:S01]  /*5370*/  STG.E.U8 [R8.64], R5 ;  /* 0x0000000508007986 */ /* 0x0001e2000c101124 */
[----:B------:R-:W-:Y:S05]  /*5380*/  BRA `(.L_x_11100) ;  /* 0x000007f000007947 */ /* 0x000fea0003800000 */
.L_x_11111:
        /* <DEDUP_REMOVED lines=12> */
.L_x_11115:
[----:B------:R-:W-:Y:S01]  /*5450*/  IMAD.MOV.U32 R0, RZ, RZ, 0x7f ;  /* 0x0000007fff007424 */ /* 0x000fe200078e00ff */
[----:B------:R-:W-:-:S04]  /*5460*/  ISETP.GT.U32.AND P0, PT, R4, 0x7f800000, PT ;  /* 0x7f8000000400780c */ /* 0x000fc80003f04070 */
[----:B------:R-:W-:-:S04]  /*5470*/  SEL R0, R0, 0x7c, P0 ;  /* 0x0000007c00007807 */ /* 0x000fc80000000000 */
.L_x_11116:
[----:B------:R-:W-:Y:S05]  /*5480*/  BSYNC B0 ;  /* 0x0000000000007941 */ /* 0x000fea0003800000 */
.L_x_11114:
[----:B------:R-:W-:-:S04]  /*5490*/  LOP3.LUT R22, R22, 0x80000000, RZ, 0xc0, !PT ;  /* 0x8000000016167812 */ /* 0x000fc800078ec0ff */
[----:B------:R-:W-:-:S04]  /*54a0*/  SHF.R.U32.HI R3, RZ, 0x18, R22 ;  /* 0x00000018ff037819 */ /* 0x000fc80000011616 */
[----:B------:R-:W-:-:S05]  /*54b0*/  LOP3.LUT R3, R0, R3, RZ, 0xfc, !PT ;  /* 0x0000000300037212 */ /* 0x000fca00078efcff */
[----:B------:R0:W-:Y:S01]  /*54c0*/  STG.E.U8 [R8.64], R3 ;  /* 0x0000000308007986 */ /* 0x0001e2000c101124 */
[----:B------:R-:W-:Y:S05]  /*54d0*/  BRA `(.L_x_11100) ;  /* 0x000006a000007947 */ /* 0x000fea0003800000 */
.L_x_11110:
[----:B------:R-:W-:-:S05]  /*54e0*/  F2FP.BF16.PACK_AB R22, RZ, R22 ;  /* 0x00000016ff16723e */ /* 0x000fca00000010ff */
[----:B------:R0:W-:Y:S01]  /*54f0*/  STG.E.U16 [R8.64], R22 ;  /* 0x0000001608007986 */ /* 0x0001e2000c101524 */
[----:B------:R-:W-:Y:S05]  /*5500*/  BRA `(.L_x_11100) ;  /* 0x0000067000007947 */ /* 0x000fea0003800000 */
.L_x_11107:
        /* <DEDUP_REMOVED lines=11> */
.L_x_11119:
        /* <DEDUP_REMOVED lines=16> */
.L_x_11122:
[----:B------:R-:W-:-:S04]  /*56c0*/  LOP3.LUT R22, R22, 0x80000000, RZ, 0xc0, !PT ;  /* 0x8000000016167812 */ /* 0x000fc800078ec0ff */
[----:B------:R-:W-:-:S04]  /*56d0*/  SHF.R.U32.HI R3, RZ, 0x18, R22 ;  /* 0x00000018ff037819 */ /* 0x000fc80000011616 */
[----:B------:R-:W-:-:S04]  /*56e0*/  LOP3.LUT R0, R0, R3, RZ, 0xfc, !PT ;  /* 0x0000000300007212 */ /* 0x000fc800078efcff */
[----:B------:R-:W-:Y:S02]  /*56f0*/  PRMT R4, R0, 0x7610, R4 ;  /* 0x0000761000047816 */ /* 0x000fe40000000004 */
.L_x_11121:
[----:B------:R-:W-:Y:S05]  /*5700*/  BSYNC B0 ;  /* 0x0000000000007941 */ /* 0x000fea0003800000 */
.L_x_11120:
[----:B------:R0:W-:Y:S01]  /*5710*/  STG.E.U8 [R8.64], R4 ;  /* 0x0000000408007986 */ /* 0x0001e2000c101124 */
[----:B------:R-:W-:Y:S05]  /*5720*/  BRA `(.L_x_11100) ;  /* 0x0000045000007947 */ /* 0x000fea0003800000 */
.L_x_11118:
        /* <DEDUP_REMOVED lines=16> */
.L_x_11125:
[----:B------:R-:W-:-:S04]  /*5830*/  LOP3.LUT R22, R22, 0x80000000, RZ, 0xc0, !PT ;  /* 0x8000000016167812 */ /* 0x000fc800078ec0ff */
[----:B------:R-:W-:-:S04]  /*5840*/  SHF.R.U32.HI R3, RZ, 0x18, R22 ;  /* 0x00000018ff037819 */ /* 0x000fc80000011616 */
[----:B------:R-:W-:-:S04]  /*5850*/  LOP3.LUT R0, R0, R3, RZ, 0xfc, !PT ;  /* 0x0000000300007212 */ /* 0x000fc800078efcff */
[----:B------:R-:W-:Y:S02]  /*5860*/  PRMT R4, R0, 0x7610, R4 ;  /* 0x0000761000047816 */ /* 0x000fe40000000004 */
.L_x_11124:
[----:B------:R-:W-:Y:S05]  /*5870*/  BSYNC B0 ;  /* 0x0000000000007941 */ /* 0x000fea0003800000 */
.L_x_11123:
[----:B------:R0:W-:Y:S01]  /*5880*/  STG.E.U8 [R8.64], R4 ;  /* 0x0000000408007986 */ /* 0x0001e2000c101124 */
[----:B------:R-:W-:Y:S05]  /*5890*/  BRA `(.L_x_11100) ;  /* 0x000002e000007947 */ /* 0x000fea0003800000 */
.L_x_11117:
        /* <DEDUP_REMOVED lines=21> */
.L_x_11099:
        /* <DEDUP_REMOVED lines=20> */
.L_x_11127:
[----:B------:R-:W0:Y:S02]  /*5b30*/  F2I.U64.TRUNC R22, R22 ;  /* 0x0000001600167311 */ /* 0x000e24000020d800 */
[----:B0-----:R0:W-:Y:S01]  /*5b40*/  STG.E.64 [R8.64], R22 ;  /* 0x0000001608007986 */ /* 0x0011e2000c101b24 */
[----:B------:R-:W-:Y:S05]  /*5b50*/  BRA `(.L_x_11100) ;  /* 0x0000002000007947 */ /* 0x000fea0003800000 */
.L_x_11126:
[----:B------:R-:W0:Y:S02]  /*5b60*/  F2I.FTZ.U32.TRUNC.NTZ R3, R22 ;  /* 0x0000001600037305 */ /* 0x000e24000021f000 */
[----:B0-----:R0:W-:Y:S02]  /*5b70*/  STG.E [R8.64], R3 ;  /* 0x0000000308007986 */ /* 0x0011e4000c101924 */
.L_x_11100:
        /* <DEDUP_REMOVED lines=22> */
.L_x_11131:
[----:B------:R-:W0:Y:S02]  /*5ce0*/  F2I.S64.TRUNC R24, R24 ;  /* 0x0000001800187311 */ /* 0x000e24000020d900 */
[----:B0-----:R-:W-:-:S05]  /*5cf0*/  IMAD.MOV.U32 R3, RZ, RZ, R24 ;  /* 0x000000ffff037224 */ /* 0x001fca00078e0018 */
[----:B------:R0:W-:Y:S01]  /*5d00*/  STG.E.U8 [R8.64], R3 ;  /* 0x0000000308007986 */ /* 0x0001e2000c101124 */
[----:B------:R-:W-:Y:S05]  /*5d10*/  BRA `(.L_x_11133) ;  /* 0x00000d3000007947 */ /* 0x000fea0003800000 */
.L_x_11130:
        /* <DEDUP_REMOVED lines=9> */
.L_x_11135:
[----:B------:R-:W0:Y:S02]  /*5db0*/  F2I.FTZ.TRUNC.NTZ R3, R24 ;  /* 0x0000001800037305 */ /* 0x000e24000021f100 */
[----:B0-----:R0:W-:Y:S01]  /*5dc0*/  STG.E [R8.64], R3 ;  /* 0x0000000308007986 */ /* 0x0011e2000c101924 */
[----:B------:R-:W-:Y:S05]  /*5dd0*/  BRA `(.L_x_11133) ;  /* 0x00000c7000007947 */ /* 0x000fea0003800000 */
.L_x_11134:
[----:B------:R-:W0:Y:S02]  /*5de0*/  F2I.FTZ.TRUNC.NTZ R3, R24 ;  /* 0x0000001800037305 */ /* 0x000e24000021f100 */
[----:B0-----:R0:W-:Y:S01]  /*5df0*/  STG.E.U16 [R8.64], R3 ;  /* 0x0000000308007986 */ /* 0x0011e2000c101524 */
[----:B------:R-:W-:Y:S05]  /*5e00*/  BRA `(.L_x_11133) ;  /* 0x00000c4000007947 */ /* 0x000fea0003800000 */
.L_x_11129:
        /* <DEDUP_REMOVED lines=8> */
.L_x_11137:
[----:B------:R-:W-:-:S05]  /*5e90*/  F2FP.PACK_AB R24, RZ, R24 ;  /* 0x00000018ff18723e */ /* 0x000fca00000000ff */
[----:B------:R0:W-:Y:S01]  /*5ea0*/  STG.E.U16 [R8.64], R24 ;  /* 0x0000001808007986 */ /* 0x0001e2000c101524 */
[----:B------:R-:W-:Y:S05]  /*5eb0*/  BRA `(.L_x_11133) ;  /* 0x00000b9000007947 */ /* 0x000fea0003800000 */
.L_x_11136:
        /* <DEDUP_REMOVED lines=9> */
.L_x_11139:
[----:B------:R-:W-:-:S04]  /*5f50*/  F2FP.PACK_AB R3, RZ, R24 ;  /* 0x00000018ff03723e */ /* 0x000fc800000000ff */
[----:B------:R-:W-:-:S05]  /*5f60*/  PRMT R3, R3, 0x5410, RZ ;  /* 0x0000541003037816 */ /* 0x000fca00000000ff */
[----:B------:R0:W-:Y:S01]  /*5f70*/  STG.E [R8.64], R3 ;  /* 0x0000000308007986 */ /* 0x0001e2000c101924 */
[----:B------:R-:W-:Y:S05]  /*5f80*/  BRA `(.L_x_11133) ;  /* 0x00000ac000007947 */ /* 0x000fea0003800000 */
.L_x_11138:
[----:B------:R-:W-:-:S06]  /*5f90*/  FMUL.FTZ R4, R24, 1 ;  /* 0x3f80000018047820 */ /* 0x000fcc0000410000 */
[----:B------:R-:W0:Y:S02]  /*5fa0*/  F2F.F64.F32 R4, R4 ;  /* 0x0000000400047310 */ /* 0x000e240000201800 */
[----:B0-----:R0:W-:Y:S01]  /*5fb0*/  STG.E.64 [R8.64], R4 ;  /* 0x0000000408007986 */ /* 0x0011e2000c101b24 */
[----:B------:R-:W-:Y:S05]  /*5fc0*/  BRA `(.L_x_11133) ;  /* 0x00000a8000007947 */ /* 0x000fea0003800000 */
.L_x_11128:
        /* <DEDUP_REMOVED lines=12> */
.L_x_11142:
[----:B------:R-:W-:Y:S01]  /*6090*/  FMUL.FTZ R4, R24, 1 ;  /* 0x3f80000018047820 */ /* 0x000fe20000410000 */
[----:B------:R-:W-:-:S05]  /*60a0*/  CS2R R6, SRZ ;  /* 0x0000000000067805 */ /* 0x000fca000001ff00 */
[----:B------:R-:W0:Y:S02]  /*60b0*/  F2F.F64.F32 R4, R4 ;  /* 0x0000000400047310 */ /* 0x000e240000201800 */
[----:B0-----:R0:W-:Y:S01]  /*60c0*/  STG.E.128 [R8.64], R4 ;  /* 0x0000000408007986 */ /* 0x0011e2000c101d24 */
[----:B------:R-:W-:Y:S05]  /*60d0*/  BRA `(.L_x_11133) ;  /* 0x0000097000007947 */ /* 0x000fea0003800000 */
.L_x_11141:
        /* <DEDUP_REMOVED lines=20> */
.L_x_11146:
[----:B------:R-:W-:Y:S05]  /*6220*/  BSYNC B0 ;  /* 0x0000000000007941 */ /* 0x000fea0003800000 */
.L_x_11145:
[----:B------:R-:W-:-:S05]  /*6230*/  LOP3.LUT R5, R0, R5, RZ, 0xfc, !PT ;  /* 0x0000000500057212 */ /* 0x000fca00078efcff */
[----:B------:R0:W-:Y:S01]  /*6240*/  STG.E.U8 [R8.64], R5 ;  /* 0x0000000508007986 */ /* 0x0001e2000c101124 */
[----:B------:R-:W-:Y:S05]  /*6250*/  BRA `(.L_x_11133) ;  /* 0x000007f000007947 */ /* 0x000fea0003800000 */
.L_x_11144:
        /* <DEDUP_REMOVED lines=12> */
.L_x_11148:
[----:B------:R-:W-:Y:S01]  /*6320*/  IMAD.MOV.U32 R0, RZ, RZ, 0x7f ;  /* 0x0000007fff007424 */ /* 0x000fe200078e00ff */
[----:B------:R-:W-:-:S04]  /*6330*/  ISETP.GT.U32.AND P0, PT, R4, 0x7f800000, PT ;  /* 0x7f8000000400780c */ /* 0x000fc80003f04070 */
[----:B------:R-:W-:-:S04]  /*6340*/  SEL R0, R0, 0x7c, P0 ;  /* 0x0000007c00007807 */ /* 0x000fc80000000000 */
.L_x_11149:
[----:B------:R-:W-:Y:S05]  /*6350*/  BSYNC B0 ;  /* 0x0000000000007941 */ /* 0x000fea0003800000 */
.L_x_11147:
[----:B------:R-:W-:-:S04]  /*6360*/  LOP3.LUT R24, R24, 0x80000000, RZ, 0xc0, !PT ;  /* 0x8000000018187812 */ /* 0x000fc800078ec0ff */
[----:B------:R-:W-:-:S04]  /*6370*/  SHF.R.U32.HI R3, RZ, 0x18, R24 ;  /* 0x00000018ff037819 */ /* 0x000fc80000011618 */
[----:B------:R-:W-:-:S05]  /*6380*/  LOP3.LUT R3, R0, R3, RZ, 0xfc, !PT ;  /* 0x0000000300037212 */ /* 0x000fca00078efcff */
[----:B------:R0:W-:Y:S01]  /*6390*/  STG.E.U8 [R8.64], R3 ;  /* 0x0000000308007986 */ /* 0x0001e2000c101124 */
[----:B------:R-:W-:Y:S05]  /*63a0*/  BRA `(.L_x_11133) ;  /* 0x000006a000007947 */ /* 0x000fea0003800000 */
.L_x_11143:
[----:B------:R-:W-:-:S05]  /*63b0*/  F2FP.BF16.PACK_AB R24, RZ, R24 ;  /* 0x00000018ff18723e */ /* 0x000fca00000010ff */
[----:B------:R0:W-:Y:S01]  /*63c0*/  STG.E.U16 [R8.64], R24 ;  /* 0x0000001808007986 */ /* 0x0001e2000c101524 */
[----:B------:R-:W-:Y:S05]  /*63d0*/  BRA `(.L_x_11133) ;  /* 0x0000067000007947 */ /* 0x000fea0003800000 */
.L_x_11140:
        /* <DEDUP_REMOVED lines=11> */
.L_x_11152:
        /* <DEDUP_REMOVED lines=16> */
.L_x_11155:
[----:B------:R-:W-:-:S04]  /*6590*/  LOP3.LUT R24, R24, 0x80000000, RZ, 0xc0, !PT ;  /* 0x8000000018187812 */ /* 0x000fc800078ec0ff */
[----:B------:R-:W-:-:S04]  /*65a0*/  SHF.R.U32.HI R3, RZ, 0x18, R24 ;  /* 0x00000018ff037819 */ /* 0x000fc80000011618 */
[----:B------:R-:W-:-:S04]  /*65b0*/  LOP3.LUT R0, R0, R3, RZ, 0xfc, !PT ;  /* 0x0000000300007212 */ /* 0x000fc800078efcff */
[----:B------:R-:W-:Y:S02]  /*65c0*/  PRMT R4, R0, 0x7610, R4 ;  /* 0x0000761000047816 */ /* 0x000fe40000000004 */
.L_x_11154:
[----:B------:R-:W-:Y:S05]  /*65d0*/  BSYNC B0 ;  /* 0x0000000000007941 */ /* 0x000fea0003800000 */
.L_x_11153:
[----:B------:R0:W-:Y:S01]  /*65e0*/  STG.E.U8 [R8.64], R4 ;  /* 0x0000000408007986 */ /* 0x0001e2000c101124 */
[----:B------:R-:W-:Y:S05]  /*65f0*/  BRA `(.L_x_11133) ;  /* 0x0000045000007947 */ /* 0x000fea0003800000 */
.L_x_11151:
        /* <DEDUP_REMOVED lines=16> */
.L_x_11158:
[----:B------:R-:W-:-:S04]  /*6700*/  LOP3.LUT R24, R24, 0x80000000, RZ, 0xc0, !PT ;  /* 0x8000000018187812 */ /* 0x000fc800078ec0ff */
[----:B------:R-:W-:-:S04]  /*6710*/  SHF.R.U32.HI R3, RZ, 0x18, R24 ;  /* 0x00000018ff037819 */ /* 0x000fc80000011618 */
[----:B------:R-:W-:-:S04]  /*6720*/  LOP3.LUT R0, R0, R3, RZ, 0xfc, !PT ;  /* 0x0000000300007212 */ /* 0x000fc800078efcff */
[----:B------:R-:W-:Y:S02]  /*6730*/  PRMT R4, R0, 0x7610, R4 ;  /* 0x0000761000047816 */ /* 0x000fe40000000004 */
.L_x_11157:
[----:B------:R-:W-:Y:S05]  /*6740*/  BSYNC B0 ;  /* 0x0000000000007941 */ /* 0x000fea0003800000 */
.L_x_11156:
[----:B------:R0:W-:Y:S01]  /*6750*/  STG.E.U8 [R8.64], R4 ;  /* 0x0000000408007986 */ /* 0x0001e2000c101124 */
[----:B------:R-:W-:Y:S05]  /*6760*/  BRA `(.L_x_11133) ;  /* 0x000002e000007947 */ /* 0x000fea0003800000 */
.L_x_11150:
        /* <DEDUP_REMOVED lines=21> */
.L_x_11132:
        /* <DEDUP_REMOVED lines=20> */
.L_x_11160:
[----:B------:R-:W0:Y:S02]  /*6a00*/  F2I.U64.TRUNC R24, R24 ;  /* 0x0000001800187311 */ /* 0x000e24000020d800 */
[----:B0-----:R0:W-:Y:S01]  /*6a10*/  STG.E.64 [R8.64], R24 ;  /* 0x0000001808007986 */ /* 0x0011e2000c101b24 */
[----:B------:R-:W-:Y:S05]  /*6a20*/  BRA `(.L_x_11133) ;  /* 0x0000002000007947 */ /* 0x000fea0003800000 */
.L_x_11159:
[----:B------:R-:W0:Y:S02]  /*6a30*/  F2I.FTZ.U32.TRUNC.NTZ R3, R24 ;  /* 0x0000001800037305 */ /* 0x000e24000021f000 */
[----:B0-----:R0:W-:Y:S02]  /*6a40*/  STG.E [R8.64], R3 ;  /* 0x0000000308007986 */ /* 0x0011e4000c101924 */
.L_x_11133:
[----:B------:R-:W-:Y:S02]  /*6a50*/  IADD3 R19, R19, 0x80, RZ ;  /* 0x0000008013137810 */ /* 0x000fe40007ffe0ff */
.L_x_11094:
[----:B------:R-:W-:Y:S05]  /*6a60*/  BSYNC B6 ;  /* 0x0000000000067941 */ /* 0x000fea0003800000 */
.L_x_11093:
        /* <DEDUP_REMOVED lines=20> */
.L_x_11164:
[----:B------:R-:W0:Y:S02]  /*6bb0*/  F2I.S64.TRUNC R18, R18 ;  /* 0x0000001200127311 */ /* 0x000e24000020d900 */
[----:B0-----:R-:W-:-:S05]  /*6bc0*/  IMAD.MOV.U32 R5, RZ, RZ, R18 ;  /* 0x000000ffff057224 */ /* 0x001fca00078e0012 */
[----:B------:R-:W-:Y:S01]  /*6bd0*/  STG.E.U8 [R2.64], R5 ;  /* 0x0000000502007986 */ /* 0x000fe2000c101124 */
[----:B------:R-:W-:Y:S05]  /*6be0*/  EXIT ;  /* 0x000000000000794d */ /* 0x000fea0003800000 */
.L_x_11163:
        /* <DEDUP_REMOVED lines=9> */
.L_x_11167:
[----:B------:R-:W0:Y:S02]  /*6c80*/  F2I.FTZ.TRUNC.NTZ R5, R18 ;  /* 0x0000001200057305 */ /* 0x000e24000021f100 */
[----:B0-----:R-:W-:Y:S01]  /*6c90*/  STG.E [R2.64], R5 ;  /* 0x0000000502007986 */ /* 0x001fe2000c101924 */
[----:B------:R-:W-:Y:S05]  /*6ca0*/  EXIT ;  /* 0x000000000000794d */ /* 0x000fea0003800000 */
.L_x_11166:
[----:B------:R-:W0:Y:S02]  /*6cb0*/  F2I.FTZ.TRUNC.NTZ R5, R18 ;  /* 0x0000001200057305 */ /* 0x000e24000021f100 */
[----:B0-----:R-:W-:Y:S01]  /*6cc0*/  STG.E.U16 [R2.64], R5 ;  /* 0x0000000502007986 */ /* 0x001fe2000c101524 */
[----:B------:R-:W-:Y:S05]  /*6cd0*/  EXIT ;  /* 0x000000000000794d */ /* 0x000fea0003800000 */
.L_x_11162:
        /* <DEDUP_REMOVED lines=8> */
.L_x_11169:
[----:B------:R-:W-:-:S05]  /*6d60*/  F2FP.PACK_AB R18, RZ, R18 ;  /* 0x00000012ff12723e */ /* 0x000fca00000000ff */
[----:B------:R-:W-:Y:S01]  /*6d70*/  STG.E.U16 [R2.64], R18 ;  /* 0x0000001202007986 */ /* 0x000fe2000c101524 */
[----:B------:R-:W-:Y:S05]  /*6d80*/  EXIT ;  /* 0x000000000000794d */ /* 0x000fea0003800000 */
.L_x_11168:
        /* <DEDUP_REMOVED lines=9> */
.L_x_11171:
[----:B------:R-:W-:-:S04]  /*6e20*/  F2FP.PACK_AB R5, RZ, R18 ;  /* 0x00000012ff05723e */ /* 0x000fc800000000ff */
[----:B------:R-:W-:-:S05]  /*6e30*/  PRMT R5, R5, 0x5410, RZ ;  /* 0x0000541005057816 */ /* 0x000fca00000000ff */
[----:B------:R-:W-:Y:S01]  /*6e40*/  STG.E [R2.64], R5 ;  /* 0x0000000502007986 */ /* 0x000fe2000c101924 */
[----:B------:R-:W-:Y:S05]  /*6e50*/  EXIT ;  /* 0x000000000000794d */ /* 0x000fea0003800000 */
.L_x_11170:
[----:B------:R-:W-:-:S06]  /*6e60*/  FMUL.FTZ R4, R18, 1 ;  /* 0x3f80000012047820 */ /* 0x000fcc0000410000 */
[----:B------:R-:W0:Y:S02]  /*6e70*/  F2F.F64.F32 R4, R4 ;  /* 0x0000000400047310 */ /* 0x000e240000201800 */
[----:B0-----:R-:W-:Y:S01]  /*6e80*/  STG.E.64 [R2.64], R4 ;  /* 0x0000000402007986 */ /* 0x001fe2000c101b24 */
[----:B------:R-:W-:Y:S05]  /*6e90*/  EXIT ;  /* 0x000000000000794d */ /* 0x000fea0003800000 */
.L_x_11161:
        /* <DEDUP_REMOVED lines=12> */
.L_x_11174:
[----:B------:R-:W-:Y:S01]  /*6f60*/  FMUL.FTZ R4, R18, 1 ;  /* 0x3f80000012047820 */ /* 0x000fe20000410000 */
[----:B------:R-:W-:-:S05]  /*6f70*/  CS2R R6, SRZ ;  /* 0x0000000000067805 */ /* 0x000fca000001ff00 */
[----:B------:R-:W0:Y:S02]  /*6f80*/  F2F.F64.F32 R4, R4 ;  /* 0x0000000400047310 */ /* 0x000e240000201800 */
[----:B0-----:R-:W-:Y:S01]  /*6f90*/  STG.E.128 [R2.64], R4 ;  /* 0x0000000402007986 */ /* 0x001fe2000c101d24 */
[----:B------:R-:W-:Y:S05]  /*6fa0*/  EXIT ;  /* 0x000000000000794d */ /* 0x000fea0003800000 */
.L_x_11173:
        /* <DEDUP_REMOVED lines=20> */
.L_x_11178:
[----:B------:R-:W-:Y:S05]  /*70f0*/  BSYNC B0 ;  /* 0x0000000000007941 */ /* 0x000fea0003800000 */
.L_x_11177:
[----:B------:R-:W-:-:S05]  /*7100*/  LOP3.LUT R7, R0, R7, RZ, 0xfc, !PT ;  /* 0x0000000700077212 */ /* 0x000fca00078efcff */
[----:B------:R-:W-:Y:S01]  /*7110*/  STG.E.U8 [R2.64], R7 ;  /* 0x0000000702007986 */ /* 0x000fe2000c101124 */
[----:B------:R-:W-:Y:S05]  /*7120*/  EXIT ;  /* 0x000000000000794d */ /* 0x000fea0003800000 */
.L_x_11176:
[----:B------:R-:W-:Y:S01]  /*7130*/  LOP3.LUT R4, R18, 0x7fffffff, RZ, 0xc0, !PT ;  /* 0x7fffffff12047812 */ /* 0x000fe200078ec0ff */
        /* <DEDUP_REMOVED lines=11> */
.L_x_11180:
[----:B------:R-:W-:Y:S01]  /*71f0*/  IMAD.MOV.U32 R0, RZ, RZ, 0x7f ;  /* 0x0000007fff007424 */ /* 0x000fe200078e00ff */
[----:B------:R-:W-:-:S04]  /*7200*/  ISETP.GT.U32.AND P0, PT, R4, 0x7f800000, PT ;  /* 0x7f8000000400780c */ /* 0x000fc80003f04070 */
[----:B------:R-:W-:-:S04]  /*7210*/  SEL R0, R0, 0x7c, P0 ;  /* 0x0000007c00007807 */ /* 0x000fc80000000000 */
.L_x_11181:
[----:B------:R-:W-:Y:S05]  /*7220*/  BSYNC B0 ;  /* 0x0000000000007941 */ /* 0x000fea0003800000 */
.L_x_11179:
[----:B------:R-:W-:-:S04]  /*7230*/  LOP3.LUT R18, R18, 0x80000000, RZ, 0xc0, !PT ;  /* 0x8000000012127812 */ /* 0x000fc800078ec0ff */
[----:B------:R-:W-:-:S04]  /*7240*/  SHF.R.U32.HI R5, RZ, 0x18, R18 ;  /* 0x00000018ff057819 */ /* 0x000fc80000011612 */
[----:B------:R-:W-:-:S05]  /*7250*/  LOP3.LUT R5, R0, R5, RZ, 0xfc, !PT ;  /* 0x0000000500057212 */ /* 0x000fca00078efcff */
[----:B------:R-:W-:Y:S01]  /*7260*/  STG.E.U8 [R2.64], R5 ;  /* 0x0000000502007986 */ /* 0x000fe2000c101124 */
[----:B------:R-:W-:Y:S05]  /*7270*/  EXIT ;  /* 0x000000000000794d */ /* 0x000fea0003800000 */
.L_x_11175:
[----:B------:R-:W-:-:S05]  /*7280*/  F2FP.BF16.PACK_AB R18, RZ, R18 ;  /* 0x00000012ff12723e */ /* 0x000fca00000010ff */
[----:B------:R-:W-:Y:S01]  /*7290*/  STG.E.U16 [R2.64], R18 ;  /* 0x0000001202007986 */ /* 0x000fe2000c101524 */
[----:B------:R-:W-:Y:S05]  /*72a0*/  EXIT ;  /* 0x000000000000794d */ /* 0x000fea0003800000 */
.L_x_11172:
        /* <DEDUP_REMOVED lines=11> */
.L_x_11184:
        /* <DEDUP_REMOVED lines=16> */
.L_x_11187:
[----:B------:R-:W-:-:S04]  /*7460*/  LOP3.LUT R18, R18, 0x80000000, RZ, 0xc0, !PT ;  /* 0x8000000012127812 */ /* 0x000fc800078ec0ff */
[----:B------:R-:W-:-:S04]  /*7470*/  SHF.R.U32.HI R5, RZ, 0x18, R18 ;  /* 0x00000018ff057819 */ /* 0x000fc80000011612 */
[----:B------:R-:W-:-:S04]  /*7480*/  LOP3.LUT R4, R4, R5, RZ, 0xfc, !PT ;  /* 0x0000000504047212 */ /* 0x000fc800078efcff */
[----:B------:R-:W-:Y:S02]  /*7490*/  PRMT R0, R4, 0x7610, R0 ;  /* 0x0000761004007816 */ /* 0x000fe40000000000 */
.L_x_11186:
[----:B------:R-:W-:Y:S05]  /*74a0*/  BSYNC B0 ;  /* 0x0000000000007941 */ /* 0x000fea0003800000 */
.L_x_11185:
[----:B------:R-:W-:Y:S01]  /*74b0*/  STG.E.U8 [R2.64], R0 ;  /* 0x0000000002007986 */ /* 0x000fe2000c101124 */
[----:B------:R-:W-:Y:S05]  /*74c0*/  EXIT ;  /* 0x000000000000794d */ /* 0x000fea0003800000 */
.L_x_11183:
        /* <DEDUP_REMOVED lines=16> */
.L_x_11190:
[----:B------:R-:W-:-:S04]  /*75d0*/  LOP3.LUT R18, R18, 0x80000000, RZ, 0xc0, !PT ;  /* 0x8000000012127812 */ /* 0x000fc800078ec0ff */
[----:B------:R-:W-:-:S04]  /*75e0*/  SHF.R.U32.HI R5, RZ, 0x18, R18 ;  /* 0x00000018ff057819 */ /* 0x000fc80000011612 */
[----:B------:R-:W-:-:S04]  /*75f0*/  LOP3.LUT R4, R4, R5, RZ, 0xfc, !PT ;  /* 0x0000000504047212 */ /* 0x000fc800078efcff */
[----:B------:R-:W-:Y:S02]  /*7600*/  PRMT R0, R4, 0x7610, R0 ;  /* 0x0000761004007816 */ /* 0x000fe40000000000 */
.L_x_11189:
[----:B------:R-:W-:Y:S05]  /*7610*/  BSYNC B0 ;  /* 0x0000000000007941 */ /* 0x000fea0003800000 */
.L_x_11188:
[----:B------:R-:W-:Y:S01]  /*7620*/  STG.E.U8 [R2.64], R0 ;  /* 0x0000000002007986 */ /* 0x000fe2000c101124 */
[----:B------:R-:W-:Y:S05]  /*7630*/  EXIT ;  /* 0x000000000000794d */ /* 0x000fea0003800000 */
.L_x_11182:
        /* <DEDUP_REMOVED lines=21> */
.L_x_11165:
        /* <DEDUP_REMOVED lines=20> */
.L_x_11192:
[----:B------:R-:W0:Y:S02]  /*78d0*/  F2I.U64.TRUNC R18, R18 ;  /* 0x0000001200127311 */ /* 0x000e24000020d800 */
[----:B0-----:R-:W-:Y:S01]  /*78e0*/  STG.E.64 [R2.64], R18 ;  /* 0x0000001202007986 */ /* 0x001fe2000c101b24 */
[----:B------:R-:W-:Y:S05]  /*78f0*/  EXIT ;  /* 0x000000000000794d */ /* 0x000fea0003800000 */
.L_x_11191:
[----:B------:R-:W0:Y:S02]  /*7900*/  F2I.FTZ.U32.TRUNC.NTZ R5, R18 ;  /* 0x0000001200057305 */ /* 0x000e24000021f000 */
[----:B0-----:R-:W-:Y:S01]  /*7910*/  STG.E [R2.64], R5 ;  /* 0x0000000502007986 */ /* 0x001fe2000c101924 */
[----:B------:R-:W-:Y:S05]  /*7920*/  EXIT ;  /* 0x000000000000794d */ /* 0x000fea0003800000 */
.L_x_11193:
        /* <DEDUP_REMOVED lines=13> */
.L_x_12073:


//--------------------- .text._ZN2at6native18elementwise_kernelILi128ELi2EZNS0_22gpu_kernel_impl_nocastIZZZNS0_18GeluCUDAKernelImplERNS_18TensorIteratorBaseENS0_8GeluTypeEENKUlvE_clEvENKUlvE0_clEvEUlfE_EEvS4_RKT_EUliE_EEviT1_ --------------------------
	.section	.text._ZN2at6native18elementwise_kernelILi128ELi2EZNS0_22gpu_kernel_impl_nocastIZZZNS0_18GeluCUDAKernelImplERNS_18TensorIteratorBaseENS0_8GeluTypeEENKUlvE_clEvENKUlvE0_clEvEUlfE_EEvS4_RKT_EUliE_EEviT1_,"ax",@progbits
	.sectioninfo	@"SHI_REGISTERS=12"
	.align	128
        .global         _ZN2at6native18elementwise_kernelILi128ELi2EZNS0_22gpu_kernel_impl_nocastIZZZNS0_18GeluCUDAKernelImplERNS_18TensorIteratorBaseENS0_8GeluTypeEENKUlvE_clEvENKUlvE0_clEvEUlfE_EEvS4_RKT_EUliE_EEviT1_
        .type           _ZN2at6native18elementwise_kernelILi128ELi2EZNS0_22gpu_kernel_impl_nocastIZZZNS0_18GeluCUDAKernelImplERNS_18TensorIteratorBaseENS0_8GeluTypeEENKUlvE_clEvENKUlvE0_clEvEUlfE_EEvS4_RKT_EUliE_EEviT1_,@function
        .size           _ZN2at6native18elementwise_kernelILi128ELi2EZNS0_22gpu_kernel_impl_nocastIZZZNS0_18GeluCUDAKernelImplERNS_18TensorIteratorBaseENS0_8GeluTypeEENKUlvE_clEvENKUlvE0_clEvEUlfE_EEvS4_RKT_EUliE_EEviT1_,(.L_x_12074 - _ZN2at6native18elementwise_kernelILi128ELi2EZNS0_22gpu_kernel_impl_nocastIZZZNS0_18GeluCUDAKernelImplERNS_18TensorIteratorBaseENS0_8GeluTypeEENKUlvE_clEvENKUlvE0_clEvEUlfE_EEvS4_RKT_EUliE_EEviT1_)
        .other          _ZN2at6native18elementwise_kernelILi128ELi2EZNS0_22gpu_kernel_impl_nocastIZZZNS0_18GeluCUDAKernelImplERNS_18TensorIteratorBaseENS0_8GeluTypeEENKUlvE_clEvENKUlvE0_clEvEUlfE_EEvS4_RKT_EUliE_EEviT1_,@"STO_CUDA_ENTRY STV_DEFAULT"
_ZN2at6native18elementwise_kernelILi128ELi2EZNS0_22gpu_kernel_impl_nocastIZZZNS0_18GeluCUDAKernelImplERNS_18TensorIteratorBaseENS0_8GeluTypeEENKUlvE_clEvENKUlvE0_clEvEUlfE_EEvS4_RKT_EUliE_EEviT1_:
.text._ZN2at6native18elementwise_kernelILi128ELi2EZNS0_22gpu_kernel_impl_nocastIZZZNS0_18GeluCUDAKernelImplERNS_18TensorIteratorBaseENS0_8GeluTypeEENKUlvE_clEvENKUlvE0_clEvEUlfE_EEvS4_RKT_EUliE_EEviT1_:
        /* <DEDUP_REMOVED lines=236> */
.L_x_11196:
[----:B------:R-:W-:-:S04]  /*0ec0*/  IADD3 R4, P0, R3, c[0x0][0x368], RZ ;  /* 0x0000da0003047a10 */ /* 0x000fc80007f1e0ff */
[----:B------:R-:W-:-:S05]  /*0ed0*/  IADD3.X R5, RZ, c[0x0][0x36c], RZ, P0, !PT ;  /* 0x0000db00ff057a10 */ /* 0x000fca00007fe4ff */
[----:B------:R-:W2:Y:S01]  /*0ee0*/  LDG.E R4, [R4.64] ;  /* 0x0000000404047981 */ /* 0x000ea2000c1e1900 */
[----:B------:R-:W-:Y:S01]  /*0ef0*/  IADD3 R2, P0, R2, c[0x0][0x360], RZ ;  /* 0x0000d80002027a10 */ /* 0x000fe20007f1e0ff */
[C---:B--2---:R-:W-:Y:S02]  /*0f00*/  FMUL.FTZ R3, R4.reuse, R4 ;  /* 0x0000000404037220 */ /* 0x044fe40000410000 */
[C---:B------:R-:W-:Y:S02]  /*0f10*/  FMUL.FTZ R7, R4.reuse, 0.5 ;  /* 0x3f00000004077820 */ /* 0x040fe40000410000 */
[----:B------:R-:W-:-:S04]  /*0f20*/  FMUL.FTZ R3, R4, R3 ;  /* 0x0000000304037220 */ /* 0x000fc80000410000 */
[----:B------:R-:W-:-:S04]  /*0f30*/  FFMA.FTZ R3, R3, 0.044714998453855514526, R4 ;  /* 0x3d37271303037823 */ /* 0x000fc80000010004 */
[----:B------:R-:W-:Y:S01]  /*0f40*/  FMUL.FTZ R6, R3, 0.79788458347320556641 ;  /* 0x3f4c422a03067820 */ /* 0x000fe20000410000 */
[----:B------:R-:W-:-:S05]  /*0f50*/  IADD3.X R3, RZ, c[0x0][0x364], RZ, P0, !PT ;  /* 0x0000d900ff037a10 */ /* 0x000fca00007fe4ff */
[----:B------:R-:W0:Y:S02]  /*0f60*/  MUFU.TANH R6, R6 ;  /* 0x0000000600067308 */ /* 0x000e240000002400 */
[----:B0-----:R-:W-:-:S04]  /*0f70*/  FADD.FTZ R8, R6, 1 ;  /* 0x3f80000006087421 */ /* 0x001fc80000010000 */
[----:B------:R-:W-:Y:S01]  /*0f80*/  FMUL.FTZ R9, R7, R8 ;  /* 0x0000000807097220 */ /* 0x000fe20000410000 */
[----:B------:R-:W-:-:S04]  /*0f90*/  IADD3 R7, R0, 0x80, RZ ;  /* 0x0000008000077810 */ /* 0x000fc80007ffe0ff */
[----:B------:R0:W-:Y:S03]  /*0fa0*/  STG.E [R2.64], R9 ;  /* 0x0000000902007986 */ /* 0x0001e6000c101904 */
.L_x_11195:
[----:B------:R-:W-:Y:S05]  /*0fb0*/  BSYNC B0 ;  /* 0x0000000000007941 */ /* 0x000fea0003800000 */
.L_x_11194:
[----:B------:R-:W-:-:S13]  /*0fc0*/  ISETP.GE.AND P0, PT, R7, c[0x0][0x160], PT ;  /* 0x0000580007007a0c */ /* 0x000fda0003f06270 */
[----:B------:R-:W-:Y:S05]  /*0fd0*/  @P0 EXIT ;  /* 0x000000000000094d */ /* 0x000fea0003800000 */
[----:B------:R-:W-:Y:S01]  /*0fe0*/  ISETP.NE.AND P0, PT, RZ, c[0x0][0x168], PT ;  /* 0x00005a00ff007a0c */ /* 0x000fe20003f05270 */
[----:B0-----:R-:W-:Y:S01]  /*0ff0*/  HFMA2.MMA R2, -RZ, RZ, 0, 0 ;  /* 0x00000000ff027435 */ /* 0x001fe200000001ff */
[----:B------:R-:W-:-:S11]  /*1000*/  MOV R0, RZ ;  /* 0x000000ff00007202 */ /* 0x000fd60000000f00 */
[----:B------:R-:W-:Y:S05]  /*1010*/  @!P0 BRA `(.L_x_11197) ;  /* 0x00000e0000008947 */ /* 0x000fea0003800000 */
[----:B------:R-:W-:Y:S02]  /*1020*/  MOV R2, RZ ;  /* 0x000000ff00027202 */ /* 0x000fe40000000f00 */
[----:B------:R-:W-:-:S05]  /*1030*/  MOV R3, R7 ;  /* 0x0000000700037202 */ /* 0x000fca0000000f00 */
[----:B------:R-:W-:-:S04]  /*1040*/  IMAD.HI.U32 R4, R7, c[0x0][0x170], R2 ;  /* 0x00005c0007047a27 */ /* 0x000fc800078e0002 */
[----:B------:R-:W-:Y:S01]  /*1050*/  IMAD.MOV.U32 R3, RZ, RZ, c[0x0][0x168] ;  /* 0x00005a00ff037624 */ /* 0x000fe200078e00ff */
[----:B------:R-:W-:-:S04]  /*1060*/  SHF.R.U32.HI R5, RZ, c[0x0][0x174], R4 ;  /* 0x00005d00ff057a19 */ /* 0x000fc80000011604 */
[----:B------:R-:W-:Y:S02]  /*1070*/  ISETP.NE.AND P0, PT, R3, 0x1, PT ;  /* 0x000000010300780c */ /* 0x000fe40003f05270 */
        /* <DEDUP_REMOVED lines=218> */
.L_x_11197:
        /* <DEDUP_REMOVED lines=12> */
[----:B------:R-:W-:-:S05]  /*1ee0*/  FMUL.FTZ R7, R0, R7 ;  /* 0x0000000700077220 */ /* 0x000fca0000410000 */
[----:B------:R-:W-:Y:S01]  /*1ef0*/  STG.E [R4.64], R7 ;  /* 0x0000000704007986 */ /* 0x000fe2000c101904 */
[----:B------:R-:W-:Y:S05]  /*1f00*/  EXIT ;  /* 0x000000000000794d */ /* 0x000fea0003800000 */
.L_x_11198:
        /* <DEDUP_REMOVED lines=15> */
.L_x_12074:


//--------------------- .text._ZN2at6native27unrolled_elementwise_kernelIZZZNS0_18GeluCUDAKernelImplERNS_18TensorIteratorBaseENS0_8GeluTypeEENKUlvE_clEvENKUlvE0_clEvEUlfE_St5arrayIPcLm2EELi4E23TrivialOffsetCalculatorILi1EjESC_NS0_6memory15LoadWithoutCastENSD_16StoreWithoutCastEEEviT_T0_T2_T3_T4_T5_ --------------------------
	.section	.text._ZN2at6native27unrolled_elementwise_kernelIZZZNS0_18GeluCUDAKernelImplERNS_18TensorIteratorBaseENS0_8GeluTypeEENKUlvE_clEvENKUlvE0_clEvEUlfE_St5arrayIPcLm2EELi4E23TrivialOffsetCalculatorILi1EjESC_NS0_6memory15LoadWithoutCastENSD_16StoreWithoutCastEEEviT_T0_T2_T3_T4_T5_,"ax",@progbits
	.sectioninfo	@"SHI_REGISTERS=20"
	.align	128
        .global         _ZN2at6native27unrolled_elementwise_kernelIZZZNS0_18GeluCUDAKernelImplERNS_18TensorIteratorBaseENS0_8GeluTypeEENKUlvE_clEvENKUlvE0_clEvEUlfE_St5arrayIPcLm2EELi4E23TrivialOffsetCalculatorILi1EjESC_NS0_6memory15LoadWithoutCastENSD_16StoreWithoutCastEEEviT_T0_T2_T3_T4_T5_
        .type           _ZN2at6native27unrolled_elementwise_kernelIZZZNS0_18GeluCUDAKernelImplERNS_18TensorIteratorBaseENS0_8GeluTypeEENKUlvE_clEvENKUlvE0_clEvEUlfE_St5arrayIPcLm2EELi4E23TrivialOffsetCalculatorILi1EjESC_NS0_6memory15LoadWithoutCastENSD_16StoreWithoutCastEEEviT_T0_T2_T3_T4_T5_,@function
        .size           _ZN2at6native27unrolled_elementwise_kernelIZZZNS0_18GeluCUDAKernelImplERNS_18TensorIteratorBaseENS0_8GeluTypeEENKUlvE_clEvENKUlvE0_clEvEUlfE_St5arrayIPcLm2EELi4E23TrivialOffsetCalculatorILi1EjESC_NS0_6memory15LoadWithoutCastENSD_16StoreWithoutCastEEEviT_T0_T2_T3_T4_T5_,(.L_x_12075 - _ZN2at6native27unrolled_elementwise_kernelIZZZNS0_18GeluCUDAKernelImplERNS_18TensorIteratorBaseENS0_8GeluTypeEENKUlvE_clEvENKUlvE0_clEvEUlfE_St5arrayIPcLm2EELi4E23TrivialOffsetCalculatorILi1EjESC_NS0_6memory15LoadWithoutCastENSD_16StoreWithoutCastEEEviT_T0_T2_T3_T4_T5_)
        .other          _ZN2at6native27unrolled_elementwise_kernelIZZZNS0_18GeluCUDAKernelImplERNS_18TensorIteratorBaseENS0_8GeluTypeEENKUlvE_clEvENKUlvE0_clEvEUlfE_St5arrayIPcLm2EELi4E23TrivialOffsetCalculatorILi1EjESC_NS0_6memory15LoadWithoutCastENSD_16StoreWithoutCastEEEviT_T0_T2_T3_T4_T5_,@"STO_CUDA_ENTRY STV_DEFAULT"
_ZN2at6native27unrolled_elementwise_kernelIZZZNS0_18GeluCUDAKernelImplERNS_18TensorIteratorBaseENS0_8GeluTypeEENKUlvE_clEvENKUlvE0_clEvEUlfE_St5arrayIPcLm2EELi4E23TrivialOffsetCalculatorILi1EjESC_NS0_6memory15LoadWithoutCastENSD_16StoreWithoutCastEEEviT_T0_T2_T3_T4_T5_:
.text._ZN2at6native27unrolled_elementwise_kernelIZZZNS0_18GeluCUDAKernelImplERNS_18TensorIteratorBaseENS0_8GeluTypeEENKUlvE_clEvENKUlvE0_clEvEUlfE_St5arrayIPcLm2EELi4E23TrivialOffsetCalculatorILi1EjESC_NS0_6memory15LoadWithoutCastENSD_16StoreWithoutCastEEEviT_T0_T2_T3_T4_T5_:
[----:B------:R-:W-:Y:S02]  /*0000*/  MOV R1, c[0x0][0x28] ;  /* 0x00000a0000017a02 */ /* 0x000fe40000000f00 */
[----:B------:R-:W0:Y:S01]  /*0010*/  S2R R0, SR_CTAID.X ;  /* 0x0000000000007919 */ /* 0x000e220000002500 */
[----:B------:R-:W-:Y:S01]  /*0020*/  MOV R3, 0xfffffe00 ;  /* 0xfffffe0000037802 */ /* 0x000fe20000000f00 */
[----:B------:R-:W-:Y:S01]  /*0030*/  HFMA2.MMA R4, -RZ, RZ, 0, 0 ;  /* 0x00000000ff047435 */ /* 0x000fe200000001ff */
[----:B------:R-:W-:Y:S01]  /*0040*/  ULDC.64 UR4, c[0x0][0x118] ;  /* 0x0000460000047ab9 */ /* 0x000fe20000000a00 */
[----:B------:R-:W1:Y:S02]  /*0050*/  S2R R7, SR_TID.X ;  /* 0x0000000000077919 */ /* 0x000e640000002100 */
[----:B0-----:R-:W-:Y:S01]  /*0060*/  IMAD R2, R0, R3, c[0x0][0x160] ;  /* 0x0000580000027624 */ /* 0x001fe200078e0203 */
[----:B-1----:R-:W-:-:S04]  /*0070*/  MOV R5, R7 ;  /* 0x0000000700057202 */ /* 0x002fc80000000f00 */
[----:B------:R-:W-:-:S13]  /*0080*/  ISETP.GE.AND P0, PT, R7, R2, PT ;  /* 0x000000020700720c */ /* 0x000fda0003f06270 */
[----:B------:R-:W-:Y:S02]  /*0090*/  @!P0 IADD3 R5, R7, 0x80, RZ ;  /* 0x0000008007058810 */ /* 0x000fe40007ffe0ff */
[----:B------:R-:W-:Y:S02]  /*00a0*/  @!P0 LEA R8, R0, R7, 0x9 ;  /* 0x0000000700088211 */ /* 0x000fe400078e48ff */
[----:B------:R-:W-:Y:S02]  /*00b0*/  ISETP.GE.AND P1, PT, R5, R2, PT ;  /* 0x000000020500720c */ /* 0x000fe40003f26270 */
[----:B------:R-:W-:-:S05]  /*00c0*/  @!P0 MOV R9, 0x4 ;  /* 0x0000000400098802 */ /* 0x000fca0000000f00 */
[----:B------:R-:W-:-:S05]  /*00d0*/  @!P0 IMAD.WIDE.U32 R8, R8, R9, c[0x0][0x170] ;  /* 0x00005c0008088625 */ /* 0x000fca00078e0009 */
[----:B------:R0:W2:Y:S01]  /*00e0*/  @!P0 LDG.E R4, [R8.64] ;  /* 0x0000000408048981 */ /* 0x0000a2000c1e1900 */
[----:B------:R-:W-:Y:S02]  /*00f0*/  @!P1 LEA R10, R0, R5, 0x9 ;  /* 0x00000005000a9211 */ /* 0x000fe400078e48ff */
[----:B------:R-:W-:Y:S01]  /*0100*/  @!P1 IADD3 R5, R5, 0x80, RZ ;  /* 0x0000008005059810 */ /* 0x000fe20007ffe0ff */
[----:B------:R-:W-:Y:S01]  /*0110*/  HFMA2.MMA R3, -RZ, RZ, 0, 0 ;  /* 0x00000000ff037435 */ /* 0x000fe200000001ff */
[----:B------:R-:W-:Y:S02]  /*0120*/  @!P1 MOV R11, 0x4 ;  /* 0x00000004000b9802 */ /* 0x000fe40000000f00 */
[----:B------:R-:W-:-:S13]  /*0130*/  ISETP.GE.AND P3, PT, R5, R2, PT ;  /* 0x000000020500720c */ /* 0x000fda0003f66270 */
[----:B------:R-:W-:Y:S02]  /*0140*/  @!P3 LEA R14, R0, R5, 0x9 ;  /* 0x00000005000eb211 */ /* 0x000fe400078e48ff */
[----:B------:R-:W-:-:S04]  /*0150*/  @!P3 IADD3 R5, R5, 0x80, RZ ;  /* 0x000000800505b810 */ /* 0x000fc80007ffe0ff */
[----:B------:R-:W-:Y:S01]  /*0160*/  ISETP.GE.AND P2, PT, R5, R2, PT ;  /* 0x000000020500720c */ /* 0x000fe20003f46270 */
[----:B------:R-:W-:Y:S01]  /*0170*/  @!P1 IMAD.WIDE.U32 R10, R10, R11, c[0x0][0x170] ;  /* 0x00005c000a0a9625 */ /* 0x000fe200078e000b */
[----:B------:R-:W-:-:S03]  /*0180*/  MOV R6, RZ ;  /* 0x000000ff00067202 */ /* 0x000fc60000000f00 */
[----:B------:R-:W-:Y:S01]  /*0190*/  @!P3 IMAD.MOV.U32 R15, RZ, RZ, 0x4 ;  /* 0x00000004ff0fb424 */ /* 0x000fe200078e00ff */
[----:B------:R2:W3:Y:S03]  /*01a0*/  @!P1 LDG.E R3, [R10.64] ;  /* 0x000000040a039981 */ /* 0x0004e6000c1e1900 */
[----:B------:R-:W-:-:S04]  /*01b0*/  @!P3 IMAD.WIDE.U32 R14, R14, R15, c[0x0][0x170] ;  /* 0x00005c000e0eb625 */ /* 0x000fc800078e000f */
[----:B------:R-:W-:Y:S01]  /*01c0*/  @!P2 LEA R12, R0, R5, 0x9 ;  /* 0x00000005000ca211 */ /* 0x000fe200078e48ff */
[----:B------:R-:W-:Y:S01]  /*01d0*/  HFMA2.MMA R5, -RZ, RZ, 0, 0 ;  /* 0x00000000ff057435 */ /* 0x000fe200000001ff */
[----:B------:R-:W-:Y:S01]  /*01e0*/  @!P2 MOV R13, 0x4 ;  /* 0x00000004000da802 */ /* 0x000fe20000000f00 */
[----:B------:R1:W4:Y:S04]  /*01f0*/  @!P3 LDG.E R6, [R14.64] ;  /* 0x000000040e06b981 */ /* 0x000328000c1e1900 */
[----:B------:R-:W-:-:S05]  /*0200*/  @!P2 IMAD.WIDE.U32 R12, R12, R13, c[0x0][0x170] ;  /* 0x00005c000c0ca625 */ /* 0x000fca00078e000d */
[----:B------:R4:W5:Y:S01]  /*0210*/  @!P2 LDG.E R5, [R12.64] ;  /* 0x000000040c05a981 */ /* 0x000962000c1e1900 */
[C---:B0-----:R-:W-:Y:S02]  /*0220*/  IADD3 R9, R7.reuse, 0x80, RZ ;  /* 0x0000008007097810 */ /* 0x041fe40007ffe0ff */
[----:B------:R-:W-:Y:S02]  /*0230*/  IADD3 R17, R7, 0x100, RZ ;  /* 0x0000010007117810 */ /* 0x000fe40007ffe0ff */
[-C--:B------:R-:W-:Y:S02]  /*0240*/  ISETP.GE.AND P2, PT, R9, R2.reuse, PT ;  /* 0x000000020900720c */ /* 0x080fe40003f46270 */
[----:B------:R-:W-:Y:S02]  /*0250*/  ISETP.GE.AND P3, PT, R17, R2, PT ;  /* 0x000000021100720c */ /* 0x000fe40003f66270 */
[----:B-1----:R-:W-:-:S04]  /*0260*/  IADD3 R15, R7, 0x180, RZ ;  /* 0x00000180070f7810 */ /* 0x002fc80007ffe0ff */
[----:B------:R-:W-:Y:S01]  /*0270*/  ISETP.GE.AND P1, PT, R15, R2, PT ;  /* 0x000000020f00720c */ /* 0x000fe20003f26270 */
[----:B------:R-:W-:Y:S01]  /*0280*/  @!P0 IMAD.MOV.U32 R15, RZ, RZ, 0x4 ;  /* 0x00000004ff0f8424 */ /* 0x000fe200078e00ff */
[----:B------:R-:W-:Y:S02]  /*0290*/  @!P0 LEA R14, R0, R7, 0x9 ;  /* 0x00000007000e8211 */ /* 0x000fe400078e48ff */
[----:B------:R-:W-:-:S04]  /*02a0*/  @!P0 MOV R7, R9 ;  /* 0x0000000900078202 */ /* 0x000fc80000000f00 */
[----:B------:R-:W-:Y:S01]  /*02b0*/  ISETP.GE.AND P4, PT, R7, R2, PT ;  /* 0x000000020700720c */ /* 0x000fe20003f86270 */
[----:B------:R-:W-:Y:S01]  /*02c0*/  BSSY B0, `(.L_x_11199) ;  /* 0x000002b000007945 */ /* 0x000fe20003800000 */
[----:B--2---:R-:W-:-:S04]  /*02d0*/  @!P0 FMUL.FTZ R11, R4, R4 ;  /* 0x00000004040b8220 */ /* 0x004fc80000410000 */
[----:B------:R-:W-:-:S04]  /*02e0*/  @!P0 FMUL.FTZ R11, R11, R4 ;  /* 0x000000040b0b8220 */ /* 0x000fc80000410000 */
[----:B------:R-:W-:-:S04]  /*02f0*/  @!P0 FFMA.FTZ R11, R11, 0.044714998453855514526, R4 ;  /* 0x3d3727130b0b8823 */ /* 0x000fc80000010004 */
[----:B------:R-:W-:-:S06]  /*0300*/  @!P0 FMUL.FTZ R11, R11, 0.79788458347320556641 ;  /* 0x3f4c422a0b0b8820 */ /* 0x000fcc0000410000 */
[----:B------:R-:W0:Y:S01]  /*0310*/  @!P0 MUFU.TANH R11, R11 ;  /* 0x0000000b000b8308 */ /* 0x000e220000002400 */
[----:B------:R-:W-:Y:S02]  /*0320*/  @!P0 FMUL.FTZ R4, R4, 0.5 ;  /* 0x3f00000004048820 */ /* 0x000fe40000410000 */
[----:B---3--:R-:W-:-:S04]  /*0330*/  @!P2 FMUL.FTZ R8, R3, R3 ;  /* 0x000000030308a220 */ /* 0x008fc80000410000 */
[----:B------:R-:W-:Y:S02]  /*0340*/  @!P2 FMUL.FTZ R8, R8, R3 ;  /* 0x000000030808a220 */ /* 0x000fe40000410000 */
[-C--:B----4-:R-:W-:Y:S02]  /*0350*/  @!P3 FMUL.FTZ R13, R6, R6.reuse ;  /* 0x00000006060db220 */ /* 0x090fe40000410000 */
[----:B------:R-:W-:Y:S02]  /*0360*/  @!P2 FFMA.FTZ R8, R8, 0.044714998453855514526, R3 ;  /* 0x3d3727130808a823 */ /* 0x000fe40000010003 */
[----:B------:R-:W-:Y:S02]  /*0370*/  @!P3 FMUL.FTZ R13, R13, R6 ;  /* 0x000000060d0db220 */ /* 0x000fe40000410000 */
[----:B------:R-:W-:Y:S02]  /*0380*/  @!P2 FMUL.FTZ R8, R8, 0.79788458347320556641 ;  /* 0x3f4c422a0808a820 */ /* 0x000fe40000410000 */
[----:B------:R-:W-:-:S02]  /*0390*/  @!P3 FFMA.FTZ R13, R13, 0.044714998453855514526, R6 ;  /* 0x3d3727130d0db823 */ /* 0x000fc40000010006 */
[-C--:B-----5:R-:W-:Y:S02]  /*03a0*/  @!P1 FMUL.FTZ R12, R5, R5.reuse ;  /* 0x00000005050c9220 */ /* 0x0a0fe40000410000 */
[----:B0-----:R-:W-:Y:S01]  /*03b0*/  @!P0 FADD.FTZ R11, R11, 1 ;  /* 0x3f8000000b0b8421 */ /* 0x001fe20000010000 */
[----:B------:R0:W1:Y:S01]  /*03c0*/  @!P2 MUFU.TANH R10, R8 ;  /* 0x00000008000aa308 */ /* 0x0000620000002400 */
[----:B------:R-:W-:Y:S02]  /*03d0*/  @!P3 FMUL.FTZ R13, R13, 0.79788458347320556641 ;  /* 0x3f4c422a0d0db820 */ /* 0x000fe40000410000 */
[----:B------:R-:W-:Y:S02]  /*03e0*/  @!P1 FMUL.FTZ R12, R12, R5 ;  /* 0x000000050c0c9220 */ /* 0x000fe40000410000 */
[----:B------:R-:W-:Y:S02]  /*03f0*/  @!P0 FMUL.FTZ R11, R11, R4 ;  /* 0x000000040b0b8220 */ /* 0x000fe40000410000 */
[----:B0-----:R-:W-:Y:S01]  /*0400*/  @!P0 IMAD.WIDE.U32 R8, R14, R15, c[0x0][0x168] ;  /* 0x00005a000e088625 */ /* 0x001fe200078e000f */
[----:B------:R-:W0:Y:S03]  /*0410*/  @!P3 MUFU.TANH R13, R13 ;  /* 0x0000000d000db308 */ /* 0x000e260000002400 */
[----:B------:R-:W-:Y:S01]  /*0420*/  @!P1 FFMA.FTZ R12, R12, 0.044714998453855514526, R5 ;  /* 0x3d3727130c0c9823 */ /* 0x000fe20000010005 */
[----:B------:R2:W-:Y:S03]  /*0430*/  @!P0 STG.E [R8.64], R11 ;  /* 0x0000000b08008986 */ /* 0x0005e6000c101904 */
[----:B------:R-:W-:-:S06]  /*0440*/  @!P1 FMUL.FTZ R12, R12, 0.79788458347320556641 ;  /* 0x3f4c422a0c0c9820 */ /* 0x000fcc0000410000 */
[----:B------:R-:W3:Y:S01]  /*0450*/  @!P1 MUFU.TANH R12, R12 ;  /* 0x0000000c000c9308 */ /* 0x000ee20000002400 */
[----:B------:R-:W-:Y:S02]  /*0460*/  @!P2 FMUL.FTZ R3, R3, 0.5 ;  /* 0x3f0000000303a820 */ /* 0x000fe40000410000 */
[----:B------:R-:W-:Y:S02]  /*0470*/  @!P3 FMUL.FTZ R6, R6, 0.5 ;  /* 0x3f0000000606b820 */ /* 0x000fe40000410000 */
[----:B-1----:R-:W-:Y:S02]  /*0480*/  @!P2 FADD.FTZ R10, R10, 1 ;  /* 0x3f8000000a0aa421 */ /* 0x002fe40000010000 */
[----:B0-----:R-:W-:Y:S02]  /*0490*/  @!P3 FADD.FTZ R13, R13, 1 ;  /* 0x3f8000000d0db421 */ /* 0x001fe40000010000 */
[----:B------:R-:W-:Y:S02]  /*04a0*/  @!P2 FMUL.FTZ R3, R10, R3 ;  /* 0x000000030a03a220 */ /* 0x000fe40000410000 */
[----:B------:R-:W-:Y:S01]  /*04b0*/  @!P3 FMUL.FTZ R13, R13, R6 ;  /* 0x000000060d0db220 */ /* 0x000fe20000410000 */
[----:B------:R-:W-:Y:S05]  /*04c0*/  @P4 BRA `(.L_x_11200) ;  /* 0x000000a000004947 */ /* 0x000fea0003800000 */
[----:B--2---:R-:W-:Y:S02]  /*04d0*/  LEA R8, R0, R7, 0x9 ;  /* 0x0000000700087211 */ /* 0x004fe400078e48ff */
[----:B------:R-:W-:-:S02]  /*04e0*/  IADD3 R7, R7, 0x80, RZ ;  /* 0x0000008007077810 */ /* 0x000fc40007ffe0ff */
[----:B------:R-:W-:Y:S02]  /*04f0*/  MOV R11, 0x4 ;  /* 0x00000004000b7802 */ /* 0x000fe40000000f00 */
[----:B------:R-:W-:-:S03]  /*0500*/  ISETP.GE.AND P0, PT, R7, R2, PT ;  /* 0x000000020700720c */ /* 0x000fc60003f06270 */
[----:B------:R-:W-:-:S05]  /*0510*/  IMAD.WIDE.U32 R8, R8, R11, c[0x0][0x168] ;  /* 0x00005a0008087625 */ /* 0x000fca00078e000b */
[----:B------:R0:W-:Y:S05]  /*0520*/  STG.E [R8.64], R3 ;  /* 0x0000000308007986 */ /* 0x0001ea000c101904 */
[----:B------:R-:W-:Y:S02]  /*0530*/  @!P0 LEA R10, R0, R7, 0x9 ;  /* 0x00000007000a8211 */ /* 0x000fe400078e48ff */
[----:B------:R-:W-:-:S03]  /*0540*/  @!P0 IADD3 R7, R7, 0x80, RZ ;  /* 0x0000008007078810 */ /* 0x000fc60007ffe0ff */
[----:B------:R-:W-:-:S05]  /*0550*/  @!P0 IMAD.WIDE.U32 R10, R10, R11, c[0x0][0x168] ;  /* 0x00005a000a0a8625 */ /* 0x000fca00078e000b */
[----:B------:R0:W-:Y:S02]  /*0560*/  @!P0 STG.E [R10.64], R13 ;  /* 0x0000000d0a008986 */ /* 0x0001e4000c101904 */
.L_x_11200:
[----:B--2---:R-:W-:Y:S05]  /*0570*/  BSYNC B0 ;  /* 0x0000000000007941 */ /* 0x004fea0003800000 */
.L_x_11199:
[----:B------:R-:W-:Y:S01]  /*0580*/  ISETP.GE.AND P0, PT, R7, R2, PT ;  /* 0x000000020700720c */ /* 0x000fe20003f06270 */
[----:B------:R-:W-:Y:S02]  /*0590*/  @!P1 FMUL.FTZ R5, R5, 0.5 ;  /* 0x3f00000005059820 */ /* 0x000fe40000410000 */
[----:B---3--:R-:W-:-:S10]  /*05a0*/  @!P1 FADD.FTZ R12, R12, 1 ;  /* 0x3f8000000c0c9421 */ /* 0x008fd40000010000 */
[----:B------:R-:W-:Y:S05]  /*05b0*/  @P0 EXIT ;  /* 0x000000000000094d */ /* 0x000fea0003800000 */
[----:B0-----:R-:W-:Y:S01]  /*05c0*/  HFMA2.MMA R3, -RZ, RZ, 0, 2.384185791015625e-07 ;  /* 0x00000004ff037435 */ /* 0x001fe200000001ff */
[----:B------:R-:W-:Y:S01]  /*05d0*/  LEA R2, R0, R7, 0x9 ;  /* 0x0000000700027211 */ /* 0x000fe200078e48ff */
[----:B------:R-:W-:-:S08]  /*05e0*/  @!P1 FMUL.FTZ R5, R12, R5 ;  /* 0x000000050c059220 */ /* 0x000fd00000410000 */
[----:B------:R-:W-:-:S05]  /*05f0*/  IMAD.WIDE.U32 R2, R2, R3, c[0x0][0x168] ;  /* 0x00005a0002027625 */ /* 0x000fca00078e0003 */
[----:B------:R-:W-:Y:S01]  /*0600*/  STG.E [R2.64], R5 ;  /* 0x0000000502007986 */ /* 0x000fe2000c101904 */
[----:B------:R-:W-:Y:S05]  /*0610*/  EXIT ;  /* 0x000000000000794d */ /* 0x000fea0003800000 */
.L_x_11201:
        /* <DEDUP_REMOVED lines=14> */
.L_x_12075:


//--------------------- .text._ZN2at6native29vectorized_elementwise_kernelILi2EZZZNS0_18GeluCUDAKernelImplERNS_18TensorIteratorBaseENS0_8GeluTypeEENKUlvE_clEvENKUlvE0_clEvEUlfE_St5arrayIPcLm2EEEEviT0_T1_ --------------------------
	.section	.text._ZN2at6native29vectorized_elementwise_kernelILi2EZZZNS0_18GeluCUDAKernelImplERNS_18TensorIteratorBaseENS0_8GeluTypeEENKUlvE_clEvENKUlvE0_clEvEUlfE_St5arrayIPcLm2EEEEviT0_T1_,"ax",@progbits
	.sectioninfo	@"SHI_REGISTERS=26"
	.align	128
        .global         _ZN2at6native29vectorized_elementwise_kernelILi2EZZZNS0_18GeluCUDAKernelImplERNS_18TensorIteratorBaseENS0_8GeluTypeEENKUlvE_clEvENKUlvE0_clEvEUlfE_St5arrayIPcLm2EEEEviT0_T1_
        .type           _ZN2at6native29vectorized_elementwise_kernelILi2EZZZNS0_18GeluCUDAKernelImplERNS_18TensorIteratorBaseENS0_8GeluTypeEENKUlvE_clEvENKUlvE0_clEvEUlfE_St5arrayIPcLm2EEEEviT0_T1_,@function
        .size           _ZN2at6native29vectorized_elementwise_kernelILi2EZZZNS0_18GeluCUDAKernelImplERNS_18TensorIteratorBaseENS0_8GeluTypeEENKUlvE_clEvENKUlvE0_clEvEUlfE_St5arrayIPcLm2EEEEviT0_T1_,(.L_x_12076 - _ZN2at6native29vectorized_elementwise_kernelILi2EZZZNS0_18GeluCUDAKernelImplERNS_18TensorIteratorBaseENS0_8GeluTypeEENKUlvE_clEvENKUlvE0_clEvEUlfE_St5arrayIPcLm2EEEEviT0_T1_)
        .other          _ZN2at6native29vectorized_elementwise_kernelILi2EZZZNS0_18GeluCUDAKernelImplERNS_18TensorIteratorBaseENS0_8GeluTypeEENKUlvE_clEvENKUlvE0_clEvEUlfE_St5arrayIPcLm2EEEEviT0_T1_,@"STO_CUDA_ENTRY STV_DEFAULT"
_ZN2at6native29vectorized_elementwise_kernelILi2EZZZNS0_18GeluCUDAKernelImplERNS_18TensorIteratorBaseENS0_8GeluTypeEENKUlvE_clEvENKUlvE0_clEvEUlfE_St5arrayIPcLm2EEEEviT0_T1_:
.text._ZN2at6native29vectorized_elementwise_kernelILi2EZZZNS0_18GeluCUDAKernelImplERNS_18TensorIteratorBaseENS0_8GeluTypeEENKUlvE_clEvENKUlvE0_clEvEUlfE_St5arrayIPcLm2EEEEviT0_T1_:
        /* <DEDUP_REMOVED lines=12> */
[----:B------:R-:W3:Y:S04]  /*00c0*/  LDG.E.64 R4, [R12.64+0x400] ;  /* 0x000400040c047981 */ /* 0x000ee8000c1e1b00 */
[----:B------:R3:W4:Y:S04]  /*00d0*/  LDG.E.64 R6, [R12.64+0x800] ;  /* 0x000800040c067981 */ /* 0x000728000c1e1b00 */
[----:B------:R3:W5:Y:S01]  /*00e0*/  LDG.E.64 R8, [R12.64+0xc00] ;  /* 0x000c00040c087981 */ /* 0x000762000c1e1b00 */
[----:B--2---:R-:W-:-:S02]  /*00f0*/  FMUL.FTZ R15, R2, R2 ;  /* 0x00000002020f7220 */ /* 0x004fc40000410000 */
[----:B------:R-:W-:Y:S02]  /*0100*/  FMUL.FTZ R14, R3, R3 ;  /* 0x00000003030e7220 */ /* 0x000fe40000410000 */
[----:B------:R-:W-:Y:S02]  /*0110*/  FMUL.FTZ R15, R2, R15 ;  /* 0x0000000f020f7220 */ /* 0x000fe40000410000 */
[----:B---3--:R-:W-:Y:S02]  /*0120*/  FMUL.FTZ R12, R5, R5 ;  /* 0x00000005050c7220 */ /* 0x008fe40000410000 */
[----:B------:R-:W-:Y:S02]  /*0130*/  FFMA.FTZ R15, R15, 0.044714998453855514526, R2 ;  /* 0x3d3727130f0f7823 */ /* 0x000fe40000010002 */
[----:B------:R-:W-:Y:S02]  /*0140*/  FMUL.FTZ R14, R3, R14 ;  /* 0x0000000e030e7220 */ /* 0x000fe40000410000 */
[----:B------:R-:W-:-:S02]  /*0150*/  FMUL.FTZ R17, R15, 0.79788458347320556641 ;  /* 0x3f4c422a0f117820 */ /* 0x000fc40000410000 */
[C---:B------:R-:W-:Y:S02]  /*0160*/  FMUL.FTZ R15, R4.reuse, R4 ;  /* 0x00000004040f7220 */ /* 0x040fe40000410000 */
[----:B------:R-:W-:Y:S02]  /*0170*/  FMUL.FTZ R12, R5, R12 ;  /* 0x0000000c050c7220 */ /* 0x000fe40000410000 */
[----:B------:R-:W-:Y:S01]  /*0180*/  FMUL.FTZ R19, R4, R15 ;  /* 0x0000000f04137220 */ /* 0x000fe20000410000 */
[----:B------:R-:W-:Y:S01]  /*0190*/  MUFU.TANH R17, R17 ;  /* 0x0000001100117308 */ /* 0x000fe20000002400 */
[----:B------:R-:W-:Y:S02]  /*01a0*/  FFMA.FTZ R14, R14, 0.044714998453855514526, R3 ;  /* 0x3d3727130e0e7823 */ /* 0x000fe40000010003 */
[----:B------:R-:W-:Y:S02]  /*01b0*/  FFMA.FTZ R19, R19, 0.044714998453855514526, R4 ;  /* 0x3d37271313137823 */ /* 0x000fe40000010004 */
[----:B------:R-:W-:-:S02]  /*01c0*/  FFMA.FTZ R12, R12, 0.044714998453855514526, R5 ;  /* 0x3d3727130c0c7823 */ /* 0x000fc40000010005 */
[----:B------:R-:W-:Y:S02]  /*01d0*/  FMUL.FTZ R15, R14, 0.79788458347320556641 ;  /* 0x3f4c422a0e0f7820 */ /* 0x000fe40000410000 */
[----:B------:R-:W-:Y:S02]  /*01e0*/  FMUL.FTZ R16, R19, 0.79788458347320556641 ;  /* 0x3f4c422a13107820 */ /* 0x000fe40000410000 */
[----:B------:R-:W-:Y:S02]  /*01f0*/  FMUL.FTZ R14, R12, 0.79788458347320556641 ;  /* 0x3f4c422a0c0e7820 */ /* 0x000fe40000410000 */
[----:B----4-:R-:W-:Y:S01]  /*0200*/  FMUL.FTZ R13, R6, R6 ;  /* 0x00000006060d7220 */ /* 0x010fe20000410000 */
[----:B------:R-:W0:Y:S01]  /*0210*/  MUFU.TANH R15, R15 ;  /* 0x0000000f000f7308 */ /* 0x000e220000002400 */
[----:B------:R-:W-:Y:S02]  /*0220*/  FMUL.FTZ R12, R7, R7 ;  /* 0x00000007070c7220 */ /* 0x000fe40000410000 */
[----:B-----5:R-:W-:-:S02]  /*0230*/  FMUL.FTZ R19, R8, R8 ;  /* 0x0000000808137220 */ /* 0x020fc40000410000 */
[----:B------:R-:W-:Y:S02]  /*0240*/  FMUL.FTZ R22, R9, R9 ;  /* 0x0000000909167220 */ /* 0x000fe40000410000 */
[----:B------:R-:W-:Y:S01]  /*0250*/  FMUL.FTZ R13, R6, R13 ;  /* 0x0000000d060d7220 */ /* 0x000fe20000410000 */
[----:B------:R-:W1:Y:S01]  /*0260*/  MUFU.TANH R16, R16 ;  /* 0x0000001000107308 */ /* 0x000e620000002400 */
[----:B------:R-:W-:Y:S02]  /*0270*/  FMUL.FTZ R12, R7, R12 ;  /* 0x0000000c070c7220 */ /* 0x000fe40000410000 */
[----:B------:R-:W-:Y:S02]  /*0280*/  FMUL.FTZ R19, R8, R19 ;  /* 0x0000001308137220 */ /* 0x000fe40000410000 */
[----:B------:R-:W-:Y:S02]  /*0290*/  FMUL.FTZ R22, R9, R22 ;  /* 0x0000001609167220 */ /* 0x000fe40000410000 */
[----:B------:R-:W-:Y:S01]  /*02a0*/  FFMA.FTZ R13, R13, 0.044714998453855514526, R6 ;  /* 0x3d3727130d0d7823 */ /* 0x000fe20000010006 */
[----:B------:R-:W2:Y:S01]  /*02b0*/  MUFU.TANH R14, R14 ;  /* 0x0000000e000e7308 */ /* 0x000ea20000002400 */
[----:B------:R-:W-:-:S02]  /*02c0*/  FFMA.FTZ R12, R12, 0.044714998453855514526, R7 ;  /* 0x3d3727130c0c7823 */ /* 0x000fc40000010007 */
[----:B------:R-:W-:Y:S02]  /*02d0*/  FFMA.FTZ R20, R19, 0.044714998453855514526, R8 ;  /* 0x3d37271313147823 */ /* 0x000fe40000010008 */
[----:B------:R-:W-:-:S04]  /*02e0*/  IMAD.WIDE.U32 R18, R0, R11, c[0x0][0x168] ;  /* 0x00005a0000127625 */ /* 0x000fc800078e000b */
[----:B------:R-:W-:Y:S02]  /*02f0*/  FFMA.FTZ R22, R22, 0.044714998453855514526, R9 ;  /* 0x3d37271316167823 */ /* 0x000fe40000010009 */
[----:B------:R-:W-:Y:S02]  /*0300*/  FMUL.FTZ R13, R13, 0.79788458347320556641 ;  /* 0x3f4c422a0d0d7820 */ /* 0x000fe40000410000 */
[----:B------:R-:W-:Y:S02]  /*0310*/  FMUL.FTZ R12, R12, 0.79788458347320556641 ;  /* 0x3f4c422a0c0c7820 */ /* 0x000fe40000410000 */
[----:B------:R-:W-:Y:S02]  /*0320*/  FMUL.FTZ R0, R20, 0.79788458347320556641 ;  /* 0x3f4c422a14007820 */ /* 0x000fe40000410000 */
[----:B------:R-:W-:Y:S01]  /*0330*/  FMUL.FTZ R22, R22, 0.79788458347320556641 ;  /* 0x3f4c422a16167820 */ /* 0x000fe20000410000 */
[----:B------:R-:W3:Y:S01]  /*0340*/  MUFU.TANH R13, R13 ;  /* 0x0000000d000d7308 */ /* 0x000ee20000002400 */
[----:B------:R-:W-:-:S04]  /*0350*/  IMAD.WIDE R10, R10, 0x8, R18 ;  /* 0x000000080a0a7825 */ /* 0x000fc800078e0212 */
[----:B------:R-:W-:Y:S02]  /*0360*/  FMUL.FTZ R18, R4, 0.5 ;  /* 0x3f00000004127820 */ /* 0x000fe40000410000 */
[----:B------:R-:W-:Y:S01]  /*0370*/  FMUL.FTZ R19, R5, 0.5 ;  /* 0x3f00000005137820 */ /* 0x000fe20000410000 */
[----:B------:R-:W4:Y:S01]  /*0380*/  MUFU.TANH R12, R12 ;  /* 0x0000000c000c7308 */ /* 0x000f220000002400 */
[----:B------:R-:W-:Y:S02]  /*0390*/  FMUL.FTZ R5, R8, 0.5 ;  /* 0x3f00000008057820 */ /* 0x000fe40000410000 */
[----:B------:R-:W-:Y:S02]  /*03a0*/  FMUL.FTZ R3, R3, 0.5 ;  /* 0x3f00000003037820 */ /* 0x000fe40000410000 */
[----:B------:R-:W-:Y:S02]  /*03b0*/  FMUL.FTZ R20, R9, 0.5 ;  /* 0x3f00000009147820 */ /* 0x000fe40000410000 */
[----:B0-----:R-:W-:Y:S01]  /*03c0*/  FADD.FTZ R8, R15, 1 ;  /* 0x3f8000000f087421 */ /* 0x001fe20000010000 */
[----:B------:R-:W0:Y:S01]  /*03d0*/  MUFU.TANH R0, R0 ;  /* 0x0000000000007308 */ /* 0x000e220000002400 */
[----:B-1----:R-:W-:-:S02]  /*03e0*/  FADD.FTZ R9, R16, 1 ;  /* 0x3f80000010097421 */ /* 0x002fc40000010000 */
[----:B--2---:R-:W-:Y:S02]  /*03f0*/  FADD.FTZ R14, R14, 1 ;  /* 0x3f8000000e0e7421 */ /* 0x004fe40000010000 */
[----:B------:R-:W-:Y:S02]  /*0400*/  FMUL.FTZ R2, R2, 0.5 ;  /* 0x3f00000002027820 */ /* 0x000fe40000410000 */
[----:B------:R-:W-:Y:S01]  /*0410*/  FMUL.FTZ R6, R6, 0.5 ;  /* 0x3f00000006067820 */ /* 0x000fe20000410000 */
[----:B------:R-:W1:Y:S01]  /*0420*/  MUFU.TANH R4, R22 ;  /* 0x0000001600047308 */ /* 0x000e620000002400 */
[----:B------:R-:W-:Y:S02]  /*0430*/  FMUL.FTZ R7, R7, 0.5 ;  /* 0x3f00000007077820 */ /* 0x000fe40000410000 */
[----:B------:R-:W-:Y:S02]  /*0440*/  FADD.FTZ R17, R17, 1 ;  /* 0x3f80000011117421 */ /* 0x000fe40000010000 */
[----:B---3--:R-:W-:-:S02]  /*0450*/  FADD.FTZ R13, R13, 1 ;  /* 0x3f8000000d0d7421 */ /* 0x008fc40000010000 */
[----:B----4-:R-:W-:Y:S02]  /*0460*/  FADD.FTZ R12, R12, 1 ;  /* 0x3f8000000c0c7421 */ /* 0x010fe40000010000 */
[----:B0-----:R-:W-:Y:S02]  /*0470*/  FADD.FTZ R0, R0, 1 ;  /* 0x3f80000000007421 */ /* 0x001fe40000010000 */
[----:B------:R-:W-:Y:S02]  /*0480*/  FMUL.FTZ R3, R3, R8 ;  /* 0x0000000803037220 */ /* 0x000fe40000410000 */
[----:B------:R-:W-:Y:S02]  /*0490*/  FMUL.FTZ R8, R18, R9 ;  /* 0x0000000912087220 */ /* 0x000fe40000410000 */
[----:B------:R-:W-:Y:S02]  /*04a0*/  FMUL.FTZ R9, R19, R14 ;  /* 0x0000000e13097220 */ /* 0x000fe40000410000 */
[----:B-1----:R-:W-:-:S02]  /*04b0*/  FADD.FTZ R15, R4, 1 ;  /* 0x3f800000040f7421 */ /* 0x002fc40000010000 */
[----:B------:R-:W-:Y:S01]  /*04c0*/  FMUL.FTZ R2, R2, R17 ;  /* 0x0000001102027220 */ /* 0x000fe20000410000 */
[----:B------:R-:W-:Y:S01]  /*04d0*/  STG.E.64 [R10.64+0x400], R8 ;  /* 0x000400080a007986 */ /* 0x000fe2000c101b04 */
[----:B------:R-:W-:Y:S02]  /*04e0*/  FMUL.FTZ R6, R6, R13 ;  /* 0x0000000d06067220 */ /* 0x000fe40000410000 */
[----:B------:R-:W-:Y:S01]  /*04f0*/  FMUL.FTZ R7, R7, R12 ;  /* 0x0000000c07077220 */ /* 0x000fe20000410000 */
[----:B------:R-:W-:Y:S01]  /*0500*/  STG.E.64 [R10.64], R2 ;  /* 0x000000020a007986 */ /* 0x000fe2000c101b04 */
[----:B------:R-:W-:Y:S02]  /*0510*/  FMUL.FTZ R14, R5, R0 ;  /* 0x00000000050e7220 */ /* 0x000fe40000410000 */
[----:B------:R-:W-:Y:S01]  /*0520*/  FMUL.FTZ R15, R20, R15 ;  /* 0x0000000f140f7220 */ /* 0x000fe20000410000 */
[----:B------:R-:W-:Y:S04]  /*0530*/  STG.E.64 [R10.64+0x800], R6 ;  /* 0x000800060a007986 */ /* 0x000fe8000c101b04 */
[----:B------:R-:W-:Y:S01]  /*0540*/  STG.E.64 [R10.64+0xc00], R14 ;  /* 0x000c000e0a007986 */ /* 0x000fe2000c101b04 */
[----:B------:R-:W-:Y:S05]  /*0550*/  EXIT ;  /* 0x000000000000794d */ /* 0x000fea0003800000 */
.L_x_11202:
[----:B------:R-:W0:Y:S01]  /*0560*/  S2R R5, SR_TID.X ;  /* 0x0000000000057919 */ /* 0x000e220000002100 */
[----:B------:R-:W-:Y:S01]  /*0570*/  CS2R R2, SRZ ;  /* 0x0000000000027805 */ /* 0x000fe2000001ff00 */
[----:B0-----:R-:W-:-:S02]  /*0580*/  ISETP.GE.AND P0, PT, R5, R4, PT ;  /* 0x000000040500720c */ /* 0x001fc40003f06270 */
[----:B------:R-:W-:-:S11]  /*0590*/  MOV R13, R5 ;  /* 0x00000005000d7202 */ /* 0x000fd60000000f00 */
[----:B------:R-:W-:Y:S01]  /*05a0*/  @!P0 IADD3 R13, R5, 0x80, RZ ;  /* 0x00000080050d8810 */ /* 0x000fe20007ffe0ff */
[----:B------:R-:W-:Y:S01]  /*05b0*/  HFMA2.MMA R7, -RZ, RZ, 0, 0 ;  /* 0x00000000ff077435 */ /* 0x000fe200000001ff */
[----:B------:R-:W-:Y:S02]  /*05c0*/  @!P0 IADD3 R8, R0, R5, RZ ;  /* 0x0000000500088210 */ /* 0x000fe40007ffe0ff */
[----:B------:R-:W-:Y:S02]  /*05d0*/  ISETP.GE.AND P2, PT, R13, R4, PT ;  /* 0x000000040d00720c */ /* 0x000fe40003f46270 */
[----:B------:R-:W-:-:S05]  /*05e0*/  @!P0 MOV R9, 0x4 ;  /* 0x0000000400098802 */ /* 0x000fca0000000f00 */
[----:B------:R-:W-:-:S05]  /*05f0*/  @!P0 IMAD.WIDE.U32 R8, R8, R9, c[0x0][0x170] ;  /* 0x00005c0008088625 */ /* 0x000fca00078e0009 */
[----:B------:R0:W2:Y:S01]  /*0600*/  @!P0 LDG.E R2, [R8.64] ;  /* 0x0000000408028981 */ /* 0x0000a2000c1e1900 */
[----:B------:R-:W-:Y:S02]  /*0610*/  @!P2 IADD3 R10, R0, R13, RZ ;  /* 0x0000000d000aa210 */ /* 0x000fe40007ffe0ff */
        /* <DEDUP_REMOVED lines=9> */
[----:B------:R-:W-:Y:S01]  /*06b0*/  @!P2 IMAD.WIDE.U32 R10, R10, R11, c[0x0][0x170] ;  /* 0x00005c000a0aa625 */ /* 0x000fe200078e000b */
[----:B------:R-:W-:-:S04]  /*06c0*/  @!P3 MOV R15, 0x4 ;  /* 0x00000004000fb802 */ /* 0x000fc80000000f00 */
[----:B------:R1:W3:Y:S07]  /*06d0*/  @!P2 LDG.E R3, [R10.64] ;  /* 0x000000040a03a981 */ /* 0x0002ee000c1e1900 */
[----:B------:R-:W-:Y:S02]  /*06e0*/  @!P5 IADD3 R18, R0, R13, RZ ;  /* 0x0000000d0012d210 */ /* 0x000fe40007ffe0ff */
[----:B------:R-:W-:-:S04]  /*06f0*/  @!P5 IADD3 R13, R13, 0x80, RZ ;  /* 0x000000800d0dd810 */ /* 0x000fc80007ffe0ff */
[----:B------:R-:W-:Y:S01]  /*0700*/  ISETP.GE.AND P1, PT, R13, R4, PT ;  /* 0x000000040d00720c */ /* 0x000fe20003f26270 */
[----:B------:R-:W-:-:S05]  /*0710*/  @!P3 IMAD.WIDE.U32 R14, R14, R15, c[0x0][0x170] ;  /* 0x00005c000e0eb625 */ /* 0x000fca00078e000f */
[----:B------:R4:W5:Y:S07]  /*0720*/  @!P3 LDG.E R7, [R14.64] ;  /* 0x000000040e07b981 */ /* 0x00096e000c1e1900 */
[----:B------:R-:W-:Y:S02]  /*0730*/  @!P1 IADD3 R20, R0, R13, RZ ;  /* 0x0000000d00149210 */ /* 0x000fe40007ffe0ff */
[----:B------:R-:W-:-:S04]  /*0740*/  @!P1 IADD3 R13, R13, 0x80, RZ ;  /* 0x000000800d0d9810 */ /* 0x000fc80007ffe0ff */
[----:B------:R-:W-:Y:S02]  /*0750*/  ISETP.GE.AND P3, PT, R13, R4, PT ;  /* 0x000000040d00720c */ /* 0x000fe40003f66270 */
[----:B------:R-:W-:Y:S01]  /*0760*/  @!P4 MOV R17, 0x4 ;  /* 0x000000040011c802 */ /* 0x000fe20000000f00 */
[----:B0-----:R-:W-:-:S10]  /*0770*/  CS2R R8, SRZ ;  /* 0x0000000000087805 */ /* 0x001fd4000001ff00 */
[----:B------:R-:W-:Y:S02]  /*0780*/  @!P3 IADD3 R6, R0, R13, RZ ;  /* 0x0000000d0006b210 */ /* 0x000fe40007ffe0ff */
[----:B------:R-:W-:-:S04]  /*0790*/  @!P3 IADD3 R13, R13, 0x80, RZ ;  /* 0x000000800d0db810 */ /* 0x000fc80007ffe0ff */
[----:B------:R-:W-:Y:S01]  /*07a0*/  ISETP.GE.AND P2, PT, R13, R4, PT ;  /* 0x000000040d00720c */ /* 0x000fe20003f46270 */
[----:B------:R-:W-:Y:S01]  /*07b0*/  @!P4 IMAD.WIDE.U32 R16, R16, R17, c[0x0][0x170] ;  /* 0x00005c001010c625 */ /* 0x000fe200078e0011 */
[----:B----4-:R-:W-:Y:S02]  /*07c0*/  @!P3 MOV R15, 0x4 ;  /* 0x00000004000fb802 */ /* 0x010fe40000000f00 */
[----:B------:R-:W-:Y:S02]  /*07d0*/  @!P5 MOV R19, 0x4 ;  /* 0x000000040013d802 */ /* 0x000fe40000000f00 */
[----:B------:R0:W4:Y:S01]  /*07e0*/  @!P4 LDG.E R9, [R16.64] ;  /* 0x000000041009c981 */ /* 0x000122000c1e1900 */
[----:B------:R-:W-:Y:S01]  /*07f0*/  @!P1 MOV R21, 0x4 ;  /* 0x0000000400159802 */ /* 0x000fe20000000f00 */
[----:B------:R-:W-:Y:S01]  /*0800*/  HFMA2.MMA R12, -RZ, RZ, 0, 0 ;  /* 0x00000000ff0c7435 */ /* 0x000fe200000001ff */
[----:B------:R-:W-:Y:S01]  /*0810*/  @!P5 IMAD.WIDE.U32 R18, R18, R19, c[0x0][0x170] ;  /* 0x00005c001212d625 */ /* 0x000fe200078e0013 */
[----:B-1----:R-:W-:-:S03]  /*0820*/  CS2R R10, SRZ ;  /* 0x00000000000a7805 */ /* 0x002fc6000001ff00 */
[----:B------:R-:W-:Y:S01]  /*0830*/  @!P2 IADD3 R14, R0, R13, RZ ;  /* 0x0000000d000ea210 */ /* 0x000fe20007ffe0ff */
[----:B0-----:R-:W-:Y:S01]  /*0840*/  @!P3 IMAD.WIDE.U32 R16, R6, R15, c[0x0][0x170] ;  /* 0x00005c000610b625 */ /* 0x001fe200078e000f */
[----:B------:R-:W-:Y:S01]  /*0850*/  @!P2 MOV R15, 0x4 ;  /* 0x00000004000fa802 */ /* 0x000fe20000000f00 */
[----:B------:R2:W4:Y:S02]  /*0860*/  @!P5 LDG.E R8, [R18.64] ;  /* 0x000000041208d981 */ /* 0x000524000c1e1900 */
[----:B------:R-:W-:Y:S02]  /*0870*/  @!P1 IMAD.WIDE.U32 R20, R20, R21, c[0x0][0x170] ;  /* 0x00005c0014149625 */ /* 0x000fe400078e0015 */
[----:B------:R0:W4:Y:S02]  /*0880*/  @!P3 LDG.E R11, [R16.64] ;  /* 0x00000004100bb981 */ /* 0x000124000c1e1900 */
[----:B------:R-:W-:Y:S02]  /*0890*/  @!P2 IMAD.WIDE.U32 R14, R14, R15, c[0x0][0x170] ;  /* 0x00005c000e0ea625 */ /* 0x000fe400078e000f */
[----:B------:R1:W4:Y:S04]  /*08a0*/  @!P1 LDG.E R10, [R20.64] ;  /* 0x00000004140a9981 */ /* 0x000328000c1e1900 */
[----:B------:R1:W4:Y:S01]  /*08b0*/  @!P2 LDG.E R12, [R14.64] ;  /* 0x000000040e0ca981 */ /* 0x000322000c1e1900 */
[----:B------:R-:W-:-:S04]  /*08c0*/  IADD3 R13, R5, 0x80, RZ ;  /* 0x00000080050d7810 */ /* 0x000fc80007ffe0ff */
[-C--:B------:R-:W-:Y:S02]  /*08d0*/  ISETP.GE.AND P6, PT, R13, R4.reuse, PT ;  /* 0x000000040d00720c */ /* 0x080fe40003fc6270 */
[C---:B0-----:R-:W-:Y:S02]  /*08e0*/  IADD3 R17, R5.reuse, 0x180, RZ ;  /* 0x0000018005117810 */ /* 0x041fe40007ffe0ff */
[----:B-1----:R-:W-:Y:S02]  /*08f0*/  IADD3 R21, R5, 0x100, RZ ;  /* 0x0000010005157810 */ /* 0x002fe40007ffe0ff */
[-C--:B------:R-:W-:Y:S02]  /*0900*/  ISETP.GE.AND P2, PT, R17, R4.reuse, PT ;  /* 0x000000041100720c */ /* 0x080fe40003f46270 */
[----:B------:R-:W-:Y:S02]  /*0910*/  IADD3 R15, R5, 0x200, RZ ;  /* 0x00000200050f7810 */ /* 0x000fe40007ffe0ff */
[----:B------:R-:W-:-:S02]  /*0920*/  ISETP.GE.AND P1, PT, R21, R4, PT ;  /* 0x000000041500720c */ /* 0x000fc40003f26270 */
[C---:B------:R-:W-:Y:S02]  /*0930*/  IADD3 R17, R5.reuse, 0x280, RZ ;  /* 0x0000028005117810 */ /* 0x040fe40007ffe0ff */
[----:B------:R-:W-:Y:S02]  /*0940*/  IADD3 R21, R5, 0x380, RZ ;  /* 0x0000038005157810 */ /* 0x000fe40007ffe0ff */
[-C--:B------:R-:W-:Y:S02]  /*0950*/  ISETP.GE.AND P3, PT, R15, R4.reuse, PT ;  /* 0x000000040f00720c */ /* 0x080fe40003f66270 */
[----:B------:R-:W-:Y:S01]  /*0960*/  ISETP.GE.AND P4, PT, R17, R4, PT ;  /* 0x000000041100720c */ /* 0x000fe20003f86270 */
[----:B------:R-:W-:Y:S01]  /*0970*/  BSSY B0, `(.L_x_11203) ;  /* 0x0000075000007945 */ /* 0x000fe20003800000 */
[----:B------:R-:W-:Y:S01]  /*0980*/  BSSY B1, `(.L_x_11204) ;  /* 0x000006d000017945 */ /* 0x000fe20003800000 */
[----:B--2---:R-:W-:-:S04]  /*0990*/  @!P0 FMUL.FTZ R19, R2, R2 ;  /* 0x0000000202138220 */ /* 0x004fc80000410000 */
[----:B------:R-:W-:-:S04]  /*09a0*/  @!P0 FMUL.FTZ R19, R19, R2 ;  /* 0x0000000213138220 */ /* 0x000fc80000410000 */
[----:B------:R-:W-:-:S04]  /*09b0*/  @!P0 FFMA.FTZ R19, R19, 0.044714998453855514526, R2 ;  /* 0x3d37271313138823 */ /* 0x000fc80000010002 */
[----:B------:R-:W-:Y:S01]  /*09c0*/  @!P0 FMUL.FTZ R14, R19, 0.79788458347320556641 ;  /* 0x3f4c422a130e8820 */ /* 0x000fe20000410000 */
[----:B------:R-:W-:Y:S01]  /*09d0*/  IADD3 R19, R5, 0x300, RZ ;  /* 0x0000030005137810 */ /* 0x000fe20007ffe0ff */
[----:B---3--:R-:W-:-:S04]  /*09e0*/  @!P6 FMUL.FTZ R6, R3, R3 ;  /* 0x000000030306e220 */ /* 0x008fc80000410000 */
[----:B------:R-:W-:-:S04]  /*09f0*/  @!P6 FMUL.FTZ R6, R6, R3 ;  /* 0x000000030606e220 */ /* 0x000fc80000410000 */
[----:B------:R-:W-:-:S04]  /*0a00*/  @!P6 FFMA.FTZ R6, R6, 0.044714998453855514526, R3 ;  /* 0x3d3727130606e823 */ /* 0x000fc80000010003 */
[----:B------:R-:W-:-:S06]  /*0a10*/  @!P6 FMUL.FTZ R6, R6, 0.79788458347320556641 ;  /* 0x3f4c422a0606e820 */ /* 0x000fcc0000410000 */
[----:B------:R-:W0:Y:S01]  /*0a20*/  @!P6 MUFU.TANH R6, R6 ;  /* 0x000000060006e308 */ /* 0x000e220000002400 */
[----:B------:R-:W-:Y:S01]  /*0a30*/  @!P6 FMUL.FTZ R3, R3, 0.5 ;  /* 0x3f0000000303e820 */ /* 0x000fe20000410000 */
[----:B------:R-:W-:Y:S01]  /*0a40*/  ISETP.GE.AND P5, PT, R19, R4, PT ;  /* 0x000000041300720c */ /* 0x000fe20003fa6270 */
[----:B0-----:R-:W-:-:S04]  /*0a50*/  @!P6 FADD.FTZ R6, R6, 1 ;  /* 0x3f8000000606e421 */ /* 0x001fc80000010000 */
[----:B------:R-:W-:Y:S01]  /*0a60*/  @!P6 FMUL.FTZ R6, R6, R3 ;  /* 0x000000030606e220 */ /* 0x000fe20000410000 */
[----:B------:R-:W-:Y:S01]  /*0a70*/  ISETP.GE.AND P6, PT, R21, R4, PT ;  /* 0x000000041500720c */ /* 0x000fe20003fc6270 */
[----:B------:R-:W0:Y:S01]  /*0a80*/  @!P0 MUFU.TANH R14, R14 ;  /* 0x0000000e000e8308 */ /* 0x000e220000002400 */
[----:B-----5:R-:W-:-:S04]  /*0a90*/  @!P1 FMUL.FTZ R16, R7, R7 ;  /* 0x0000000707109220 */ /* 0x020fc80000410000 */
[----:B------:R-:W-:-:S04]  /*0aa0*/  @!P1 FMUL.FTZ R16, R16, R7 ;  /* 0x0000000710109220 */ /* 0x000fc80000410000 */
[----:B------:R-:W-:Y:S02]  /*0ab0*/  @!P1 FFMA.FTZ R16, R16, 0.044714998453855514526, R7 ;  /* 0x3d37271310109823 */ /* 0x000fe40000010007 */
[----:B----4-:R-:W-:-:S04]  /*0ac0*/  @!P2 FMUL.FTZ R18, R9, R9 ;  /* 0x000000090912a220 */ /* 0x010fc80000410000 */
[----:B------:R-:W-:Y:S02]  /*0ad0*/  @!P2 FMUL.FTZ R18, R18, R9 ;  /* 0x000000091212a220 */ /* 0x000fe40000410000 */
[----:B------:R-:W-:-:S04]  /*0ae0*/  @!P3 FMUL.FTZ R17, R8, R8 ;  /* 0x000000080811b220 */ /* 0x000fc80000410000 */
[----:B------:R-:W-:Y:S02]  /*0af0*/  @!P3 FMUL.FTZ R17, R17, R8 ;  /* 0x000000081111b220 */ /* 0x000fe40000410000 */
[----:B------:R-:W-:Y:S02]  /*0b00*/  @!P4 FMUL.FTZ R19, R10, R10 ;  /* 0x0000000a0a13c220 */ /* 0x000fe40000410000 */
[----:B------:R-:W-:Y:S02]  /*0b10*/  @!P5 FMUL.FTZ R20, R11, R11 ;  /* 0x0000000b0b14d220 */ /* 0x000fe40000410000 */
[----:B------:R-:W-:Y:S02]  /*0b20*/  @!P6 FMUL.FTZ R23, R12, R12 ;  /* 0x0000000c0c17e220 */ /* 0x000fe40000410000 */
[----:B------:R-:W-:Y:S02]  /*0b30*/  @!P4 FMUL.FTZ R19, R19, R10 ;  /* 0x0000000a1313c220 */ /* 0x000fe40000410000 */
[----:B------:R-:W-:-:S02]  /*0b40*/  @!P6 FMUL.FTZ R23, R23, R12 ;  /* 0x0000000c1717e220 */ /* 0x000fc40000410000 */
[----:B------:R-:W-:Y:S02]  /*0b50*/  @!P3 FFMA.FTZ R17, R17, 0.044714998453855514526, R8 ;  /* 0x3d3727131111b823 */ /* 0x000fe40000010008 */
[----:B------:R-:W-:Y:S02]  /*0b60*/  @!P5 FMUL.FTZ R22, R20, R11 ;  /* 0x0000000b1416d220 */ /* 0x000fe40000410000 */
[----:B------:R-:W-:Y:S02]  /*0b70*/  @!P4 FFMA.FTZ R19, R19, 0.044714998453855514526, R10 ;  /* 0x3d3727131313c823 */ /* 0x000fe4000001000a */
[----:B------:R-:W-:Y:S02]  /*0b80*/  @!P2 FFMA.FTZ R18, R18, 0.044714998453855514526, R9 ;  /* 0x3d3727131212a823 */ /* 0x000fe40000010009 */
[----:B------:R-:W-:Y:S02]  /*0b90*/  @!P6 FFMA.FTZ R23, R23, 0.044714998453855514526, R12 ;  /* 0x3d3727131717e823 */ /* 0x000fe4000001000c */
[----:B------:R-:W-:-:S02]  /*0ba0*/  @!P1 FMUL.FTZ R15, R16, 0.79788458347320556641 ;  /* 0x3f4c422a100f9820 */ /* 0x000fc40000410000 */
[----:B------:R-:W-:Y:S02]  /*0bb0*/  @!P3 FMUL.FTZ R16, R17, 0.79788458347320556641 ;  /* 0x3f4c422a1110b820 */ /* 0x000fe40000410000 */
[----:B------:R-:W-:Y:S01]  /*0bc0*/  @!P5 FFMA.FTZ R22, R22, 0.044714998453855514526, R11 ;  /* 0x3d3727131616d823 */ /* 0x000fe2000001000b */
[----:B------:R-:W-:Y:S01]  /*0bd0*/  @!P0 IADD3 R20, R0, R5, RZ ;  /* 0x0000000500148210 */ /* 0x000fe20007ffe0ff */
[----:B------:R-:W-:Y:S01]  /*0be0*/  @!P4 FMUL.FTZ R17, R19, 0.79788458347320556641 ;  /* 0x3f4c422a1311c820 */ /* 0x000fe20000410000 */
[----:B------:R-:W-:Y:S01]  /*0bf0*/  @!P0 MOV R3, 0x4 ;  /* 0x0000000400038802 */ /* 0x000fe20000000f00 */
[----:B------:R-:W-:Y:S02]  /*0c00*/  @!P2 FMUL.FTZ R18, R18, 0.79788458347320556641 ;  /* 0x3f4c422a1212a820 */ /* 0x000fe40000410000 */
[----:B0-----:R-:W-:Y:S02]  /*0c10*/  @!P0 FADD.FTZ R14, R14, 1 ;  /* 0x3f8000000e0e8421 */ /* 0x001fe40000010000 */
[----:B------:R-:W-:-:S02]  /*0c20*/  @!P6 FMUL.FTZ R23, R23, 0.79788458347320556641 ;  /* 0x3f4c422a1717e820 */ /* 0x000fc40000410000 */
[----:B------:R-:W-:Y:S02]  /*0c30*/  @!P0 FMUL.FTZ R19, R2, 0.5 ;  /* 0x3f00000002138820 */ /* 0x000fe40000410000 */
[----:B------:R-:W-:Y:S01]  /*0c40*/  @!P5 FMUL.FTZ R21, R22, 0.79788458347320556641 ;  /* 0x3f4c422a1615d820 */ /* 0x000fe20000410000 */
[----:B------:R-:W0:Y:S01]  /*0c50*/  @!P3 MUFU.TANH R16, R16 ;  /* 0x000000100010b308 */ /* 0x000e220000002400 */
[----:B------:R-:W-:Y:S02]  /*0c60*/  @!P0 FMUL.FTZ R19, R14, R19 ;  /* 0x000000130e138220 */ /* 0x000fe40000410000 */
[----:B------:R-:W-:Y:S01]  /*0c70*/  @!P0 IMAD.WIDE.U32 R2, R20, R3, c[0x0][0x168] ;  /* 0x00005a0014028625 */ /* 0x000fe200078e0003 */
[----:B------:R-:W-:-:S04]  /*0c80*/  @!P0 MOV R5, R13 ;  /* 0x0000000d00058202 */ /* 0x000fc80000000f00 */
[----:B------:R-:W1:Y:S01]  /*0c90*/  @!P4 MUFU.TANH R17, R17 ;  /* 0x000000110011c308 */ /* 0x000e620000002400 */
[----:B------:R0:W-:Y:S01]  /*0ca0*/  @!P0 STG.E [R2.64], R19 ;  /* 0x0000001302008986 */ /* 0x0001e2000c101904 */
[----:B------:R-:W-:-:S06]  /*0cb0*/  ISETP.GE.AND P0, PT, R5, R4, PT ;  /* 0x000000040500720c */ /* 0x000fcc0003f06270 */
[----:B------:R-:W2:Y:S08]  /*0cc0*/  @!P1 MUFU.TANH R15, R15 ;  /* 0x0000000f000f9308 */ /* 0x000eb00000002400 */
[----:B------:R-:W3:Y:S08]  /*0cd0*/  @!P2 MUFU.TANH R18, R18 ;  /* 0x000000120012a308 */ /* 0x000ef00000002400 */
[----:B------:R-:W4:Y:S08]  /*0ce0*/  @!P5 MUFU.TANH R14, R21 ;  /* 0x00000015000ed308 */ /* 0x000f300000002400 */
[----:B------:R-:W5:Y:S01]  /*0cf0*/  @!P6 MUFU.TANH R23, R23 ;  /* 0x000000170017e308 */ /* 0x000f620000002400 */
[----:B------:R-:W-:-:S02]  /*0d00*/  @!P3 FMUL.FTZ R8, R8, 0.5 ;  /* 0x3f0000000808b820 */ /* 0x000fc40000410000 */
[----:B0-----:R-:W-:Y:S02]  /*0d10*/  @!P3 FADD.FTZ R3, R16, 1 ;  /* 0x3f8000001003b421 */ /* 0x001fe40000010000 */
[----:B------:R-:W-:Y:S02]  /*0d20*/  @!P1 FMUL.FTZ R20, R7, 0.5 ;  /* 0x3f00000007149820 */ /* 0x000fe40000410000 */
[----:B------:R-:W-:Y:S02]  /*0d30*/  @!P2 FMUL.FTZ R22, R9, 0.5 ;  /* 0x3f0000000916a820 */ /* 0x000fe40000410000 */
[----:B------:R-:W-:Y:S02]  /*0d40*/  @!P4 FMUL.FTZ R10, R10, 0.5 ;  /* 0x3f0000000a0ac820 */ /* 0x000fe40000410000 */
[----:B-1----:R-:W-:Y:S02]  /*0d50*/  @!P4 FADD.FTZ R17, R17, 1 ;  /* 0x3f8000001111c421 */ /* 0x002fe40000010000 */
[----:B--2---:R-:W-:-:S02]  /*0d60*/  @!P1 FADD.FTZ R9, R15, 1 ;  /* 0x3f8000000f099421 */ /* 0x004fc40000010000 */
[----:B---3--:R-:W-:Y:S02]  /*0d70*/  @!P2 FADD.FTZ R7, R18, 1 ;  /* 0x3f8000001207a421 */ /* 0x008fe40000010000 */
[----:B------:R-:W-:Y:S02]  /*0d80*/  @!P5 FMUL.FTZ R11, R11, 0.5 ;  /* 0x3f0000000b0bd820 */ /* 0x000fe40000410000 */
[----:B------:R-:W-:Y:S02]  /*0d90*/  @!P6 FMUL.FTZ R13, R12, 0.5 ;  /* 0x3f0000000c0de820 */ /* 0x000fe40000410000 */
[----:B----4-:R-:W-:Y:S02]  /*0da0*/  @!P5 FADD.FTZ R14, R14, 1 ;  /* 0x3f8000000e0ed421 */ /* 0x010fe40000010000 */
[----:B-----5:R-:W-:Y:S02]  /*0db0*/  @!P6 FADD.FTZ R2, R23, 1 ;  /* 0x3f8000001702e421 */ /* 0x020fe40000010000 */
[----:B------:R-:W-:-:S02]  /*0dc0*/  @!P3 FMUL.FTZ R3, R3, R8 ;  /* 0x000000080303b220 */ /* 0x000fc40000410000 */
[----:B------:R-:W-:Y:S02]  /*0dd0*/  @!P4 FMUL.FTZ R8, R17, R10 ;  /* 0x0000000a1108c220 */ /* 0x000fe40000410000 */
[----:B------:R-:W-:Y:S02]  /*0de0*/  @!P1 FMUL.FTZ R9, R9, R20 ;  /* 0x0000001409099220 */ /* 0x000fe40000410000 */
[----:B------:R-:W-:Y:S02]  /*0df0*/  @!P2 FMUL.FTZ R7, R7, R22 ;  /* 0x000000160707a220 */ /* 0x000fe40000410000 */
[----:B------:R-:W-:Y:S02]  /*0e00*/  @!P5 FMUL.FTZ R10, R14, R11 ;  /* 0x0000000b0e0ad220 */ /* 0x000fe40000410000 */
[----:B------:R-:W-:Y:S01]  /*0e10*/  @!P6 FMUL.FTZ R2, R2, R13 ;  /* 0x0000000d0202e220 */ /* 0x000fe20000410000 */
[----:B------:R-:W-:Y:S05]  /*0e20*/  @P0 BRA `(.L_x_11205) ;  /* 0x000000c000000947 */ /* 0x000fea0003800000 */
[----:B------:R-:W-:Y:S02]  /*0e30*/  IADD3 R12, R0, R5, RZ ;  /* 0x00000005000c7210 */ /* 0x000fe40007ffe0ff */
[----:B------:R-:W-:-:S02]  /*0e40*/  MOV R13, 0x4 ;  /* 0x00000004000d7802 */ /* 0x000fc40000000f00 */
[----:B------:R-:W-:-:S03]  /*0e50*/  IADD3 R5, R5, 0x80, RZ ;  /* 0x0000008005057810 */ /* 0x000fc60007ffe0ff */
[----:B------:R-:W-:Y:S01]  /*0e60*/  IMAD.WIDE.U32 R12, R12, R13, c[0x0][0x168] ;  /* 0x00005a000c0c7625 */ /* 0x000fe200078e000d */
[----:B------:R-:W-:-:S04]  /*0e70*/  ISETP.GE.AND P0, PT, R5, R4, PT ;  /* 0x000000040500720c */ /* 0x000fc80003f06270 */
[----:B------:R0:W-:Y:S09]  /*0e80*/  STG.E [R12.64], R6 ;  /* 0x000000060c007986 */ /* 0x0001f2000c101904 */
[----:B------:R-:W-:Y:S05]  /*0e90*/  @P0 BRA `(.L_x_11206) ;  /* 0x000000c000000947 */ /* 0x000fea0003800000 */
[----:B0-----:R-:W-:Y:S01]  /*0ea0*/  HFMA2.MMA R13, -RZ, RZ, 0, 2.384185791015625e-07 ;  /* 0x00000004ff0d7435 */ /* 0x001fe200000001ff */
[----:B------:R-:W-:-:S02]  /*0eb0*/  IADD3 R12, R0, R5, RZ ;  /* 0x00000005000c7210 */ /* 0x000fc40007ffe0ff */
[----:B------:R-:W-:-:S07]  /*0ec0*/  IADD3 R5, R5, 0x80, RZ ;  /* 0x0000008005057810 */ /* 0x000fce0007ffe0ff */
[----:B------:R-:W-:-:S05]  /*0ed0*/  IMAD.WIDE.U32 R12, R12, R13, c[0x0][0x168] ;  /* 0x00005a000c0c7625 */ /* 0x000fca00078e000d */
[----:B------:R0:W-:Y:S02]  /*0ee0*/  STG.E [R12.64], R9 ;  /* 0x000000090c007986 */ /* 0x0001e4000c101904 */
.L_x_11205:
[----:B------:R-:W-:-:S13]  /*0ef0*/  ISETP.GE.AND P0, PT, R5, R4, PT ;  /* 0x000000040500720c */ /* 0x000fda0003f06270 */
[----:B------:R-:W-:Y:S05]  /*0f00*/  @P0 BRA `(.L_x_11207) ;  /* 0x000000c000000947 */ /* 0x000fea0003800000 */
[----:B0-----:R-:W-:Y:S02]  /*0f10*/  IADD3 R12, R0, R5, RZ ;  /* 0x00000005000c7210 */ /* 0x001fe40007ffe0ff */
[----:B------:R-:W-:Y:S02]  /*0f20*/  MOV R13, 0x4 ;  /* 0x00000004000d7802 */ /* 0x000fe40000000f00 */
[----:B------:R-:W-:-:S03]  /*0f30*/  IADD3 R5, R5, 0x80, RZ ;  /* 0x0000008005057810 */ /* 0x000fc60007ffe0ff */
[----:B------:R-:W-:-:S05]  /*0f40*/  IMAD.WIDE.U32 R12, R12, R13, c[0x0][0x168] ;  /* 0x00005a000c0c7625 */ /* 0x000fca00078e000d */
[----:B------:R0:W-:Y:S02]  /*0f50*/  STG.E [R12.64], R7 ;  /* 0x000000070c007986 */ /* 0x0001e4000c101904 */
.L_x_11206:
[----:B------:R-:W-:-:S13]  /*0f60*/  ISETP.GE.AND P0, PT, R5, R4, PT ;  /* 0x000000040500720c */ /* 0x000fda0003f06270 */
[----:B------:R-:W-:Y:S05]  /*0f70*/  @P0 BRA `(.L_x_11208) ;  /* 0x000000d000000947 */ /* 0x000fea0003800000 */
[----:B0-----:R-:W-:Y:S01]  /*0f80*/  HFMA2.MMA R7, -RZ, RZ, 0, 2.384185791015625e-07 ;  /* 0x00000004ff077435 */ /* 0x001fe200000001ff */
[----:B------:R-:W-:Y:S02]  /*0f90*/  IADD3 R6, R0, R5, RZ ;  /* 0x0000000500067210 */ /* 0x000fe40007ffe0ff */
[----:B------:R-:W-:-:S07]  /*0fa0*/  IADD3 R5, R5, 0x80, RZ ;  /* 0x0000008005057810 */ /* 0x000fce0007ffe0ff */
[----:B------:R-:W-:-:S05]  /*0fb0*/  IMAD.WIDE.U32 R6, R6, R7, c[0x0][0x168] ;  /* 0x00005a0006067625 */ /* 0x000fca00078e0007 */
[----:B------:R0:W-:Y:S02]  /*0fc0*/  STG.E [R6.64], R3 ;  /* 0x0000000306007986 */ /* 0x0001e4000c101904 */
.L_x_11207:
        /* <DEDUP_REMOVED lines=8> */
.L_x_11208:
[----:B------:R-:W-:Y:S05]  /*1050*/  BSYNC B1 ;  /* 0x0000000000017941 */ /* 0x000fea0003800000 */
.L_x_11204:
[----:B------:R-:W-:-:S13]  /*1060*/  ISETP.GE.AND P0, PT, R5, R4, PT ;  /* 0x000000040500720c */ /* 0x000fda0003f06270 */
[----:B0-----:R-:W-:Y:S02]  /*1070*/  @!P0 IADD3 R6, R0, R5, RZ ;  /* 0x0000000500068210 */ /* 0x001fe40007ffe0ff */
[----:B------:R-:W-:Y:S02]  /*1080*/  @!P0 MOV R7, 0x4 ;  /* 0x0000000400078802 */ /* 0x000fe40000000f00 */
[----:B------:R-:W-:-:S03]  /*1090*/  @!P0 IADD3 R5, R5, 0x80, RZ ;  /* 0x0000008005058810 */ /* 0x000fc60007ffe0ff */
[----:B------:R-:W-:-:S05]  /*10a0*/  @!P0 IMAD.WIDE.U32 R6, R6, R7, c[0x0][0x168] ;  /* 0x00005a0006068625 */ /* 0x000fca00078e0007 */
[----:B------:R0:W-:Y:S02]  /*10b0*/  @!P0 STG.E [R6.64], R10 ;  /* 0x0000000a06008986 */ /* 0x0001e4000c101904 */
.L_x_11209:
[----:B------:R-:W-:Y:S05]  /*10c0*/  BSYNC B0 ;  /* 0x0000000000007941 */ /* 0x000fea0003800000 */
.L_x_11203:
[----:B------:R-:W-:Y:S01]  /*10d0*/  WARPSYNC 0xffffffff ;  /* 0xffffffff00007948 */ /* 0x000fe20003800000 */
[----:B------:R-:W-:-:S13]  /*10e0*/  ISETP.GE.AND P0, PT, R5, R4, PT ;  /* 0x000000040500720c */ /* 0x000fda0003f06270 */
[----:B------:R-:W-:Y:S05]  /*10f0*/  @P0 EXIT ;  /* 0x000000000000094d */ /* 0x000fea0003800000 */
[----:B------:R-:W-:Y:S01]  /*1100*/  HFMA2.MMA R4, -RZ, RZ, 0, 2.384185791015625e-07 ;  /* 0x00000004ff047435 */ /* 0x000fe200000001ff */
[----:B------:R-:W-:-:S09]  /*1110*/  IADD3 R5, R0, R5, RZ ;  /* 0x0000000500057210 */ /* 0x000fd20007ffe0ff */
[----:B------:R-:W-:-:S05]  /*1120*/  IMAD.WIDE.U32 R4, R5, R4, c[0x0][0x168] ;  /* 0x00005a0005047625 */ /* 0x000fca00078e0004 */
[----:B------:R-:W-:Y:S01]  /*1130*/  STG.E [R4.64], R2 ;  /* 0x0000000204007986 */ /* 0x000fe2000c101904 */
[----:B------:R-:W-:Y:S05]  /*1140*/  EXIT ;  /* 0x000000000000794d */ /* 0x000fea0003800000 */
.L_x_11210:
        /* <DEDUP_REMOVED lines=11> */
.L_x_12076:


//--------------------- .text._ZN2at6native29vectorized_elementwise_kernelILi4EZZZNS0_18GeluCUDAKernelImplERNS_18TensorIteratorBaseENS0_8GeluTypeEENKUlvE_clEvENKUlvE0_clEvEUlfE_St5arrayIPcLm2EEEEviT0_T1_ --------------------------
	.section	.text._ZN2at6native29vectorized_elementwise_kernelILi4EZZZNS0_18GeluCUDAKernelImplERNS_18TensorIteratorBaseENS0_8GeluTypeEENKUlvE_clEvENKUlvE0_clEvEUlfE_St5arrayIPcLm2EEEEviT0_T1_,"ax",@progbits
	.sectioninfo	@"SHI_REGISTERS=26"
	.align	128
        .global         _ZN2at6native29vectorized_elementwise_kernelILi4EZZZNS0_18GeluCUDAKernelImplERNS_18TensorIteratorBaseENS0_8GeluTypeEENKUlvE_clEvENKUlvE0_clEvEUlfE_St5arrayIPcLm2EEEEviT0_T1_
        .type           _ZN2at6native29vectorized_elementwise_kernelILi4EZZZNS0_18GeluCUDAKernelImplERNS_18TensorIteratorBaseENS0_8GeluTypeEENKUlvE_clEvENKUlvE0_clEvEUlfE_St5arrayIPcLm2EEEEviT0_T1_,@function
        .size           _ZN2at6native29vectorized_elementwise_kernelILi4EZZZNS0_18GeluCUDAKernelImplERNS_18TensorIteratorBaseENS0_8GeluTypeEENKUlvE_clEvENKUlvE0_clEvEUlfE_St5arrayIPcLm2EEEEviT0_T1_,(.L_x_12077 - _ZN2at6native29vectorized_elementwise_kernelILi4EZZZNS0_18GeluCUDAKernelImplERNS_18TensorIteratorBaseENS0_8GeluTypeEENKUlvE_clEvENKUlvE0_clEvEUlfE_St5arrayIPcLm2EEEEviT0_T1_)
        .other          _ZN2at6native29vectorized_elementwise_kernelILi4EZZZNS0_18GeluCUDAKernelImplERNS_18TensorIteratorBaseENS0_8GeluTypeEENKUlvE_clEvENKUlvE0_clEvEUlfE_St5arrayIPcLm2EEEEviT0_T1_,@"STO_CUDA_ENTRY STV_DEFAULT"
_ZN2at6native29vectorized_elementwise_kernelILi4EZZZNS0_18GeluCUDAKernelImplERNS_18TensorIteratorBaseENS0_8GeluTypeEENKUlvE_clEvENKUlvE0_clEvEUlfE_St5arrayIPcLm2EEEEviT0_T1_:
.text._ZN2at6native29vectorized_elementwise_kernelILi4EZZZNS0_18GeluCUDAKernelImplERNS_18TensorIteratorBaseENS0_8GeluTypeEENKUlvE_clEvENKUlvE0_clEvEUlfE_St5arrayIPcLm2EEEEviT0_T1_:
        /* <DEDUP_REMOVED lines=11> */
[----:B------:R-:W2:Y:S04]  /*00b0*/  LDG.E.128 R8, [R12.64] ;  /* 0x000000040c087981 */ /* 0x000ea8000c1e1d00 */
[----:B------:R0:W3:Y:S01]  /*00c0*/  LDG.E.128 R4, [R12.64+0x800] ;  /* 0x000800040c047981 */ /* 0x0000e2000c1e1d00 */
[----:B--2---:R-:W-:Y:S02]  /*00d0*/  FMUL.FTZ R15, R8, R8 ;  /* 0x00000008080f7220 */ /* 0x004fe40000410000 */
[----:B------:R-:W-:Y:S02]  /*00e0*/  FMUL.FTZ R14, R9, R9 ;  /* 0x00000009090e7220 */ /* 0x000fe40000410000 */
[----:B------:R-:W-:Y:S02]  /*00f0*/  FMUL.FTZ R19, R10, R10 ;  /* 0x0000000a0a137220 */ /* 0x000fe40000410000 */
[----:B------:R-:W-:-:S02]  /*0100*/  FMUL.FTZ R15, R8, R15 ;  /* 0x0000000f080f7220 */ /* 0x000fc40000410000 */
[----:B------:R-:W-:Y:S02]  /*0110*/  FMUL.FTZ R14, R9, R14 ;  /* 0x0000000e090e7220 */ /* 0x000fe40000410000 */
[----:B0-----:R-:W-:Y:S02]  /*0120*/  FMUL.FTZ R12, R11, R11 ;  /* 0x0000000b0b0c7220 */ /* 0x001fe40000410000 */
[----:B------:R-:W-:Y:S02]  /*0130*/  FMUL.FTZ R19, R10, R19 ;  /* 0x000000130a137220 */ /* 0x000fe40000410000 */
[----:B------:R-:W-:Y:S02]  /*0140*/  FFMA.FTZ R15, R15, 0.044714998453855514526, R8 ;  /* 0x3d3727130f0f7823 */ /* 0x000fe40000010008 */
[----:B------:R-:W-:Y:S02]  /*0150*/  FFMA.FTZ R14, R14, 0.044714998453855514526, R9 ;  /* 0x3d3727130e0e7823 */ /* 0x000fe40000010009 */
[----:B------:R-:W-:-:S02]  /*0160*/  FMUL.FTZ R12, R11, R12 ;  /* 0x0000000c0b0c7220 */ /* 0x000fc40000410000 */
[----:B------:R-:W-:Y:S02]  /*0170*/  FFMA.FTZ R19, R19, 0.044714998453855514526, R10 ;  /* 0x3d37271313137823 */ /* 0x000fe4000001000a */
[----:B------:R-:W-:Y:S02]  /*0180*/  FMUL.FTZ R15, R15, 0.79788458347320556641 ;  /* 0x3f4c422a0f0f7820 */ /* 0x000fe40000410000 */
[----:B------:R-:W-:Y:S02]  /*0190*/  FMUL.FTZ R16, R14, 0.79788458347320556641 ;  /* 0x3f4c422a0e107820 */ /* 0x000fe40000410000 */
[----:B------:R-:W-:Y:S01]  /*01a0*/  FFMA.FTZ R12, R12, 0.044714998453855514526, R11 ;  /* 0x3d3727130c0c7823 */ /* 0x000fe2000001000b */
[----:B------:R0:W-:Y:S01]  /*01b0*/  MUFU.TANH R17, R15 ;  /* 0x0000000f00117308 */ /* 0x0001e20000002400 */
[----:B------:R-:W-:Y:S02]  /*01c0*/  FMUL.FTZ R14, R19, 0.79788458347320556641 ;  /* 0x3f4c422a130e7820 */ /* 0x000fe40000410000 */
[----:B---3--:R-:W-:-:S02]  /*01d0*/  FMUL.FTZ R19, R6, R6 ;  /* 0x0000000606137220 */ /* 0x008fc40000410000 */
[----:B------:R-:W-:Y:S02]  /*01e0*/  FMUL.FTZ R13, R4, R4 ;  /* 0x00000004040d7220 */ /* 0x000fe40000410000 */
[----:B------:R-:W-:Y:S01]  /*01f0*/  FMUL.FTZ R19, R6, R19 ;  /* 0x0000001306137220 */ /* 0x000fe20000410000 */
[----:B------:R-:W1:Y:S01]  /*0200*/  MUFU.TANH R14, R14 ;  /* 0x0000000e000e7308 */ /* 0x000e620000002400 */
[----:B0-----:R-:W-:Y:S02]  /*0210*/  FMUL.FTZ R15, R12, 0.79788458347320556641 ;  /* 0x3f4c422a0c0f7820 */ /* 0x001fe40000410000 */
[----:B------:R-:W-:Y:S02]  /*0220*/  FMUL.FTZ R12, R5, R5 ;  /* 0x00000005050c7220 */ /* 0x000fe40000410000 */
[----:B------:R-:W-:Y:S02]  /*0230*/  FMUL.FTZ R22, R7, R7 ;  /* 0x0000000707167220 */ /* 0x000fe40000410000 */
[----:B------:R-:W-:Y:S01]  /*0240*/  FMUL.FTZ R13, R4, R13 ;  /* 0x0000000d040d7220 */ /* 0x000fe20000410000 */
[----:B------:R-:W-:Y:S01]  /*0250*/  MUFU.TANH R15, R15 ;  /* 0x0000000f000f7308 */ /* 0x000fe20000002400 */
[----:B------:R-:W-:-:S02]  /*0260*/  FMUL.FTZ R12, R5, R12 ;  /* 0x0000000c050c7220 */ /* 0x000fc40000410000 */
[----:B------:R-:W-:Y:S02]  /*0270*/  FFMA.FTZ R20, R19, 0.044714998453855514526, R6 ;  /* 0x3d37271313147823 */ /* 0x000fe40000010006 */
[----:B------:R-:W-:-:S03]  /*0280*/  IMAD.WIDE.U32 R18, R0, R3, c[0x0][0x168] ;  /* 0x00005a0000127625 */ /* 0x000fc600078e0003 */
[----:B------:R-:W-:Y:S01]  /*0290*/  MUFU.TANH R16, R16 ;  /* 0x0000001000107308 */ /* 0x000fe20000002400 */
[----:B------:R-:W-:Y:S02]  /*02a0*/  FMUL.FTZ R22, R7, R22 ;  /* 0x0000001607167220 */ /* 0x000fe40000410000 */
[----:B------:R-:W-:Y:S02]  /*02b0*/  FFMA.FTZ R13, R13, 0.044714998453855514526, R4 ;  /* 0x3d3727130d0d7823 */ /* 0x000fe40000010004 */
[----:B------:R-:W-:Y:S02]  /*02c0*/  FFMA.FTZ R12, R12, 0.044714998453855514526, R5 ;  /* 0x3d3727130c0c7823 */ /* 0x000fe40000010005 */
[----:B------:R-:W-:Y:S02]  /*02d0*/  FFMA.FTZ R22, R22, 0.044714998453855514526, R7 ;  /* 0x3d37271316167823 */ /* 0x000fe40000010007 */
[----:B------:R-:W-:Y:S02]  /*02e0*/  FMUL.FTZ R13, R13, 0.79788458347320556641 ;  /* 0x3f4c422a0d0d7820 */ /* 0x000fe40000410000 */
[----:B------:R-:W-:-:S02]  /*02f0*/  FMUL.FTZ R12, R12, 0.79788458347320556641 ;  /* 0x3f4c422a0c0c7820 */ /* 0x000fc40000410000 */
[----:B------:R-:W-:Y:S02]  /*0300*/  IMAD.WIDE R2, R2, 0x10, R18 ;  /* 0x0000001002027825 */ /* 0x000fe400078e0212 */
[----:B------:R-:W0:Y:S02]  /*0310*/  MUFU.TANH R13, R13 ;  /* 0x0000000d000d7308 */ /* 0x000e240000002400 */
[----:B------:R-:W-:Y:S02]  /*0320*/  FMUL.FTZ R0, R20, 0.79788458347320556641 ;  /* 0x3f4c422a14007820 */ /* 0x000fe40000410000 */
[----:B------:R-:W-:Y:S02]  /*0330*/  FMUL.FTZ R19, R8, 0.5 ;  /* 0x3f00000008137820 */ /* 0x000fe40000410000 */
[----:B------:R-:W-:Y:S02]  /*0340*/  FMUL.FTZ R8, R22, 0.79788458347320556641 ;  /* 0x3f4c422a16087820 */ /* 0x000fe40000410000 */
[----:B------:R-:W2:Y:S01]  /*0350*/  MUFU.TANH R12, R12 ;  /* 0x0000000c000c7308 */ /* 0x000ea20000002400 */
[----:B------:R-:W-:-:S02]  /*0360*/  FMUL.FTZ R21, R10, 0.5 ;  /* 0x3f0000000a157820 */ /* 0x000fc40000410000 */
[----:B------:R-:W-:Y:S02]  /*0370*/  FMUL.FTZ R20, R9, 0.5 ;  /* 0x3f00000009147820 */ /* 0x000fe40000410000 */
[----:B------:R-:W-:Y:S02]  /*0380*/  FMUL.FTZ R10, R6, 0.5 ;  /* 0x3f000000060a7820 */ /* 0x000fe40000410000 */
[----:B------:R-:W-:Y:S01]  /*0390*/  FMUL.FTZ R22, R11, 0.5 ;  /* 0x3f0000000b167820 */ /* 0x000fe20000410000 */
[----:B------:R-:W3:Y:S01]  /*03a0*/  MUFU.TANH R0, R0 ;  /* 0x0000000000007308 */ /* 0x000ee20000002400 */
[----:B------:R-:W-:Y:S02]  /*03b0*/  FMUL.FTZ R18, R4, 0.5 ;  /* 0x3f00000004127820 */ /* 0x000fe40000410000 */
[----:B------:R-:W-:Y:S02]  /*03c0*/  FMUL.FTZ R9, R7, 0.5 ;  /* 0x3f00000007097820 */ /* 0x000fe40000410000 */
[----:B-1----:R-:W-:-:S02]  /*03d0*/  FADD.FTZ R6, R14, 1 ;  /* 0x3f8000000e067421 */ /* 0x002fc40000010000 */
[----:B0-----:R-:W-:Y:S01]  /*03e0*/  FADD.FTZ R13, R13, 1 ;  /* 0x3f8000000d0d7421 */ /* 0x001fe20000010000 */
[----:B------:R-:W0:Y:S01]  /*03f0*/  MUFU.TANH R8, R8 ;  /* 0x0000000800087308 */ /* 0x000e220000002400 */
[----:B------:R-:W-:Y:S02]  /*0400*/  FMUL.FTZ R11, R5, 0.5 ;  /* 0x3f000000050b7820 */ /* 0x000fe40000410000 */
[----:B------:R-:W-:Y:S02]  /*0410*/  FADD.FTZ R7, R15, 1 ;  /* 0x3f8000000f077421 */ /* 0x000fe40000010000 */
[----:B--2---:R-:W-:Y:S02]  /*0420*/  FADD.FTZ R14, R12, 1 ;  /* 0x3f8000000c0e7421 */ /* 0x004fe40000010000 */
[----:B------:R-:W-:Y:S02]  /*0430*/  FADD.FTZ R4, R17, 1 ;  /* 0x3f80000011047421 */ /* 0x000fe40000010000 */
[----:B---3--:R-:W-:-:S02]  /*0440*/  FADD.FTZ R15, R0, 1 ;  /* 0x3f800000000f7421 */ /* 0x008fc40000010000 */
[----:B------:R-:W-:Y:S02]  /*0450*/  FADD.FTZ R5, R16, 1 ;  /* 0x3f80000010057421 */ /* 0x000fe40000010000 */
[----:B------:R-:W-:Y:S02]  /*0460*/  FMUL.FTZ R12, R18, R13 ;  /* 0x0000000d120c7220 */ /* 0x000fe40000410000 */
[----:B------:R-:W-:Y:S02]  /*0470*/  FMUL.FTZ R13, R11, R14 ;  /* 0x0000000e0b0d7220 */ /* 0x000fe40000410000 */
[----:B0-----:R-:W-:Y:S02]  /*0480*/  FADD.FTZ R8, R8, 1 ;  /* 0x3f80000008087421 */ /* 0x001fe40000010000 */
[----:B------:R-:W-:Y:S02]  /*0490*/  FMUL.FTZ R14, R10, R15 ;  /* 0x0000000f0a0e7220 */ /* 0x000fe40000410000 */
[----:B------:R-:W-:-:S02]  /*04a0*/  FMUL.FTZ R4, R19, R4 ;  /* 0x0000000413047220 */ /* 0x000fc40000410000 */
[----:B------:R-:W-:Y:S02]  /*04b0*/  FMUL.FTZ R5, R20, R5 ;  /* 0x0000000514057220 */ /* 0x000fe40000410000 */
[----:B------:R-:W-:Y:S02]  /*04c0*/  FMUL.FTZ R6, R21, R6 ;  /* 0x0000000615067220 */ /* 0x000fe40000410000 */
[----:B------:R-:W-:Y:S02]  /*04d0*/  FMUL.FTZ R7, R22, R7 ;  /* 0x0000000716077220 */ /* 0x000fe40000410000 */
[----:B------:R-:W-:-:S03]  /*04e0*/  FMUL.FTZ R15, R9, R8 ;  /* 0x00000008090f7220 */ /* 0x000fc60000410000 */
[----:B------:R-:W-:Y:S04]  /*04f0*/  STG.E.128 [R2.64], R4 ;  /* 0x0000000402007986 */ /* 0x000fe8000c101d04 */
[----:B------:R-:W-:Y:S01]  /*0500*/  STG.E.128 [R2.64+0x800], R12 ;  /* 0x0008000c02007986 */ /* 0x000fe2000c101d04 */
[----:B------:R-:W-:Y:S05]  /*0510*/  EXIT ;  /* 0x000000000000794d */ /* 0x000fea0003800000 */
.L_x_11211:
[----:B------:R-:W0:Y:S01]  /*0520*/  S2R R5, SR_TID.X ;  /* 0x0000000000057919 */ /* 0x000e220000002100 */
[----:B------:R-:W-:Y:S01]  /*0530*/  CS2R R2, SRZ ;  /* 0x0000000000027805 */ /* 0x000fe2000001ff00 */
[----:B0-----:R-:W-:Y:S02]  /*0540*/  ISETP.GE.AND P0, PT, R5, R4, PT ;  /* 0x000000040500720c */ /* 0x001fe40003f06270 */
        /* <DEDUP_REMOVED lines=150> */
.L_x_11214:
[----:B------:R-:W-:-:S13]  /*0eb0*/  ISETP.GE.AND P0, PT, R5, R4, PT ;  /* 0x000000040500720c */ /* 0x000fda0003f06270 */
[----:B------:R-:W-:Y:S05]  /*0ec0*/  @P0 BRA `(.L_x_11216) ;  /* 0x000000c000000947 */ /* 0x000fea0003800000 */
[----:B0-----:R-:W-:Y:S02]  /*0ed0*/  IADD3 R12, R0, R5, RZ ;  /* 0x00000005000c7210 */ /* 0x001fe40007ffe0ff */
[----:B------:R-:W-:Y:S02]  /*0ee0*/  MOV R13, 0x4 ;  /* 0x00000004000d7802 */ /* 0x000fe40000000f00 */
[----:B------:R-:W-:-:S03]  /*0ef0*/  IADD3 R5, R5, 0x80, RZ ;  /* 0x0000008005057810 */ /* 0x000fc60007ffe0ff */
[----:B------:R-:W-:-:S05]  /*0f00*/  IMAD.WIDE.U32 R12, R12, R13, c[0x0][0x168] ;  /* 0x00005a000c0c7625 */ /* 0x000fca00078e000d */
[----:B------:R0:W-:Y:S02]  /*0f10*/  STG.E [R12.64], R7 ;  /* 0x000000070c007986 */ /* 0x0001e4000c101904 */
.L_x_11215:
[----:B------:R-:W-:-:S13]  /*0f20*/  ISETP.GE.AND P0, PT, R5, R4, PT ;  /* 0x000000040500720c */ /* 0x000fda0003f06270 */
[----:B------:R-:W-:Y:S05]  /*0f30*/  @P0 BRA `(.L_x_11217) ;  /* 0x000000d000000947 */ /* 0x000fea0003800000 */
[----:B0-----:R-:W-:Y:S01]  /*0f40*/  HFMA2.MMA R7, -RZ, RZ, 0, 2.384185791015625e-07 ;  /* 0x00000004ff077435 */ /* 0x001fe200000001ff */
[----:B------:R-:W-:Y:S02]  /*0f50*/  IADD3 R6, R0, R5, RZ ;  /* 0x0000000500067210 */ /* 0x000fe40007ffe0ff */
[----:B------:R-:W-:-:S07]  /*0f60*/  IADD3 R5, R5, 0x80, RZ ;  /* 0x0000008005057810 */ /* 0x000fce0007ffe0ff */
[----:B------:R-:W-:-:S05]  /*0f70*/  IMAD.WIDE.U32 R6, R6, R7, c[0x0][0x168] ;  /* 0x00005a0006067625 */ /* 0x000fca00078e0007 */
[----:B------:R0:W-:Y:S02]  /*0f80*/  STG.E [R6.64], R3 ;  /* 0x0000000306007986 */ /* 0x0001e4000c101904 */
.L_x_11216:
        /* <DEDUP_REMOVED lines=8> */
.L_x_11217:
[----:B------:R-:W-:Y:S05]  /*1010*/  BSYNC B1 ;  /* 0x0000000000017941 */ /* 0x000fea0003800000 */
.L_x_11213:
[----:B------:R-:W-:-:S13]  /*1020*/  ISETP.GE.AND P0, PT, R5, R4, PT ;  /* 0x000000040500720c */ /* 0x000fda0003f06270 */
[----:B0-----:R-:W-:Y:S02]  /*1030*/  @!P0 IADD3 R6, R0, R5, RZ ;  /* 0x0000000500068210 */ /* 0x001fe40007ffe0ff */
[----:B------:R-:W-:Y:S02]  /*1040*/  @!P0 MOV R7, 0x4 ;  /* 0x0000000400078802 */ /* 0x000fe40000000f00 */
[----:B------:R-:W-:-:S03]  /*1050*/  @!P0 IADD3 R5, R5, 0x80, RZ ;  /* 0x0000008005058810 */ /* 0x000fc60007ffe0ff */
[----:B------:R-:W-:-:S05]  /*1060*/  @!P0 IMAD.WIDE.U32 R6, R6, R7, c[0x0][0x168] ;  /* 0x00005a0006068625 */ /* 0x000fca00078e0007 */
[----:B------:R0:W-:Y:S02]  /*1070*/  @!P0 STG.E [R6.64], R10 ;  /* 0x0000000a06008986 */ /* 0x0001e4000c101904 */
.L_x_11218:
[----:B------:R-:W-:Y:S05]  /*1080*/  BSYNC B0 ;  /* 0x0000000000007941 */ /* 0x000fea0003800000 */
.L_x_11212:
        /* <DEDUP_REMOVED lines=8> */
.L_x_11219:
        /* <DEDUP_REMOVED lines=15> */
.L_x_12077:


//--------------------- .text._ZN2at6native29vectorized_elementwise_kernelILi8EZZZNS0_18GeluCUDAKernelImplERNS_18TensorIteratorBaseENS0_8GeluTypeEENKUlvE_clEvENKUlvE0_clEvEUlfE_St5arrayIPcLm2EEEEviT0_T1_ --------------------------
	.section	.text._ZN2at6native29vectorized_elementwise_kernelILi8EZZZNS0_18GeluCUDAKernelImplERNS_18TensorIteratorBaseENS0_8GeluTypeEENKUlvE_clEvENKUlvE0_clEvEUlfE_St5arrayIPcLm2EEEEviT0_T1_,"ax",@progbits
	.sectioninfo	@"SHI_REGISTERS=4"
	.align	128
        .global         _ZN2at6native29vectorized_elementwise_kernelILi8EZZZNS0_18GeluCUDAKernelImplERNS_18TensorIteratorBaseENS0_8GeluTypeEENKUlvE_clEvENKUlvE0_clEvEUlfE_St5arrayIPcLm2EEEEviT0_T1_
        .type           _ZN2at6native29vectorized_elementwise_kernelILi8EZZZNS0_18GeluCUDAKernelImplERNS_18TensorIteratorBaseENS0_8GeluTypeEENKUlvE_clEvENKUlvE0_clEvEUlfE_St5arrayIPcLm2EEEEviT0_T1_,@function
        .size           _ZN2at6native29vectorized_elementwise_kernelILi8EZZZNS0_18GeluCUDAKernelImplERNS_18TensorIteratorBaseENS0_8GeluTypeEENKUlvE_clEvENKUlvE0_clEvEUlfE_St5arrayIPcLm2EEEEviT0_T1_,(.L_x_12078 - _ZN2at6native29vectorized_elementwise_kernelILi8EZZZNS0_18GeluCUDAKernelImplERNS_18TensorIteratorBaseENS0_8GeluTypeEENKUlvE_clEvENKUlvE0_clEvEUlfE_St5arrayIPcLm2EEEEviT0_T1_)
        .other          _ZN2at6native29vectorized_elementwise_kernelILi8EZZZNS0_18GeluCUDAKernelImplERNS_18TensorIteratorBaseENS0_8GeluTypeEENKUlvE_clEvENKUlvE0_clEvEUlfE_St5arrayIPcLm2EEEEviT0_T1_,@"STO_CUDA_ENTRY STV_DEFAULT"
_ZN2at6native29vectorized_elementwise_kernelILi8EZZZNS0_18GeluCUDAKernelImplERNS_18TensorIteratorBaseENS0_8GeluTypeEENKUlvE_clEvENKUlvE0_clEvEUlfE_St5arrayIPcLm2EEEEviT0_T1_:
.text._ZN2at6native29vectorized_elementwise_kernelILi8EZZZNS0_18GeluCUDAKernelImplERNS_18TensorIteratorBaseENS0_8GeluTypeEENKUlvE_clEvENKUlvE0_clEvEUlfE_St5arrayIPcLm2EEEEviT0_T1_:
[----:B------:R-:W-:Y:S02]  /*0000*/  MOV R1, c[0x0][0x28] ;  /* 0x00000a0000017a02 */ /* 0x000fe40000000f00 */
[----:B------:R-:W-:Y:S05]  /*0010*/  EXIT ;  /* 0x000000000000794d */ /* 0x000fea0003800000 */
.L_x_11220:
        /* <DEDUP_REMOVED lines=14> */
.L_x_12078:


//--------------------- .text._ZN2at6native18elementwise_kernelILi128ELi4EZNS0_15gpu_kernel_implIZZZNS0_18GeluCUDAKernelImplERNS_18TensorIteratorBaseENS0_8GeluTypeEENKUlvE_clEvENKUlvE_clEvEUldE_EEvS4_RKT_EUliE_EEviT1_ --------------------------
	.section	.text._ZN2at6native18elementwise_kernelILi128ELi4EZNS0_15gpu_kernel_implIZZZNS0_18GeluCUDAKernelImplERNS_18TensorIteratorBaseENS0_8GeluTypeEENKUlvE_clEvENKUlvE_clEvEUldE_EEvS4_RKT_EUliE_EEviT1_,"ax",@progbits
	.sectioninfo	@"SHI_REGISTERS=26"
	.align	128
        .global         _ZN2at6native18elementwise_kernelILi128ELi4EZNS0_15gpu_kernel_implIZZZNS0_18GeluCUDAKernelImplERNS_18TensorIteratorBaseENS0_8GeluTypeEENKUlvE_clEvENKUlvE_clEvEUldE_EEvS4_RKT_EUliE_EEviT1_
        .type           _ZN2at6native18elementwise_kernelILi128ELi4EZNS0_15gpu_kernel_implIZZZNS0_18GeluCUDAKernelImplERNS_18TensorIteratorBaseENS0_8GeluTypeEENKUlvE_clEvENKUlvE_clEvEUldE_EEvS4_RKT_EUliE_EEviT1_,@function
        .size           _ZN2at6native18elementwise_kernelILi128ELi4EZNS0_15gpu_kernel_implIZZZNS0_18GeluCUDAKernelImplERNS_18TensorIteratorBaseENS0_8GeluTypeEENKUlvE_clEvENKUlvE_clEvEUldE_EEvS4_RKT_EUliE_EEviT1_,(.L_x_12079 - _ZN2at6native18elementwise_kernelILi128ELi4EZNS0_15gpu_kernel_implIZZZNS0_18GeluCUDAKernelImplERNS_18TensorIteratorBaseENS0_8GeluTypeEENKUlvE_clEvENKUlvE_clEvEUldE_EEvS4_RKT_EUliE_EEviT1_)
        .other          _ZN2at6native18elementwise_kernelILi128ELi4EZNS0_15gpu_kernel_implIZZZNS0_18GeluCUDAKernelImplERNS_18TensorIteratorBaseENS0_8GeluTypeEENKUlvE_clEvENKUlvE_clEvEUldE_EEvS4_RKT_EUliE_EEviT1_,@"STO_CUDA_ENTRY STV_DEFAULT"
_ZN2at6native18elementwise_kernelILi128ELi4EZNS0_15gpu_kernel_implIZZZNS0_18GeluCUDAKernelImplERNS_18TensorIteratorBaseENS0_8GeluTypeEENKUlvE_clEvENKUlvE_clEvEUldE_EEvS4_RKT_EUliE_EEviT1_:
.text._ZN2at6native18elementwise_kernelILi128ELi4EZNS0_15gpu_kernel_implIZZZNS0_18GeluCUDAKernelImplERNS_18TensorIteratorBaseENS0_8GeluTypeEENKUlvE_clEvENKUlvE_clEvEUldE_EEvS4_RKT_EUliE_EEviT1_:
        /* <DEDUP_REMOVED lines=236> */
.L_x_11223:
        /* <DEDUP_REMOVED lines=19> */
.L_x_11227:
[----:B------:R-:W2:Y:S02]  /*0ff0*/  LDG.E.U8 R2, [R4.64] ;  /* 0x0000002404027981 */ /* 0x000ea4000c1e1100 */
[----:B--2---:R-:W0:Y:S01]  /*1000*/  I2F.F64.U16 R2, R2 ;  /* 0x0000000200027312 */ /* 0x004e220000101800 */
[----:B------:R-:W-:Y:S05]  /*1010*/  BRA `(.L_x_11229) ;  /* 0x00000df000007947 */ /* 0x000fea0003800000 */
.L_x_11226:
        /* <DEDUP_REMOVED lines=9> */
.L_x_11231:
[----:B------:R-:W2:Y:S02]  /*10b0*/  LDG.E R2, [R4.64] ;  /* 0x0000002404027981 */ /* 0x000ea4000c1e1900 */
[----:B--2---:R-:W0:Y:S01]  /*10c0*/  I2F.F64 R2, R2 ;  /* 0x0000000200027312 */ /* 0x004e220000201c00 */
[----:B------:R-:W-:Y:S05]  /*10d0*/  BRA `(.L_x_11229) ;  /* 0x00000d3000007947 */ /* 0x000fea0003800000 */
.L_x_11230:
[----:B------:R-:W2:Y:S02]  /*10e0*/  LDG.E.U16 R2, [R4.64] ;  /* 0x0000002404027981 */ /* 0x000ea4000c1e1500 */
[----:B--2---:R-:W0:Y:S01]  /*10f0*/  I2F.F64.S16 R2, R2 ;  /* 0x0000000200027312 */ /* 0x004e220000101c00 */
[----:B------:R-:W-:Y:S05]  /*1100*/  BRA `(.L_x_11229) ;  /* 0x00000d0000007947 */ /* 0x000fea0003800000 */
.L_x_11225:
        /* <DEDUP_REMOVED lines=10> */
.L_x_11233:
[----:B------:R-:W2:Y:S02]  /*11b0*/  LDG.E.U16 R0, [R4.64] ;  /* 0x0000002404007981 */ /* 0x000ea4000c1e1500 */
[----:B--2---:R-:W-:-:S05]  /*11c0*/  HADD2.F32 R0, -RZ, R0.H0_H0 ;  /* 0x20000000ff007230 */ /* 0x004fca0000004100 */
[----:B------:R-:W-:-:S04]  /*11d0*/  FMUL.FTZ R0, R0, 1 ;  /* 0x3f80000000007820 */ /* 0x000fc80000410000 */
[----:B------:R0:W1:Y:S01]  /*11e0*/  F2F.F64.F32 R2, R0 ;  /* 0x0000000000027310 */ /* 0x0000620000201800 */
[----:B------:R-:W-:Y:S05]  /*11f0*/  BRA `(.L_x_11229) ;  /* 0x00000c1000007947 */ /* 0x000fea0003800000 */
.L_x_11232:
        /* <DEDUP_REMOVED lines=10> */
.L_x_11235:
[----:B------:R-:W2:Y:S02]  /*12a0*/  LDG.E.U16 R4, [R4.64] ;  /* 0x0000002404047981 */ /* 0x000ea4000c1e1500 */
[----:B--2---:R-:W-:-:S05]  /*12b0*/  HADD2.F32 R0, -RZ, R4.H0_H0 ;  /* 0x20000004ff007230 */ /* 0x004fca0000004100 */
[----:B------:R-:W-:-:S04]  /*12c0*/  FMUL.FTZ R0, R0, 1 ;  /* 0x3f80000000007820 */ /* 0x000fc80000410000 */
[----:B------:R0:W1:Y:S01]  /*12d0*/  F2F.F64.F32 R2, R0 ;  /* 0x0000000000027310 */ /* 0x0000620000201800 */
[----:B------:R-:W-:Y:S05]  /*12e0*/  BRA `(.L_x_11229) ;  /* 0x00000b2000007947 */ /* 0x000fea0003800000 */
.L_x_11234:
[----:B------:R0:W5:Y:S01]  /*12f0*/  LDG.E.64 R2, [R4.64] ;  /* 0x0000002404027981 */ /* 0x000162000c1e1b00 */
[----:B------:R-:W-:Y:S05]  /*1300*/  BRA `(.L_x_11229) ;  /* 0x00000b0000007947 */ /* 0x000fea0003800000 */
.L_x_11224:
        /* <DEDUP_REMOVED lines=13> */
.L_x_11238:
[----:B------:R0:W5:Y:S01]  /*13e0*/  LDG.E.64 R2, [R4.64] ;  /* 0x0000002404027981 */ /* 0x000162000c1e1b00 */
[----:B------:R-:W-:Y:S05]  /*13f0*/  BRA `(.L_x_11229) ;  /* 0x00000a1000007947 */ /* 0x000fea0003800000 */
.L_x_11237:
        /* <DEDUP_REMOVED lines=28> */
.L_x_11240:
        /* <DEDUP_REMOVED lines=15> */
.L_x_11239:
[----:B------:R-:W2:Y:S02]  /*16b0*/  LDG.E.U16 R0, [R4.64] ;  /* 0x0000002404007981 */ /* 0x000ea4000c1e1500 */
[----:B--2---:R-:W-:-:S05]  /*16c0*/  PRMT R0, RZ, 0x5410, R0 ;  /* 0x00005410ff007816 */ /* 0x004fca0000000000 */
[----:B------:R-:W-:-:S04]  /*16d0*/  FMUL.FTZ R0, R0, 1 ;  /* 0x3f80000000007820 */ /* 0x000fc80000410000 */
[----:B------:R0:W1:Y:S01]  /*16e0*/  F2F.F64.F32 R2, R0 ;  /* 0x0000000000027310 */ /* 0x0000620000201800 */
[----:B------:R-:W-:Y:S05]  /*16f0*/  BRA `(.L_x_11229) ;  /* 0x0000071000007947 */ /* 0x000fea0003800000 */
.L_x_11236:
        /* <DEDUP_REMOVED lines=11> */
.L_x_11243:
        /* <DEDUP_REMOVED lines=21> */
.L_x_11247:
[----:B------:R-:W-:Y:S05]  /*1900*/  BSYNC B1 ;  /* 0x0000000000017941 */ /* 0x000fea0003800000 */
.L_x_11246:
[----:B------:R-:W-:Y:S01]  /*1910*/  LEA R3, R0, 0x3b800000, 0x17 ;  /* 0x3b80000000037811 */ /* 0x000fe200078eb8ff */
[----:B------:R-:W-:-:S05]  /*1920*/  IMAD.SHL.U32 R0, R2, 0x100000, RZ ;  /* 0x0010000002007824 */ /* 0x000fca00078e00ff */
[----:B------:R-:W-:Y:S02]  /*1930*/  LOP3.LUT R0, R3, R0, R4, 0xfe, !PT ;  /* 0x0000000003007212 */ /* 0x000fe400078efe04 */
.L_x_11245:
[----:B------:R-:W-:Y:S05]  /*1940*/  BSYNC B0 ;  /* 0x0000000000007941 */ /* 0x000fea0003800000 */
.L_x_11244:
[----:B------:R-:W-:-:S04]  /*1950*/  FMUL.FTZ R0, R0, 1 ;  /* 0x3f80000000007820 */ /* 0x000fc80000410000 */
[----:B------:R0:W1:Y:S01]  /*1960*/  F2F.F64.F32 R2, R0 ;  /* 0x0000000000027310 */ /* 0x0000620000201800 */
[----:B------:R-:W-:Y:S05]  /*1970*/  BRA `(.L_x_11229) ;  /* 0x0000049000007947 */ /* 0x000fea0003800000 */
.L_x_11242:
        /* <DEDUP_REMOVED lines=21> */
.L_x_11251:
[----:B------:R-:W-:Y:S05]  /*1ad0*/  BSYNC B1 ;  /* 0x0000000000017941 */ /* 0x000fea0003800000 */
.L_x_11250:
[----:B------:R-:W-:Y:S01]  /*1ae0*/  LEA R3, R0, 0x37800000, 0x17 ;  /* 0x3780000000037811 */ /* 0x000fe200078eb8ff */
[----:B------:R-:W-:-:S05]  /*1af0*/  IMAD.SHL.U32 R0, R2, 0x200000, RZ ;  /* 0x0020000002007824 */ /* 0x000fca00078e00ff */
[----:B------:R-:W-:Y:S02]  /*1b00*/  LOP3.LUT R0, R3, R0, R4, 0xfe, !PT ;  /* 0x0000000003007212 */ /* 0x000fe400078efe04 */
.L_x_11249:
[----:B------:R-:W-:Y:S05]  /*1b10*/  BSYNC B0 ;  /* 0x0000000000007941 */ /* 0x000fea0003800000 */
.L_x_11248:
[----:B------:R-:W-:-:S04]  /*1b20*/  FMUL.FTZ R0, R0, 1 ;  /* 0x3f80000000007820 */ /* 0x000fc80000410000 */
[----:B------:R0:W1:Y:S01]  /*1b30*/  F2F.F64.F32 R2, R0 ;  /* 0x0000000000027310 */ /* 0x0000620000201800 */
[----:B------:R-:W-:Y:S05]  /*1b40*/  BRA `(.L_x_11229) ;  /* 0x000002c000007947 */ /* 0x000fea0003800000 */
.L_x_11241:
        /* <DEDUP_REMOVED lines=14> */
.L_x_11255:
[----:B------:R-:W-:Y:S05]  /*1c30*/  BSYNC B0 ;  /* 0x0000000000007941 */ /* 0x000fea0003800000 */
.L_x_11254:
[----:B------:R-:W-:-:S04]  /*1c40*/  FMUL.FTZ R0, R0, 1 ;  /* 0x3f80000000007820 */ /* 0x000fc80000410000 */
[----:B------:R0:W1:Y:S01]  /*1c50*/  F2F.F64.F32 R2, R0 ;  /* 0x0000000000027310 */ /* 0x0000620000201800 */
[----:B------:R-:W-:Y:S05]  /*1c60*/  BRA `(.L_x_11229) ;  /* 0x000001a000007947 */ /* 0x000fea0003800000 */
.L_x_11228:
        /* <DEDUP_REMOVED lines=21> */
.L_x_11253:
[----:B------:R-:W2:Y:S02]  /*1dc0*/  LDG.E.64 R2, [R4.64] ;  /* 0x0000002404027981 */ /* 0x000ea4000c1e1b00 */
[----:B--2---:R-:W0:Y:S01]  /*1dd0*/  I2F.F64.U64 R2, R2 ;  /* 0x0000000200027312 */ /* 0x004e220000301800 */
[----:B------:R-:W-:Y:S05]  /*1de0*/  BRA `(.L_x_11229) ;  /* 0x0000002000007947 */ /* 0x000fea0003800000 */
.L_x_11252:
[----:B------:R-:W2:Y:S02]  /*1df0*/  LDG.E R2, [R4.64] ;  /* 0x0000002404027981 */ /* 0x000ea4000c1e1900 */
[----:B--2---:R-:W0:Y:S02]  /*1e00*/  I2F.F64.U32 R2, R2 ;  /* 0x0000000200027312 */ /* 0x004e240000201800 */
.L_x_11229:
[-C--:B01---5:R-:W0:Y:S01]  /*1e10*/  DMUL R4, R2, R2.reuse ;  /* 0x0000000202047228 */ /* 0x0a3e220000000000 */
        /* <DEDUP_REMOVED lines=35> */
[----:B0-----:R-:W-:-:S04]  /*2050*/  IMAD.MOV.U32 R8, RZ, RZ, RZ ;  /* 0x000000ffff087224 */ /* 0x001fc800078e00ff */
[----:B-1----:R0:W1:Y:S02]  /*2060*/  DFMA R12, -R12, R10, R14 ;  /* 0x0000000a0c0c722b */ /* 0x002064000000010e */
[----:B0-----:R-:W-:Y:S02]  /*2070*/  IMAD.MOV.U32 R14, RZ, RZ, 0x0 ;  /* 0x00000000ff0e7424 */ /* 0x001fe400078e00ff */
[----:B------:R-:W-:Y:S02]  /*2080*/  IMAD.MOV.U32 R15, RZ, RZ, 0x40000000 ;  /* 0x40000000ff0f7424 */ /* 0x000fe400078e00ff */
        /* <DEDUP_REMOVED lines=10> */
.L_x_11257:
        /* <DEDUP_REMOVED lines=15> */
.L_x_11258:
[----:B------:R-:W-:Y:S05]  /*2220*/  BSYNC B0 ;  /* 0x0000000000007941 */ /* 0x000fea0003800000 */
.L_x_11256:
[----:B------:R-:W2:Y:S01]  /*2230*/  LDC.U8 R6, c[0x0][0x371] ;  /* 0x0000dc40ff067b82 */ /* 0x000ea20000000000 */
[----:B-1----:R-:W-:-:S04]  /*2240*/  DADD R4, R4, 1 ;  /* 0x3ff0000004047429 */ /* 0x002fc80000000000 */
[----:B------:R-:W1:-:S06]  /*2250*/  DMUL R2, R2, 0.5 ;  /* 0x3fe0000002027828 */ /* 0x000e4c0000000000 */
[----:B-1----:R1:W3:Y:S01]  /*2260*/  DMUL R4, R4, R2 ;  /* 0x0000000204047228 */ /* 0x0022e20000000000 */
[----:B--2---:R-:W-:-:S04]  /*2270*/  PRMT R0, R6, 0x9910, RZ ;  /* 0x0000991006007816 */ /* 0x004fc800000000ff */
[----:B------:R-:W-:-:S13]  /*2280*/  ISETP.GT.AND P0, PT, R0, 0x9, PT ;  /* 0x000000090000780c */ /* 0x000fda0003f04270 */
[----:B------:R-:W-:Y:S05]  /*2290*/  @P0 BRA `(.L_x_11259) ;  /* 0x0000044000000947 */ /* 0x000fea0003800000 */
[----:B-1-3--:R-:W-:-:S13]  /*22a0*/  ISETP.GT.AND P0, PT, R0, 0x4, PT ;  /* 0x000000040000780c */ /* 0x00afda0003f04270 */
[----:B------:R-:W-:Y:S05]  /*22b0*/  @P0 BRA `(.L_x_11260) ;  /* 0x000001c000000947 */ /* 0x000fea0003800000 */
[----:B------:R-:W-:-:S13]  /*22c0*/  ISETP.GT.AND P0, PT, R0, 0x1, PT ;  /* 0x000000010000780c */ /* 0x000fda0003f04270 */
[----:B------:R-:W-:Y:S05]  /*22d0*/  @P0 BRA `(.L_x_11261) ;  /* 0x000000b000000947 */ /* 0x000fea0003800000 */
[----:B------:R-:W-:-:S13]  /*22e0*/  ISETP.NE.AND P0, PT, R6, RZ, PT ;  /* 0x000000ff0600720c */ /* 0x000fda0003f05270 */
[----:B------:R-:W-:Y:S05]  /*22f0*/  @!P0 BRA `(.L_x_11262) ;  /* 0x0000005000008947 */ /* 0x000fea0003800000 */
[----:B------:R-:W-:-:S13]  /*2300*/  ISETP.NE.AND P0, PT, R0, 0x1, PT ;  /* 0x000000010000780c */ /* 0x000fda0003f05270 */
[----:B------:R-:W-:Y:S05]  /*2310*/  @P0 BRA `(.L_x_11263) ;  /* 0x00000db000000947 */ /* 0x000fea0003800000 */
[----:B------:R-:W1:Y:S02]  /*2320*/  F2I.F64.TRUNC R5, R4 ;  /* 0x0000000400057311 */ /* 0x000e64000030d100 */
[----:B-1----:R1:W-:Y:S01]  /*2330*/  STG.E.U8 [R16.64], R5 ;  /* 0x0000000510007986 */ /* 0x0023e2000c101124 */
[----:B------:R-:W-:Y:S05]  /*2340*/  BRA `(.L_x_11264) ;  /* 0x00000f1000007947 */ /* 0x000fea0003800000 */
.L_x_11262:
[----:B------:R-:W1:Y:S02]  /*2350*/  F2I.S64.F64.TRUNC R4, R4 ;  /* 0x0000000400047311 */ /* 0x000e64000030d900 */
[----:B-1----:R-:W-:-:S05]  /*2360*/  IMAD.MOV.U32 R3, RZ, RZ, R4 ;  /* 0x000000ffff037224 */ /* 0x002fca00078e0004 */
[----:B------:R1:W-:Y:S01]  /*2370*/  STG.E.U8 [R16.64], R3 ;  /* 0x0000000310007986 */ /* 0x0003e2000c101124 */
[----:B------:R-:W-:Y:S05]  /*2380*/  BRA `(.L_x_11264) ;  /* 0x00000ed000007947 */ /* 0x000fea0003800000 */
.L_x_11261:
[----:B------:R-:W-:-:S13]  /*2390*/  ISETP.NE.AND P0, PT, R0, 0x2, PT ;  /* 0x000000020000780c */ /* 0x000fda0003f05270 */
[----:B------:R-:W-:Y:S05]  /*23a0*/  @!P0 BRA `(.L_x_11265) ;  /* 0x000000a000008947 */ /* 0x000fea0003800000 */
[----:B------:R-:W-:-:S13]  /*23b0*/  ISETP.NE.AND P0, PT, R0, 0x3, PT ;  /* 0x000000030000780c */ /* 0x000fda0003f05270 */
[----:B------:R-:W-:Y:S05]  /*23c0*/  @!P0 BRA `(.L_x_11266) ;  /* 0x0000005000008947 */ /* 0x000fea0003800000 */
[----:B------:R-:W-:-:S13]  /*23d0*/  ISETP.NE.AND P0, PT, R0, 0x4, PT ;  /* 0x000000040000780c */ /* 0x000fda0003f05270 */
[----:B------:R-:W-:Y:S05]  /*23e0*/  @P0 BRA `(.L_x_11263) ;  /* 0x00000ce000000947 */ /* 0x000fea0003800000 */
[----:B------:R-:W1:Y:S02]  /*23f0*/  F2I.S64.F64.TRUNC R4, R4 ;  /* 0x0000000400047311 */ /* 0x000e64000030d900 */
[----:B-1----:R1:W-:Y:S01]  /*2400*/  STG.E.64 [R16.64], R4 ;  /* 0x0000000410007986 */ /* 0x0023e2000c101b24 */
[----:B------:R-:W-:Y:S05]  /*2410*/  BRA `(.L_x_11264) ;  /* 0x00000e4000007947 */ /* 0x000fea0003800000 */
.L_x_11266:
[----:B------:R-:W1:Y:S02]  /*2420*/  F2I.F64.TRUNC R5, R4 ;  /* 0x0000000400057311 */ /* 0x000e64000030d100 */
[----:B-1----:R1:W-:Y:S01]  /*2430*/  STG.E [R16.64], R5 ;  /* 0x0000000510007986 */ /* 0x0023e2000c101924 */
[----:B------:R-:W-:Y:S05]  /*2440*/  BRA `(.L_x_11264) ;  /* 0x00000e1000007947 */ /* 0x000fea0003800000 */
.L_x_11265:
[----:B------:R-:W1:Y:S02]  /*2450*/  F2I.F64.TRUNC R5, R4 ;  /* 0x0000000400057311 */ /* 0x000e64000030d100 */
[----:B-1----:R1:W-:Y:S01]  /*2460*/  STG.E.U16 [R16.64], R5 ;  /* 0x0000000510007986 */ /* 0x0023e2000c101524 */
[----:B------:R-:W-:Y:S05]  /*2470*/  BRA `(.L_x_11264) ;  /* 0x00000de000007947 */ /* 0x000fea0003800000 */
.L_x_11260:
[----:B------:R-:W-:-:S13]  /*2480*/  ISETP.GT.AND P0, PT, R0, 0x6, PT ;  /* 0x000000060000780c */ /* 0x000fda0003f04270 */
[----:B------:R-:W-:Y:S05]  /*2490*/  @P0 BRA `(.L_x_11267) ;  /* 0x000000f000000947 */ /* 0x000fea0003800000 */
[----:B------:R-:W-:-:S13]  /*24a0*/  ISETP.NE.AND P0, PT, R0, 0x5, PT ;  /* 0x000000050000780c */ /* 0x000fda0003f05270 */
[----:B------:R-:W-:Y:S05]  /*24b0*/  @!P0 BRA `(.L_x_11268) ;  /* 0x0000007000008947 */ /* 0x000fea0003800000 */
[----:B------:R-:W-:-:S13]  /*24c0*/  ISETP.NE.AND P0, PT, R0, 0x6, PT ;  /* 0x000000060000780c */ /* 0x000fda0003f05270 */
[----:B------:R-:W-:Y:S05]  /*24d0*/  @P0 BRA `(.L_x_11263) ;  /* 0x00000bf000000947 */ /* 0x000fea0003800000 */
[----:B------:R-:W1:Y:S01]  /*24e0*/  F2F.F32.F64 R3, R4 ;  /* 0x0000000400037310 */ /* 0x000e620000301000 */
[----:B------:R-:W1:-:S14]  /*24f0*/  DSETP.GEU.AND P0, PT, |R4|, c[0x2][0x18], PT ;  /* 0x008006000400762a */ /* 0x000e5c0003f0e200 */
[----:B-1----:R-:W-:-:S05]  /*2500*/  @!P0 FMUL R3, R3, 1.175494350822287508e-38 ;  /* 0x0080000003038820 */ /* 0x002fca0000400000 */
[----:B------:R1:W-:Y:S01]  /*2510*/  STG.E [R16.64], R3 ;  /* 0x0000000310007986 */ /* 0x0003e2000c101924 */
[----:B------:R-:W-:Y:S05]  /*2520*/  BRA `(.L_x_11264) ;  /* 0x00000d3000007947 */ /* 0x000fea0003800000 */
.L_x_11268:
[----:B------:R-:W1:Y:S01]  /*2530*/  F2F.F32.F64 R0, R4 ;  /* 0x0000000400007310 */ /* 0x000e620000301000 */
[----:B------:R-:W1:-:S14]  /*2540*/  DSETP.GEU.AND P0, PT, |R4|, c[0x2][0x18], PT ;  /* 0x008006000400762a */ /* 0x000e5c0003f0e200 */
[----:B-1----:R-:W-:-:S05]  /*2550*/  @!P0 FMUL R0, R0, 1.175494350822287508e-38 ;  /* 0x0080000000008820 */ /* 0x002fca0000400000 */
[----:B------:R-:W-:-:S05]  /*2560*/  F2FP.PACK_AB R0, RZ, R0 ;  /* 0x00000000ff00723e */ /* 0x000fca00000000ff */
[----:B------:R1:W-:Y:S01]  /*2570*/  STG.E.U16 [R16.64], R0 ;  /* 0x0000000010007986 */ /* 0x0003e2000c101524 */
[----:B------:R-:W-:Y:S05]  /*2580*/  BRA `(.L_x_11264) ;  /* 0x00000cd000007947 */ /* 0x000fea0003800000 */
.L_x_11267:
[----:B------:R-:W-:-:S13]  /*2590*/  ISETP.NE.AND P0, PT, R0, 0x7, PT ;  /* 0x000000070000780c */ /* 0x000fda0003f05270 */
[----:B------:R-:W-:Y:S05]  /*25a0*/  @!P0 BRA `(.L_x_11269) ;  /* 0x0000011000008947 */ /* 0x000fea0003800000 */
[----:B------:R-:W-:-:S13]  /*25b0*/  ISETP.NE.AND P0, PT, R0, 0x8, PT ;  /* 0x000000080000780c */ /* 0x000fda0003f05270 */
[----:B------:R-:W-:Y:S05]  /*25c0*/  @!P0 BRA `(.L_x_11270) ;  /* 0x0000008000008947 */ /* 0x000fea0003800000 */
[----:B------:R-:W-:-:S13]  /*25d0*/  ISETP.NE.AND P0, PT, R0, 0x9, PT ;  /* 0x000000090000780c */ /* 0x000fda0003f05270 */
[----:B------:R-:W-:Y:S05]  /*25e0*/  @P0 BRA `(.L_x_11263) ;  /* 0x00000ae000000947 */ /* 0x000fea0003800000 */
[----:B------:R-:W1:Y:S01]  /*25f0*/  F2F.F32.F64 R2, R4 ;  /* 0x0000000400027310 */ /* 0x000e620000301000 */
[----:B------:R-:W1:Y:S01]  /*2600*/  DSETP.GEU.AND P0, PT, |R4|, c[0x2][0x18], PT ;  /* 0x008006000400762a */ /* 0x000e620003f0e200 */
[----:B------:R-:W-:-:S13]  /*2610*/  IMAD.MOV.U32 R3, RZ, RZ, RZ ;  /* 0x000000ffff037224 */ /* 0x000fda00078e00ff */
[----:B-1----:R-:W-:-:S05]  /*2620*/  @!P0 FMUL R2, R2, 1.175494350822287508e-38 ;  /* 0x0080000002028820 */ /* 0x002fca0000400000 */
[----:B------:R1:W-:Y:S01]  /*2630*/  STG.E.64 [R16.64], R2 ;  /* 0x0000000210007986 */ /* 0x0003e2000c101b24 */
[----:B------:R-:W-:Y:S05]  /*2640*/  BRA `(.L_x_11264) ;  /* 0x00000c1000007947 */ /* 0x000fea0003800000 */
.L_x_11270:
[----:B------:R-:W1:Y:S01]  /*2650*/  F2F.F32.F64 R0, R4 ;  /* 0x0000000400007310 */ /* 0x000e620000301000 */
[----:B------:R-:W1:-:S14]  /*2660*/  DSETP.GEU.AND P0, PT, |R4|, c[0x2][0x18], PT ;  /* 0x008006000400762a */ /* 0x000e5c0003f0e200 */
[----:B-1----:R-:W-:-:S05]  /*2670*/  @!P0 FMUL R0, R0, 1.175494350822287508e-38 ;  /* 0x0080000000008820 */ /* 0x002fca0000400000 */
[----:B------:R-:W-:-:S04]  /*2680*/  F2FP.PACK_AB R3, RZ, R0 ;  /* 0x00000000ff03723e */ /* 0x000fc800000000ff */
[----:B------:R-:W-:-:S05]  /*2690*/  PRMT R3, R3, 0x5410, RZ ;  /* 0x0000541003037816 */ /* 0x000fca00000000ff */
[----:B------:R1:W-:Y:S01]  /*26a0*/  STG.E [R16.64], R3 ;  /* 0x0000000310007986 */ /* 0x0003e2000c101924 */
[----:B------:R-:W-:Y:S05]  /*26b0*/  BRA `(.L_x_11264) ;  /* 0x00000ba000007947 */ /* 0x000fea0003800000 */
.L_x_11269:
[----:B------:R1:W-:Y:S01]  /*26c0*/  STG.E.64 [R16.64], R4 ;  /* 0x0000000410007986 */ /* 0x0003e2000c101b24 */
[----:B------:R-:W-:Y:S05]  /*26d0*/  BRA `(.L_x_11264) ;  /* 0x00000b8000007947 */ /* 0x000fea0003800000 */
.L_x_11259:
[----:B-1-3--:R-:W-:-:S13]  /*26e0*/  ISETP.GT.AND P0, PT, R0, 0x18, PT ;  /* 0x000000180000780c */ /* 0x00afda0003f04270 */
[----:B------:R-:W-:Y:S05]  /*26f0*/  @P0 BRA `(.L_x_11271) ;  /* 0x0000046000000947 */ /* 0x000fea0003800000 */
[----:B------:R-:W-:-:S13]  /*2700*/  ISETP.GT.AND P0, PT, R0, 0xe, PT ;  /* 0x0000000e0000780c */ /* 0x000fda0003f04270 */
[----:B------:R-:W-:Y:S05]  /*2710*/  @P0 BRA `(.L_x_11272) ;  /* 0x000000b000000947 */ /* 0x000fea0003800000 */
[----:B------:R-:W-:-:S13]  /*2720*/  ISETP.NE.AND P0, PT, R0, 0xa, PT ;  /* 0x0000000a0000780c */ /* 0x000fda0003f05270 */
[----:B------:R-:W-:Y:S05]  /*2730*/  @!P0 BRA `(.L_x_11273) ;  /* 0x0000006000008947 */ /* 0x000fea0003800000 */
[----:B------:R-:W-:-:S13]  /*2740*/  ISETP.NE.AND P0, PT, R0, 0xb, PT ;  /* 0x0000000b0000780c */ /* 0x000fda0003f05270 */
[----:B------:R-:W-:Y:S05]  /*2750*/  @P0 BRA `(.L_x_11263) ;  /* 0x0000097000000947 */ /* 0x000fea0003800000 */
[----:B------:R-:W1:-:S06]  /*2760*/  DSETP.NEU.AND P0, PT, R4, RZ, PT ;  /* 0x000000ff0400722a */ /* 0x000e4c0003f0d000 */
[----:B-1----:R-:W-:-:S05]  /*2770*/  SEL R3, RZ, 0x1, !P0 ;  /* 0x00000001ff037807 */ /* 0x002fca0004000000 */
[----:B------:R1:W-:Y:S01]  /*2780*/  STG.E.U8 [R16.64], R3 ;  /* 0x0000000310007986 */ /* 0x0003e2000c101124 */
[----:B------:R-:W-:Y:S05]  /*2790*/  BRA `(.L_x_11264) ;  /* 0x00000ac000007947 */ /* 0x000fea0003800000 */
.L_x_11273:
[----:B------:R-:W-:-:S05]  /*27a0*/  CS2R R6, SRZ ;  /* 0x0000000000067805 */ /* 0x000fca000001ff00 */
[----:B------:R1:W-:Y:S01]  /*27b0*/  STG.E.128 [R16.64], R4 ;  /* 0x0000000410007986 */ /* 0x0003e2000c101d24 */
[----:B------:R-:W-:Y:S05]  /*27c0*/  BRA `(.L_x_11264) ;  /* 0x00000a9000007947 */ /* 0x000fea0003800000 */
.L_x_11272:
        /* <DEDUP_REMOVED lines=23> */
.L_x_11277:
[----:B------:R-:W-:Y:S05]  /*2940*/  BSYNC B0 ;  /* 0x0000000000007941 */ /* 0x000fea0003800000 */
.L_x_11276:
[----:B------:R-:W-:-:S05]  /*2950*/  LOP3.LUT R3, R0, R3, RZ, 0xfc, !PT ;  /* 0x0000000300037212 */ /* 0x000fca00078efcff */
[----:B------:R1:W-:Y:S01]  /*2960*/  STG.E.U8 [R16.64], R3 ;  /* 0x0000000310007986 */ /* 0x0003e2000c101124 */
[----:B------:R-:W-:Y:S05]  /*2970*/  BRA `(.L_x_11264) ;  /* 0x000008e000007947 */ /* 0x000fea0003800000 */
.L_x_11275:
[----:B------:R-:W1:Y:S01]  /*2980*/  F2F.F32.F64 R3, R4 ;  /* 0x0000000400037310 */ /* 0x000e620000301000 */
        /* <DEDUP_REMOVED lines=14> */
.L_x_11279:
[----:B------:R-:W-:Y:S01]  /*2a70*/  IMAD.MOV.U32 R0, RZ, RZ, 0x7f ;  /* 0x0000007fff007424 */ /* 0x000fe200078e00ff */
[----:B------:R-:W-:-:S04]  /*2a80*/  ISETP.GT.U32.AND P0, PT, R2, 0x7f800000, PT ;  /* 0x7f8000000200780c */ /* 0x000fc80003f04070 */
[----:B------:R-:W-:-:S04]  /*2a90*/  SEL R0, R0, 0x7c, P0 ;  /* 0x0000007c00007807 */ /* 0x000fc80000000000 */
.L_x_11280:
[----:B------:R-:W-:Y:S05]  /*2aa0*/  BSYNC B0 ;  /* 0x0000000000007941 */ /* 0x000fea0003800000 */
.L_x_11278:
[----:B------:R-:W-:-:S04]  /*2ab0*/  LOP3.LUT R2, R3, 0x80000000, RZ, 0xc0, !PT ;  /* 0x8000000003027812 */ /* 0x000fc800078ec0ff */
[----:B------:R-:W-:-:S04]  /*2ac0*/  SHF.R.U32.HI R3, RZ, 0x18, R2 ;  /* 0x00000018ff037819 */ /* 0x000fc80000011602 */
[----:B------:R-:W-:-:S05]  /*2ad0*/  LOP3.LUT R3, R0, R3, RZ, 0xfc, !PT ;  /* 0x0000000300037212 */ /* 0x000fca00078efcff */
[----:B------:R1:W-:Y:S01]  /*2ae0*/  STG.E.U8 [R16.64], R3 ;  /* 0x0000000310007986 */ /* 0x0003e2000c101124 */
[----:B------:R-:W-:Y:S05]  /*2af0*/  BRA `(.L_x_11264) ;  /* 0x0000076000007947 */ /* 0x000fea0003800000 */
.L_x_11274:
[----:B------:R-:W1:Y:S01]  /*2b00*/  F2F.F32.F64 R0, R4 ;  /* 0x0000000400007310 */ /* 0x000e620000301000 */
[----:B------:R-:W1:-:S14]  /*2b10*/  DSETP.GEU.AND P0, PT, |R4|, c[0x2][0x18], PT ;  /* 0x008006000400762a */ /* 0x000e5c0003f0e200 */
[----:B-1----:R-:W-:-:S05]  /*2b20*/  @!P0 FMUL R0, R0, 1.175494350822287508e-38 ;  /* 0x0080000000008820 */ /* 0x002fca0000400000 */
[----:B------:R-:W-:-:S05]  /*2b30*/  F2FP.BF16.PACK_AB R0, RZ, R0 ;  /* 0x00000000ff00723e */ /* 0x000fca00000010ff */
[----:B------:R1:W-:Y:S01]  /*2b40*/  STG.E.U16 [R16.64], R0 ;  /* 0x0000000010007986 */ /* 0x0003e2000c101524 */
[----:B------:R-:W-:Y:S05]  /*2b50*/  BRA `(.L_x_11264) ;  /* 0x0000070000007947 */ /* 0x000fea0003800000 */
.L_x_11271:
        /* <DEDUP_REMOVED lines=8> */
[----:B------:R-:W1:Y:S02]  /*2be0*/  F2I.U32.F64.TRUNC R5, R4 ;  /* 0x0000000400057311 */ /* 0x000e64000030d000 */
[----:B-1----:R1:W-:Y:S01]  /*2bf0*/  STG.E.U16 [R16.64], R5 ;  /* 0x0000000510007986 */ /* 0x0023e2000c101524 */
[----:B------:R-:W-:Y:S05]  /*2c00*/  BRA `(.L_x_11264) ;  /* 0x0000065000007947 */ /* 0x000fea0003800000 */
.L_x_11283:
[----:B------:R-:W1:Y:S01]  /*2c10*/  F2F.F32.F64 R3, R4 ;  /* 0x0000000400037310 */ /* 0x000e620000301000 */
[----:B------:R-:W1:Y:S01]  /*2c20*/  DSETP.GEU.AND P0, PT, |R4|, c[0x2][0x18], PT ;  /* 0x008006000400762a */ /* 0x000e620003f0e200 */
[----:B------:R-:W-:Y:S01]  /*2c30*/  BSSY B0, `(.L_x_11284) ;  /* 0x0000015000007945 */ /* 0x000fe20003800000 */
[----:B0-----:R-:W-:-:S12]  /*2c40*/  IMAD.MOV.U32 R8, RZ, RZ, 0x80 ;  /* 0x00000080ff087424 */ /* 0x001fd800078e00ff */
        /* <DEDUP_REMOVED lines=15> */
.L_x_11286:
[----:B------:R-:W-:-:S04]  /*2d40*/  LOP3.LUT R2, R3, 0x80000000, RZ, 0xc0, !PT ;  /* 0x8000000003027812 */ /* 0x000fc800078ec0ff */
[----:B------:R-:W-:-:S04]  /*2d50*/  SHF.R.U32.HI R3, RZ, 0x18, R2 ;  /* 0x00000018ff037819 */ /* 0x000fc80000011602 */
[----:B------:R-:W-:-:S04]  /*2d60*/  LOP3.LUT R0, R0, R3, RZ, 0xfc, !PT ;  /* 0x0000000300007212 */ /* 0x000fc800078efcff */
[----:B------:R-:W-:Y:S02]  /*2d70*/  PRMT R8, R0, 0x7610, R8 ;  /* 0x0000761000087816 */ /* 0x000fe40000000008 */
.L_x_11285:
[----:B------:R-:W-:Y:S05]  /*2d80*/  BSYNC B0 ;  /* 0x0000000000007941 */ /* 0x000fea0003800000 */
.L_x_11284:
[----:B------:R0:W-:Y:S01]  /*2d90*/  STG.E.U8 [R16.64], R8 ;  /* 0x0000000810007986 */ /* 0x0001e2000c101124 */
[----:B------:R-:W-:Y:S05]  /*2da0*/  BRA `(.L_x_11264) ;  /* 0x000004b000007947 */ /* 0x000fea0003800000 */
.L_x_11282:
        /* <DEDUP_REMOVED lines=19> */
.L_x_11289:
[----:B------:R-:W-:-:S04]  /*2ee0*/  LOP3.LUT R2, R3, 0x80000000, RZ, 0xc0, !PT ;  /* 0x8000000003027812 */ /* 0x000fc800078ec0ff */
[----:B------:R-:W-:-:S04]  /*2ef0*/  SHF.R.U32.HI R3, RZ, 0x18, R2 ;  /* 0x00000018ff037819 */ /* 0x000fc80000011602 */
[----:B------:R-:W-:-:S04]  /*2f00*/  LOP3.LUT R0, R0, R3, RZ, 0xfc, !PT ;  /* 0x0000000300007212 */ /* 0x000fc800078efcff */
[----:B------:R-:W-:Y:S02]  /*2f10*/  PRMT R8, R0, 0x7610, R8 ;  /* 0x0000761000087816 */ /* 0x000fe40000000008 */
.L_x_11288:
[----:B------:R-:W-:Y:S05]  /*2f20*/  BSYNC B0 ;  /* 0x0000000000007941 */ /* 0x000fea0003800000 */
.L_x_11287:
[----:B------:R0:W-:Y:S01]  /*2f30*/  STG.E.U8 [R16.64], R8 ;  /* 0x0000000810007986 */ /* 0x0001e2000c101124 */
[----:B------:R-:W-:Y:S05]  /*2f40*/  BRA `(.L_x_11264) ;  /* 0x0000031000007947 */ /* 0x000fea0003800000 */
.L_x_11281:
[----:B------:R-:W-:-:S13]  /*2f50*/  ISETP.NE.AND P0, PT, R0, 0x1c, PT ;  /* 0x0000001c0000780c */ /* 0x000fda0003f05270 */
[----:B------:R-:W-:Y:S05]  /*2f60*/  @!P0 BRA `(.L_x_11290) ;  /* 0x000002d000008947 */ /* 0x000fea0003800000 */
[----:B------:R-:W-:-:S13]  /*2f70*/  ISETP.NE.AND P0, PT, R0, 0x1d, PT ;  /* 0x0000001d0000780c */ /* 0x000fda0003f05270 */
[----:B------:R-:W-:Y:S05]  /*2f80*/  @!P0 BRA `(.L_x_11291) ;  /* 0x0000028000008947 */ /* 0x000fea0003800000 */
[----:B------:R-:W-:-:S13]  /*2f90*/  ISETP.NE.AND P0, PT, R0, 0x2c, PT ;  /* 0x0000002c0000780c */ /* 0x000fda0003f05270 */
[----:B------:R-:W-:Y:S05]  /*2fa0*/  @P0 BRA `(.L_x_11263) ;  /* 0x0000012000000947 */ /* 0x000fea0003800000 */
[----:B------:R-:W1:Y:S01]  /*2fb0*/  F2F.F32.F64 R6, R4 ;  /* 0x0000000400067310 */ /* 0x000e620000301000 */
        /* <DEDUP_REMOVED lines=17> */
.L_x_11263:
[----:B------:R-:W-:Y:S01]  /*30d0*/  MOV R2, 0x0 ;  /* 0x0000000000027802 */ /* 0x000fe20000000f00 */
[----:B------:R-:W-:Y:S02]  /*30e0*/  IMAD.MOV.U32 R4, RZ, RZ, c[0x4][0x128] ;  /* 0x01004a00ff047624 */ /* 0x000fe400078e00ff */
[----:B------:R-:W-:Y:S02]  /*30f0*/  IMAD.MOV.U32 R5, RZ, RZ, c[0x4][0x12c] ;  /* 0x01004b00ff057624 */ /* 0x000fe400078e00ff */
[----:B------:R-:W-:Y:S01]  /*3100*/  IMAD.MOV.U32 R6, RZ, RZ, c[0x4][0x130] ;  /* 0x01004c00ff067624 */ /* 0x000fe200078e00ff */
[----:B------:R-:W1:Y:S01]  /*3110*/  LDC.64 R2, c[0x4][R2] ;  /* 0x0100000002027b82 */ /* 0x000e620000000a00 */
[----:B------:R-:W-:Y:S02]  /*3120*/  IMAD.MOV.U32 R7, RZ, RZ, c[0x4][0x134] ;  /* 0x01004d00ff077624 */ /* 0x000fe400078e00ff */
[----:B0-----:R-:W-:-:S02]  /*3130*/  IMAD.MOV.U32 R8, RZ, RZ, 0x65 ;  /* 0x00000065ff087424 */ /* 0x001fc400078e00ff */
        /* <DEDUP_REMOVED lines=11> */
[----:B-1----:R-:W-:Y:S05]  /*31f0*/  CALL.ABS.NOINC R2 ;  /* 0x0000000002007343 */ /* 0x002fea0003c00000 */
[----:B------:R-:W-:Y:S05]  /*3200*/  BRA `(.L_x_11264) ;  /* 0x0000005000007947 */ /* 0x000fea0003800000 */
.L_x_11291:
[----:B------:R-:W1:Y:S02]  /*3210*/  F2I.U64.F64.TRUNC R4, R4 ;  /* 0x0000000400047311 */ /* 0x000e64000030d800 */
[----:B-1----:R1:W-:Y:S01]  /*3220*/  STG.E.64 [R16.64], R4 ;  /* 0x0000000410007986 */ /* 0x0023e2000c101b24 */
[----:B------:R-:W-:Y:S05]  /*3230*/  BRA `(.L_x_11264) ;  /* 0x0000002000007947 */ /* 0x000fea0003800000 */
.L_x_11290:
[----:B------:R-:W1:Y:S02]  /*3240*/  F2I.U32.F64.TRUNC R5, R4 ;  /* 0x0000000400057311 */ /* 0x000e64000030d000 */
[----:B-1----:R1:W-:Y:S02]  /*3250*/  STG.E [R16.64], R5 ;  /* 0x0000000510007986 */ /* 0x0023e4000c101924 */
.L_x_11264:
[----:B------:R-:W-:-:S05]  /*3260*/  IMAD R18, R18, 0x200, R23 ;  /* 0x0000020012127824 */ /* 0x000fca00078e0217 */
[----:B------:R-:W-:Y:S02]  /*3270*/  IADD3 R19, R18, 0x80, RZ ;  /* 0x0000008012137810 */ /* 0x000fe40007ffe0ff */
.L_x_11222:
[----:B------:R-:W-:Y:S05]  /*3280*/  BSYNC B6 ;  /* 0x0000000000067941 */ /* 0x000fea0003800000 */
.L_x_11221:
[----:B------:R-:W-:Y:S01]  /*3290*/  ISETP.GE.AND P0, PT, R19, c[0x0][0x160], PT ;  /* 0x0000580013007a0c */ /* 0x000fe20003f06270 */
[----:B------:R-:W-:-:S12]  /*32a0*/  BSSY B6, `(.L_x_11292) ;  /* 0x0000642000067945 */ /* 0x000fd80003800000 */
        /* <DEDUP_REMOVED lines=229> */
.L_x_11294:
        /* <DEDUP_REMOVED lines=19> */
.L_x_11298:
[----:B------:R-:W2:Y:S02]  /*4230*/  LDG.E.U8 R2, [R4.64] ;  /* 0x0000002404027981 */ /* 0x000ea4000c1e1100 */
[----:B--2---:R-:W0:Y:S01]  /*4240*/  I2F.F64.U16 R2, R2 ;  /* 0x0000000200027312 */ /* 0x004e220000101800 */
[----:B------:R-:W-:Y:S05]  /*4250*/  BRA `(.L_x_11300) ;  /* 0x00000df000007947 */ /* 0x000fea0003800000 */
.L_x_11297:
        /* <DEDUP_REMOVED lines=9> */
.L_x_11302:
[----:B------:R-:W2:Y:S02]  /*42f0*/  LDG.E R2, [R4.64] ;  /* 0x0000002404027981 */ /* 0x000ea4000c1e1900 */
[----:B--2---:R-:W0:Y:S01]  /*4300*/  I2F.F64 R2, R2 ;  /* 0x0000000200027312 */ /* 0x004e220000201c00 */
[----:B------:R-:W-:Y:S05]  /*4310*/  BRA `(.L_x_11300) ;  /* 0x00000d3000007947 */ /* 0x000fea0003800000 */
.L_x_11301:
[----:B------:R-:W2:Y:S02]  /*4320*/  LDG.E.U16 R2, [R4.64] ;  /* 0x0000002404027981 */ /* 0x000ea4000c1e1500 */
[----:B--2---:R-:W0:Y:S01]  /*4330*/  I2F.F64.S16 R2, R2 ;  /* 0x0000000200027312 */ /* 0x004e220000101c00 */
[----:B------:R-:W-:Y:S05]  /*4340*/  BRA `(.L_x_11300) ;  /* 0x00000d0000007947 */ /* 0x000fea0003800000 */
.L_x_11296:
        /* <DEDUP_REMOVED lines=10> */
.L_x_11304:
[----:B------:R-:W2:Y:S02]  /*43f0*/  LDG.E.U16 R0, [R4.64] ;  /* 0x0000002404007981 */ /* 0x000ea4000c1e1500 */
[----:B--2---:R-:W-:-:S05]  /*4400*/  HADD2.F32 R0, -RZ, R0.H0_H0 ;  /* 0x20000000ff007230 */ /* 0x004fca0000004100 */
[----:B------:R-:W-:-:S04]  /*4410*/  FMUL.FTZ R0, R0, 1 ;  /* 0x3f80000000007820 */ /* 0x000fc80000410000 */
[----:B------:R0:W1:Y:S01]  /*4420*/  F2F.F64.F32 R2, R0 ;  /* 0x0000000000027310 */ /* 0x0000620000201800 */
[----:B------:R-:W-:Y:S05]  /*4430*/  BRA `(.L_x_11300) ;  /* 0x00000c1000007947 */ /* 0x000fea0003800000 */
.L_x_11303:
        /* <DEDUP_REMOVED lines=10> */
.L_x_11306:
[----:B------:R-:W2:Y:S02]  /*44e0*/  LDG.E.U16 R4, [R4.64] ;  /* 0x0000002404047981 */ /* 0x000ea4000c1e1500 */
[----:B--2---:R-:W-:-:S05]  /*44f0*/  HADD2.F32 R0, -RZ, R4.H0_H0 ;  /* 0x20000004ff007230 */ /* 0x004fca0000004100 */
[----:B------:R-:W-:-:S04]  /*4500*/  FMUL.FTZ R0, R0, 1 ;  /* 0x3f80000000007820 */ /* 0x000fc80000410000 */
[----:B------:R0:W1:Y:S01]  /*4510*/  F2F.F64.F32 R2, R0 ;  /* 0x0000000000027310 */ /* 0x0000620000201800 */
[----:B------:R-:W-:Y:S05]  /*4520*/  BRA `(.L_x_11300) ;  /* 0x00000b2000007947 */ /* 0x000fea0003800000 */
.L_x_11305:
[----:B------:R0:W5:Y:S01]  /*4530*/  LDG.E.64 R2, [R4.64] ;  /* 0x0000002404027981 */ /* 0x000162000c1e1b00 */
[----:B------:R-:W-:Y:S05]  /*4540*/  BRA `(.L_x_11300) ;  /* 0x00000b0000007947 */ /* 0x000fea0003800000 */
.L_x_11295:
        /* <DEDUP_REMOVED lines=13> */
.L_x_11309:
[----:B------:R0:W5:Y:S01]  /*4620*/  LDG.E.64 R2, [R4.64] ;  /* 0x0000002404027981 */ /* 0x000162000c1e1b00 */
[----:B------:R-:W-:Y:S05]  /*4630*/  BRA `(.L_x_11300) ;  /* 0x00000a1000007947 */ /* 0x000fea0003800000 */
.L_x_11308:
        /* <DEDUP_REMOVED lines=28> */
.L_x_11311:
        /* <DEDUP_REMOVED lines=15> */
.L_x_11310:
[----:B------:R-:W2:Y:S02]  /*48f0*/  LDG.E.U16 R0, [R4.64] ;  /* 0x0000002404007981 */ /* 0x000ea4000c1e1500 */
[----:B--2---:R-:W-:-:S05]  /*4900*/  PRMT R0, RZ, 0x5410, R0 ;  /* 0x00005410ff007816 */ /* 0x004fca0000000000 */
[----:B------:R-:W-:-:S04]  /*4910*/  FMUL.FTZ R0, R0, 1 ;  /* 0x3f80000000007820 */ /* 0x000fc80000410000 */
[----:B------:R0:W1:Y:S01]  /*4920*/  F2F.F64.F32 R2, R0 ;  /* 0x0000000000027310 */ /* 0x0000620000201800 */
[----:B------:R-:W-:Y:S05]  /*4930*/  BRA `(.L_x_11300) ;  /* 0x0000071000007947 */ /* 0x000fea0003800000 */
.L_x_11307:
        /* <DEDUP_REMOVED lines=11> */
.L_x_11314:
        /* <DEDUP_REMOVED lines=21> */
.L_x_11318:
[----:B------:R-:W-:Y:S05]  /*4b40*/  BSYNC B1 ;  /* 0x0000000000017941 */ /* 0x000fea0003800000 */
.L_x_11317:
[----:B------:R-:W-:Y:S01]  /*4b50*/  LEA R3, R0, 0x3b800000, 0x17 ;  /* 0x3b80000000037811 */ /* 0x000fe200078eb8ff */
[----:B------:R-:W-:-:S05]  /*4b60*/  IMAD.SHL.U32 R0, R2, 0x100000, RZ ;  /* 0x0010000002007824 */ /* 0x000fca00078e00ff */
[----:B------:R-:W-:Y:S02]  /*4b70*/  LOP3.LUT R0, R3, R0, R4, 0xfe, !PT ;  /* 0x0000000003007212 */ /* 0x000fe400078efe04 */
.L_x_11316:
[----:B------:R-:W-:Y:S05]  /*4b80*/  BSYNC B0 ;  /* 0x0000000000007941 */ /* 0x000fea0003800000 */
.L_x_11315:
[----:B------:R-:W-:-:S04]  /*4b90*/  FMUL.FTZ R0, R0, 1 ;  /* 0x3f80000000007820 */ /* 0x000fc80000410000 */
[----:B------:R0:W1:Y:S01]  /*4ba0*/  F2F.F64.F32 R2, R0 ;  /* 0x0000000000027310 */ /* 0x0000620000201800 */
[----:B------:R-:W-:Y:S05]  /*4bb0*/  BRA `(.L_x_11300) ;  /* 0x0000049000007947 */ /* 0x000fea0003800000 */
.L_x_11313:
        /* <DEDUP_REMOVED lines=21> */
.L_x_11322:
[----:B------:R-:W-:Y:S05]  /*4d10*/  BSYNC B1 ;  /* 0x0000000000017941 */ /* 0x000fea0003800000 */
.L_x_11321:
[----:B------:R-:W-:Y:S01]  /*4d20*/  LEA R3, R0, 0x37800000, 0x17 ;  /* 0x3780000000037811 */ /* 0x000fe200078eb8ff */
[----:B------:R-:W-:-:S05]  /*4d30*/  IMAD.SHL.U32 R0, R2, 0x200000, RZ ;  /* 0x0020000002007824 */ /* 0x000fca00078e00ff */
[----:B------:R-:W-:Y:S02]  /*4d40*/  LOP3.LUT R0, R3, R0, R4, 0xfe, !PT ;  /* 0x0000000003007212 */ /* 0x000fe400078efe04 */
.L_x_11320:
[----:B------:R-:W-:Y:S05]  /*4d50*/  BSYNC B0 ;  /* 0x0000000000007941 */ /* 0x000fea0003800000 */
.L_x_11319:
[----:B------:R-:W-:-:S04]  /*4d60*/  FMUL.FTZ R0, R0, 1 ;  /* 0x3f80000000007820 */ /* 0x000fc80000410000 */
[----:B------:R0:W1:Y:S01]  /*4d70*/  F2F.F64.F32 R2, R0 ;  /* 0x0000000000027310 */ /* 0x0000620000201800 */
[----:B------:R-:W-:Y:S05]  /*4d80*/  BRA `(.L_x_11300) ;  /* 0x000002c000007947 */ /* 0x000fea0003800000 */
.L_x_11312:
        /* <DEDUP_REMOVED lines=14> */
.L_x_11326:
[----:B------:R-:W-:Y:S05]  /*4e70*/  BSYNC B0 ;  /* 0x0000000000007941 */ /* 0x000fea0003800000 */
.L_x_11325:
[----:B------:R-:W-:-:S04]  /*4e80*/  FMUL.FTZ R0, R0, 1 ;  /* 0x3f80000000007820 */ /* 0x000fc80000410000 */
[----:B------:R0:W1:Y:S01]  /*4e90*/  F2F.F64.F32 R2, R0 ;  /* 0x0000000000027310 */ /* 0x0000620000201800 */
[----:B------:R-:W-:Y:S05]  /*4ea0*/  BRA `(.L_x_11300) ;  /* 0x000001a000007947 */ /* 0x000fea0003800000 */
.L_x_11299:
        /* <DEDUP_REMOVED lines=21> */
.L_x_11324:
[----:B------:R-:W2:Y:S02]  /*5000*/  LDG.E.64 R2, [R4.64] ;  /* 0x0000002404027981 */ /* 0x000ea4000c1e1b00 */
[----:B--2---:R-:W0:Y:S01]  /*5010*/  I2F.F64.U64 R2, R2 ;  /* 0x0000000200027312 */ /* 0x004e220000301800 */
[----:B------:R-:W-:Y:S05]  /*5020*/  BRA `(.L_x_11300) ;  /* 0x0000002000007947 */ /* 0x000fea0003800000 */
.L_x_11323:
[----:B------:R-:W2:Y:S02]  /*5030*/  LDG.E R2, [R4.64] ;  /* 0x0000002404027981 */ /* 0x000ea4000c1e1900 */
[----:B--2---:R-:W0:Y:S02]  /*5040*/  I2F.F64.U32 R2, R2 ;  /* 0x0000000200027312 */ /* 0x004e240000201800 */
.L_x_11300:
        /* <DEDUP_REMOVED lines=50> */
.L_x_11328:
        /* <DEDUP_REMOVED lines=15> */
.L_x_11329:
[----:B------:R-:W-:Y:S05]  /*5460*/  BSYNC B0 ;  /* 0x0000000000007941 */ /* 0x000fea0003800000 */
.L_x_11327:
        /* <DEDUP_REMOVED lines=18> */
.L_x_11333:
[----:B------:R-:W1:Y:S02]  /*5590*/  F2I.S64.F64.TRUNC R4, R4 ;  /* 0x0000000400047311 */ /* 0x000e64000030d900 */
[----:B-1----:R-:W-:-:S05]  /*55a0*/  IMAD.MOV.U32 R3, RZ, RZ, R4 ;  /* 0x000000ffff037224 */ /* 0x002fca00078e0004 */
[----:B------:R1:W-:Y:S01]  /*55b0*/  STG.E.U8 [R16.64], R3 ;  /* 0x0000000310007986 */ /* 0x0003e2000c101124 */
[----:B------:R-:W-:Y:S05]  /*55c0*/  BRA `(.L_x_11335) ;  /* 0x00000ed000007947 */ /* 0x000fea0003800000 */
.L_x_11332:
        /* <DEDUP_REMOVED lines=9> */
.L_x_11337:
[----:B------:R-:W1:Y:S02]  /*5660*/  F2I.F64.TRUNC R5, R4 ;  /* 0x0000000400057311 */ /* 0x000e64000030d100 */
[----:B-1----:R1:W-:Y:S01]  /*5670*/  STG.E [R16.64], R5 ;  /* 0x0000000510007986 */ /* 0x0023e2000c101924 */
[----:B------:R-:W-:Y:S05]  /*5680*/  BRA `(.L_x_11335) ;  /* 0x00000e1000007947 */ /* 0x000fea0003800000 */
.L_x_11336:
[----:B------:R-:W1:Y:S02]  /*5690*/  F2I.F64.TRUNC R5, R4 ;  /* 0x0000000400057311 */ /* 0x000e64000030d100 */
[----:B-1----:R1:W-:Y:S01]  /*56a0*/  STG.E.U16 [R16.64], R5 ;  /* 0x0000000510007986 */ /* 0x0023e2000c101524 */
[----:B------:R-:W-:Y:S05]  /*56b0*/  BRA `(.L_x_11335) ;  /* 0x00000de000007947 */ /* 0x000fea0003800000 */
.L_x_11331:
        /* <DEDUP_REMOVED lines=11> */
.L_x_11339:
[----:B------:R-:W1:Y:S01]  /*5770*/  F2F.F32.F64 R0, R4 ;  /* 0x0000000400007310 */ /* 0x000e620000301000 */
[----:B------:R-:W1:-:S14]  /*5780*/  DSETP.GEU.AND P0, PT, |R4|, c[0x2][0x18], PT ;  /* 0x008006000400762a */ /* 0x000e5c0003f0e200 */
[----:B-1----:R-:W-:-:S05]  /*5790*/  @!P0 FMUL R0, R0, 1.175494350822287508e-38 ;  /* 0x0080000000008820 */ /* 0x002fca0000400000 */
[----:B------:R-:W-:-:S05]  /*57a0*/  F2FP.PACK_AB R0, RZ, R0 ;  /* 0x00000000ff00723e */ /* 0x000fca00000000ff */
[----:B------:R1:W-:Y:S01]  /*57b0*/  STG.E.U16 [R16.64], R0 ;  /* 0x0000000010007986 */ /* 0x0003e2000c101524 */
[----:B------:R-:W-:Y:S05]  /*57c0*/  BRA `(.L_x_11335) ;  /* 0x00000cd000007947 */ /* 0x000fea0003800000 */
.L_x_11338:
        /* <DEDUP_REMOVED lines=12> */
.L_x_11341:
[----:B------:R-:W1:Y:S01]  /*5890*/  F2F.F32.F64 R0, R4 ;  /* 0x0000000400007310 */ /* 0x000e620000301000 */
[----:B------:R-:W1:-:S14]  /*58a0*/  DSETP.GEU.AND P0, PT, |R4|, c[0x2][0x18], PT ;  /* 0x008006000400762a */ /* 0x000e5c0003f0e200 */
[----:B-1----:R-:W-:-:S05]  /*58b0*/  @!P0 FMUL R0, R0, 1.175494350822287508e-38 ;  /* 0x0080000000008820 */ /* 0x002fca0000400000 */
[----:B------:R-:W-:-:S04]  /*58c0*/  F2FP.PACK_AB R3, RZ, R0 ;  /* 0x00000000ff03723e */ /* 0x000fc800000000ff */
[----:B------:R-:W-:-:S05]  /*58d0*/  PRMT R3, R3, 0x5410, RZ ;  /* 0x0000541003037816 */ /* 0x000fca00000000ff */
[----:B------:R1:W-:Y:S01]  /*58e0*/  STG.E [R16.64], R3 ;  /* 0x0000000310007986 */ /* 0x0003e2000c101924 */
[----:B------:R-:W-:Y:S05]  /*58f0*/  BRA `(.L_x_11335) ;  /* 0x00000ba000007947 */ /* 0x000fea0003800000 */
.L_x_11340:
[----:B------:R1:W-:Y:S01]  /*5900*/  STG.E.64 [R16.64], R4 ;  /* 0x0000000410007986 */ /* 0x0003e2000c101b24 */
[----:B------:R-:W-:Y:S05]  /*5910*/  BRA `(.L_x_11335) ;  /* 0x00000b8000007947 */ /* 0x000fea0003800000 */
.L_x_11330:
        /* <DEDUP_REMOVED lines=12> */
.L_x_11344:
[----:B------:R-:W-:-:S05]  /*59e0*/  CS2R R6, SRZ ;  /* 0x0000000000067805 */ /* 0x000fca000001ff00 */
[----:B------:R1:W-:Y:S01]  /*59f0*/  STG.E.128 [R16.64], R4 ;  /* 0x0000000410007986 */ /* 0x0003e2000c101d24 */
[----:B------:R-:W-:Y:S05]  /*5a00*/  BRA `(.L_x_11335) ;  /* 0x00000a9000007947 */ /* 0x000fea0003800000 */
.L_x_11343:
        /* <DEDUP_REMOVED lines=23> */
.L_x_11348:
[----:B------:R-:W-:Y:S05]  /*5b80*/  BSYNC B0 ;  /* 0x0000000000007941 */ /* 0x000fea0003800000 */
.L_x_11347:
[----:B------:R-:W-:-:S05]  /*5b90*/  LOP3.LUT R3, R0, R3, RZ, 0xfc, !PT ;  /* 0x0000000300037212 */ /* 0x000fca00078efcff */
[----:B------:R1:W-:Y:S01]  /*5ba0*/  STG.E.U8 [R16.64], R3 ;  /* 0x0000000310007986 */ /* 0x0003e2000c101124 */
[----:B------:R-:W-:Y:S05]  /*5bb0*/  BRA `(.L_x_11335) ;  /* 0x000008e000007947 */ /* 0x000fea0003800000 */
.L_x_11346:
        /* <DEDUP_REMOVED lines=15> */
.L_x_11350:
[----:B------:R-:W-:Y:S01]  /*5cb0*/  IMAD.MOV.U32 R0, RZ, RZ, 0x7f ;  /* 0x0000007fff007424 */ /* 0x000fe200078e00ff */
[----:B------:R-:W-:-:S04]  /*5cc0*/  ISETP.GT.U32.AND P0, PT, R2, 0x7f800000, PT ;  /* 0x7f8000000200780c */ /* 0x000fc80003f04070 */
[----:B------:R-:W-:-:S04]  /*5cd0*/  SEL R0, R0, 0x7c, P0 ;  /* 0x0000007c00007807 */ /* 0x000fc80000000000 */
.L_x_11351:
[----:B------:R-:W-:Y:S05]  /*5ce0*/  BSYNC B0 ;  /* 0x0000000000007941 */ /* 0x000fea0003800000 */
.L_x_11349:
[----:B------:R-:W-:-:S04]  /*5cf0*/  LOP3.LUT R2, R3, 0x80000000, RZ, 0xc0, !PT ;  /* 0x8000000003027812 */ /* 0x000fc800078ec0ff */
[----:B------:R-:W-:-:S04]  /*5d00*/  SHF.R.U32.HI R3, RZ, 0x18, R2 ;  /* 0x00000018ff037819 */ /* 0x000fc80000011602 */
[----:B------:R-:W-:-:S05]  /*5d10*/  LOP3.LUT R3, R0, R3, RZ, 0xfc, !PT ;  /* 0x0000000300037212 */ /* 0x000fca00078efcff */
[----:B------:R1:W-:Y:S01]  /*5d20*/  STG.E.U8 [R16.64], R3 ;  /* 0x0000000310007986 */ /* 0x0003e2000c101124 */
[----:B------:R-:W-:Y:S05]  /*5d30*/  BRA `(.L_x_11335) ;  /* 0x0000076000007947 */ /* 0x000fea0003800000 */
.L_x_11345:
[----:B------:R-:W1:Y:S01]  /*5d40*/  F2F.F32.F64 R0, R4 ;  /* 0x0000000400007310 */ /* 0x000e620000301000 */
[----:B------:R-:W1:-:S14]  /*5d50*/  DSETP.GEU.AND P0, PT, |R4|, c[0x2][0x18], PT ;  /* 0x008006000400762a */ /* 0x000e5c0003f0e200 */
[----:B-1----:R-:W-:-:S05]  /*5d60*/  @!P0 FMUL R0, R0, 1.175494350822287508e-38 ;  /* 0x0080000000008820 */ /* 0x002fca0000400000 */
[----:B------:R-:W-:-:S05]  /*5d70*/  F2FP.BF16.PACK_AB R0, RZ, R0 ;  /* 0x00000000ff00723e */ /* 0x000fca00000010ff */
[----:B------:R1:W-:Y:S01]  /*5d80*/  STG.E.U16 [R16.64], R0 ;  /* 0x0000000010007986 */ /* 0x0003e2000c101524 */
[----:B------:R-:W-:Y:S05]  /*5d90*/  BRA `(.L_x_11335) ;  /* 0x0000070000007947 */ /* 0x000fea0003800000 */
.L_x_11342:
        /* <DEDUP_REMOVED lines=11> */
.L_x_11354:
        /* <DEDUP_REMOVED lines=19> */
.L_x_11357:
[----:B------:R-:W-:-:S04]  /*5f80*/  LOP3.LUT R2, R3, 0x80000000, RZ, 0xc0, !PT ;  /* 0x8000000003027812 */ /* 0x000fc800078ec0ff */
[----:B------:R-:W-:-:S04]  /*5f90*/  SHF.R.U32.HI R3, RZ, 0x18, R2 ;  /* 0x00000018ff037819 */ /* 0x000fc80000011602 */
[----:B------:R-:W-:-:S04]  /*5fa0*/  LOP3.LUT R0, R0, R3, RZ, 0xfc, !PT ;  /* 0x0000000300007212 */ /* 0x000fc800078efcff */
[----:B------:R-:W-:Y:S02]  /*5fb0*/  PRMT R8, R0, 0x7610, R8 ;  /* 0x0000761000087816 */ /* 0x000fe40000000008 */
.L_x_11356:
[----:B------:R-:W-:Y:S05]  /*5fc0*/  BSYNC B0 ;  /* 0x0000000000007941 */ /* 0x000fea0003800000 */
.L_x_11355:
[----:B------:R0:W-:Y:S01]  /*5fd0*/  STG.E.U8 [R16.64], R8 ;  /* 0x0000000810007986 */ /* 0x0001e2000c101124 */
[----:B------:R-:W-:Y:S05]  /*5fe0*/  BRA `(.L_x_11335) ;  /* 0x000004b000007947 */ /* 0x000fea0003800000 */
.L_x_11353:
        /* <DEDUP_REMOVED lines=19> */
.L_x_11360:
[----:B------:R-:W-:-:S04]  /*6120*/  LOP3.LUT R2, R3, 0x80000000, RZ, 0xc0, !PT ;  /* 0x8000000003027812 */ /* 0x000fc800078ec0ff */
[----:B------:R-:W-:-:S04]  /*6130*/  SHF.R.U32.HI R3, RZ, 0x18, R2 ;  /* 0x00000018ff037819 */ /* 0x000fc80000011602 */
[----:B------:R-:W-:-:S04]  /*6140*/  LOP3.LUT R0, R0, R3, RZ, 0xfc, !PT ;  /* 0x0000000300007212 */ /* 0x000fc800078efcff */
[----:B------:R-:W-:Y:S02]  /*6150*/  PRMT R8, R0, 0x7610, R8 ;  /* 0x0000761000087816 */ /* 0x000fe40000000008 */
.L_x_11359:
[----:B------:R-:W-:Y:S05]  /*6160*/  BSYNC B0 ;  /* 0x0000000000007941 */ /* 0x000fea0003800000 */
.L_x_11358:
[----:B------:R0:W-:Y:S01]  /*6170*/  STG.E.U8 [R16.64], R8 ;  /* 0x0000000810007986 */ /* 0x0001e2000c101124 */
[----:B------:R-:W-:Y:S05]  /*6180*/  BRA `(.L_x_11335) ;  /* 0x0000031000007947 */ /* 0x000fea0003800000 */
.L_x_11352:
        /* <DEDUP_REMOVED lines=24> */
.L_x_11334:
        /* <DEDUP_REMOVED lines=20> */
.L_x_11362:
[----:B------:R-:W1:Y:S02]  /*6450*/  F2I.U64.F64.TRUNC R4, R4 ;  /* 0x0000000400047311 */ /* 0x000e64000030d800 */
[----:B-1----:R1:W-:Y:S01]  /*6460*/  STG.E.64 [R16.64], R4 ;  /* 0x0000000410007986 */ /* 0x0023e2000c101b24 */
[----:B------:R-:W-:Y:S05]  /*6470*/  BRA `(.L_x_11335) ;  /* 0x0000002000007947 */ /* 0x000fea0003800000 */
.L_x_11361:
[----:B------:R-:W1:Y:S02]  /*6480*/  F2I.U32.F64.TRUNC R5, R4 ;  /* 0x0000000400057311 */ /* 0x000e64000030d000 */
[----:B-1----:R1:W-:Y:S02]  /*6490*/  STG.E [R16.64], R5 ;  /* 0x0000000510007986 */ /* 0x0023e4000c101924 */
.L_x_11335:
        /* <DEDUP_REMOVED lines=231> */
.L_x_11363:
        /* <DEDUP_REMOVED lines=19> */
.L_x_11367:
[----:B------:R-:W2:Y:S02]  /*7440*/  LDG.E.U8 R2, [R4.64] ;  /* 0x0000002404027981 */ /* 0x000ea4000c1e1100 */
[----:B--2---:R-:W0:Y:S01]  /*7450*/  I2F.F64.U16 R2, R2 ;  /* 0x0000000200027312 */ /* 0x004e220000101800 */
[----:B------:R-:W-:Y:S05]  /*7460*/  BRA `(.L_x_11369) ;  /* 0x00000df000007947 */ /* 0x000fea0003800000 */
.L_x_11366:
        /* <DEDUP_REMOVED lines=9> */
.L_x_11371:
[----:B------:R-:W2:Y:S02]  /*7500*/  LDG.E R2, [R4.64] ;  /* 0x0000002404027981 */ /* 0x000ea4000c1e1900 */
[----:B--2---:R-:W0:Y:S01]  /*7510*/  I2F.F64 R2, R2 ;  /* 0x0000000200027312 */ /* 0x004e220000201c00 */
[----:B------:R-:W-:Y:S05]  /*7520*/  BRA `(.L_x_11369) ;  /* 0x00000d3000007947 */ /* 0x000fea0003800000 */
.L_x_11370:
[----:B------:R-:W2:Y:S02]  /*7530*/  LDG.E.U16 R2, [R4.64] ;  /* 0x0000002404027981 */ /* 0x000ea4000c1e1500 */
[----:B--2---:R-:W0:Y:S01]  /*7540*/  I2F.F64.S16 R2, R2 ;  /* 0x0000000200027312 */ /* 0x004e220000101c00 */
[----:B------:R-:W-:Y:S05]  /*7550*/  BRA `(.L_x_11369) ;  /* 0x00000d0000007947 */ /* 0x000fea0003800000 */
.L_x_11365:
        /* <DEDUP_REMOVED lines=10> */
.L_x_11373:
[----:B------:R-:W2:Y:S02]  /*7600*/  LDG.E.U16 R0, [R4.64] ;  /* 0x0000002404007981 */ /* 0x000ea4000c1e1500 */
[----:B--2---:R-:W-:-:S05]  /*7610*/  HADD2.F32 R0, -RZ, R0.H0_H0 ;  /* 0x20000000ff007230 */ /* 0x004fca0000004100 */
[----:B------:R-:W-:-:S04]  /*7620*/  FMUL.FTZ R0, R0, 1 ;  /* 0x3f80000000007820 */ /* 0x000fc80000410000 */
[----:B------:R0:W1:Y:S01]  /*7630*/  F2F.F64.F32 R2, R0 ;  /* 0x0000000000027310 */ /* 0x0000620000201800 */
[----:B------:R-:W-:Y:S05]  /*7640*/  BRA `(.L_x_11369) ;  /* 0x00000c1000007947 */ /* 0x000fea0003800000 */
.L_x_11372:
        /* <DEDUP_REMOVED lines=10> */
.L_x_11375:
[----:B------:R-:W2:Y:S02]  /*76f0*/  LDG.E.U16 R4, [R4.64] ;  /* 0x0000002404047981 */ /* 0x000ea4000c1e1500 */
[----:B--2---:R-:W-:-:S05]  /*7700*/  HADD2.F32 R0, -RZ, R4.H0_H0 ;  /* 0x20000004ff007230 */ /* 0x004fca0000004100 */
[----:B------:R-:W-:-:S04]  /*7710*/  FMUL.FTZ R0, R0, 1 ;  /* 0x3f80000000007820 */ /* 0x000fc80000410000 */
[----:B------:R0:W1:Y:S01]  /*7720*/  F2F.F64.F32 R2, R0 ;  /* 0x0000000000027310 */ /* 0x0000620000201800 */
[----:B------:R-:W-:Y:S05]  /*7730*/  BRA `(.L_x_11369) ;  /* 0x00000b2000007947 */ /* 0x000fea0003800000 */
.L_x_11374:
[----:B------:R0:W5:Y:S01]  /*7740*/  LDG.E.64 R2, [R4.64] ;  /* 0x0000002404027981 */ /* 0x000162000c1e1b00 */
[----:B------:R-:W-:Y:S05]  /*7750*/  BRA `(.L_x_11369) ;  /* 0x00000b0000007947 */ /* 0x000fea0003800000 */
.L_x_11364:
        /* <DEDUP_REMOVED lines=13> */
.L_x_11378:
[----:B------:R0:W5:Y:S01]  /*7830*/  LDG.E.64 R2, [R4.64] ;  /* 0x0000002404027981 */ /* 0x000162000c1e1b00 */
[----:B------:R-:W-:Y:S05]  /*7840*/  BRA `(.L_x_11369) ;  /* 0x00000a1000007947 */ /* 0x000fea0003800000 */
.L_x_11377:
        /* <DEDUP_REMOVED lines=28> */
.L_x_11380:
        /* <DEDUP_REMOVED lines=15> */
.L_x_11379:
[----:B------:R-:W2:Y:S02]  /*7b00*/  LDG.E.U16 R0, [R4.64] ;  /* 0x0000002404007981 */ /* 0x000ea4000c1e1500 */
[----:B--2---:R-:W-:-:S05]  /*7b10*/  PRMT R0, RZ, 0x5410, R0 ;  /* 0x00005410ff007816 */ /* 0x004fca0000000000 */
[----:B------:R-:W-:-:S04]  /*7b20*/  FMUL.FTZ R0, R0, 1 ;  /* 0x3f80000000007820 */ /* 0x000fc80000410000 */
[----:B------:R0:W1:Y:S01]  /*7b30*/  F2F.F64.F32 R2, R0 ;  /* 0x0000000000027310 */ /* 0x0000620000201800 */
[----:B------:R-:W-:Y:S05]  /*7b40*/  BRA `(.L_x_11369) ;  /* 0x0000071000007947 */ /* 0x000fea0003800000 */
.L_x_11376:
        /* <DEDUP_REMOVED lines=11> */
.L_x_11383:
        /* <DEDUP_REMOVED lines=21> */
.L_x_11387:
[----:B------:R-:W-:Y:S05]  /*7d50*/  BSYNC B1 ;  /* 0x0000000000017941 */ /* 0x000fea0003800000 */
.L_x_11386:
[----:B------:R-:W-:Y:S01]  /*7d60*/  LEA R3, R0, 0x3b800000, 0x17 ;  /* 0x3b80000000037811 */ /* 0x000fe200078eb8ff */
[----:B------:R-:W-:-:S05]  /*7d70*/  IMAD.SHL.U32 R0, R2, 0x100000, RZ ;  /* 0x0010000002007824 */ /* 0x000fca00078e00ff */
[----:B------:R-:W-:Y:S02]  /*7d80*/  LOP3.LUT R0, R3, R0, R4, 0xfe, !PT ;  /* 0x0000000003007212 */ /* 0x000fe400078efe04 */
.L_x_11385:
[----:B------:R-:W-:Y:S05]  /*7d90*/  BSYNC B0 ;  /* 0x0000000000007941 */ /* 0x000fea0003800000 */
.L_x_11384:
[----:B------:R-:W-:-:S04]  /*7da0*/  FMUL.FTZ R0, R0, 1 ;  /* 0x3f80000000007820 */ /* 0x000fc80000410000 */
[----:B------:R0:W1:Y:S01]  /*7db0*/  F2F.F64.F32 R2, R0 ;  /* 0x0000000000027310 */ /* 0x0000620000201800 */
[----:B------:R-:W-:Y:S05]  /*7dc0*/  BRA `(.L_x_11369) ;  /* 0x0000049000007947 */ /* 0x000fea0003800000 */
.L_x_11382:
        /* <DEDUP_REMOVED lines=21> */
.L_x_11391:
[----:B------:R-:W-:Y:S05]  /*7f20*/  BSYNC B1 ;  /* 0x0000000000017941 */ /* 0x000fea0003800000 */
.L_x_11390:
[----:B------:R-:W-:Y:S01]  /*7f30*/  LEA R3, R0, 0x37800000, 0x17 ;  /* 0x3780000000037811 */ /* 0x000fe200078eb8ff */
[----:B------:R-:W-:-:S05]  /*7f40*/  IMAD.SHL.U32 R0, R2, 0x200000, RZ ;  /* 0x0020000002007824 */ /* 0x000fca00078e00ff */
[----:B------:R-:W-:Y:S02]  /*7f50*/  LOP3.LUT R0, R3, R0, R4, 0xfe, !PT ;  /* 0x0000000003007212 */ /* 0x000fe400078efe04 */
.L_x_11389:
[----:B------:R-:W-:Y:S05]  /*7f60*/  BSYNC B0 ;  /* 0x0000000000007941 */ /* 0x000fea0003800000 */
.L_x_11388:
[----:B------:R-:W-:-:S04]  /*7f70*/  FMUL.FTZ R0, R0, 1 ;  /* 0x3f80000000007820 */ /* 0x000fc80000410000 */
[----:B------:R0:W1:Y:S01]  /*7f80*/  F2F.F64.F32 R2, R0 ;  /* 0x0000000000027310 */ /* 0x0000620000201800 */
[----:B------:R-:W-:Y:S05]  /*7f90*/  BRA `(.L_x_11369) ;  /* 0x000002c000007947 */ /* 0x000fea0003800000 */
.L_x_11381:
        /* <DEDUP_REMOVED lines=14> */
.L_x_11395:
[----:B------:R-:W-:Y:S05]  /*8080*/  BSYNC B0 ;  /* 0x0000000000007941 */ /* 0x000fea0003800000 */
.L_x_11394:
[----:B------:R-:W-:-:S04]  /*8090*/  FMUL.FTZ R0, R0, 1 ;  /* 0x3f80000000007820 */ /* 0x000fc80000410000 */
[----:B------:R0:W1:Y:S01]  /*80a0*/  F2F.F64.F32 R2, R0 ;  /* 0x0000000000027310 */ /* 0x0000620000201800 */
[----:B------:R-:W-:Y:S05]  /*80b0*/  BRA `(.L_x_11369) ;  /* 0x000001a000007947 */ /* 0x000fea0003800000 */
.L_x_11368:
        /* <DEDUP_REMOVED lines=21> */
.L_x_11393:
[----:B------:R-:W2:Y:S02]  /*8210*/  LDG.E.64 R2, [R4.64] ;  /* 0x0000002404027981 */ /* 0x000ea4000c1e1b00 */
[----:B--2---:R-:W0:Y:S01]  /*8220*/  I2F.F64.U64 R2, R2 ;  /* 0x0000000200027312 */ /* 0x004e220000301800 */
[----:B------:R-:W-:Y:S05]  /*8230*/  BRA `(.L_x_11369) ;  /* 0x0000002000007947 */ /* 0x000fea0003800000 */
.L_x_11392:
[----:B------:R-:W2:Y:S02]  /*8240*/  LDG.E R2, [R4.64] ;  /* 0x0000002404027981 */ /* 0x000ea4000c1e1900 */
[----:B--2---:R-:W0:Y:S02]  /*8250*/  I2F.F64.U32 R2, R2 ;  /* 0x0000000200027312 */ /* 0x004e240000201800 */
.L_x_11369:
        /* <DEDUP_REMOVED lines=50> */
.L_x_11397:
        /* <DEDUP_REMOVED lines=15> */
.L_x_11398:
[----:B------:R-:W-:Y:S05]  /*8670*/  BSYNC B0 ;  /* 0x0000000000007941 */ /* 0x000fea0003800000 */
.L_x_11396:
        /* <DEDUP_REMOVED lines=18> */
.L_x_11402:
[----:B------:R-:W1:Y:S02]  /*87a0*/  F2I.S64.F64.TRUNC R4, R4 ;  /* 0x0000000400047311 */ /* 0x000e64000030d900 */
[----:B-1----:R-:W-:-:S05]  /*87b0*/  IMAD.MOV.U32 R3, RZ, RZ, R4 ;  /* 0x000000ffff037224 */ /* 0x002fca00078e0004 */
[----:B------:R1:W-:Y:S01]  /*87c0*/  STG.E.U8 [R16.64], R3 ;  /* 0x0000000310007986 */ /* 0x0003e2000c101124 */
[----:B------:R-:W-:Y:S05]  /*87d0*/  BRA `(.L_x_11404) ;  /* 0x00000ed000007947 */ /* 0x000fea0003800000 */
.L_x_11401:
        /* <DEDUP_REMOVED lines=9> */
.L_x_11406:
[----:B------:R-:W1:Y:S02]  /*8870*/  F2I.F64.TRUNC R5, R4 ;  /* 0x0000000400057311 */ /* 0x000e64000030d100 */
[----:B-1----:R1:W-:Y:S01]  /*8880*/  STG.E [R16.64], R5 ;  /* 0x0000000510007986 */ /* 0x0023e2000c101924 */
[----:B------:R-:W-:Y:S05]  /*8890*/  BRA `(.L_x_11404) ;  /* 0x00000e1000007947 */ /* 0x000fea0003800000 */
.L_x_11405:
[----:B------:R-:W1:Y:S02]  /*88a0*/  F2I.F64.TRUNC R5, R4 ;  /* 0x0000000400057311 */ /* 0x000e64000030d100 */
[----:B-1----:R1:W-:Y:S01]  /*88b0*/  STG.E.U16 [R16.64], R5 ;  /* 0x0000000510007986 */ /* 0x0023e2000c101524 */
[----:B------:R-:W-:Y:S05]  /*88c0*/  BRA `(.L_x_11404) ;  /* 0x00000de000007947 */ /* 0x000fea0003800000 */
.L_x_11400:
        /* <DEDUP_REMOVED lines=11> */
.L_x_11408:
[----:B------:R-:W1:Y:S01]  /*8980*/  F2F.F32.F64 R0, R4 ;  /* 0x0000000400007310 */ /* 0x000e620000301000 */
[----:B------:R-:W1:-:S14]  /*8990*/  DSETP.GEU.AND P0, PT, |R4|, c[0x2][0x18], PT ;  /* 0x008006000400762a */ /* 0x000e5c0003f0e200 */
[----:B-1----:R-:W-:-:S05]  /*89a0*/  @!P0 FMUL R0, R0, 1.175494350822287508e-38 ;  /* 0x0080000000008820 */ /* 0x002fca0000400000 */
[----:B------:R-:W-:-:S05]  /*89b0*/  F2FP.PACK_AB R0, RZ, R0 ;  /* 0x00000000ff00723e */ /* 0x000fca00000000ff */
[----:B------:R1:W-:Y:S01]  /*89c0*/  STG.E.U16 [R16.64], R0 ;  /* 0x0000000010007986 */ /* 0x0003e2000c101524 */
[----:B------:R-:W-:Y:S05]  /*89d0*/  BRA `(.L_x_11404) ;  /* 0x00000cd000007947 */ /* 0x000fea0003800000 */
.L_x_11407:
        /* <DEDUP_REMOVED lines=12> */
.L_x_11410:
[----:B------:R-:W1:Y:S01]  /*8aa0*/  F2F.F32.F64 R0, R4 ;  /* 0x0000000400007310 */ /* 0x000e620000301000 */
[----:B------:R-:W1:-:S14]  /*8ab0*/  DSETP.GEU.AND P0, PT, |R4|, c[0x2][0x18], PT ;  /* 0x008006000400762a */ /* 0x000e5c0003f0e200 */
[----:B-1----:R-:W-:-:S05]  /*8ac0*/  @!P0 FMUL R0, R0, 1.175494350822287508e-38 ;  /* 0x0080000000008820 */ /* 0x002fca0000400000 */
[----:B------:R-:W-:-:S04]  /*8ad0*/  F2FP.PACK_AB R3, RZ, R0 ;  /* 0x00000000ff03723e */ /* 0x000fc800000000ff */
[----:B------:R-:W-:-:S05]  /*8ae0*/  PRMT R3, R3, 0x5410, RZ ;  /* 0x0000541003037816 */ /* 0x000fca00000000ff */
[----:B------:R1:W-:Y:S01]  /*8af0*/  STG.E [R16.64], R3 ;  /* 0x0000000310007986 */ /* 0x0003e2000c101924 */
[----:B------:R-:W-:Y:S05]  /*8b00*/  BRA `(.L_x_11404) ;  /* 0x00000ba000007947 */ /* 0x000fea0003800000 */
.L_x_11409:
[----:B------:R1:W-:Y:S01]  /*8b10*/  STG.E.64 [R16.64], R4 ;  /* 0x0000000410007986 */ /* 0x0003e2000c101b24 */
[----:B------:R-:W-:Y:S05]  /*8b20*/  BRA `(.L_x_11404) ;  /* 0x00000b8000007947 */ /* 0x000fea0003800000 */
.L_x_11399:
        /* <DEDUP_REMOVED lines=12> */
.L_x_11413:
[----:B------:R-:W-:-:S05]  /*8bf0*/  CS2R R6, SRZ ;  /* 0x0000000000067805 */ /* 0x000fca000001ff00 */
[----:B------:R1:W-:Y:S01]  /*8c00*/  STG.E.128 [R16.64], R4 ;  /* 0x0000000410007986 */ /* 0x0003e2000c101d24 */
[----:B------:R-:W-:Y:S05]  /*8c10*/  BRA `(.L_x_11404) ;  /* 0x00000a9000007947 */ /* 0x000fea0003800000 */
.L_x_11412:
        /* <DEDUP_REMOVED lines=23> */
.L_x_11417:
[----:B------:R-:W-:Y:S05]  /*8d90*/  BSYNC B0 ;  /* 0x0000000000007941 */ /* 0x000fea0003800000 */
.L_x_11416:
[----:B------:R-:W-:-:S05]  /*8da0*/  LOP3.LUT R3, R0, R3, RZ, 0xfc, !PT ;  /* 0x0000000300037212 */ /* 0x000fca00078efcff */
[----:B------:R1:W-:Y:S01]  /*8db0*/  STG.E.U8 [R16.64], R3 ;  /* 0x0000000310007986 */ /* 0x0003e2000c101124 */
[----:B------:R-:W-:Y:S05]  /*8dc0*/  BRA `(.L_x_11404) ;  /* 0x000008e000007947 */ /* 0x000fea0003800000 */
.L_x_11415:
        /* <DEDUP_REMOVED lines=15> */
.L_x_11419:
[----:B------:R-:W-:Y:S01]  /*8ec0*/  IMAD.MOV.U32 R0, RZ, RZ, 0x7f ;  /* 0x0000007fff007424 */ /* 0x000fe200078e00ff */
[----:B------:R-:W-:-:S04]  /*8ed0*/  ISETP.GT.U32.AND P0, PT, R2, 0x7f800000, PT ;  /* 0x7f8000000200780c */ /* 0x000fc80003f04070 */
[----:B------:R-:W-:-:S04]  /*8ee0*/  SEL R0, R0, 0x7c, P0 ;  /* 0x0000007c00007807 */ /* 0x000fc80000000000 */
.L_x_11420:
[----:B------:R-:W-:Y:S05]  /*8ef0*/  BSYNC B0 ;  /* 0x0000000000007941 */ /* 0x000fea0003800000 */
.L_x_11418:
[----:B------:R-:W-:-:S04]  /*8f00*/  LOP3.LUT R2, R3, 0x80000000, RZ, 0xc0, !PT ;  /* 0x8000000003027812 */ /* 0x000fc800078ec0ff */
[----:B------:R-:W-:-:S04]  /*8f10*/  SHF.R.U32.HI R3, RZ, 0x18, R2 ;  /* 0x00000018ff037819 */ /* 0x000fc80000011602 */
[----:B------:R-:W-:-:S05]  /*8f20*/  LOP3.LUT R3, R0, R3, RZ, 0xfc, !PT ;  /* 0x0000000300037212 */ /* 0x000fca00078efcff */
[----:B------:R1:W-:Y:S01]  /*8f30*/  STG.E.U8 [R16.64], R3 ;  /* 0x0000000310007986 */ /* 0x0003e2000c101124 */
[----:B------:R-:W-:Y:S05]  /*8f40*/  BRA `(.L_x_11404) ;  /* 0x0000076000007947 */ /* 0x000fea0003800000 */
.L_x_11414:
[----:B------:R-:W1:Y:S01]  /*8f50*/  F2F.F32.F64 R0, R4 ;  /* 0x0000000400007310 */ /* 0x000e620000301000 */
[----:B------:R-:W1:-:S14]  /*8f60*/  DSETP.GEU.AND P0, PT, |R4|, c[0x2][0x18], PT ;  /* 0x008006000400762a */ /* 0x000e5c0003f0e200 */
[----:B-1----:R-:W-:-:S05]  /*8f70*/  @!P0 FMUL R0, R0, 1.175494350822287508e-38 ;  /* 0x0080000000008820 */ /* 0x002fca0000400000 */
[----:B------:R-:W-:-:S05]  /*8f80*/  F2FP.BF16.PACK_AB R0, RZ, R0 ;  /* 0x00000000ff00723e */ /* 0x000fca00000010ff */
[----:B------:R1:W-:Y:S01]  /*8f90*/  STG.E.U16 [R16.64], R0 ;  /* 0x0000000010007986 */ /* 0x0003e2000c101524 */
[----:B------:R-:W-:Y:S05]  /*8fa0*/  BRA `(.L_x_11404) ;  /* 0x0000070000007947 */ /* 0x000fea0003800000 */
.L_x_11411:
        /* <DEDUP_REMOVED lines=11> */
.L_x_11423:
        /* <DEDUP_REMOVED lines=19> */
.L_x_11426:
[----:B------:R-:W-:-:S04]  /*9190*/  LOP3.LUT R2, R3, 0x80000000, RZ, 0xc0, !PT ;  /* 0x8000000003027812 */ /* 0x000fc800078ec0ff */
[----:B------:R-:W-:-:S04]  /*91a0*/  SHF.R.U32.HI R3, RZ, 0x18, R2 ;  /* 0x00000018ff037819 */ /* 0x000fc80000011602 */
[----:B------:R-:W-:-:S04]  /*91b0*/  LOP3.LUT R0, R0, R3, RZ, 0xfc, !PT ;  /* 0x0000000300007212 */ /* 0x000fc800078efcff */
[----:B------:R-:W-:Y:S02]  /*91c0*/  PRMT R8, R0, 0x7610, R8 ;  /* 0x0000761000087816 */ /* 0x000fe40000000008 */
.L_x_11425:
[----:B------:R-:W-:Y:S05]  /*91d0*/  BSYNC B0 ;  /* 0x0000000000007941 */ /* 0x000fea0003800000 */
.L_x_11424:
[----:B------:R0:W-:Y:S01]  /*91e0*/  STG.E.U8 [R16.64], R8 ;  /* 0x0000000810007986 */ /* 0x0001e2000c101124 */
[----:B------:R-:W-:Y:S05]  /*91f0*/  BRA `(.L_x_11404) ;  /* 0x000004b000007947 */ /* 0x000fea0003800000 */
.L_x_11422:
        /* <DEDUP_REMOVED lines=19> */
.L_x_11429:
[----:B------:R-:W-:-:S04]  /*9330*/  LOP3.LUT R2, R3, 0x80000000, RZ, 0xc0, !PT ;  /* 0x8000000003027812 */ /* 0x000fc800078ec0ff */
[----:B------:R-:W-:-:S04]  /*9340*/  SHF.R.U32.HI R3, RZ, 0x18, R2 ;  /* 0x00000018ff037819 */ /* 0x000fc80000011602 */
[----:B------:R-:W-:-:S04]  /*9350*/  LOP3.LUT R0, R0, R3, RZ, 0xfc, !PT ;  /* 0x0000000300007212 */ /* 0x000fc800078efcff */
[----:B------:R-:W-:Y:S02]  /*9360*/  PRMT R8, R0, 0x7610, R8 ;  /* 0x0000761000087816 */ /* 0x000fe40000000008 */
.L_x_11428:
[----:B------:R-:W-:Y:S05]  /*9370*/  BSYNC B0 ;  /* 0x0000000000007941 */ /* 0x000fea0003800000 */
.L_x_11427:
[----:B------:R0:W-:Y:S01]  /*9380*/  STG.E.U8 [R16.64], R8 ;  /* 0x0000000810007986 */ /* 0x0001e2000c101124 */
[----:B------:R-:W-:Y:S05]  /*9390*/  BRA `(.L_x_11404) ;  /* 0x0000031000007947 */ /* 0x000fea0003800000 */
.L_x_11421:
        /* <DEDUP_REMOVED lines=24> */
.L_x_11403:
        /* <DEDUP_REMOVED lines=20> */
.L_x_11431:
[----:B------:R-:W1:Y:S02]  /*9660*/  F2I.U64.F64.TRUNC R4, R4 ;  /* 0x0000000400047311 */ /* 0x000e64000030d800 */
[----:B-1----:R1:W-:Y:S01]  /*9670*/  STG.E.64 [R16.64], R4 ;  /* 0x0000000410007986 */ /* 0x0023e2000c101b24 */
[----:B------:R-:W-:Y:S05]  /*9680*/  BRA `(.L_x_11404) ;  /* 0x0000002000007947 */ /* 0x000fea0003800000 */
.L_x_11430:
[----:B------:R-:W1:Y:S02]  /*9690*/  F2I.U32.F64.TRUNC R5, R4 ;  /* 0x0000000400057311 */ /* 0x000e64000030d000 */
[----:B-1----:R1:W-:Y:S02]  /*96a0*/  STG.E [R16.64], R5 ;  /* 0x0000000510007986 */ /* 0x0023e4000c101924 */
.L_x_11404:
[----:B------:R-:W-:Y:S02]  /*96b0*/  IADD3 R19, R19, 0x80, RZ ;  /* 0x0000008013137810 */ /* 0x000fe40007ffe0ff */
.L_x_11293:
[----:B------:R-:W-:Y:S05]  /*96c0*/  BSYNC B6 ;  /* 0x0000000000067941 */ /* 0x000fea0003800000 */
.L_x_11292:
        /* <DEDUP_REMOVED lines=230> */
.L_x_11432:
        /* <DEDUP_REMOVED lines=19> */
.L_x_11436:
[----:B------:R-:W2:Y:S02]  /*a660*/  LDG.E.U8 R2, [R4.64] ;  /* 0x0000002404027981 */ /* 0x000ea4000c1e1100 */
[----:B--2---:R-:W0:Y:S01]  /*a670*/  I2F.F64.U16 R2, R2 ;  /* 0x0000000200027312 */ /* 0x004e220000101800 */
[----:B------:R-:W-:Y:S05]  /*a680*/  BRA `(.L_x_11438) ;  /* 0x00000df000007947 */ /* 0x000fea0003800000 */
.L_x_11435:
        /* <DEDUP_REMOVED lines=9> */
.L_x_11440:
[----:B------:R-:W2:Y:S02]  /*a720*/  LDG.E R2, [R4.64] ;  /* 0x0000002404027981 */ /* 0x000ea4000c1e1900 */
[----:B--2---:R-:W0:Y:S01]  /*a730*/  I2F.F64 R2, R2 ;  /* 0x0000000200027312 */ /* 0x004e220000201c00 */
[----:B------:R-:W-:Y:S05]  /*a740*/  BRA `(.L_x_11438) ;  /* 0x00000d3000007947 */ /* 0x000fea0003800000 */
.L_x_11439:
[----:B------:R-:W2:Y:S02]  /*a750*/  LDG.E.U16 R2, [R4.64] ;  /* 0x0000002404027981 */ /* 0x000ea4000c1e1500 */
[----:B--2---:R-:W0:Y:S01]  /*a760*/  I2F.F64.S16 R2, R2 ;  /* 0x0000000200027312 */ /* 0x004e220000101c00 */
[----:B------:R-:W-:Y:S05]  /*a770*/  BRA `(.L_x_11438) ;  /* 0x00000d0000007947 */ /* 0x000fea0003800000 */
.L_x_11434:
        /* <DEDUP_REMOVED lines=10> */
.L_x_11442:
[----:B------:R-:W2:Y:S02]  /*a820*/  LDG.E.U16 R0, [R4.64] ;  /* 0x0000002404007981 */ /* 0x000ea4000c1e1500 */
[----:B--2---:R-:W-:-:S05]  /*a830*/  HADD2.F32 R0, -RZ, R0.H0_H0 ;  /* 0x20000000ff007230 */ /* 0x004fca0000004100 */
[----:B------:R-:W-:-:S04]  /*a840*/  FMUL.FTZ R0, R0, 1 ;  /* 0x3f80000000007820 */ /* 0x000fc80000410000 */
[----:B------:R0:W1:Y:S01]  /*a850*/  F2F.F64.F32 R2, R0 ;  /* 0x0000000000027310 */ /* 0x0000620000201800 */
[----:B------:R-:W-:Y:S05]  /*a860*/  BRA `(.L_x_11438) ;  /* 0x00000c1000007947 */ /* 0x000fea0003800000 */
.L_x_11441:
        /* <DEDUP_REMOVED lines=10> */
.L_x_11444:
[----:B------:R-:W2:Y:S02]  /*a910*/  LDG.E.U16 R4, [R4.64] ;  /* 0x0000002404047981 */ /* 0x000ea4000c1e1500 */
[----:B--2---:R-:W-:-:S05]  /*a920*/  HADD2.F32 R0, -RZ, R4.H0_H0 ;  /* 0x20000004ff007230 */ /* 0x004fca0000004100 */
[----:B------:R-:W-:-:S04]  /*a930*/  FMUL.FTZ R0, R0, 1 ;  /* 0x3f80000000007820 */ /* 0x000fc80000410000 */
[----:B------:R0:W1:Y:S01]  /*a940*/  F2F.F64.F32 R2, R0 ;  /* 0x0000000000027310 */ /* 0x0000620000201800 */
[----:B------:R-:W-:Y:S05]  /*a950*/  BRA `(.L_x_11438) ;  /* 0x00000b2000007947 */ /* 0x000fea0003800000 */
.L_x_11443:
[----:B------:R0:W5:Y:S01]  /*a960*/  LDG.E.64 R2, [R4.64] ;  /* 0x0000002404027981 */ /* 0x000162000c1e1b00 */
[----:B------:R-:W-:Y:S05]  /*a970*/  BRA `(.L_x_11438) ;  /* 0x00000b0000007947 */ /* 0x000fea0003800000 */
.L_x_11433:
        /* <DEDUP_REMOVED lines=13> */
.L_x_11447:
[----:B------:R0:W5:Y:S01]  /*aa50*/  LDG.E.64 R2, [R4.64] ;  /* 0x0000002404027981 */ /* 0x000162000c1e1b00 */
[----:B------:R-:W-:Y:S05]  /*aa60*/  BRA `(.L_x_11438) ;  /* 0x00000a1000007947 */ /* 0x000fea0003800000 */
.L_x_11446:
        /* <DEDUP_REMOVED lines=28> */
.L_x_11449:
        /* <DEDUP_REMOVED lines=15> */
.L_x_11448:
[----:B------:R-:W2:Y:S02]  /*ad20*/  LDG.E.U16 R0, [R4.64] ;  /* 0x0000002404007981 */ /* 0x000ea4000c1e1500 */
[----:B--2---:R-:W-:-:S05]  /*ad30*/  PRMT R0, RZ, 0x5410, R0 ;  /* 0x00005410ff007816 */ /* 0x004fca0000000000 */
[----:B------:R-:W-:-:S04]  /*ad40*/  FMUL.FTZ R0, R0, 1 ;  /* 0x3f80000000007820 */ /* 0x000fc80000410000 */
[----:B------:R0:W1:Y:S01]  /*ad50*/  F2F.F64.F32 R2, R0 ;  /* 0x0000000000027310 */ /* 0x0000620000201800 */
[----:B------:R-:W-:Y:S05]  /*ad60*/  BRA `(.L_x_11438) ;  /* 0x0000071000007947 */ /* 0x000fea0003800000 */
.L_x_11445:
        /* <DEDUP_REMOVED lines=11> */
.L_x_11452:
        /* <DEDUP_REMOVED lines=21> */
.L_x_11456:
[----:B------:R-:W-:Y:S05]  /*af70*/  BSYNC B1 ;  /* 0x0000000000017941 */ /* 0x000fea0003800000 */
.L_x_11455:
[----:B------:R-:W-:Y:S01]  /*af80*/  LEA R3, R0, 0x3b800000, 0x17 ;  /* 0x3b80000000037811 */ /* 0x000fe200078eb8ff */
[----:B------:R-:W-:-:S05]  /*af90*/  IMAD.SHL.U32 R0, R2, 0x100000, RZ ;  /* 0x0010000002007824 */ /* 0x000fca00078e00ff */
[----:B------:R-:W-:Y:S02]  /*afa0*/  LOP3.LUT R0, R3, R0, R4, 0xfe, !PT ;  /* 0x0000000003007212 */ /* 0x000fe400078efe04 */
.L_x_11454:
[----:B------:R-:W-:Y:S05]  /*afb0*/  BSYNC B0 ;  /* 0x0000000000007941 */ /* 0x000fea0003800000 */
.L_x_11453:
[----:B------:R-:W-:-:S04]  /*afc0*/  FMUL.FTZ R0, R0, 1 ;  /* 0x3f80000000007820 */ /* 0x000fc80000410000 */
[----:B------:R0:W1:Y:S01]  /*afd0*/  F2F.F64.F32 R2, R0 ;  /* 0x0000000000027310 */ /* 0x0000620000201800 */
[----:B------:R-:W-:Y:S05]  /*afe0*/  BRA `(.L_x_11438) ;  /* 0x0000049000007947 */ /* 0x000fea0003800000 */
.L_x_11451:
        /* <DEDUP_REMOVED lines=21> */
.L_x_11460:
[----:B------:R-:W-:Y:S05]  /*b140*/  BSYNC B1 ;  /* 0x0000000000017941 */ /* 0x000fea0003800000 */
.L_x_11459:
[----:B------:R-:W-:Y:S01]  /*b150*/  LEA R3, R0, 0x37800000, 0x17 ;  /* 0x3780000000037811 */ /* 0x000fe200078eb8ff */
[----:B------:R-:W-:-:S05]  /*b160*/  IMAD.SHL.U32 R0, R2, 0x200000, RZ ;  /* 0x0020000002007824 */ /* 0x000fca00078e00ff */
[----:B------:R-:W-:Y:S02]  /*b170*/  LOP3.LUT R0, R3, R0, R4, 0xfe, !PT ;  /* 0x0000000003007212 */ /* 0x000fe400078efe04 */
.L_x_11458:
[----:B------:R-:W-:Y:S05]  /*b180*/  BSYNC B0 ;  /* 0x0000000000007941 */ /* 0x000fea0003800000 */
.L_x_11457:
[----:B------:R-:W-:-:S04]  /*b190*/  FMUL.FTZ R0, R0, 1 ;  /* 0x3f80000000007820 */ /* 0x000fc80000410000 */
[----:B------:R0:W1:Y:S01]  /*b1a0*/  F2F.F64.F32 R2, R0 ;  /* 0x0000000000027310 */ /* 0x0000620000201800 */
[----:B------:R-:W-:Y:S05]  /*b1b0*/  BRA `(.L_x_11438) ;  /* 0x000002c000007947 */ /* 0x000fea0003800000 */
.L_x_11450:
        /* <DEDUP_REMOVED lines=14> */
.L_x_11464:
[----:B------:R-:W-:Y:S05]  /*b2a0*/  BSYNC B0 ;  /* 0x0000000000007941 */ /* 0x000fea0003800000 */
.L_x_11463:
[----:B------:R-:W-:-:S04]  /*b2b0*/  FMUL.FTZ R0, R0, 1 ;  /* 0x3f80000000007820 */ /* 0x000fc80000410000 */
[----:B------:R0:W1:Y:S01]  /*b2c0*/  F2F.F64.F32 R2, R0 ;  /* 0x0000000000027310 */ /* 0x0000620000201800 */
[----:B------:R-:W-:Y:S05]  /*b2d0*/  BRA `(.L_x_11438) ;  /* 0x000001a000007947 */ /* 0x000fea0003800000 */
.L_x_11437:
        /* <DEDUP_REMOVED lines=21> */
.L_x_11462:
[----:B------:R-:W2:Y:S02]  /*b430*/  LDG.E.64 R2, [R4.64] ;  /* 0x0000002404027981 */ /* 0x000ea4000c1e1b00 */
[----:B--2---:R-:W0:Y:S01]  /*b440*/  I2F.F64.U64 R2, R2 ;  /* 0x0000000200027312 */ /* 0x004e220000301800 */
[----:B------:R-:W-:Y:S05]  /*b450*/  BRA `(.L_x_11438) ;  /* 0x0000002000007947 */ /* 0x000fea0003800000 */
.L_x_11461:
[----:B------:R-:W2:Y:S02]  /*b460*/  LDG.E R2, [R4.64] ;  /* 0x0000002404027981 */ /* 0x000ea4000c1e1900 */
[----:B--2---:R-:W0:Y:S02]  /*b470*/  I2F.F64.U32 R2, R2 ;  /* 0x0000000200027312 */ /* 0x004e240000201800 */
.L_x_11438:
        /* <DEDUP_REMOVED lines=50> */
.L_x_11466:
        /* <DEDUP_REMOVED lines=15> */
.L_x_11467:
[----:B------:R-:W-:Y:S05]  /*b890*/  BSYNC B0 ;  /* 0x0000000000007941 */ /* 0x000fea0003800000 */
.L_x_11465:
        /* <DEDUP_REMOVED lines=16> */
[----:B-1----:R-:W-:Y:S01]  /*b9a0*/  STG.E.U8 [R16.64], R5 ;  /* 0x0000000510007986 */ /* 0x002fe2000c101124 */
[----:B------:R-:W-:Y:S05]  /*b9b0*/  EXIT ;  /* 0x000000000000794d */ /* 0x000fea0003800000 */
.L_x_11471:
[----:B------:R-:W1:Y:S02]  /*b9c0*/  F2I.S64.F64.TRUNC R4, R4 ;  /* 0x0000000400047311 */ /* 0x000e64000030d900 */
[----:B-1----:R-:W-:-:S05]  /*b9d0*/  IMAD.MOV.U32 R3, RZ, RZ, R4 ;  /* 0x000000ffff037224 */ /* 0x002fca00078e0004 */
[----:B------:R-:W-:Y:S01]  /*b9e0*/  STG.E.U8 [R16.64], R3 ;  /* 0x0000000310007986 */ /* 0x000fe2000c101124 */
[----:B------:R-:W-:Y:S05]  /*b9f0*/  EXIT ;  /* 0x000000000000794d */ /* 0x000fea0003800000 */
.L_x_11470:
[----:B------:R-:W-:-:S13]  /*ba00*/  ISETP.NE.AND P0, PT, R0, 0x2, PT ;  /* 0x000000020000780c */ /* 0x000fda0003f05270 */
[----:B------:R-:W-:Y:S05]  /*ba10*/  @!P0 BRA `(.L_x_11473) ;  /* 0x000000a000008947 */ /* 0x000fea0003800000 */
[----:B------:R-:W-:-:S13]  /*ba20*/  ISETP.NE.AND P0, PT, R0, 0x3, PT ;  /* 0x000000030000780c */ /* 0x000fda0003f05270 */
[----:B------:R-:W-:Y:S05]  /*ba30*/  @!P0 BRA `(.L_x_11474) ;  /* 0x0000005000008947 */ /* 0x000fea0003800000 */
[----:B------:R-:W-:-:S13]  /*ba40*/  ISETP.NE.AND P0, PT, R0, 0x4, PT ;  /* 0x000000040000780c */ /* 0x000fda0003f05270 */
[----:B------:R-:W-:Y:S05]  /*ba50*/  @P0 BRA `(.L_x_11472) ;  /* 0x00000ce000000947 */ /* 0x000fea0003800000 */
[----:B------:R-:W1:Y:S02]  /*ba60*/  F2I.S64.F64.TRUNC R4, R4 ;  /* 0x0000000400047311 */ /* 0x000e64000030d900 */
[----:B-1----:R-:W-:Y:S01]  /*ba70*/  STG.E.64 [R16.64], R4 ;  /* 0x0000000410007986 */ /* 0x002fe2000c101b24 */
[----:B------:R-:W-:Y:S05]  /*ba80*/  EXIT ;  /* 0x000000000000794d */ /* 0x000fea0003800000 */
.L_x_11474:
[----:B------:R-:W1:Y:S02]  /*ba90*/  F2I.F64.TRUNC R5, R4 ;  /* 0x0000000400057311 */ /* 0x000e64000030d100 */
[----:B-1----:R-:W-:Y:S01]  /*baa0*/  STG.E [R16.64], R5 ;  /* 0x0000000510007986 */ /* 0x002fe2000c101924 */
[----:B------:R-:W-:Y:S05]  /*bab0*/  EXIT ;  /* 0x000000000000794d */ /* 0x000fea0003800000 */
.L_x_11473:
[----:B------:R-:W1:Y:S02]  /*bac0*/  F2I.F64.TRUNC R5, R4 ;  /* 0x0000000400057311 */ /* 0x000e64000030d100 */
[----:B-1----:R-:W-:Y:S01]  /*bad0*/  STG.E.U16 [R16.64], R5 ;  /* 0x0000000510007986 */ /* 0x002fe2000c101524 */
[----:B------:R-:W-:Y:S05]  /*bae0*/  EXIT ;  /* 0x000000000000794d */ /* 0x000fea0003800000 */
.L_x_11469:
        /* <DEDUP_REMOVED lines=9> */
[----:B------:R-:W-:Y:S01]  /*bb80*/  STG.E [R16.64], R3 ;  /* 0x0000000310007986 */ /* 0x000fe2000c101924 */
[----:B------:R-:W-:Y:S05]  /*bb90*/  EXIT ;  /* 0x000000000000794d */ /* 0x000fea0003800000 */
.L_x_11476:
[----:B------:R-:W1:Y:S01]  /*bba0*/  F2F.F32.F64 R0, R4 ;  /* 0x0000000400007310 */ /* 0x000e620000301000 */
[----:B------:R-:W1:-:S14]  /*bbb0*/  DSETP.GEU.AND P0, PT, |R4|, c[0x2][0x18], PT ;  /* 0x008006000400762a */ /* 0x000e5c0003f0e200 */
[----:B-1----:R-:W-:-:S05]  /*bbc0*/  @!P0 FMUL R0, R0, 1.175494350822287508e-38 ;  /* 0x0080000000008820 */ /* 0x002fca0000400000 */
[----:B------:R-:W-:-:S05]  /*bbd0*/  F2FP.PACK_AB R0, RZ, R0 ;  /* 0x00000000ff00723e */ /* 0x000fca00000000ff */
[----:B------:R-:W-:Y:S01]  /*bbe0*/  STG.E.U16 [R16.64], R0 ;  /* 0x0000000010007986 */ /* 0x000fe2000c101524 */
[----:B------:R-:W-:Y:S05]  /*bbf0*/  EXIT ;  /* 0x000000000000794d */ /* 0x000fea0003800000 */
.L_x_11475:
        /* <DEDUP_REMOVED lines=10> */
[----:B------:R-:W-:Y:S01]  /*bca0*/  STG.E.64 [R16.64], R2 ;  /* 0x0000000210007986 */ /* 0x000fe2000c101b24 */
[----:B------:R-:W-:Y:S05]  /*bcb0*/  EXIT ;  /* 0x000000000000794d */ /* 0x000fea0003800000 */
.L_x_11478:
[----:B------:R-:W1:Y:S01]  /*bcc0*/  F2F.F32.F64 R0, R4 ;  /* 0x0000000400007310 */ /* 0x000e620000301000 */
[----:B------:R-:W1:-:S14]  /*bcd0*/  DSETP.GEU.AND P0, PT, |R4|, c[0x2][0x18], PT ;  /* 0x008006000400762a */ /* 0x000e5c0003f0e200 */
[----:B-1----:R-:W-:-:S05]  /*bce0*/  @!P0 FMUL R0, R0, 1.175494350822287508e-38 ;  /* 0x0080000000008820 */ /* 0x002fca0000400000 */
[----:B------:R-:W-:-:S04]  /*bcf0*/  F2FP.PACK_AB R3, RZ, R0 ;  /* 0x00000000ff03723e */ /* 0x000fc800000000ff */
[----:B------:R-:W-:-:S05]  /*bd00*/  PRMT R3, R3, 0x5410, RZ ;  /* 0x0000541003037816 */ /* 0x000fca00000000ff */
[----:B------:R-:W-:Y:S01]  /*bd10*/  STG.E [R16.64], R3 ;  /* 0x0000000310007986 */ /* 0x000fe2000c101924 */
[----:B------:R-:W-:Y:S05]  /*bd20*/  EXIT ;  /* 0x000000000000794d */ /* 0x000fea0003800000 */
.L_x_11477:
[----:B------:R-:W-:Y:S01]  /*bd30*/  STG.E.64 [R16.64], R4 ;  /* 0x0000000410007986 */ /* 0x000fe2000c101b24 */
[----:B------:R-:W-:Y:S05]  /*bd40*/  EXIT ;  /* 0x000000000000794d */ /* 0x000fea0003800000 */
.L_x_11468:
        /* <DEDUP_REMOVED lines=10> */
[----:B------:R-:W-:Y:S01]  /*bdf0*/  STG.E.U8 [R16.64], R3 ;  /* 0x0000000310007986 */ /* 0x000fe2000c101124 */
[----:B------:R-:W-:Y:S05]  /*be00*/  EXIT ;  /* 0x000000000000794d */ /* 0x000fea0003800000 */
.L_x_11481:
[----:B------:R-:W-:-:S05]  /*be10*/  CS2R R6, SRZ ;  /* 0x0000000000067805 */ /* 0x000fca000001ff00 */
[----:B------:R-:W-:Y:S01]  /*be20*/  STG.E.128 [R16.64], R4 ;  /* 0x0000000410007986 */ /* 0x000fe2000c101d24 */
[----:B------:R-:W-:Y:S05]  /*be30*/  EXIT ;  /* 0x000000000000794d */ /* 0x000fea0003800000 */
.L_x_11480:
        /* <DEDUP_REMOVED lines=23> */
.L_x_11485:
[----:B------:R-:W-:Y:S05]  /*bfb0*/  BSYNC B0 ;  /* 0x0000000000007941 */ /* 0x000fea0003800000 */
.L_x_11484:
[----:B------:R-:W-:-:S05]  /*bfc0*/  LOP3.LUT R3, R0, R3, RZ, 0xfc, !PT ;  /* 0x0000000300037212 */ /* 0x000fca00078efcff */
[----:B------:R-:W-:Y:S01]  /*bfd0*/  STG.E.U8 [R16.64], R3 ;  /* 0x0000000310007986 */ /* 0x000fe2000c101124 */
[----:B------:R-:W-:Y:S05]  /*bfe0*/  EXIT ;  /* 0x000000000000794d */ /* 0x000fea0003800000 */
.L_x_11483:
        /* <DEDUP_REMOVED lines=15> */
.L_x_11487:
[----:B------:R-:W-:Y:S01]  /*c0e0*/  IMAD.MOV.U32 R0, RZ, RZ, 0x7f ;  /* 0x0000007fff007424 */ /* 0x000fe200078e00ff */
[----:B------:R-:W-:-:S04]  /*c0f0*/  ISETP.GT.U32.AND P0, PT, R2, 0x7f800000, PT ;  /* 0x7f8000000200780c */ /* 0x000fc80003f04070 */
[----:B------:R-:W-:-:S04]  /*c100*/  SEL R0, R0, 0x7c, P0 ;  /* 0x0000007c00007807 */ /* 0x000fc80000000000 */
.L_x_11488:
[----:B------:R-:W-:Y:S05]  /*c110*/  BSYNC B0 ;  /* 0x0000000000007941 */ /* 0x000fea0003800000 */
.L_x_11486:
[----:B------:R-:W-:-:S04]  /*c120*/  LOP3.LUT R2, R3, 0x80000000, RZ, 0xc0, !PT ;  /* 0x8000000003027812 */ /* 0x000fc800078ec0ff */
[----:B------:R-:W-:-:S04]  /*c130*/  SHF.R.U32.HI R3, RZ, 0x18, R2 ;  /* 0x00000018ff037819 */ /* 0x000fc80000011602 */
[----:B------:R-:W-:-:S05]  /*c140*/  LOP3.LUT R3, R0, R3, RZ, 0xfc, !PT ;  /* 0x0000000300037212 */ /* 0x000fca00078efcff */
[----:B------:R-:W-:Y:S01]  /*c150*/  STG.E.U8 [R16.64], R3 ;  /* 0x0000000310007986 */ /* 0x000fe2000c101124 */
[----:B------:R-:W-:Y:S05]  /*c160*/  EXIT ;  /* 0x000000000000794d */ /* 0x000fea0003800000 */
.L_x_11482:
[----:B------:R-:W1:Y:S01]  /*c170*/  F2F.F32.F64 R0, R4 ;  /* 0x0000000400007310 */ /* 0x000e620000301000 */
[----:B------:R-:W1:-:S14]  /*c180*/  DSETP.GEU.AND P0, PT, |R4|, c[0x2][0x18], PT ;  /* 0x008006000400762a */ /* 0x000e5c0003f0e200 */
[----:B-1----:R-:W-:-:S05]  /*c190*/  @!P0 FMUL R0, R0, 1.175494350822287508e-38 ;  /* 0x0080000000008820 */ /* 0x002fca0000400000 */
[----:B------:R-:W-:-:S05]  /*c1a0*/  F2FP.BF16.PACK_AB R0, RZ, R0 ;  /* 0x00000000ff00723e */ /* 0x000fca00000010ff */
[----:B------:R-:W-:Y:S01]  /*c1b0*/  STG.E.U16 [R16.64], R0 ;  /* 0x0000000010007986 */ /* 0x000fe2000c101524 */
[----:B------:R-:W-:Y:S05]  /*c1c0*/  EXIT ;  /* 0x000000000000794d */ /* 0x000fea0003800000 */
.L_x_11479:
        /* <DEDUP_REMOVED lines=9> */
[----:B-1----:R-:W-:Y:S01]  /*c260*/  STG.E.U16 [R16.64], R5 ;  /* 0x0000000510007986 */ /* 0x002fe2000c101524 */
[----:B------:R-:W-:Y:S05]  /*c270*/  EXIT ;  /* 0x000000000000794d */ /* 0x000fea0003800000 */
.L_x_11491:
        /* <DEDUP_REMOVED lines=19> */
.L_x_11494:
[----:B------:R-:W-:-:S04]  /*c3b0*/  LOP3.LUT R2, R3, 0x80000000, RZ, 0xc0, !PT ;  /* 0x8000000003027812 */ /* 0x000fc800078ec0ff */
[----:B------:R-:W-:-:S04]  /*c3c0*/  SHF.R.U32.HI R3, RZ, 0x18, R2 ;  /* 0x00000018ff037819 */ /* 0x000fc80000011602 */
[----:B------:R-:W-:-:S04]  /*c3d0*/  LOP3.LUT R0, R0, R3, RZ, 0xfc, !PT ;  /* 0x0000000300007212 */ /* 0x000fc800078efcff */
[----:B------:R-:W-:Y:S02]  /*c3e0*/  PRMT R8, R0, 0x7610, R8 ;  /* 0x0000761000087816 */ /* 0x000fe40000000008 */
.L_x_11493:
[----:B------:R-:W-:Y:S05]  /*c3f0*/  BSYNC B0 ;  /* 0x0000000000007941 */ /* 0x000fea0003800000 */
.L_x_11492:
[----:B------:R-:W-:Y:S01]  /*c400*/  STG.E.U8 [R16.64], R8 ;  /* 0x0000000810007986 */ /* 0x000fe2000c101124 */
[----:B------:R-:W-:Y:S05]  /*c410*/  EXIT ;  /* 0x000000000000794d */ /* 0x000fea0003800000 */
.L_x_11490:
        /* <DEDUP_REMOVED lines=19> */
.L_x_11497:
[----:B------:R-:W-:-:S04]  /*c550*/  LOP3.LUT R2, R3, 0x80000000, RZ, 0xc0, !PT ;  /* 0x8000000003027812 */ /* 0x000fc800078ec0ff */
[----:B------:R-:W-:-:S04]  /*c560*/  SHF.R.U32.HI R3, RZ, 0x18, R2 ;  /* 0x00000018ff037819 */ /* 0x000fc80000011602 */
[----:B------:R-:W-:-:S04]  /*c570*/  LOP3.LUT R0, R0, R3, RZ, 0xfc, !PT ;  /* 0x0000000300007212 */ /* 0x000fc800078efcff */
[----:B------:R-:W-:Y:S02]  /*c580*/  PRMT R8, R0, 0x7610, R8 ;  /* 0x0000761000087816 */ /* 0x000fe40000000008 */
.L_x_11496:
[----:B------:R-:W-:Y:S05]  /*c590*/  BSYNC B0 ;  /* 0x0000000000007941 */ /* 0x000fea0003800000 */
.L_x_11495:
[----:B------:R-:W-:Y:S01]  /*c5a0*/  STG.E.U8 [R16.64], R8 ;  /* 0x0000000810007986 */ /* 0x000fe2000c101124 */
[----:B------:R-:W-:Y:S05]  /*c5b0*/  EXIT ;  /* 0x000000000000794d */ /* 0x000fea0003800000 */
.L_x_11489:
        /* <DEDUP_REMOVED lines=24> */
.L_x_11472:
        /* <DEDUP_REMOVED lines=19> */
[----:B------:R-:W-:Y:S05]  /*c870*/  EXIT ;  /* 0x000000000000794d */ /* 0x000fea0003800000 */
.L_x_11499:
[----:B------:R-:W1:Y:S02]  /*c880*/  F2I.U64.F64.TRUNC R4, R4 ;  /* 0x0000000400047311 */ /* 0x000e64000030d800 */
[----:B-1----:R-:W-:Y:S01]  /*c890*/  STG.E.64 [R16.64], R4 ;  /* 0x0000000410007986 */ /* 0x002fe2000c101b24 */
[----:B------:R-:W-:Y:S05]  /*c8a0*/  EXIT ;  /* 0x000000000000794d */ /* 0x000fea0003800000 */
.L_x_11498:
[----:B------:R-:W1:Y:S02]  /*c8b0*/  F2I.U32.F64.TRUNC R5, R4 ;  /* 0x0000000400057311 */ /* 0x000e64000030d000 */
[----:B-1----:R-:W-:Y:S01]  /*c8c0*/  STG.E [R16.64], R5 ;  /* 0x0000000510007986 */ /* 0x002fe2000c101924 */
[----:B------:R-:W-:Y:S05]  /*c8d0*/  EXIT ;  /* 0x000000000000794d */ /* 0x000fea0003800000 */
.L_x_11500:
        /* <DEDUP_REMOVED lines=10> */
.L_x_12079:


//--------------------- .text._ZN2at6native27unrolled_elementwise_kernelIZZZNS0_18GeluCUDAKernelImplERNS_18TensorIteratorBaseENS0_8GeluTypeEENKUlvE_clEvENKUlvE_clEvEUldE_St5arrayIPcLm2EELi4E23TrivialOffsetCalculatorILi1EjESC_NS0_6memory12LoadWithCastILi1EEENSD_13StoreWithCastILi1EEEEEviT_T0_T2_T3_T4_T5_ --------------------------
	.section	.text._ZN2at6native27unrolled_elementwise_kernelIZZZNS0_18GeluCUDAKernelImplERNS_18TensorIteratorBaseENS0_8GeluTypeEENKUlvE_clEvENKUlvE_clEvEUldE_St5arrayIPcLm2EELi4E23TrivialOffsetCalculatorILi1EjESC_NS0_6memory12LoadWithCastILi1EEENSD_13StoreWithCastILi1EEEEEviT_T0_T2_T3_T4_T5_,"ax",@progbits
	.sectioninfo	@"SHI_REGISTERS=34"
	.align	128
        .global         _ZN2at6native27unrolled_elementwise_kernelIZZZNS0_18GeluCUDAKernelImplERNS_18TensorIteratorBaseENS0_8GeluTypeEENKUlvE_clEvENKUlvE_clEvEUldE_St5arrayIPcLm2EELi4E23TrivialOffsetCalculatorILi1EjESC_NS0_6memory12LoadWithCastILi1EEENSD_13StoreWithCastILi1EEEEEviT_T0_T2_T3_T4_T5_
        .type           _ZN2at6native27unrolled_elementwise_kernelIZZZNS0_18GeluCUDAKernelImplERNS_18TensorIteratorBaseENS0_8GeluTypeEENKUlvE_clEvENKUlvE_clEvEUldE_St5arrayIPcLm2EELi4E23TrivialOffsetCalculatorILi1EjESC_NS0_6memory12LoadWithCastILi1EEENSD_13StoreWithCastILi1EEEEEviT_T0_T2_T3_T4_T5_,@function
        .size           _ZN2at6native27unrolled_elementwise_kernelIZZZNS0_18GeluCUDAKernelImplERNS_18TensorIteratorBaseENS0_8GeluTypeEENKUlvE_clEvENKUlvE_clEvEUldE_St5arrayIPcLm2EELi4E23TrivialOffsetCalculatorILi1EjESC_NS0_6memory12LoadWithCastILi1EEENSD_13StoreWithCastILi1EEEEEviT_T0_T2_T3_T4_T5_,(.L_x_12080 - _ZN2at6native27unrolled_elementwise_kernelIZZZNS0_18GeluCUDAKernelImplERNS_18TensorIteratorBaseENS0_8GeluTypeEENKUlvE_clEvENKUlvE_clEvEUldE_St5arrayIPcLm2EELi4E23TrivialOffsetCalculatorILi1EjESC_NS0_6memory12LoadWithCastILi1EEENSD_13StoreWithCastILi1EEEEEviT_T0_T2_T3_T4_T5_)
        .other          _ZN2at6native27unrolled_elementwise_kernelIZZZNS0_18GeluCUDAKernelImplERNS_18TensorIteratorBaseENS0_8GeluTypeEENKUlvE_clEvENKUlvE_clEvEUldE_St5arrayIPcLm2EELi4E23TrivialOffsetCalculatorILi1EjESC_NS0_6memory12LoadWithCastILi1EEENSD_13StoreWithCastILi1EEEEEviT_T0_T2_T3_T4_T5_,@"STO_CUDA_ENTRY STV_DEFAULT"
_ZN2at6native27unrolled_elementwise_kernelIZZZNS0_18GeluCUDAKernelImplERNS_18TensorIteratorBaseENS0_8GeluTypeEENKUlvE_clEvENKUlvE_clEvEUldE_St5arrayIPcLm2EELi4E23TrivialOffsetCalculatorILi1EjESC_NS0_6memory12LoadWithCastILi1EEENSD_13StoreWithCastILi1EEEEEviT_T0_T2_T3_T4_T5_:
.text._ZN2at6native27unrolled_elementwise_kernelIZZZNS0_18GeluCUDAKernelImplERNS_18TensorIteratorBaseENS0_8GeluTypeEENKUlvE_clEvENKUlvE_clEvEUldE_St5arrayIPcLm2EELi4E23TrivialOffsetCalculatorILi1EjESC_NS0_6memory12LoadWithCastILi1EEENSD_13StoreWithCastILi1EEEEEviT_T0_T2_T3_T4_T5_:
        /* <DEDUP_REMOVED lines=30> */
.L_x_11506:
[----:B------:R-:W2:Y:S02]  /*01e0*/  LDG.E.U8 R4, [R4.64] ;  /* 0x0000002404047981 */ /* 0x000ea4000c1e1100 */
[----:B--2---:R0:W1:Y:S01]  /*01f0*/  I2F.F64.U16 R26, R4 ;  /* 0x00000004001a7312 */ /* 0x0040620000101800 */
[----:B------:R-:W-:Y:S05]  /*0200*/  BRA `(.L_x_11508) ;  /* 0x00000e0000007947 */ /* 0x000fea0003800000 */
.L_x_11505:
        /* <DEDUP_REMOVED lines=9> */
.L_x_11510:
[----:B------:R-:W2:Y:S02]  /*02a0*/  LDG.E R4, [R4.64] ;  /* 0x0000002404047981 */ /* 0x000ea4000c1e1900 */
[----:B--2---:R0:W1:Y:S01]  /*02b0*/  I2F.F64 R26, R4 ;  /* 0x00000004001a7312 */ /* 0x0040620000201c00 */
[----:B------:R-:W-:Y:S05]  /*02c0*/  BRA `(.L_x_11508) ;  /* 0x00000d4000007947 */ /* 0x000fea0003800000 */
.L_x_11509:
[----:B------:R-:W2:Y:S02]  /*02d0*/  LDG.E.U16 R4, [R4.64] ;  /* 0x0000002404047981 */ /* 0x000ea4000c1e1500 */
[----:B--2---:R0:W1:Y:S01]  /*02e0*/  I2F.F64.S16 R26, R4 ;  /* 0x00000004001a7312 */ /* 0x0040620000101c00 */
[----:B------:R-:W-:Y:S05]  /*02f0*/  BRA `(.L_x_11508) ;  /* 0x00000d1000007947 */ /* 0x000fea0003800000 */
.L_x_11504:
        /* <DEDUP_REMOVED lines=10> */
.L_x_11512:
[----:B------:R-:W2:Y:S02]  /*03a0*/  LDG.E.U16 R0, [R4.64] ;  /* 0x0000002404007981 */ /* 0x000ea4000c1e1500 */
[----:B--2---:R-:W-:-:S05]  /*03b0*/  HADD2.F32 R0, -RZ, R0.H0_H0 ;  /* 0x20000000ff007230 */ /* 0x004fca0000004100 */
[----:B------:R-:W-:-:S04]  /*03c0*/  FMUL.FTZ R0, R0, 1 ;  /* 0x3f80000000007820 */ /* 0x000fc80000410000 */
[----:B------:R0:W1:Y:S01]  /*03d0*/  F2F.F64.F32 R26, R0 ;  /* 0x00000000001a7310 */ /* 0x0000620000201800 */
[----:B------:R-:W-:Y:S05]  /*03e0*/  BRA `(.L_x_11508) ;  /* 0x00000c2000007947 */ /* 0x000fea0003800000 */
.L_x_11511:
        /* <DEDUP_REMOVED lines=10> */
.L_x_11514:
[----:B------:R-:W2:Y:S02]  /*0490*/  LDG.E.U16 R4, [R4.64] ;  /* 0x0000002404047981 */ /* 0x000ea4000c1e1500 */
[----:B--2---:R-:W-:-:S05]  /*04a0*/  HADD2.F32 R0, -RZ, R4.H0_H0 ;  /* 0x20000004ff007230 */ /* 0x004fca0000004100 */
[----:B------:R-:W-:-:S04]  /*04b0*/  FMUL.FTZ R0, R0, 1 ;  /* 0x3f80000000007820 */ /* 0x000fc80000410000 */
[----:B------:R0:W1:Y:S01]  /*04c0*/  F2F.F64.F32 R26, R0 ;  /* 0x00000000001a7310 */ /* 0x0000620000201800 */
[----:B------:R-:W-:Y:S05]  /*04d0*/  BRA `(.L_x_11508) ;  /* 0x00000b3000007947 */ /* 0x000fea0003800000 */
.L_x_11513:
[----:B------:R0:W5:Y:S01]  /*04e0*/  LDG.E.64 R26, [R4.64] ;  /* 0x00000024041a7981 */ /* 0x000162000c1e1b00 */
[----:B------:R-:W-:Y:S05]  /*04f0*/  BRA `(.L_x_11508) ;  /* 0x00000b1000007947 */ /* 0x000fea0003800000 */
.L_x_11503:
        /* <DEDUP_REMOVED lines=13> */
.L_x_11517:
[----:B------:R0:W5:Y:S01]  /*05d0*/  LDG.E.64 R26, [R4.64] ;  /* 0x00000024041a7981 */ /* 0x000162000c1e1b00 */
[----:B------:R-:W-:Y:S05]  /*05e0*/  BRA `(.L_x_11508) ;  /* 0x00000a2000007947 */ /* 0x000fea0003800000 */
.L_x_11516:
        /* <DEDUP_REMOVED lines=28> */
.L_x_11519:
        /* <DEDUP_REMOVED lines=16> */
.L_x_11518:
[----:B------:R-:W2:Y:S02]  /*08b0*/  LDG.E.U16 R0, [R4.64] ;  /* 0x0000002404007981 */ /* 0x000ea4000c1e1500 */
[----:B--2---:R-:W-:-:S05]  /*08c0*/  PRMT R0, RZ, 0x5410, R0 ;  /* 0x00005410ff007816 */ /* 0x004fca0000000000 */
[----:B------:R-:W-:-:S04]  /*08d0*/  FMUL.FTZ R0, R0, 1 ;  /* 0x3f80000000007820 */ /* 0x000fc80000410000 */
[----:B------:R0:W1:Y:S01]  /*08e0*/  F2F.F64.F32 R26, R0 ;  /* 0x00000000001a7310 */ /* 0x0000620000201800 */
[----:B------:R-:W-:Y:S05]  /*08f0*/  BRA `(.L_x_11508) ;  /* 0x0000071000007947 */ /* 0x000fea0003800000 */
.L_x_11515:
        /* <DEDUP_REMOVED lines=11> */
.L_x_11522:
        /* <DEDUP_REMOVED lines=21> */
.L_x_11526:
[----:B------:R-:W-:Y:S05]  /*0b00*/  BSYNC B1 ;  /* 0x0000000000017941 */ /* 0x000fea0003800000 */
.L_x_11525:
[----:B------:R-:W-:Y:S01]  /*0b10*/  LEA R5, R0, 0x3b800000, 0x17 ;  /* 0x3b80000000057811 */ /* 0x000fe200078eb8ff */
[----:B------:R-:W-:-:S05]  /*0b20*/  IMAD.SHL.U32 R0, R3, 0x100000, RZ ;  /* 0x0010000003007824 */ /* 0x000fca00078e00ff */
[----:B------:R-:W-:Y:S02]  /*0b30*/  LOP3.LUT R0, R5, R0, R6, 0xfe, !PT ;  /* 0x0000000005007212 */ /* 0x000fe400078efe06 */
.L_x_11524:
[----:B------:R-:W-:Y:S05]  /*0b40*/  BSYNC B0 ;  /* 0x0000000000007941 */ /* 0x000fea0003800000 */
.L_x_11523:
[----:B------:R-:W-:-:S04]  /*0b50*/  FMUL.FTZ R0, R0, 1 ;  /* 0x3f80000000007820 */ /* 0x000fc80000410000 */
[----:B------:R0:W1:Y:S01]  /*0b60*/  F2F.F64.F32 R26, R0 ;  /* 0x00000000001a7310 */ /* 0x0000620000201800 */
[----:B------:R-:W-:Y:S05]  /*0b70*/  BRA `(.L_x_11508) ;  /* 0x0000049000007947 */ /* 0x000fea0003800000 */
.L_x_11521:
        /* <DEDUP_REMOVED lines=21> */
.L_x_11530:
[----:B------:R-:W-:Y:S05]  /*0cd0*/  BSYNC B1 ;  /* 0x0000000000017941 */ /* 0x000fea0003800000 */
.L_x_11529:
[----:B------:R-:W-:Y:S01]  /*0ce0*/  LEA R5, R0, 0x37800000, 0x17 ;  /* 0x3780000000057811 */ /* 0x000fe200078eb8ff */
[----:B------:R-:W-:-:S05]  /*0cf0*/  IMAD.SHL.U32 R0, R3, 0x200000, RZ ;  /* 0x0020000003007824 */ /* 0x000fca00078e00ff */
[----:B------:R-:W-:Y:S02]  /*0d00*/  LOP3.LUT R0, R5, R0, R6, 0xfe, !PT ;  /* 0x0000000005007212 */ /* 0x000fe400078efe06 */
.L_x_11528:
[----:B------:R-:W-:Y:S05]  /*0d10*/  BSYNC B0 ;  /* 0x0000000000007941 */ /* 0x000fea0003800000 */
.L_x_11527:
[----:B------:R-:W-:-:S04]  /*0d20*/  FMUL.FTZ R0, R0, 1 ;  /* 0x3f80000000007820 */ /* 0x000fc80000410000 */
[----:B------:R0:W1:Y:S01]  /*0d30*/  F2F.F64.F32 R26, R0 ;  /* 0x00000000001a7310 */ /* 0x0000620000201800 */
[----:B------:R-:W-:Y:S05]  /*0d40*/  BRA `(.L_x_11508) ;  /* 0x000002c000007947 */ /* 0x000fea0003800000 */
.L_x_11520:
        /* <DEDUP_REMOVED lines=14> */
.L_x_11534:
[----:B------:R-:W-:Y:S05]  /*0e30*/  BSYNC B0 ;  /* 0x0000000000007941 */ /* 0x000fea0003800000 */
.L_x_11533:
[----:B------:R-:W-:-:S04]  /*0e40*/  FMUL.FTZ R0, R0, 1 ;  /* 0x3f80000000007820 */ /* 0x000fc80000410000 */
[----:B------:R0:W1:Y:S01]  /*0e50*/  F2F.F64.F32 R26, R0 ;  /* 0x00000000001a7310 */ /* 0x0000620000201800 */
[----:B------:R-:W-:Y:S05]  /*0e60*/  BRA `(.L_x_11508) ;  /* 0x000001a000007947 */ /* 0x000fea0003800000 */
.L_x_11507:
        /* <DEDUP_REMOVED lines=21> */
.L_x_11532:
[----:B------:R-:W2:Y:S02]  /*0fc0*/  LDG.E.64 R26, [R4.64] ;  /* 0x00000024041a7981 */ /* 0x000ea4000c1e1b00 */
[----:B--2---:R-:W0:Y:S01]  /*0fd0*/  I2F.F64.U64 R26, R26 ;  /* 0x0000001a001a7312 */ /* 0x004e220000301800 */
[----:B------:R-:W-:Y:S05]  /*0fe0*/  BRA `(.L_x_11508) ;  /* 0x0000002000007947 */ /* 0x000fea0003800000 */
.L_x_11531:
[----:B------:R-:W2:Y:S02]  /*0ff0*/  LDG.E R4, [R4.64] ;  /* 0x0000002404047981 */ /* 0x000ea4000c1e1900 */
[----:B--2---:R0:W1:Y:S02]  /*1000*/  I2F.F64.U32 R26, R4 ;  /* 0x00000004001a7312 */ /* 0x0040640000201800 */
.L_x_11508:
[----:B------:R-:W2:Y:S02]  /*1010*/  S2R R28, SR_TID.X ;  /* 0x00000000001c7919 */ /* 0x000ea40000002100 */
[----:B--2---:R-:W-:Y:S02]  /*1020*/  IADD3 R28, R28, 0x80, RZ ;  /* 0x000000801c1c7810 */ /* 0x004fe40007ffe0ff */
.L_x_11502:
[----:B-1----:R-:W-:Y:S05]  /*1030*/  BSYNC B6 ;  /* 0x0000000000067941 */ /* 0x002fea0003800000 */
.L_x_11501:
        /* <DEDUP_REMOVED lines=22> */
.L_x_11540:
[----:B------:R-:W2:Y:S02]  /*11a0*/  LDG.E.U8 R4, [R4.64] ;  /* 0x0000002404047981 */ /* 0x000ea4000c1e1100 */
[----:B--2---:R0:W1:Y:S01]  /*11b0*/  I2F.F64.U16 R24, R4 ;  /* 0x0000000400187312 */ /* 0x0040620000101800 */
[----:B------:R-:W-:Y:S05]  /*11c0*/  BRA `(.L_x_11542) ;  /* 0x00000df000007947 */ /* 0x000fea0003800000 */
.L_x_11539:
        /* <DEDUP_REMOVED lines=9> */
.L_x_11544:
[----:B------:R-:W2:Y:S02]  /*1260*/  LDG.E R4, [R4.64] ;  /* 0x0000002404047981 */ /* 0x000ea4000c1e1900 */
[----:B--2---:R0:W1:Y:S01]  /*1270*/  I2F.F64 R24, R4 ;  /* 0x0000000400187312 */ /* 0x0040620000201c00 */
[----:B------:R-:W-:Y:S05]  /*1280*/  BRA `(.L_x_11542) ;  /* 0x00000d3000007947 */ /* 0x000fea0003800000 */
.L_x_11543:
[----:B------:R-:W2:Y:S02]  /*1290*/  LDG.E.U16 R4, [R4.64] ;  /* 0x0000002404047981 */ /* 0x000ea4000c1e1500 */
[----:B--2---:R0:W1:Y:S01]  /*12a0*/  I2F.F64.S16 R24, R4 ;  /* 0x0000000400187312 */ /* 0x0040620000101c00 */
[----:B------:R-:W-:Y:S05]  /*12b0*/  BRA `(.L_x_11542) ;  /* 0x00000d0000007947 */ /* 0x000fea0003800000 */
.L_x_11538:
        /* <DEDUP_REMOVED lines=10> */
.L_x_11546:
[----:B------:R-:W2:Y:S02]  /*1360*/  LDG.E.U16 R0, [R4.64] ;  /* 0x0000002404007981 */ /* 0x000ea4000c1e1500 */
[----:B--2---:R-:W-:-:S05]  /*1370*/  HADD2.F32 R0, -RZ, R0.H0_H0 ;  /* 0x20000000ff007230 */ /* 0x004fca0000004100 */
[----:B------:R-:W-:-:S04]  /*1380*/  FMUL.FTZ R0, R0, 1 ;  /* 0x3f80000000007820 */ /* 0x000fc80000410000 */
[----:B------:R0:W1:Y:S01]  /*1390*/  F2F.F64.F32 R24, R0 ;  /* 0x0000000000187310 */ /* 0x0000620000201800 */
[----:B------:R-:W-:Y:S05]  /*13a0*/  BRA `(.L_x_11542) ;  /* 0x00000c1000007947 */ /* 0x000fea0003800000 */
.L_x_11545:
        /* <DEDUP_REMOVED lines=10> */
.L_x_11548:
[----:B------:R-:W2:Y:S02]  /*1450*/  LDG.E.U16 R4, [R4.64] ;  /* 0x0000002404047981 */ /* 0x000ea4000c1e1500 */
[----:B--2---:R-:W-:-:S05]  /*1460*/  HADD2.F32 R0, -RZ, R4.H0_H0 ;  /* 0x20000004ff007230 */ /* 0x004fca0000004100 */
[----:B------:R-:W-:-:S04]  /*1470*/  FMUL.FTZ R0, R0, 1 ;  /* 0x3f80000000007820 */ /* 0x000fc80000410000 */
[----:B------:R0:W1:Y:S01]  /*1480*/  F2F.F64.F32 R24, R0 ;  /* 0x0000000000187310 */ /* 0x0000620000201800 */
[----:B------:R-:W-:Y:S05]  /*1490*/  BRA `(.L_x_11542) ;  /* 0x00000b2000007947 */ /* 0x000fea0003800000 */
.L_x_11547:
[----:B------:R0:W5:Y:S01]  /*14a0*/  LDG.E.64 R24, [R4.64] ;  /* 0x0000002404187981 */ /* 0x000162000c1e1b00 */
[----:B------:R-:W-:Y:S05]  /*14b0*/  BRA `(.L_x_11542) ;  /* 0x00000b0000007947 */ /* 0x000fea0003800000 */
.L_x_11537:
        /* <DEDUP_REMOVED lines=13> */
.L_x_11551:
[----:B------:R0:W5:Y:S01]  /*1590*/  LDG.E.64 R24, [R4.64] ;  /* 0x0000002404187981 */ /* 0x000162000c1e1b00 */
[----:B------:R-:W-:Y:S05]  /*15a0*/  BRA `(.L_x_11542) ;  /* 0x00000a1000007947 */ /* 0x000fea0003800000 */
.L_x_11550:
        /* <DEDUP_REMOVED lines=28> */
.L_x_11553:
        /* <DEDUP_REMOVED lines=15> */
.L_x_11552:
[----:B------:R-:W2:Y:S02]  /*1860*/  LDG.E.U16 R0, [R4.64] ;  /* 0x0000002404007981 */ /* 0x000ea4000c1e1500 */
[----:B--2---:R-:W-:-:S05]  /*1870*/  PRMT R0, RZ, 0x5410, R0 ;  /* 0x00005410ff007816 */ /* 0x004fca0000000000 */
[----:B------:R-:W-:-:S04]  /*1880*/  FMUL.FTZ R0, R0, 1 ;  /* 0x3f80000000007820 */ /* 0x000fc80000410000 */
[----:B------:R0:W1:Y:S01]  /*1890*/  F2F.F64.F32 R24, R0 ;  /* 0x0000000000187310 */ /* 0x0000620000201800 */
[----:B------:R-:W-:Y:S05]  /*18a0*/  BRA `(.L_x_11542) ;  /* 0x0000071000007947 */ /* 0x000fea0003800000 */
.L_x_11549:
        /* <DEDUP_REMOVED lines=11> */
.L_x_11556:
        /* <DEDUP_REMOVED lines=21> */
.L_x_11560:
[----:B------:R-:W-:Y:S05]  /*1ab0*/  BSYNC B1 ;  /* 0x0000000000017941 */ /* 0x000fea0003800000 */
.L_x_11559:
[----:B------:R-:W-:Y:S01]  /*1ac0*/  LEA R5, R0, 0x3b800000, 0x17 ;  /* 0x3b80000000057811 */ /* 0x000fe200078eb8ff */
[----:B------:R-:W-:-:S05]  /*1ad0*/  IMAD.SHL.U32 R0, R3, 0x100000, RZ ;  /* 0x0010000003007824 */ /* 0x000fca00078e00ff */
[----:B------:R-:W-:Y:S02]  /*1ae0*/  LOP3.LUT R0, R5, R0, R6, 0xfe, !PT ;  /* 0x0000000005007212 */ /* 0x000fe400078efe06 */
.L_x_11558:
[----:B------:R-:W-:Y:S05]  /*1af0*/  BSYNC B0 ;  /* 0x0000000000007941 */ /* 0x000fea0003800000 */
.L_x_11557:
[----:B------:R-:W-:-:S04]  /*1b00*/  FMUL.FTZ R0, R0, 1 ;  /* 0x3f80000000007820 */ /* 0x000fc80000410000 */
[----:B------:R0:W1:Y:S01]  /*1b10*/  F2F.F64.F32 R24, R0 ;  /* 0x0000000000187310 */ /* 0x0000620000201800 */
[----:B------:R-:W-:Y:S05]  /*1b20*/  BRA `(.L_x_11542) ;  /* 0x0000049000007947 */ /* 0x000fea0003800000 */
.L_x_11555:
        /* <DEDUP_REMOVED lines=21> */
.L_x_11564:
[----:B------:R-:W-:Y:S05]  /*1c80*/  BSYNC B1 ;  /* 0x0000000000017941 */ /* 0x000fea0003800000 */
.L_x_11563:
[----:B------:R-:W-:Y:S01]  /*1c90*/  LEA R5, R0, 0x37800000, 0x17 ;  /* 0x3780000000057811 */ /* 0x000fe200078eb8ff */
[----:B------:R-:W-:-:S05]  /*1ca0*/  IMAD.SHL.U32 R0, R3, 0x200000, RZ ;  /* 0x0020000003007824 */ /* 0x000fca00078e00ff */
[----:B------:R-:W-:Y:S02]  /*1cb0*/  LOP3.LUT R0, R5, R0, R6, 0xfe, !PT ;  /* 0x0000000005007212 */ /* 0x000fe400078efe06 */
.L_x_11562:
[----:B------:R-:W-:Y:S05]  /*1cc0*/  BSYNC B0 ;  /* 0x0000000000007941 */ /* 0x000fea0003800000 */
.L_x_11561:
[----:B------:R-:W-:-:S04]  /*1cd0*/  FMUL.FTZ R0, R0, 1 ;  /* 0x3f80000000007820 */ /* 0x000fc80000410000 */
[----:B------:R0:W1:Y:S01]  /*1ce0*/  F2F.F64.F32 R24, R0 ;  /* 0x0000000000187310 */ /* 0x0000620000201800 */
[----:B------:R-:W-:Y:S05]  /*1cf0*/  BRA `(.L_x_11542) ;  /* 0x000002c000007947 */ /* 0x000fea0003800000 */
.L_x_11554:
        /* <DEDUP_REMOVED lines=14> */
.L_x_11568:
[----:B------:R-:W-:Y:S05]  /*1de0*/  BSYNC B0 ;  /* 0x0000000000007941 */ /* 0x000fea0003800000 */
.L_x_11567:
[----:B------:R-:W-:-:S04]  /*1df0*/  FMUL.FTZ R0, R0, 1 ;  /* 0x3f80000000007820 */ /* 0x000fc80000410000 */
[----:B------:R0:W1:Y:S01]  /*1e00*/  F2F.F64.F32 R24, R0 ;  /* 0x0000000000187310 */ /* 0x0000620000201800 */
[----:B------:R-:W-:Y:S05]  /*1e10*/  BRA `(.L_x_11542) ;  /* 0x000001a000007947 */ /* 0x000fea0003800000 */
.L_x_11541:
        /* <DEDUP_REMOVED lines=21> */
.L_x_11566:
[----:B------:R-:W2:Y:S02]  /*1f70*/  LDG.E.64 R24, [R4.64] ;  /* 0x0000002404187981 */ /* 0x000ea4000c1e1b00 */
[----:B--2---:R-:W0:Y:S01]  /*1f80*/  I2F.F64.U64 R24, R24 ;  /* 0x0000001800187312 */ /* 0x004e220000301800 */
[----:B------:R-:W-:Y:S05]  /*1f90*/  BRA `(.L_x_11542) ;  /* 0x0000002000007947 */ /* 0x000fea0003800000 */
.L_x_11565:
[----:B------:R-:W2:Y:S02]  /*1fa0*/  LDG.E R4, [R4.64] ;  /* 0x0000002404047981 */ /* 0x000ea4000c1e1900 */
[----:B--2---:R0:W1:Y:S02]  /*1fb0*/  I2F.F64.U32 R24, R4 ;  /* 0x0000000400187312 */ /* 0x0040640000201800 */
.L_x_11542:
[----:B------:R-:W-:-:S03]  /*1fc0*/  IADD3 R28, R28, 0x80, RZ ;  /* 0x000000801c1c7810 */ /* 0x000fc60007ffe0ff */
.L_x_11536:
[----:B------:R-:W-:Y:S05]  /*1fd0*/  BSYNC B6 ;  /* 0x0000000000067941 */ /* 0x000fea0003800000 */
.L_x_11535:
        /* <DEDUP_REMOVED lines=24> */
.L_x_11574:
[----:B------:R-:W2:Y:S02]  /*2160*/  LDG.E.U8 R4, [R4.64] ;  /* 0x0000002404047981 */ /* 0x000ea4000c1e1100 */
[----:B--2---:R0:W2:Y:S01]  /*2170*/  I2F.F64.U16 R22, R4 ;  /* 0x0000000400167312 */ /* 0x0040a20000101800 */
[----:B------:R-:W-:Y:S05]  /*2180*/  BRA `(.L_x_11576) ;  /* 0x00000df000007947 */ /* 0x000fea0003800000 */
.L_x_11573:
        /* <DEDUP_REMOVED lines=9> */
.L_x_11578:
[----:B------:R-:W2:Y:S02]  /*2220*/  LDG.E R4, [R4.64] ;  /* 0x0000002404047981 */ /* 0x000ea4000c1e1900 */
[----:B--2---:R0:W2:Y:S01]  /*2230*/  I2F.F64 R22, R4 ;  /* 0x0000000400167312 */ /* 0x0040a20000201c00 */
[----:B------:R-:W-:Y:S05]  /*2240*/  BRA `(.L_x_11576) ;  /* 0x00000d3000007947 */ /* 0x000fea0003800000 */
.L_x_11577:
[----:B------:R-:W2:Y:S02]  /*2250*/  LDG.E.U16 R4, [R4.64] ;  /* 0x0000002404047981 */ /* 0x000ea4000c1e1500 */
[----:B--2---:R0:W2:Y:S01]  /*2260*/  I2F.F64.S16 R22, R4 ;  /* 0x0000000400167312 */ /* 0x0040a20000101c00 */
[----:B------:R-:W-:Y:S05]  /*2270*/  BRA `(.L_x_11576) ;  /* 0x00000d0000007947 */ /* 0x000fea0003800000 */
.L_x_11572:
        /* <DEDUP_REMOVED lines=10> */
.L_x_11580:
[----:B------:R-:W2:Y:S02]  /*2320*/  LDG.E.U16 R0, [R4.64] ;  /* 0x0000002404007981 */ /* 0x000ea4000c1e1500 */
[----:B--2---:R-:W-:-:S05]  /*2330*/  HADD2.F32 R0, -RZ, R0.H0_H0 ;  /* 0x20000000ff007230 */ /* 0x004fca0000004100 */
[----:B------:R-:W-:-:S04]  /*2340*/  FMUL.FTZ R0, R0, 1 ;  /* 0x3f80000000007820 */ /* 0x000fc80000410000 */
[----:B------:R0:W2:Y:S01]  /*2350*/  F2F.F64.F32 R22, R0 ;  /* 0x0000000000167310 */ /* 0x0000a20000201800 */
[----:B------:R-:W-:Y:S05]  /*2360*/  BRA `(.L_x_11576) ;  /* 0x00000c1000007947 */ /* 0x000fea0003800000 */
.L_x_11579:
        /* <DEDUP_REMOVED lines=10> */
.L_x_11582:
[----:B------:R-:W2:Y:S02]  /*2410*/  LDG.E.U16 R4, [R4.64] ;  /* 0x0000002404047981 */ /* 0x000ea4000c1e1500 */
[----:B--2---:R-:W-:-:S05]  /*2420*/  HADD2.F32 R0, -RZ, R4.H0_H0 ;  /* 0x20000004ff007230 */ /* 0x004fca0000004100 */
[----:B------:R-:W-:-:S04]  /*2430*/  FMUL.FTZ R0, R0, 1 ;  /* 0x3f80000000007820 */ /* 0x000fc80000410000 */
[----:B------:R0:W2:Y:S01]  /*2440*/  F2F.F64.F32 R22, R0 ;  /* 0x0000000000167310 */ /* 0x0000a20000201800 */
[----:B------:R-:W-:Y:S05]  /*2450*/  BRA `(.L_x_11576) ;  /* 0x00000b2000007947 */ /* 0x000fea0003800000 */
.L_x_11581:
[----:B------:R0:W5:Y:S01]  /*2460*/  LDG.E.64 R22, [R4.64] ;  /* 0x0000002404167981 */ /* 0x000162000c1e1b00 */
[----:B------:R-:W-:Y:S05]  /*2470*/  BRA `(.L_x_11576) ;  /* 0x00000b0000007947 */ /* 0x000fea0003800000 */
.L_x_11571:
        /* <DEDUP_REMOVED lines=13> */
.L_x_11585:
[----:B------:R0:W5:Y:S01]  /*2550*/  LDG.E.64 R22, [R4.64] ;  /* 0x0000002404167981 */ /* 0x000162000c1e1b00 */
[----:B------:R-:W-:Y:S05]  /*2560*/  BRA `(.L_x_11576) ;  /* 0x00000a1000007947 */ /* 0x000fea0003800000 */
.L_x_11584:
        /* <DEDUP_REMOVED lines=28> */
.L_x_11587:
        /* <DEDUP_REMOVED lines=15> */
.L_x_11586:
[----:B------:R-:W2:Y:S02]  /*2820*/  LDG.E.U16 R0, [R4.64] ;  /* 0x0000002404007981 */ /* 0x000ea4000c1e1500 */
[----:B--2---:R-:W-:-:S05]  /*2830*/  PRMT R0, RZ, 0x5410, R0 ;  /* 0x00005410ff007816 */ /* 0x004fca0000000000 */
[----:B------:R-:W-:-:S04]  /*2840*/  FMUL.FTZ R0, R0, 1 ;  /* 0x3f80000000007820 */ /* 0x000fc80000410000 */
[----:B------:R0:W2:Y:S01]  /*2850*/  F2F.F64.F32 R22, R0 ;  /* 0x0000000000167310 */ /* 0x0000a20000201800 */
[----:B------:R-:W-:Y:S05]  /*2860*/  BRA `(.L_x_11576) ;  /* 0x0000071000007947 */ /* 0x000fea0003800000 */
.L_x_11583:
        /* <DEDUP_REMOVED lines=11> */
.L_x_11590:
        /* <DEDUP_REMOVED lines=21> */
.L_x_11594:
[----:B------:R-:W-:Y:S05]  /*2a70*/  BSYNC B1 ;  /* 0x0000000000017941 */ /* 0x000fea0003800000 */
.L_x_11593:
[----:B------:R-:W-:Y:S01]  /*2a80*/  LEA R5, R0, 0x3b800000, 0x17 ;  /* 0x3b80000000057811 */ /* 0x000fe200078eb8ff */
[----:B------:R-:W-:-:S05]  /*2a90*/  IMAD.SHL.U32 R0, R3, 0x100000, RZ ;  /* 0x0010000003007824 */ /* 0x000fca00078e00ff */
[----:B------:R-:W-:Y:S02]  /*2aa0*/  LOP3.LUT R0, R5, R0, R6, 0xfe, !PT ;  /* 0x0000000005007212 */ /* 0x000fe400078efe06 */
.L_x_11592:
[----:B------:R-:W-:Y:S05]  /*2ab0*/  BSYNC B0 ;  /* 0x0000000000007941 */ /* 0x000fea0003800000 */
.L_x_11591:
[----:B------:R-:W-:-:S04]  /*2ac0*/  FMUL.FTZ R0, R0, 1 ;  /* 0x3f80000000007820 */ /* 0x000fc80000410000 */
[----:B------:R0:W2:Y:S01]  /*2ad0*/  F2F.F64.F32 R22, R0 ;  /* 0x0000000000167310 */ /* 0x0000a20000201800 */
[----:B------:R-:W-:Y:S05]  /*2ae0*/  BRA `(.L_x_11576) ;  /* 0x0000049000007947 */ /* 0x000fea0003800000 */
.L_x_11589:
        /* <DEDUP_REMOVED lines=21> */
.L_x_11598:
[----:B------:R-:W-:Y:S05]  /*2c40*/  BSYNC B1 ;  /* 0x0000000000017941 */ /* 0x000fea0003800000 */
.L_x_11597:
[----:B------:R-:W-:Y:S01]  /*2c50*/  LEA R5, R0, 0x37800000, 0x17 ;  /* 0x3780000000057811 */ /* 0x000fe200078eb8ff */
[----:B------:R-:W-:-:S05]  /*2c60*/  IMAD.SHL.U32 R0, R3, 0x200000, RZ ;  /* 0x0020000003007824 */ /* 0x000fca00078e00ff */
[----:B------:R-:W-:Y:S02]  /*2c70*/  LOP3.LUT R0, R5, R0, R6, 0xfe, !PT ;  /* 0x0000000005007212 */ /* 0x000fe400078efe06 */
.L_x_11596:
[----:B------:R-:W-:Y:S05]  /*2c80*/  BSYNC B0 ;  /* 0x0000000000007941 */ /* 0x000fea0003800000 */
.L_x_11595:
[----:B------:R-:W-:-:S04]  /*2c90*/  FMUL.FTZ R0, R0, 1 ;  /* 0x3f80000000007820 */ /* 0x000fc80000410000 */
[----:B------:R0:W2:Y:S01]  /*2ca0*/  F2F.F64.F32 R22, R0 ;  /* 0x0000000000167310 */ /* 0x0000a20000201800 */
[----:B------:R-:W-:Y:S05]  /*2cb0*/  BRA `(.L_x_11576) ;  /* 0x000002c000007947 */ /* 0x000fea0003800000 */
.L_x_11588:
        /* <DEDUP_REMOVED lines=14> */
.L_x_11602:
[----:B------:R-:W-:Y:S05]  /*2da0*/  BSYNC B0 ;  /* 0x0000000000007941 */ /* 0x000fea0003800000 */
.L_x_11601:
[----:B------:R-:W-:-:S04]  /*2db0*/  FMUL.FTZ R0, R0, 1 ;  /* 0x3f80000000007820 */ /* 0x000fc80000410000 */
[----:B------:R0:W2:Y:S01]  /*2dc0*/  F2F.F64.F32 R22, R0 ;  /* 0x0000000000167310 */ /* 0x0000a20000201800 */
[----:B------:R-:W-:Y:S05]  /*2dd0*/  BRA `(.L_x_11576) ;  /* 0x000001a000007947 */ /* 0x000fea0003800000 */
.L_x_11575:
        /* <DEDUP_REMOVED lines=21> */
.L_x_11600:
[----:B------:R-:W2:Y:S02]  /*2f30*/  LDG.E.64 R22, [R4.64] ;  /* 0x0000002404167981 */ /* 0x000ea4000c1e1b00 */
[----:B--2---:R-:W0:Y:S01]  /*2f40*/  I2F.F64.U64 R22, R22 ;  /* 0x0000001600167312 */ /* 0x004e220000301800 */
[----:B------:R-:W-:Y:S05]  /*2f50*/  BRA `(.L_x_11576) ;  /* 0x0000002000007947 */ /* 0x000fea0003800000 */
.L_x_11599:
[----:B------:R-:W2:Y:S02]  /*2f60*/  LDG.E R4, [R4.64] ;  /* 0x0000002404047981 */ /* 0x000ea4000c1e1900 */
[----:B--2---:R0:W2:Y:S02]  /*2f70*/  I2F.F64.U32 R22, R4 ;  /* 0x0000000400167312 */ /* 0x0040a40000201800 */
.L_x_11576:
[----:B------:R-:W-:-:S03]  /*2f80*/  IADD3 R28, R28, 0x80, RZ ;  /* 0x000000801c1c7810 */ /* 0x000fc60007ffe0ff */
.L_x_11570:
[----:B------:R-:W-:Y:S05]  /*2f90*/  BSYNC B6 ;  /* 0x0000000000067941 */ /* 0x000fea0003800000 */
.L_x_11569:
        /* <DEDUP_REMOVED lines=21> */
.L_x_11608:
[----:B------:R-:W3:Y:S02]  /*30f0*/  LDG.E.U8 R4, [R4.64] ;  /* 0x0000002404047981 */ /* 0x000ee4000c1e1100 */
[----:B---3--:R0:W3:Y:S01]  /*3100*/  I2F.F64.U16 R16, R4 ;  /* 0x0000000400107312 */ /* 0x0080e20000101800 */
[----:B------:R-:W-:Y:S05]  /*3110*/  BRA `(.L_x_11604) ;  /* 0x00000de000007947 */ /* 0x000fea0003800000 */
.L_x_11607:
        /* <DEDUP_REMOVED lines=9> */
.L_x_11611:
[----:B------:R-:W3:Y:S02]  /*31b0*/  LDG.E R4, [R4.64] ;  /* 0x0000002404047981 */ /* 0x000ee4000c1e1900 */
[----:B---3--:R0:W3:Y:S01]  /*31c0*/  I2F.F64 R16, R4 ;  /* 0x0000000400107312 */ /* 0x0080e20000201c00 */
[----:B------:R-:W-:Y:S05]  /*31d0*/  BRA `(.L_x_11604) ;  /* 0x00000d2000007947 */ /* 0x000fea0003800000 */
.L_x_11610:
[----:B------:R-:W3:Y:S02]  /*31e0*/  LDG.E.U16 R4, [R4.64] ;  /* 0x0000002404047981 */ /* 0x000ee4000c1e1500 */
[----:B---3--:R0:W3:Y:S01]  /*31f0*/  I2F.F64.S16 R16, R4 ;  /* 0x0000000400107312 */ /* 0x0080e20000101c00 */
[----:B------:R-:W-:Y:S05]  /*3200*/  BRA `(.L_x_11604) ;  /* 0x00000cf000007947 */ /* 0x000fea0003800000 */
.L_x_11606:
        /* <DEDUP_REMOVED lines=10> */
.L_x_11613:
[----:B------:R-:W3:Y:S02]  /*32b0*/  LDG.E.U16 R0, [R4.64] ;  /* 0x0000002404007981 */ /* 0x000ee4000c1e1500 */
[----:B---3--:R-:W-:-:S05]  /*32c0*/  HADD2.F32 R0, -RZ, R0.H0_H0 ;  /* 0x20000000ff007230 */ /* 0x008fca0000004100 */
[----:B------:R-:W-:-:S04]  /*32d0*/  FMUL.FTZ R0, R0, 1 ;  /* 0x3f80000000007820 */ /* 0x000fc80000410000 */
[----:B------:R0:W3:Y:S01]  /*32e0*/  F2F.F64.F32 R16, R0 ;  /* 0x0000000000107310 */ /* 0x0000e20000201800 */
[----:B------:R-:W-:Y:S05]  /*32f0*/  BRA `(.L_x_11604) ;  /* 0x00000c0000007947 */ /* 0x000fea0003800000 */
.L_x_11612:
        /* <DEDUP_REMOVED lines=10> */
.L_x_11615:
[----:B------:R-:W3:Y:S02]  /*33a0*/  LDG.E.U16 R4, [R4.64] ;  /* 0x0000002404047981 */ /* 0x000ee4000c1e1500 */
[----:B---3--:R-:W-:-:S05]  /*33b0*/  HADD2.F32 R0, -RZ, R4.H0_H0 ;  /* 0x20000004ff007230 */ /* 0x008fca0000004100 */
[----:B------:R-:W-:-:S04]  /*33c0*/  FMUL.FTZ R0, R0, 1 ;  /* 0x3f80000000007820 */ /* 0x000fc80000410000 */
[----:B------:R0:W3:Y:S01]  /*33d0*/  F2F.F64.F32 R16, R0 ;  /* 0x0000000000107310 */ /* 0x0000e20000201800 */
[----:B------:R-:W-:Y:S05]  /*33e0*/  BRA `(.L_x_11604) ;  /* 0x00000b1000007947 */ /* 0x000fea0003800000 */
.L_x_11614:
[----:B------:R0:W5:Y:S01]  /*33f0*/  LDG.E.64 R16, [R4.64] ;  /* 0x0000002404107981 */ /* 0x000162000c1e1b00 */
[----:B------:R-:W-:Y:S05]  /*3400*/  BRA `(.L_x_11604) ;  /* 0x00000af000007947 */ /* 0x000fea0003800000 */
.L_x_11605:
        /* <DEDUP_REMOVED lines=13> */
.L_x_11618:
[----:B------:R0:W5:Y:S01]  /*34e0*/  LDG.E.64 R16, [R4.64] ;  /* 0x0000002404107981 */ /* 0x000162000c1e1b00 */
[----:B------:R-:W-:Y:S05]  /*34f0*/  BRA `(.L_x_11604) ;  /* 0x00000a0000007947 */ /* 0x000fea0003800000 */
.L_x_11617:
        /* <DEDUP_REMOVED lines=28> */
.L_x_11620:
        /* <DEDUP_REMOVED lines=15> */
.L_x_11619:
[----:B------:R-:W3:Y:S02]  /*37b0*/  LDG.E.U16 R0, [R4.64] ;  /* 0x0000002404007981 */ /* 0x000ee4000c1e1500 */
[----:B---3--:R-:W-:-:S05]  /*37c0*/  PRMT R0, RZ, 0x5410, R0 ;  /* 0x00005410ff007816 */ /* 0x008fca0000000000 */
[----:B------:R-:W-:-:S04]  /*37d0*/  FMUL.FTZ R0, R0, 1 ;  /* 0x3f80000000007820 */ /* 0x000fc80000410000 */
[----:B------:R0:W3:Y:S01]  /*37e0*/  F2F.F64.F32 R16, R0 ;  /* 0x0000000000107310 */ /* 0x0000e20000201800 */
[----:B------:R-:W-:Y:S05]  /*37f0*/  BRA `(.L_x_11604) ;  /* 0x0000070000007947 */ /* 0x000fea0003800000 */
.L_x_11616:
        /* <DEDUP_REMOVED lines=11> */
.L_x_11623:
        /* <DEDUP_REMOVED lines=21> */
.L_x_11627:
[----:B------:R-:W-:Y:S05]  /*3a00*/  BSYNC B1 ;  /* 0x0000000000017941 */ /* 0x000fea0003800000 */
.L_x_11626:
[----:B------:R-:W-:Y:S01]  /*3a10*/  LEA R5, R0, 0x3b800000, 0x17 ;  /* 0x3b80000000057811 */ /* 0x000fe200078eb8ff */
[----:B------:R-:W-:-:S05]  /*3a20*/  IMAD.SHL.U32 R0, R3, 0x100000, RZ ;  /* 0x0010000003007824 */ /* 0x000fca00078e00ff */
[----:B------:R-:W-:Y:S02]  /*3a30*/  LOP3.LUT R0, R5, R0, R6, 0xfe, !PT ;  /* 0x0000000005007212 */ /* 0x000fe400078efe06 */
.L_x_11625:
[----:B------:R-:W-:Y:S05]  /*3a40*/  BSYNC B0 ;  /* 0x0000000000007941 */ /* 0x000fea0003800000 */
.L_x_11624:
[----:B------:R-:W-:-:S04]  /*3a50*/  FMUL.FTZ R0, R0, 1 ;  /* 0x3f80000000007820 */ /* 0x000fc80000410000 */
[----:B------:R0:W3:Y:S01]  /*3a60*/  F2F.F64.F32 R16, R0 ;  /* 0x0000000000107310 */ /* 0x0000e20000201800 */
[----:B------:R-:W-:Y:S05]  /*3a70*/  BRA `(.L_x_11604) ;  /* 0x0000048000007947 */ /* 0x000fea0003800000 */
.L_x_11622:
        /* <DEDUP_REMOVED lines=21> */
.L_x_11631:
[----:B------:R-:W-:Y:S05]  /*3bd0*/  BSYNC B1 ;  /* 0x0000000000017941 */ /* 0x000fea0003800000 */
.L_x_11630:
[----:B------:R-:W-:Y:S01]  /*3be0*/  LEA R5, R0, 0x37800000, 0x17 ;  /* 0x3780000000057811 */ /* 0x000fe200078eb8ff */
[----:B------:R-:W-:-:S05]  /*3bf0*/  IMAD.SHL.U32 R0, R3, 0x200000, RZ ;  /* 0x0020000003007824 */ /* 0x000fca00078e00ff */
[----:B------:R-:W-:Y:S02]  /*3c00*/  LOP3.LUT R0, R5, R0, R6, 0xfe, !PT ;  /* 0x0000000005007212 */ /* 0x000fe400078efe06 */
.L_x_11629:
[----:B------:R-:W-:Y:S05]  /*3c10*/  BSYNC B0 ;  /* 0x0000000000007941 */ /* 0x000fea0003800000 */
.L_x_11628:
[----:B------:R-:W-:-:S04]  /*3c20*/  FMUL.FTZ R0, R0, 1 ;  /* 0x3f80000000007820 */ /* 0x000fc80000410000 */
[----:B------:R0:W3:Y:S01]  /*3c30*/  F2F.F64.F32 R16, R0 ;  /* 0x0000000000107310 */ /* 0x0000e20000201800 */
[----:B------:R-:W-:Y:S05]  /*3c40*/  BRA `(.L_x_11604) ;  /* 0x000002b000007947 */ /* 0x000fea0003800000 */
.L_x_11621:
        /* <DEDUP_REMOVED lines=14> */
.L_x_11635:
[----:B------:R-:W-:Y:S05]  /*3d30*/  BSYNC B0 ;  /* 0x0000000000007941 */ /* 0x000fea0003800000 */
.L_x_11634:
[----:B------:R-:W-:-:S04]  /*3d40*/  FMUL.FTZ R0, R0, 1 ;  /* 0x3f80000000007820 */ /* 0x000fc80000410000 */
[----:B------:R0:W3:Y:S01]  /*3d50*/  F2F.F64.F32 R16, R0 ;  /* 0x0000000000107310 */ /* 0x0000e20000201800 */
[----:B------:R-:W-:Y:S05]  /*3d60*/  BRA `(.L_x_11604) ;  /* 0x0000019000007947 */ /* 0x000fea0003800000 */
.L_x_11609:
        /* <DEDUP_REMOVED lines=20> */
.L_x_11633:
[----:B------:R-:W3:Y:S02]  /*3eb0*/  LDG.E.64 R16, [R4.64] ;  /* 0x0000002404107981 */ /* 0x000ee4000c1e1b00 */
[----:B---3--:R-:W0:Y:S01]  /*3ec0*/  I2F.F64.U64 R16, R16 ;  /* 0x0000001000107312 */ /* 0x008e220000301800 */
[----:B------:R-:W-:Y:S05]  /*3ed0*/  BRA `(.L_x_11604) ;  /* 0x0000002000007947 */ /* 0x000fea0003800000 */
.L_x_11632:
[----:B------:R-:W3:Y:S02]  /*3ee0*/  LDG.E R4, [R4.64] ;  /* 0x0000002404047981 */ /* 0x000ee4000c1e1900 */
[----:B---3--:R0:W3:Y:S02]  /*3ef0*/  I2F.F64.U32 R16, R4 ;  /* 0x0000000400107312 */ /* 0x0080e40000201800 */
.L_x_11604:
[----:B------:R-:W-:Y:S05]  /*3f00*/  BSYNC B6 ;  /* 0x0000000000067941 */ /* 0x000fea0003800000 */
.L_x_11603:
[----:B0-----:R-:W0:Y:S01]  /*3f10*/  S2R R0, SR_TID.X ;  /* 0x0000000000007919 */ /* 0x001e220000002100 */
[----:B------:R-:W-:Y:S01]  /*3f20*/  BSSY B0, `(.L_x_11636) ;  /* 0x0000048000007945 */ /* 0x000fe20003800000 */
[----:B0-----:R-:W-:-:S13]  /*3f30*/  ISETP.GE.AND P0, PT, R0, R19, PT ;  /* 0x000000130000720c */ /* 0x001fda0003f06270 */
[----:B------:R-:W-:Y:S05]  /*3f40*/  @P0 BRA `(.L_x_11637) ;  /* 0x0000045000000947 */ /* 0x000fea0003800000 */
[-C--:B-----5:R-:W0:Y:S01]  /*3f50*/  DMUL R4, R26, R26.reuse ;  /* 0x0000001a1a047228 */ /* 0x0a0e220000000000 */
        /* <DEDUP_REMOVED lines=25> */
[----:B----4-:R-:W4:-:S04]  /*40f0*/  DFMA R12, R8, R12, c[0x2][0x38] ;  /* 0x00800e00080c762b */ /* 0x010f08000000000c */
[----:B0-----:R-:W-:-:S04]  /*4100*/  DADD R14, -R10, 1 ;  /* 0x3ff000000a0e7429 */ /* 0x001fc80000000100 */
[----:B----4-:R-:W0:-:S06]  /*4110*/  DFMA R12, R8, R12, c[0x2][0x40] ;  /* 0x00801000080c762b */ /* 0x010e0c000000000c */
[----:B0-----:R-:W0:-:S06]  /*4120*/  DFMA R12, R8, R12, c[0x2][0x48] ;  /* 0x00801200080c762b */ /* 0x001e0c000000000c */
[----:B0-----:R-:W0:-:S06]  /*4130*/  DFMA R12, R8, R12, c[0x2][0x50] ;  /* 0x00801400080c762b */ /* 0x001e0c000000000c */
[----:B0-----:R-:W0:-:S06]  /*4140*/  DFMA R12, R8, R12, c[0x2][0x58] ;  /* 0x00801600080c762b */ /* 0x001e0c000000000c */
[----:B0-----:R-:W0:-:S06]  /*4150*/  DFMA R12, R8, R12, c[0x2][0x60] ;  /* 0x00801800080c762b */ /* 0x001e0c000000000c */
[----:B0-----:R-:W0:-:S06]  /*4160*/  DFMA R12, R8, R12, c[0x2][0x68] ;  /* 0x00801a00080c762b */ /* 0x001e0c000000000c */
[----:B0-----:R-:W0:-:S06]  /*4170*/  DMUL R12, R8, R12 ;  /* 0x0000000c080c7228 */ /* 0x001e0c0000000000 */
[----:B0-----:R0:W4:Y:S02]  /*4180*/  DFMA R12, R8, R12, R8 ;  /* 0x0000000c080c722b */ /* 0x0011240000000008 */
[----:B0-----:R-:W-:-:S04]  /*4190*/  IMAD.MOV.U32 R8, RZ, RZ, RZ ;  /* 0x000000ffff087224 */ /* 0x001fc800078e00ff */
[----:B----4-:R0:W4:Y:S02]  /*41a0*/  DFMA R12, -R12, R10, R14 ;  /* 0x0000000a0c0c722b */ /* 0x010124000000010e */
[----:B0-----:R-:W-:Y:S02]  /*41b0*/  IMAD.MOV.U32 R14, RZ, RZ, 0x0 ;  /* 0x00000000ff0e7424 */ /* 0x001fe400078e00ff */
[----:B------:R-:W-:Y:S02]  /*41c0*/  IMAD.MOV.U32 R15, RZ, RZ, 0x40000000 ;  /* 0x40000000ff0f7424 */ /* 0x000fe400078e00ff */
        /* <DEDUP_REMOVED lines=10> */
.L_x_11639:
        /* <DEDUP_REMOVED lines=15> */
.L_x_11640:
[----:B------:R-:W-:Y:S05]  /*4360*/  BSYNC B1 ;  /* 0x0000000000017941 */ /* 0x000fea0003800000 */
.L_x_11638:
[----:B----4-:R-:W-:-:S04]  /*4370*/  DADD R4, R4, 1 ;  /* 0x3ff0000004047429 */ /* 0x010fc80000000000 */
[----:B------:R-:W4:-:S06]  /*4380*/  DMUL R26, R26, 0.5 ;  /* 0x3fe000001a1a7828 */ /* 0x000f0c0000000000 */
[----:B----4-:R4:W0:-:S06]  /*4390*/  DMUL R4, R4, R26 ;  /* 0x0000001a04047228 */ /* 0x01080c0000000000 */
.L_x_11637:
[----:B------:R-:W-:Y:S05]  /*43a0*/  BSYNC B0 ;  /* 0x0000000000007941 */ /* 0x000fea0003800000 */
.L_x_11636:
[----:B----45:R-:W-:Y:S01]  /*43b0*/  IADD3 R26, R0, 0x80, RZ ;  /* 0x00000080001a7810 */ /* 0x030fe20007ffe0ff */
[----:B------:R-:W-:Y:S03]  /*43c0*/  BSSY B0, `(.L_x_11641) ;  /* 0x0000048000007945 */ /* 0x000fe60003800000 */
[----:B------:R-:W-:-:S13]  /*43d0*/  ISETP.GE.AND P1, PT, R26, R19, PT ;  /* 0x000000131a00720c */ /* 0x000fda0003f26270 */
[----:B------:R-:W-:Y:S05]  /*43e0*/  @P1 BRA `(.L_x_11642) ;  /* 0x0000045000001947 */ /* 0x000fea0003800000 */
[-C--:B-1----:R-:W1:Y:S01]  /*43f0*/  DMUL R6, R24, R24.reuse ;  /* 0x0000001818067228 */ /* 0x082e620000000000 */
[----:B------:R-:W-:Y:S05]  /*4400*/  BSSY B1, `(.L_x_11643) ;  /* 0x0000040000017945 */ /* 0x000fea0003800000 */
[----:B-1----:R-:W1:-:S06]  /*4410*/  DMUL R6, R6, R24 ;  /* 0x0000001806067228 */ /* 0x002e4c0000000000 */
[----:B-1----:R-:W1:-:S06]  /*4420*/  DFMA R6, R6, c[0x2][0x0], R24 ;  /* 0x0080000006067a2b */ /* 0x002e4c0000000018 */
[----:B-1----:R-:W1:-:S10]  /*4430*/  DMUL R6, R6, c[0x2][0x8] ;  /* 0x0080020006067a28 */ /* 0x002e540000000000 */
[----:B01----:R-:W-:Y:S01]  /*4440*/  LOP3.LUT R9, R7, 0x7fffffff, RZ, 0xc0, !PT ;  /* 0x7fffffff07097812 */ /* 0x003fe200078ec0ff */
        /* <DEDUP_REMOVED lines=28> */
[----:B-1----:R1:W-:Y:S02]  /*4610*/  DFMA R20, R10, R20, R10 ;  /* 0x000000140a14722b */ /* 0x0023e4000000000a */
[----:B-1----:R-:W-:Y:S02]  /*4620*/  IMAD.MOV.U32 R10, RZ, RZ, RZ ;  /* 0x000000ffff0a7224 */ /* 0x002fe400078e00ff */
[----:B0-----:R-:W0:-:S06]  /*4630*/  DADD R14, -R12, 1 ;  /* 0x3ff000000c0e7429 */ /* 0x001e0c0000000100 */
[----:B0-----:R0:W1:Y:S02]  /*4640*/  DFMA R14, -R20, R12, R14 ;  /* 0x0000000c140e722b */ /* 0x001064000000010e */
        /* <DEDUP_REMOVED lines=12> */
.L_x_11644:
        /* <DEDUP_REMOVED lines=15> */
.L_x_11645:
[----:B------:R-:W-:Y:S05]  /*4800*/  BSYNC B1 ;  /* 0x0000000000017941 */ /* 0x000fea0003800000 */
.L_x_11643:
[----:B-1----:R-:W-:-:S04]  /*4810*/  DADD R6, R6, 1 ;  /* 0x3ff0000006067429 */ /* 0x002fc80000000000 */
[----:B------:R-:W1:-:S06]  /*4820*/  DMUL R28, R24, 0.5 ;  /* 0x3fe00000181c7828 */ /* 0x000e4c0000000000 */
[----:B-1----:R1:W4:-:S06]  /*4830*/  DMUL R28, R6, R28 ;  /* 0x0000001c061c7228 */ /* 0x00230c0000000000 */
.L_x_11642:
[----:B------:R-:W-:Y:S05]  /*4840*/  BSYNC B0 ;  /* 0x0000000000007941 */ /* 0x000fea0003800000 */
.L_x_11641:
[----:B-1----:R-:W-:Y:S01]  /*4850*/  IADD3 R6, R0, 0x100, RZ ;  /* 0x0000010000067810 */ /* 0x002fe20007ffe0ff */
[----:B------:R-:W-:Y:S03]  /*4860*/  BSSY B0, `(.L_x_11646) ;  /* 0x0000048000007945 */ /* 0x000fe60003800000 */
[----:B------:R-:W-:-:S13]  /*4870*/  ISETP.GE.AND P1, PT, R6, R19, PT ;  /* 0x000000130600720c */ /* 0x000fda0003f26270 */
[----:B------:R-:W-:Y:S05]  /*4880*/  @P1 BRA `(.L_x_11647) ;  /* 0x0000045000001947 */ /* 0x000fea0003800000 */
[-C--:B--2---:R-:W1:Y:S01]  /*4890*/  DMUL R6, R22, R22.reuse ;  /* 0x0000001616067228 */ /* 0x084e620000000000 */
        /* <DEDUP_REMOVED lines=49> */
.L_x_11649:
        /* <DEDUP_REMOVED lines=15> */
.L_x_11650:
[----:B------:R-:W-:Y:S05]  /*4ca0*/  BSYNC B1 ;  /* 0x0000000000017941 */ /* 0x000fea0003800000 */
.L_x_11648:
[----:B-1----:R-:W-:-:S04]  /*4cb0*/  DADD R6, R6, 1 ;  /* 0x3ff0000006067429 */ /* 0x002fc80000000000 */
[----:B------:R-:W1:-:S06]  /*4cc0*/  DMUL R24, R22, 0.5 ;  /* 0x3fe0000016187828 */ /* 0x000e4c0000000000 */
[----:B-1----:R1:W2:-:S06]  /*4cd0*/  DMUL R24, R6, R24 ;  /* 0x0000001806187228 */ /* 0x00228c0000000000 */
.L_x_11647:
[----:B------:R-:W-:Y:S05]  /*4ce0*/  BSYNC B0 ;  /* 0x0000000000007941 */ /* 0x000fea0003800000 */
.L_x_11646:
[----:B-1----:R-:W-:Y:S01]  /*4cf0*/  IADD3 R6, R0, 0x180, RZ ;  /* 0x0000018000067810 */ /* 0x002fe20007ffe0ff */
[----:B------:R-:W-:Y:S03]  /*4d00*/  BSSY B0, `(.L_x_11651) ;  /* 0x0000048000007945 */ /* 0x000fe60003800000 */
[----:B------:R-:W-:-:S13]  /*4d10*/  ISETP.GE.AND P1, PT, R6, R19, PT ;  /* 0x000000130600720c */ /* 0x000fda0003f26270 */
[----:B------:R-:W-:Y:S05]  /*4d20*/  @P1 BRA `(.L_x_11652) ;  /* 0x0000045000001947 */ /* 0x000fea0003800000 */
[-C--:B---3--:R-:W1:Y:S01]  /*4d30*/  DMUL R6, R16, R16.reuse ;  /* 0x0000001010067228 */ /* 0x088e620000000000 */
        /* <DEDUP_REMOVED lines=49> */
.L_x_11654:
        /* <DEDUP_REMOVED lines=15> */
.L_x_11655:
[----:B------:R-:W-:Y:S05]  /*5140*/  BSYNC B1 ;  /* 0x0000000000017941 */ /* 0x000fea0003800000 */
.L_x_11653:
[----:B-1----:R-:W-:-:S04]  /*5150*/  DADD R6, R6, 1 ;  /* 0x3ff0000006067429 */ /* 0x002fc80000000000 */
[----:B------:R-:W1:-:S06]  /*5160*/  DMUL R16, R16, 0.5 ;  /* 0x3fe0000010107828 */ /* 0x000e4c0000000000 */
[----:B-1----:R1:W3:-:S06]  /*5170*/  DMUL R16, R6, R16 ;  /* 0x0000001006107228 */ /* 0x0022cc0000000000 */
.L_x_11652:
[----:B------:R-:W-:Y:S05]  /*5180*/  BSYNC B0 ;  /* 0x0000000000007941 */ /* 0x000fea0003800000 */
.L_x_11651:
[----:B------:R-:W1:Y:S01]  /*5190*/  LDC.U8 R18, c[0x0][0x184] ;  /* 0x00006100ff127b82 */ /* 0x000e620000000000 */
[----:B------:R-:W-:Y:S01]  /*51a0*/  BSSY B6, `(.L_x_11656) ;  /* 0x000011b000067945 */ /* 0x000fe20003800000 */
[----:B--2---:R-:W-:Y:S01]  /*51b0*/  IMAD.MOV.U32 R22, RZ, RZ, R0 ;  /* 0x000000ffff167224 */ /* 0x004fe200078e0000 */
[----:B------:R-:W-:Y:S05]  /*51c0*/  @P0 BRA `(.L_x_11657) ;  /* 0x0000118000000947 */ /* 0x000fea0003800000 */
[----:B------:R-:W-:Y:S01]  /*51d0*/  IMAD R0, R2, 0x200, R0 ;  /* 0x0000020002007824 */ /* 0x000fe200078e0200 */
[----:B-1----:R-:W-:-:S03]  /*51e0*/  PRMT R3, R18, 0x9910, RZ ;  /* 0x0000991012037816 */ /* 0x002fc600000000ff */
        /* <DEDUP_REMOVED lines=18> */
.L_x_11661:
[----:B------:R-:W0:Y:S01]  /*5310*/  F2I.S64.F64.TRUNC R4, R4 ;  /* 0x0000000400047311 */ /* 0x000e22000030d900 */
[----:B------:R-:W-:Y:S02]  /*5320*/  IMAD.MOV.U32 R22, RZ, RZ, R26 ;  /* 0x000000ffff167224 */ /* 0x000fe400078e001a */
[----:B0-----:R-:W-:-:S05]  /*5330*/  IMAD.MOV.U32 R3, RZ, RZ, R4 ;  /* 0x000000ffff037224 */ /* 0x001fca00078e0004 */
[----:B------:R0:W-:Y:S01]  /*5340*/  STG.E.U8 [R8.64], R3 ;  /* 0x0000000308007986 */ /* 0x0001e2000c101124 */
[----:B------:R-:W-:Y:S05]  /*5350*/  BRA `(.L_x_11657) ;  /* 0x00000ff000007947 */ /* 0x000fea0003800000 */
.L_x_11660:
        /* <DEDUP_REMOVED lines=10> */
.L_x_11664:
[----:B------:R-:W0:Y:S01]  /*5400*/  F2I.F64.TRUNC R5, R4 ;  /* 0x0000000400057311 */ /* 0x000e22000030d100 */
[----:B------:R-:W-:Y:S01]  /*5410*/  IMAD.MOV.U32 R22, RZ, RZ, R26 ;  /* 0x000000ffff167224 */ /* 0x000fe200078e001a */
[----:B0-----:R0:W-:Y:S01]  /*5420*/  STG.E [R8.64], R5 ;  /* 0x0000000508007986 */ /* 0x0011e2000c101924 */
[----:B------:R-:W-:Y:S05]  /*5430*/  BRA `(.L_x_11657) ;  /* 0x00000f1000007947 */ /* 0x000fea0003800000 */
.L_x_11663:
[----:B------:R-:W0:Y:S01]  /*5440*/  F2I.F64.TRUNC R5, R4 ;  /* 0x0000000400057311 */ /* 0x000e22000030d100 */
[----:B------:R-:W-:Y:S01]  /*5450*/  IMAD.MOV.U32 R22, RZ, RZ, R26 ;  /* 0x000000ffff167224 */ /* 0x000fe200078e001a */
[----:B0-----:R0:W-:Y:S01]  /*5460*/  STG.E.U16 [R8.64], R5 ;  /* 0x0000000508007986 */ /* 0x0011e2000c101524 */
[----:B------:R-:W-:Y:S05]  /*5470*/  BRA `(.L_x_11657) ;  /* 0x00000ed000007947 */ /* 0x000fea0003800000 */
.L_x_11659:
        /* <DEDUP_REMOVED lines=12> */
.L_x_11666:
[----:B------:R-:W0:Y:S01]  /*5540*/  F2F.F32.F64 R0, R4 ;  /* 0x0000000400007310 */ /* 0x000e220000301000 */
[----:B------:R-:W0:Y:S01]  /*5550*/  DSETP.GEU.AND P0, PT, |R4|, c[0x2][0x18], PT ;  /* 0x008006000400762a */ /* 0x000e220003f0e200 */
[----:B------:R-:W-:-:S13]  /*5560*/  IMAD.MOV.U32 R22, RZ, RZ, R26 ;  /* 0x000000ffff167224 */ /* 0x000fda00078e001a */
[----:B0-----:R-:W-:-:S05]  /*5570*/  @!P0 FMUL R0, R0, 1.175494350822287508e-38 ;  /* 0x0080000000008820 */ /* 0x001fca0000400000 */
[----:B------:R-:W-:-:S05]  /*5580*/  F2FP.PACK_AB R0, RZ, R0 ;  /* 0x00000000ff00723e */ /* 0x000fca00000000ff */
[----:B------:R0:W-:Y:S01]  /*5590*/  STG.E.U16 [R8.64], R0 ;  /* 0x0000000008007986 */ /* 0x0001e2000c101524 */
[----:B------:R-:W-:Y:S05]  /*55a0*/  BRA `(.L_x_11657) ;  /* 0x00000da000007947 */ /* 0x000fea0003800000 */
.L_x_11665:
        /* <DEDUP_REMOVED lines=13> */
.L_x_11668:
        /* <DEDUP_REMOVED lines=8> */
.L_x_11667:
[----:B------:R0:W-:Y:S01]  /*5700*/  STG.E.64 [R8.64], R4 ;  /* 0x0000000408007986 */ /* 0x0001e2000c101b24 */
[----:B------:R-:W-:Y:S01]  /*5710*/  IMAD.MOV.U32 R22, RZ, RZ, R26 ;  /* 0x000000ffff167224 */ /* 0x000fe200078e001a */
[----:B------:R-:W-:Y:S05]  /*5720*/  BRA `(.L_x_11657) ;  /* 0x00000c2000007947 */ /* 0x000fea0003800000 */
.L_x_11658:
        /* <DEDUP_REMOVED lines=13> */
.L_x_11671:
[----:B------:R-:W-:Y:S01]  /*5800*/  CS2R R6, SRZ ;  /* 0x0000000000067805 */ /* 0x000fe2000001ff00 */
[----:B------:R-:W-:-:S04]  /*5810*/  IMAD.MOV.U32 R22, RZ, RZ, R26 ;  /* 0x000000ffff167224 */ /* 0x000fc800078e001a */
[----:B------:R0:W-:Y:S01]  /*5820*/  STG.E.128 [R8.64], R4 ;  /* 0x0000000408007986 */ /* 0x0001e2000c101d24 */
[----:B------:R-:W-:Y:S05]  /*5830*/  BRA `(.L_x_11657) ;  /* 0x00000b1000007947 */ /* 0x000fea0003800000 */
.L_x_11670:
        /* <DEDUP_REMOVED lines=23> */
.L_x_11675:
[----:B------:R-:W-:Y:S05]  /*59b0*/  BSYNC B0 ;  /* 0x0000000000007941 */ /* 0x000fea0003800000 */
.L_x_11674:
[----:B------:R-:W-:Y:S01]  /*59c0*/  LOP3.LUT R7, R0, R7, RZ, 0xfc, !PT ;  /* 0x0000000700077212 */ /* 0x000fe200078efcff */
[----:B------:R-:W-:-:S04]  /*59d0*/  IMAD.MOV.U32 R22, RZ, RZ, R26 ;  /* 0x000000ffff167224 */ /* 0x000fc800078e001a */
[----:B------:R0:W-:Y:S01]  /*59e0*/  STG.E.U8 [R8.64], R7 ;  /* 0x0000000708007986 */ /* 0x0001e2000c101124 */
[----:B------:R-:W-:Y:S05]  /*59f0*/  BRA `(.L_x_11657) ;  /* 0x0000095000007947 */ /* 0x000fea0003800000 */
.L_x_11673:
        /* <DEDUP_REMOVED lines=15> */
.L_x_11677:
[----:B------:R-:W-:Y:S01]  /*5af0*/  IMAD.MOV.U32 R0, RZ, RZ, 0x7f ;  /* 0x0000007fff007424 */ /* 0x000fe200078e00ff */
[----:B------:R-:W-:-:S04]  /*5b00*/  ISETP.GT.U32.AND P0, PT, R3, 0x7f800000, PT ;  /* 0x7f8000000300780c */ /* 0x000fc80003f04070 */
[----:B------:R-:W-:-:S04]  /*5b10*/  SEL R0, R0, 0x7c, P0 ;  /* 0x0000007c00007807 */ /* 0x000fc80000000000 */
.L_x_11678:
[----:B------:R-:W-:Y:S05]  /*5b20*/  BSYNC B0 ;  /* 0x0000000000007941 */ /* 0x000fea0003800000 */
.L_x_11676:
[----:B------:R-:W-:Y:S01]  /*5b30*/  LOP3.LUT R3, R7, 0x80000000, RZ, 0xc0, !PT ;  /* 0x8000000007037812 */ /* 0x000fe200078ec0ff */
[----:B------:R-:W-:-:S03]  /*5b40*/  IMAD.MOV.U32 R22, RZ, RZ, R26 ;  /* 0x000000ffff167224 */ /* 0x000fc600078e001a */
[----:B------:R-:W-:-:S04]  /*5b50*/  SHF.R.U32.HI R3, RZ, 0x18, R3 ;  /* 0x00000018ff037819 */ /* 0x000fc80000011603 */
[----:B------:R-:W-:-:S05]  /*5b60*/  LOP3.LUT R3, R0, R3, RZ, 0xfc, !PT ;  /* 0x0000000300037212 */ /* 0x000fca00078efcff */
[----:B------:R0:W-:Y:S01]  /*5b70*/  STG.E.U8 [R8.64], R3 ;  /* 0x0000000308007986 */ /* 0x0001e2000c101124 */
[----:B------:R-:W-:Y:S05]  /*5b80*/  BRA `(.L_x_11657) ;  /* 0x000007c000007947 */ /* 0x000fea0003800000 */
.L_x_11672:
[----:B------:R-:W0:Y:S01]  /*5b90*/  F2F.F32.F64 R0, R4 ;  /* 0x0000000400007310 */ /* 0x000e220000301000 */
[----:B------:R-:W0:Y:S01]  /*5ba0*/  DSETP.GEU.AND P0, PT, |R4|, c[0x2][0x18], PT ;  /* 0x008006000400762a */ /* 0x000e220003f0e200 */
[----:B------:R-:W-:-:S13]  /*5bb0*/  IMAD.MOV.U32 R22, RZ, RZ, R26 ;  /* 0x000000ffff167224 */ /* 0x000fda00078e001a */
[----:B0-----:R-:W-:-:S05]  /*5bc0*/  @!P0 FMUL R0, R0, 1.175494350822287508e-38 ;  /* 0x0080000000008820 */ /* 0x001fca0000400000 */
[----:B------:R-:W-:-:S05]  /*5bd0*/  F2FP.BF16.PACK_AB R0, RZ, R0 ;  /* 0x00000000ff00723e */ /* 0x000fca00000010ff */
[----:B------:R0:W-:Y:S01]  /*5be0*/  STG.E.U16 [R8.64], R0 ;  /* 0x0000000008007986 */ /* 0x0001e2000c101524 */
[----:B------:R-:W-:Y:S05]  /*5bf0*/  BRA `(.L_x_11657) ;  /* 0x0000075000007947 */ /* 0x000fea0003800000 */
.L_x_11669:
        /* <DEDUP_REMOVED lines=12> */
.L_x_11681:
        /* <DEDUP_REMOVED lines=19> */
.L_x_11684:
[----:B------:R-:W-:-:S04]  /*5df0*/  LOP3.LUT R0, R7, 0x80000000, RZ, 0xc0, !PT ;  /* 0x8000000007007812 */ /* 0x000fc800078ec0ff */
[----:B------:R-:W-:-:S04]  /*5e00*/  SHF.R.U32.HI R0, RZ, 0x18, R0 ;  /* 0x00000018ff007819 */ /* 0x000fc80000011600 */
[----:B------:R-:W-:Y:S02]  /*5e10*/  LOP3.LUT R0, R3, R0, RZ, 0xfc, !PT ;  /* 0x0000000003007212 */ /* 0x000fe400078efcff */
.L_x_11683:
[----:B------:R-:W-:Y:S05]  /*5e20*/  BSYNC B0 ;  /* 0x0000000000007941 */ /* 0x000fea0003800000 */
.L_x_11682:
[----:B------:R0:W-:Y:S01]  /*5e30*/  STG.E.U8 [R8.64], R0 ;  /* 0x0000000008007986 */ /* 0x0001e2000c101124 */
[----:B------:R-:W-:Y:S01]  /*5e40*/  IMAD.MOV.U32 R22, RZ, RZ, R26 ;  /* 0x000000ffff167224 */ /* 0x000fe200078e001a */
[----:B------:R-:W-:Y:S05]  /*5e50*/  BRA `(.L_x_11657) ;  /* 0x000004f000007947 */ /* 0x000fea0003800000 */
.L_x_11680:
        /* <DEDUP_REMOVED lines=19> */
.L_x_11687:
[----:B------:R-:W-:-:S04]  /*5f90*/  LOP3.LUT R0, R7, 0x80000000, RZ, 0xc0, !PT ;  /* 0x8000000007007812 */ /* 0x000fc800078ec0ff */
[----:B------:R-:W-:-:S04]  /*5fa0*/  SHF.R.U32.HI R0, RZ, 0x18, R0 ;  /* 0x00000018ff007819 */ /* 0x000fc80000011600 */
[----:B------:R-:W-:Y:S02]  /*5fb0*/  LOP3.LUT R0, R3, R0, RZ, 0xfc, !PT ;  /* 0x0000000003007212 */ /* 0x000fe400078efcff */
.L_x_11686:
[----:B------:R-:W-:Y:S05]  /*5fc0*/  BSYNC B0 ;  /* 0x0000000000007941 */ /* 0x000fea0003800000 */
.L_x_11685:
[----:B------:R0:W-:Y:S01]  /*5fd0*/  STG.E.U8 [R8.64], R0 ;  /* 0x0000000008007986 */ /* 0x0001e2000c101124 */
[----:B------:R-:W-:Y:S01]  /*5fe0*/  IMAD.MOV.U32 R22, RZ, RZ, R26 ;  /* 0x000000ffff167224 */ /* 0x000fe200078e001a */
[----:B------:R-:W-:Y:S05]  /*5ff0*/  BRA `(.L_x_11657) ;  /* 0x0000035000007947 */ /* 0x000fea0003800000 */
.L_x_11679:
        /* <DEDUP_REMOVED lines=25> */
.L_x_11662:
        /* <DEDUP_REMOVED lines=18> */
[----:B0--34-:R-:W-:Y:S05]  /*62b0*/  CALL.ABS.NOINC R14 ;  /* 0x000000000e007343 */ /* 0x019fea0003c00000 */
[----:B------:R-:W-:Y:S01]  /*62c0*/  IMAD.MOV.U32 R22, RZ, RZ, R26 ;  /* 0x000000ffff167224 */ /* 0x000fe200078e001a */
[----:B------:R-:W-:Y:S05]  /*62d0*/  BRA `(.L_x_11657) ;  /* 0x0000007000007947 */ /* 0x000fea0003800000 */
.L_x_11689:
[----:B------:R-:W0:Y:S01]  /*62e0*/  F2I.U64.F64.TRUNC R4, R4 ;  /* 0x0000000400047311 */ /* 0x000e22000030d800 */
[----:B------:R-:W-:Y:S01]  /*62f0*/  IMAD.MOV.U32 R22, RZ, RZ, R26 ;  /* 0x000000ffff167224 */ /* 0x000fe200078e001a */
[----:B0-----:R0:W-:Y:S01]  /*6300*/  STG.E.64 [R8.64], R4 ;  /* 0x0000000408007986 */ /* 0x0011e2000c101b24 */
[----:B------:R-:W-:Y:S05]  /*6310*/  BRA `(.L_x_11657) ;  /* 0x0000003000007947 */ /* 0x000fea0003800000 */
.L_x_11688:
[----:B------:R-:W0:Y:S01]  /*6320*/  F2I.U32.F64.TRUNC R5, R4 ;  /* 0x0000000400057311 */ /* 0x000e22000030d000 */
[----:B------:R-:W-:Y:S01]  /*6330*/  IMAD.MOV.U32 R22, RZ, RZ, R26 ;  /* 0x000000ffff167224 */ /* 0x000fe200078e001a */
[----:B0-----:R0:W-:Y:S06]  /*6340*/  STG.E [R8.64], R5 ;  /* 0x0000000508007986 */ /* 0x0011ec000c101924 */
.L_x_11657:
[----:B------:R-:W-:Y:S05]  /*6350*/  BSYNC B6 ;  /* 0x0000000000067941 */ /* 0x000fea0003800000 */
.L_x_11656:
[----:B------:R-:W-:Y:S01]  /*6360*/  ISETP.GE.AND P0, PT, R22, R19, PT ;  /* 0x000000131600720c */ /* 0x000fe20003f06270 */
[----:B------:R-:W-:-:S12]  /*6370*/  BSSY B6, `(.L_x_11690) ;  /* 0x000020a000067945 */ /* 0x000fd80003800000 */
[----:B------:R-:W-:Y:S05]  /*6380*/  @P0 BRA `(.L_x_11691) ;  /* 0x0000208000000947 */ /* 0x000fea0003800000 */
[----:B0-----:R-:W-:Y:S01]  /*6390*/  IMAD R0, R2, 0x200, R22 ;  /* 0x0000020002007824 */ /* 0x001fe200078e0216 */
[----:B-1----:R-:W-:-:S03]  /*63a0*/  PRMT R3, R18, 0x9910, RZ ;  /* 0x0000991012037816 */ /* 0x002fc600000000ff */
        /* <DEDUP_REMOVED lines=14> */
[----:B----4-:R-:W0:Y:S02]  /*6490*/  F2I.F64.TRUNC R29, R28 ;  /* 0x0000001c001d7311 */ /* 0x010e24000030d100 */
[----:B0-----:R0:W-:Y:S01]  /*64a0*/  STG.E.U8 [R4.64], R29 ;  /* 0x0000001d04007986 */ /* 0x0011e2000c101124 */
[----:B------:R-:W-:Y:S05]  /*64b0*/  BRA `(.L_x_11697) ;  /* 0x00000ef000007947 */ /* 0x000fea0003800000 */
.L_x_11695:
[----:B----4-:R-:W0:Y:S02]  /*64c0*/  F2I.S64.F64.TRUNC R28, R28 ;  /* 0x0000001c001c7311 */ /* 0x010e24000030d900 */
[----:B0-----:R-:W-:-:S05]  /*64d0*/  IMAD.MOV.U32 R3, RZ, RZ, R28 ;  /* 0x000000ffff037224 */ /* 0x001fca00078e001c */
[----:B------:R0:W-:Y:S01]  /*64e0*/  STG.E.U8 [R4.64], R3 ;  /* 0x0000000304007986 */ /* 0x0001e2000c101124 */
[----:B------:R-:W-:Y:S05]  /*64f0*/  BRA `(.L_x_11697) ;  /* 0x00000eb000007947 */ /* 0x000fea0003800000 */
.L_x_11694:
[----:B------:R-:W-:-:S13]  /*6500*/  ISETP.NE.AND P0, PT, R0, 0x2, PT ;  /* 0x000000020000780c */ /* 0x000fda0003f05270 */
[----:B------:R-:W-:Y:S05]  /*6510*/  @!P0 BRA `(.L_x_11698) ;  /* 0x000000a000008947 */ /* 0x000fea0003800000 */
[----:B------:R-:W-:-:S13]  /*6520*/  ISETP.NE.AND P0, PT, R0, 0x3, PT ;  /* 0x000000030000780c */ /* 0x000fda0003f05270 */
[----:B------:R-:W-:Y:S05]  /*6530*/  @!P0 BRA `(.L_x_11699) ;  /* 0x0000005000008947 */ /* 0x000fea0003800000 */
[----:B------:R-:W-:-:S13]  /*6540*/  ISETP.NE.AND P0, PT, R0, 0x4, PT ;  /* 0x000000040000780c */ /* 0x000fda0003f05270 */
[----:B------:R-:W-:Y:S05]  /*6550*/  @P0 BRA `(.L_x_11696) ;  /* 0x00000cc000000947 */ /* 0x000fea0003800000 */
[----:B----4-:R-:W0:Y:S02]  /*6560*/  F2I.S64.F64.TRUNC R28, R28 ;  /* 0x0000001c001c7311 */ /* 0x010e24000030d900 */
[----:B0-----:R0:W-:Y:S01]  /*6570*/  STG.E.64 [R4.64], R28 ;  /* 0x0000001c04007986 */ /* 0x0011e2000c101b24 */
[----:B------:R-:W-:Y:S05]  /*6580*/  BRA `(.L_x_11697) ;  /* 0x00000e2000007947 */ /* 0x000fea0003800000 */
.L_x_11699:
[----:B----4-:R-:W0:Y:S02]  /*6590*/  F2I.F64.TRUNC R29, R28 ;  /* 0x0000001c001d7311 */ /* 0x010e24000030d100 */
[----:B0-----:R0:W-:Y:S01]  /*65a0*/  STG.E [R4.64], R29 ;  /* 0x0000001d04007986 */ /* 0x0011e2000c101924 */
[----:B------:R-:W-:Y:S05]  /*65b0*/  BRA `(.L_x_11697) ;  /* 0x00000df000007947 */ /* 0x000fea0003800000 */
.L_x_11698:
[----:B----4-:R-:W0:Y:S02]  /*65c0*/  F2I.F64.TRUNC R29, R28 ;  /* 0x0000001c001d7311 */ /* 0x010e24000030d100 */
[----:B0-----:R0:W-:Y:S01]  /*65d0*/  STG.E.U16 [R4.64], R29 ;  /* 0x0000001d04007986 */ /* 0x0011e2000c101524 */
[----:B------:R-:W-:Y:S05]  /*65e0*/  BRA `(.L_x_11697) ;  /* 0x00000dc000007947 */ /* 0x000fea0003800000 */
.L_x_11693:
[----:B------:R-:W-:-:S13]  /*65f0*/  ISETP.GT.AND P0, PT, R0, 0x6, PT ;  /* 0x000000060000780c */ /* 0x000fda0003f04270 */
[----:B------:R-:W-:Y:S05]  /*6600*/  @P0 BRA `(.L_x_11700) ;  /* 0x000000f000000947 */ /* 0x000fea0003800000 */
[----:B------:R-:W-:-:S13]  /*6610*/  ISETP.NE.AND P0, PT, R0, 0x5, PT ;  /* 0x000000050000780c */ /* 0x000fda0003f05270 */
[----:B------:R-:W-:Y:S05]  /*6620*/  @!P0 BRA `(.L_x_11701) ;  /* 0x0000007000008947 */ /* 0x000fea0003800000 */
[----:B------:R-:W-:-:S13]  /*6630*/  ISETP.NE.AND P0, PT, R0, 0x6, PT ;  /* 0x000000060000780c */ /* 0x000fda0003f05270 */
[----:B------:R-:W-:Y:S05]  /*6640*/  @P0 BRA `(.L_x_11696) ;  /* 0x00000bd000000947 */ /* 0x000fea0003800000 */
[----:B----4-:R-:W0:Y:S01]  /*6650*/  F2F.F32.F64 R3, R28 ;  /* 0x0000001c00037310 */ /* 0x010e220000301000 */
[----:B------:R-:W0:-:S14]  /*6660*/  DSETP.GEU.AND P0, PT, |R28|, c[0x2][0x18], PT ;  /* 0x008006001c00762a */ /* 0x000e1c0003f0e200 */
[----:B0-----:R-:W-:-:S05]  /*6670*/  @!P0 FMUL R3, R3, 1.175494350822287508e-38 ;  /* 0x0080000003038820 */ /* 0x001fca0000400000 */
[----:B------:R0:W-:Y:S01]  /*6680*/  STG.E [R4.64], R3 ;  /* 0x0000000304007986 */ /* 0x0001e2000c101924 */
[----:B------:R-:W-:Y:S05]  /*6690*/  BRA `(.L_x_11697) ;  /* 0x00000d1000007947 */ /* 0x000fea0003800000 */
.L_x_11701:
[----:B----4-:R-:W0:Y:S01]  /*66a0*/  F2F.F32.F64 R0, R28 ;  /* 0x0000001c00007310 */ /* 0x010e220000301000 */
[----:B------:R-:W0:-:S14]  /*66b0*/  DSETP.GEU.AND P0, PT, |R28|, c[0x2][0x18], PT ;  /* 0x008006001c00762a */ /* 0x000e1c0003f0e200 */
[----:B0-----:R-:W-:-:S05]  /*66c0*/  @!P0 FMUL R0, R0, 1.175494350822287508e-38 ;  /* 0x0080000000008820 */ /* 0x001fca0000400000 */
[----:B------:R-:W-:-:S05]  /*66d0*/  F2FP.PACK_AB R0, RZ, R0 ;  /* 0x00000000ff00723e */ /* 0x000fca00000000ff */
[----:B------:R0:W-:Y:S01]  /*66e0*/  STG.E.U16 [R4.64], R0 ;  /* 0x0000000004007986 */ /* 0x0001e2000c101524 */
[----:B------:R-:W-:Y:S05]  /*66f0*/  BRA `(.L_x_11697) ;  /* 0x00000cb000007947 */ /* 0x000fea0003800000 */
.L_x_11700:
[----:B------:R-:W-:-:S13]  /*6700*/  ISETP.NE.AND P0, PT, R0, 0x7, PT ;  /* 0x000000070000780c */ /* 0x000fda0003f05270 */
[----:B------:R-:W-:Y:S05]  /*6710*/  @!P0 BRA `(.L_x_11702) ;  /* 0x0000011000008947 */ /* 0x000fea0003800000 */
[----:B------:R-:W-:-:S13]  /*6720*/  ISETP.NE.AND P0, PT, R0, 0x8, PT ;  /* 0x000000080000780c */ /* 0x000fda0003f05270 */
[----:B------:R-:W-:Y:S05]  /*6730*/  @!P0 BRA `(.L_x_11703) ;  /* 0x0000008000008947 */ /* 0x000fea0003800000 */
[----:B------:R-:W-:-:S13]  /*6740*/  ISETP.NE.AND P0, PT, R0, 0x9, PT ;  /* 0x000000090000780c */ /* 0x000fda0003f05270 */
[----:B------:R-:W-:Y:S05]  /*6750*/  @P0 BRA `(.L_x_11696) ;  /* 0x00000ac000000947 */ /* 0x000fea0003800000 */
[----:B----4-:R-:W0:Y:S01]  /*6760*/  F2F.F32.F64 R6, R28 ;  /* 0x0000001c00067310 */ /* 0x010e220000301000 */
[----:B------:R-:W0:Y:S01]  /*6770*/  DSETP.GEU.AND P0, PT, |R28|, c[0x2][0x18], PT ;  /* 0x008006001c00762a */ /* 0x000e220003f0e200 */
[----:B------:R-:W-:-:S13]  /*6780*/  IMAD.MOV.U32 R7, RZ, RZ, RZ ;  /* 0x000000ffff077224 */ /* 0x000fda00078e00ff */
[----:B0-----:R-:W-:-:S05]  /*6790*/  @!P0 FMUL R6, R6, 1.175494350822287508e-38 ;  /* 0x0080000006068820 */ /* 0x001fca0000400000 */
[----:B------:R0:W-:Y:S01]  /*67a0*/  STG.E.64 [R4.64], R6 ;  /* 0x0000000604007986 */ /* 0x0001e2000c101b24 */
[----:B------:R-:W-:Y:S05]  /*67b0*/  BRA `(.L_x_11697) ;  /* 0x00000bf000007947 */ /* 0x000fea0003800000 */
.L_x_11703:
[----:B----4-:R-:W0:Y:S01]  /*67c0*/  F2F.F32.F64 R0, R28 ;  /* 0x0000001c00007310 */ /* 0x010e220000301000 */
[----:B------:R-:W0:-:S14]  /*67d0*/  DSETP.GEU.AND P0, PT, |R28|, c[0x2][0x18], PT ;  /* 0x008006001c00762a */ /* 0x000e1c0003f0e200 */
[----:B0-----:R-:W-:-:S05]  /*67e0*/  @!P0 FMUL R0, R0, 1.175494350822287508e-38 ;  /* 0x0080000000008820 */ /* 0x001fca0000400000 */
[----:B------:R-:W-:-:S04]  /*67f0*/  F2FP.PACK_AB R3, RZ, R0 ;  /* 0x00000000ff03723e */ /* 0x000fc800000000ff */
[----:B------:R-:W-:-:S05]  /*6800*/  PRMT R3, R3, 0x5410, RZ ;  /* 0x0000541003037816 */ /* 0x000fca00000000ff */
[----:B------:R0:W-:Y:S01]  /*6810*/  STG.E [R4.64], R3 ;  /* 0x0000000304007986 */ /* 0x0001e2000c101924 */
[----:B------:R-:W-:Y:S05]  /*6820*/  BRA `(.L_x_11697) ;  /* 0x00000b8000007947 */ /* 0x000fea0003800000 */
.L_x_11702:
[----:B----4-:R0:W-:Y:S01]  /*6830*/  STG.E.64 [R4.64], R28 ;  /* 0x0000001c04007986 */ /* 0x0101e2000c101b24 */
[----:B------:R-:W-:Y:S05]  /*6840*/  BRA `(.L_x_11697) ;  /* 0x00000b6000007947 */ /* 0x000fea0003800000 */
.L_x_11692:
        /* <DEDUP_REMOVED lines=8> */
[----:B----4-:R-:W0:-:S06]  /*68d0*/  DSETP.NEU.AND P0, PT, R28, RZ, PT ;  /* 0x000000ff1c00722a */ /* 0x010e0c0003f0d000 */
[----:B0-----:R-:W-:-:S05]  /*68e0*/  SEL R3, RZ, 0x1, !P0 ;  /* 0x00000001ff037807 */ /* 0x001fca0004000000 */
[----:B------:R0:W-:Y:S01]  /*68f0*/  STG.E.U8 [R4.64], R3 ;  /* 0x0000000304007986 */ /* 0x0001e2000c101124 */
[----:B------:R-:W-:Y:S05]  /*6900*/  BRA `(.L_x_11697) ;  /* 0x00000aa000007947 */ /* 0x000fea0003800000 */
.L_x_11706:
[----:B------:R-:W-:-:S05]  /*6910*/  CS2R R30, SRZ ;  /* 0x00000000001e7805 */ /* 0x000fca000001ff00 */
[----:B----4-:R0:W-:Y:S01]  /*6920*/  STG.E.128 [R4.64], R28 ;  /* 0x0000001c04007986 */ /* 0x0101e2000c101d24 */
[----:B------:R-:W-:Y:S05]  /*6930*/  BRA `(.L_x_11697) ;  /* 0x00000a7000007947 */ /* 0x000fea0003800000 */
.L_x_11705:
        /* <DEDUP_REMOVED lines=23> */
.L_x_11710:
[----:B------:R-:W-:Y:S05]  /*6ab0*/  BSYNC B0 ;  /* 0x0000000000007941 */ /* 0x000fea0003800000 */
.L_x_11709:
[----:B------:R-:W-:-:S05]  /*6ac0*/  LOP3.LUT R7, R0, R7, RZ, 0xfc, !PT ;  /* 0x0000000700077212 */ /* 0x000fca00078efcff */
[----:B------:R0:W-:Y:S01]  /*6ad0*/  STG.E.U8 [R4.64], R7 ;  /* 0x0000000704007986 */ /* 0x0001e2000c101124 */
[----:B------:R-:W-:Y:S05]  /*6ae0*/  BRA `(.L_x_11697) ;  /* 0x000008c000007947 */ /* 0x000fea0003800000 */
.L_x_11708:
[----:B----4-:R-:W0:Y:S01]  /*6af0*/  F2F.F32.F64 R7, R28 ;  /* 0x0000001c00077310 */ /* 0x010e220000301000 */
        /* <DEDUP_REMOVED lines=14> */
.L_x_11712:
[----:B------:R-:W-:Y:S01]  /*6be0*/  IMAD.MOV.U32 R0, RZ, RZ, 0x7f ;  /* 0x0000007fff007424 */ /* 0x000fe200078e00ff */
[----:B------:R-:W-:-:S04]  /*6bf0*/  ISETP.GT.U32.AND P0, PT, R3, 0x7f800000, PT ;  /* 0x7f8000000300780c */ /* 0x000fc80003f04070 */
[----:B------:R-:W-:-:S04]  /*6c00*/  SEL R0, R0, 0x7c, P0 ;  /* 0x0000007c00007807 */ /* 0x000fc80000000000 */
.L_x_11713:
[----:B------:R-:W-:Y:S05]  /*6c10*/  BSYNC B0 ;  /* 0x0000000000007941 */ /* 0x000fea0003800000 */
.L_x_11711:
[----:B------:R-:W-:-:S04]  /*6c20*/  LOP3.LUT R3, R7, 0x80000000, RZ, 0xc0, !PT ;  /* 0x8000000007037812 */ /* 0x000fc800078ec0ff */
[----:B------:R-:W-:-:S04]  /*6c30*/  SHF.R.U32.HI R3, RZ, 0x18, R3 ;  /* 0x00000018ff037819 */ /* 0x000fc80000011603 */
[----:B------:R-:W-:-:S05]  /*6c40*/  LOP3.LUT R3, R0, R3, RZ, 0xfc, !PT ;  /* 0x0000000300037212 */ /* 0x000fca00078efcff */
[----:B------:R0:W-:Y:S01]  /*6c50*/  STG.E.U8 [R4.64], R3 ;  /* 0x0000000304007986 */ /* 0x0001e2000c101124 */
[----:B------:R-:W-:Y:S05]  /*6c60*/  BRA `(.L_x_11697) ;  /* 0x0000074000007947 */ /* 0x000fea0003800000 */
.L_x_11707:
[----:B----4-:R-:W0:Y:S01]  /*6c70*/  F2F.F32.F64 R0, R28 ;  /* 0x0000001c00007310 */ /* 0x010e220000301000 */
[----:B------:R-:W0:-:S14]  /*6c80*/  DSETP.GEU.AND P0, PT, |R28|, c[0x2][0x18], PT ;  /* 0x008006001c00762a */ /* 0x000e1c0003f0e200 */
[----:B0-----:R-:W-:-:S05]  /*6c90*/  @!P0 FMUL R0, R0, 1.175494350822287508e-38 ;  /* 0x0080000000008820 */ /* 0x001fca0000400000 */
[----:B------:R-:W-:-:S05]  /*6ca0*/  F2FP.BF16.PACK_AB R0, RZ, R0 ;  /* 0x00000000ff00723e */ /* 0x000fca00000010ff */
[----:B------:R0:W-:Y:S01]  /*6cb0*/  STG.E.U16 [R4.64], R0 ;  /* 0x0000000004007986 */ /* 0x0001e2000c101524 */
[----:B------:R-:W-:Y:S05]  /*6cc0*/  BRA `(.L_x_11697) ;  /* 0x000006e000007947 */ /* 0x000fea0003800000 */
.L_x_11704:
        /* <DEDUP_REMOVED lines=8> */
[----:B----4-:R-:W0:Y:S02]  /*6d50*/  F2I.U32.F64.TRUNC R29, R28 ;  /* 0x0000001c001d7311 */ /* 0x010e24000030d000 */
[----:B0-----:R0:W-:Y:S01]  /*6d60*/  STG.E.U16 [R4.64], R29 ;  /* 0x0000001d04007986 */ /* 0x0011e2000c101524 */
[----:B------:R-:W-:Y:S05]  /*6d70*/  BRA `(.L_x_11697) ;  /* 0x0000063000007947 */ /* 0x000fea0003800000 */
.L_x_11716:
[----:B----4-:R-:W0:Y:S01]  /*6d80*/  F2F.F32.F64 R7, R28 ;  /* 0x0000001c00077310 */ /* 0x010e220000301000 */
        /* <DEDUP_REMOVED lines=18> */
.L_x_11719:
[----:B------:R-:W-:-:S04]  /*6eb0*/  LOP3.LUT R0, R7, 0x80000000, RZ, 0xc0, !PT ;  /* 0x8000000007007812 */ /* 0x000fc800078ec0ff */
[----:B------:R-:W-:-:S04]  /*6ec0*/  SHF.R.U32.HI R0, RZ, 0x18, R0 ;  /* 0x00000018ff007819 */ /* 0x000fc80000011600 */
[----:B------:R-:W-:Y:S02]  /*6ed0*/  LOP3.LUT R0, R3, R0, RZ, 0xfc, !PT ;  /* 0x0000000003007212 */ /* 0x000fe400078efcff */
.L_x_11718:
[----:B------:R-:W-:Y:S05]  /*6ee0*/  BSYNC B0 ;  /* 0x0000000000007941 */ /* 0x000fea0003800000 */
.L_x_11717:
[----:B------:R0:W-:Y:S01]  /*6ef0*/  STG.E.U8 [R4.64], R0 ;  /* 0x0000000004007986 */ /* 0x0001e2000c101124 */
[----:B------:R-:W-:Y:S05]  /*6f00*/  BRA `(.L_x_11697) ;  /* 0x000004a000007947 */ /* 0x000fea0003800000 */
.L_x_11715:
        /* <DEDUP_REMOVED lines=19> */
.L_x_11722:
[----:B------:R-:W-:-:S04]  /*7040*/  LOP3.LUT R0, R7, 0x80000000, RZ, 0xc0, !PT ;  /* 0x8000000007007812 */ /* 0x000fc800078ec0ff */
[----:B------:R-:W-:-:S04]  /*7050*/  SHF.R.U32.HI R0, RZ, 0x18, R0 ;  /* 0x00000018ff007819 */ /* 0x000fc80000011600 */
[----:B------:R-:W-:Y:S02]  /*7060*/  LOP3.LUT R0, R3, R0, RZ, 0xfc, !PT ;  /* 0x0000000003007212 */ /* 0x000fe400078efcff */
.L_x_11721:
[----:B------:R-:W-:Y:S05]  /*7070*/  BSYNC B0 ;  /* 0x0000000000007941 */ /* 0x000fea0003800000 */
.L_x_11720:
[----:B------:R0:W-:Y:S01]  /*7080*/  STG.E.U8 [R4.64], R0 ;  /* 0x0000000004007986 */ /* 0x0001e2000c101124 */
[----:B------:R-:W-:Y:S05]  /*7090*/  BRA `(.L_x_11697) ;  /* 0x0000031000007947 */ /* 0x000fea0003800000 */
.L_x_11714:
[----:B------:R-:W-:-:S13]  /*70a0*/  ISETP.NE.AND P0, PT, R0, 0x1c, PT ;  /* 0x0000001c0000780c */ /* 0x000fda0003f05270 */
[----:B------:R-:W-:Y:S05]  /*70b0*/  @!P0 BRA `(.L_x_11723) ;  /* 0x000002d000008947 */ /* 0x000fea0003800000 */
[----:B------:R-:W-:-:S13]  /*70c0*/  ISETP.NE.AND P0, PT, R0, 0x1d, PT ;  /* 0x0000001d0000780c */ /* 0x000fda0003f05270 */
[----:B------:R-:W-:Y:S05]  /*70d0*/  @!P0 BRA `(.L_x_11724) ;  /* 0x0000028000008947 */ /* 0x000fea0003800000 */
[----:B------:R-:W-:-:S13]  /*70e0*/  ISETP.NE.AND P0, PT, R0, 0x2c, PT ;  /* 0x0000002c0000780c */ /* 0x000fda0003f05270 */
[----:B------:R-:W-:Y:S05]  /*70f0*/  @P0 BRA `(.L_x_11696) ;  /* 0x0000012000000947 */ /* 0x000fea0003800000 */
[----:B----4-:R-:W0:Y:S01]  /*7100*/  F2F.F32.F64 R8, R28 ;  /* 0x0000001c00087310 */ /* 0x010e220000301000 */
        /* <DEDUP_REMOVED lines=17> */
.L_x_11696:
        /* <DEDUP_REMOVED lines=19> */
[----:B------:R-:W-:Y:S05]  /*7350*/  BRA `(.L_x_11697) ;  /* 0x0000005000007947 */ /* 0x000fea0003800000 */
.L_x_11724:
[----:B----4-:R-:W0:Y:S02]  /*7360*/  F2I.U64.F64.TRUNC R28, R28 ;  /* 0x0000001c001c7311 */ /* 0x010e24000030d800 */
[----:B0-----:R0:W-:Y:S01]  /*7370*/  STG.E.64 [R4.64], R28 ;  /* 0x0000001c04007986 */ /* 0x0011e2000c101b24 */
[----:B------:R-:W-:Y:S05]  /*7380*/  BRA `(.L_x_11697) ;  /* 0x0000002000007947 */ /* 0x000fea0003800000 */
.L_x_11723:
[----:B----4-:R-:W0:Y:S02]  /*7390*/  F2I.U32.F64.TRUNC R29, R28 ;  /* 0x0000001c001d7311 */ /* 0x010e24000030d000 */
[----:B0-----:R0:W-:Y:S02]  /*73a0*/  STG.E [R4.64], R29 ;  /* 0x0000001d04007986 */ /* 0x0011e4000c101924 */
.L_x_11697:
        /* <DEDUP_REMOVED lines=22> */
.L_x_11728:
[----:B------:R-:W0:Y:S02]  /*7510*/  F2I.S64.F64.TRUNC R24, R24 ;  /* 0x0000001800187311 */ /* 0x000e24000030d900 */
[----:B0-----:R-:W-:-:S05]  /*7520*/  IMAD.MOV.U32 R3, RZ, RZ, R24 ;  /* 0x000000ffff037224 */ /* 0x001fca00078e0018 */
[----:B------:R0:W-:Y:S01]  /*7530*/  STG.E.U8 [R4.64], R3 ;  /* 0x0000000304007986 */ /* 0x0001e2000c101124 */
[----:B------:R-:W-:Y:S05]  /*7540*/  BRA `(.L_x_11730) ;  /* 0x00000eb000007947 */ /* 0x000fea0003800000 */
.L_x_11727:
        /* <DEDUP_REMOVED lines=9> */
.L_x_11732:
[----:B------:R-:W0:Y:S02]  /*75e0*/  F2I.F64.TRUNC R25, R24 ;  /* 0x0000001800197311 */ /* 0x000e24000030d100 */
[----:B0-----:R0:W-:Y:S01]  /*75f0*/  STG.E [R4.64], R25 ;  /* 0x0000001904007986 */ /* 0x0011e2000c101924 */
[----:B------:R-:W-:Y:S05]  /*7600*/  BRA `(.L_x_11730) ;  /* 0x00000df000007947 */ /* 0x000fea0003800000 */
.L_x_11731:
[----:B------:R-:W0:Y:S02]  /*7610*/  F2I.F64.TRUNC R25, R24 ;  /* 0x0000001800197311 */ /* 0x000e24000030d100 */
[----:B0-----:R0:W-:Y:S01]  /*7620*/  STG.E.U16 [R4.64], R25 ;  /* 0x0000001904007986 */ /* 0x0011e2000c101524 */
[----:B------:R-:W-:Y:S05]  /*7630*/  BRA `(.L_x_11730) ;  /* 0x00000dc000007947 */ /* 0x000fea0003800000 */
.L_x_11726:
        /* <DEDUP_REMOVED lines=11> */
.L_x_11734:
[----:B------:R-:W0:Y:S01]  /*76f0*/  F2F.F32.F64 R0, R24 ;  /* 0x0000001800007310 */ /* 0x000e220000301000 */
[----:B------:R-:W0:-:S14]  /*7700*/  DSETP.GEU.AND P0, PT, |R24|, c[0x2][0x18], PT ;  /* 0x008006001800762a */ /* 0x000e1c0003f0e200 */
[----:B0-----:R-:W-:-:S05]  /*7710*/  @!P0 FMUL R0, R0, 1.175494350822287508e-38 ;  /* 0x0080000000008820 */ /* 0x001fca0000400000 */
[----:B------:R-:W-:-:S05]  /*7720*/  F2FP.PACK_AB R0, RZ, R0 ;  /* 0x00000000ff00723e */ /* 0x000fca00000000ff */
[----:B------:R0:W-:Y:S01]  /*7730*/  STG.E.U16 [R4.64], R0 ;  /* 0x0000000004007986 */ /* 0x0001e2000c101524 */
[----:B------:R-:W-:Y:S05]  /*7740*/  BRA `(.L_x_11730) ;  /* 0x00000cb000007947 */ /* 0x000fea0003800000 */
.L_x_11733:
        /* <DEDUP_REMOVED lines=12> */
.L_x_11736:
[----:B------:R-:W0:Y:S01]  /*7810*/  F2F.F32.F64 R0, R24 ;  /* 0x0000001800007310 */ /* 0x000e220000301000 */
[----:B------:R-:W0:-:S14]  /*7820*/  DSETP.GEU.AND P0, PT, |R24|, c[0x2][0x18], PT ;  /* 0x008006001800762a */ /* 0x000e1c0003f0e200 */
[----:B0-----:R-:W-:-:S05]  /*7830*/  @!P0 FMUL R0, R0, 1.175494350822287508e-38 ;  /* 0x0080000000008820 */ /* 0x001fca0000400000 */
[----:B------:R-:W-:-:S04]  /*7840*/  F2FP.PACK_AB R3, RZ, R0 ;  /* 0x00000000ff03723e */ /* 0x000fc800000000ff */
[----:B------:R-:W-:-:S05]  /*7850*/  PRMT R3, R3, 0x5410, RZ ;  /* 0x0000541003037816 */ /* 0x000fca00000000ff */
[----:B------:R0:W-:Y:S01]  /*7860*/  STG.E [R4.64], R3 ;  /* 0x0000000304007986 */ /* 0x0001e2000c101924 */
[----:B------:R-:W-:Y:S05]  /*7870*/  BRA `(.L_x_11730) ;  /* 0x00000b8000007947 */ /* 0x000fea0003800000 */
.L_x_11735:
[----:B------:R0:W-:Y:S01]  /*7880*/  STG.E.64 [R4.64], R24 ;  /* 0x0000001804007986 */ /* 0x0001e2000c101b24 */
[----:B------:R-:W-:Y:S05]  /*7890*/  BRA `(.L_x_11730) ;  /* 0x00000b6000007947 */ /* 0x000fea0003800000 */
.L_x_11725:
        /* <DEDUP_REMOVED lines=12> */
.L_x_11739:
[----:B------:R-:W-:-:S05]  /*7960*/  CS2R R26, SRZ ;  /* 0x00000000001a7805 */ /* 0x000fca000001ff00 */
[----:B------:R0:W-:Y:S01]  /*7970*/  STG.E.128 [R4.64], R24 ;  /* 0x0000001804007986 */ /* 0x0001e2000c101d24 */
[----:B------:R-:W-:Y:S05]  /*7980*/  BRA `(.L_x_11730) ;  /* 0x00000a7000007947 */ /* 0x000fea0003800000 */
.L_x_11738:
        /* <DEDUP_REMOVED lines=23> */
.L_x_11743:
[----:B------:R-:W-:Y:S05]  /*7b00*/  BSYNC B0 ;  /* 0x0000000000007941 */ /* 0x000fea0003800000 */
.L_x_11742:
[----:B------:R-:W-:-:S05]  /*7b10*/  LOP3.LUT R7, R0, R7, RZ, 0xfc, !PT ;  /* 0x0000000700077212 */ /* 0x000fca00078efcff */
[----:B------:R0:W-:Y:S01]  /*7b20*/  STG.E.U8 [R4.64], R7 ;  /* 0x0000000704007986 */ /* 0x0001e2000c101124 */
[----:B------:R-:W-:Y:S05]  /*7b30*/  BRA `(.L_x_11730) ;  /* 0x000008c000007947 */ /* 0x000fea0003800000 */
.L_x_11741:
        /* <DEDUP_REMOVED lines=15> */
.L_x_11745:
[----:B------:R-:W-:Y:S01]  /*7c30*/  IMAD.MOV.U32 R0, RZ, RZ, 0x7f ;  /* 0x0000007fff007424 */ /* 0x000fe200078e00ff */
[----:B------:R-:W-:-:S04]  /*7c40*/  ISETP.GT.U32.AND P0, PT, R3, 0x7f800000, PT ;  /* 0x7f8000000300780c */ /* 0x000fc80003f04070 */
[----:B------:R-:W-:-:S04]  /*7c50*/  SEL R0, R0, 0x7c, P0 ;  /* 0x0000007c00007807 */ /* 0x000fc80000000000 */
.L_x_11746:
[----:B------:R-:W-:Y:S05]  /*7c60*/  BSYNC B0 ;  /* 0x0000000000007941 */ /* 0x000fea0003800000 */
.L_x_11744:
[----:B------:R-:W-:-:S04]  /*7c70*/  LOP3.LUT R3, R7, 0x80000000, RZ, 0xc0, !PT ;  /* 0x8000000007037812 */ /* 0x000fc800078ec0ff */
[----:B------:R-:W-:-:S04]  /*7c80*/  SHF.R.U32.HI R3, RZ, 0x18, R3 ;  /* 0x00000018ff037819 */ /* 0x000fc80000011603 */
[----:B------:R-:W-:-:S05]  /*7c90*/  LOP3.LUT R3, R0, R3, RZ, 0xfc, !PT ;  /* 0x0000000300037212 */ /* 0x000fca00078efcff */
[----:B------:R0:W-:Y:S01]  /*7ca0*/  STG.E.U8 [R4.64], R3 ;  /* 0x0000000304007986 */ /* 0x0001e2000c101124 */
[----:B------:R-:W-:Y:S05]  /*7cb0*/  BRA `(.L_x_11730) ;  /* 0x0000074000007947 */ /* 0x000fea0003800000 */
.L_x_11740:
[----:B------:R-:W0:Y:S01]  /*7cc0*/  F2F.F32.F64 R0, R24 ;  /* 0x0000001800007310 */ /* 0x000e220000301000 */
[----:B------:R-:W0:-:S14]  /*7cd0*/  DSETP.GEU.AND P0, PT, |R24|, c[0x2][0x18], PT ;  /* 0x008006001800762a */ /* 0x000e1c0003f0e200 */
[----:B0-----:R-:W-:-:S05]  /*7ce0*/  @!P0 FMUL R0, R0, 1.175494350822287508e-38 ;  /* 0x0080000000008820 */ /* 0x001fca0000400000 */
[----:B------:R-:W-:-:S05]  /*7cf0*/  F2FP.BF16.PACK_AB R0, RZ, R0 ;  /* 0x00000000ff00723e */ /* 0x000fca00000010ff */
[----:B------:R0:W-:Y:S01]  /*7d00*/  STG.E.U16 [R4.64], R0 ;  /* 0x0000000004007986 */ /* 0x0001e2000c101524 */
[----:B------:R-:W-:Y:S05]  /*7d10*/  BRA `(.L_x_11730) ;  /* 0x000006e000007947 */ /* 0x000fea0003800000 */
.L_x_11737:
        /* <DEDUP_REMOVED lines=11> */
.L_x_11749:
        /* <DEDUP_REMOVED lines=19> */
.L_x_11752:
[----:B------:R-:W-:-:S04]  /*7f00*/  LOP3.LUT R0, R7, 0x80000000, RZ, 0xc0, !PT ;  /* 0x8000000007007812 */ /* 0x000fc800078ec0ff */
[----:B------:R-:W-:-:S04]  /*7f10*/  SHF.R.U32.HI R0, RZ, 0x18, R0 ;  /* 0x00000018ff007819 */ /* 0x000fc80000011600 */
[----:B------:R-:W-:Y:S02]  /*7f20*/  LOP3.LUT R0, R3, R0, RZ, 0xfc, !PT ;  /* 0x0000000003007212 */ /* 0x000fe400078efcff */
.L_x_11751:
[----:B------:R-:W-:Y:S05]  /*7f30*/  BSYNC B0 ;  /* 0x0000000000007941 */ /* 0x000fea0003800000 */
.L_x_11750:
[----:B------:R0:W-:Y:S01]  /*7f40*/  STG.E.U8 [R4.64], R0 ;  /* 0x0000000004007986 */ /* 0x0001e2000c101124 */
[----:B------:R-:W-:Y:S05]  /*7f50*/  BRA `(.L_x_11730) ;  /* 0x000004a000007947 */ /* 0x000fea0003800000 */
.L_x_11748:
        /* <DEDUP_REMOVED lines=19> */
.L_x_11755:
[----:B------:R-:W-:-:S04]  /*8090*/  LOP3.LUT R0, R7, 0x80000000, RZ, 0xc0, !PT ;  /* 0x8000000007007812 */ /* 0x000fc800078ec0ff */
[----:B------:R-:W-:-:S04]  /*80a0*/  SHF.R.U32.HI R0, RZ, 0x18, R0 ;  /* 0x00000018ff007819 */ /* 0x000fc80000011600 */
[----:B------:R-:W-:Y:S02]  /*80b0*/  LOP3.LUT R0, R3, R0, RZ, 0xfc, !PT ;  /* 0x0000000003007212 */ /* 0x000fe400078efcff */
.L_x_11754:
[----:B------:R-:W-:Y:S05]  /*80c0*/  BSYNC B0 ;  /* 0x0000000000007941 */ /* 0x000fea0003800000 */
.L_x_11753:
[----:B------:R0:W-:Y:S01]  /*80d0*/  STG.E.U8 [R4.64], R0 ;  /* 0x0000000004007986 */ /* 0x0001e2000c101124 */
[----:B------:R-:W-:Y:S05]  /*80e0*/  BRA `(.L_x_11730) ;  /* 0x0000031000007947 */ /* 0x000fea0003800000 */
.L_x_11747:
        /* <DEDUP_REMOVED lines=24> */
.L_x_11729:
        /* <DEDUP_REMOVED lines=20> */
.L_x_11757:
[----:B------:R-:W0:Y:S02]  /*83b0*/  F2I.U64.F64.TRUNC R24, R24 ;  /* 0x0000001800187311 */ /* 0x000e24000030d800 */
[----:B0-----:R0:W-:Y:S01]  /*83c0*/  STG.E.64 [R4.64], R24 ;  /* 0x0000001804007986 */ /* 0x0011e2000c101b24 */
[----:B------:R-:W-:Y:S05]  /*83d0*/  BRA `(.L_x_11730) ;  /* 0x0000002000007947 */ /* 0x000fea0003800000 */
.L_x_11756:
[----:B------:R-:W0:Y:S02]  /*83e0*/  F2I.U32.F64.TRUNC R25, R24 ;  /* 0x0000001800197311 */ /* 0x000e24000030d000 */
[----:B0-----:R0:W-:Y:S02]  /*83f0*/  STG.E [R4.64], R25 ;  /* 0x0000001904007986 */ /* 0x0011e4000c101924 */
.L_x_11730:
[----:B------:R-:W-:Y:S02]  /*8400*/  IADD3 R22, R22, 0x80, RZ ;  /* 0x0000008016167810 */ /* 0x000fe40007ffe0ff */
.L_x_11691:
[----:B------:R-:W-:Y:S05]  /*8410*/  BSYNC B6 ;  /* 0x0000000000067941 */ /* 0x000fea0003800000 */
.L_x_11690:
[----:B------:R-:W-:-:S13]  /*8420*/  ISETP.GE.AND P0, PT, R22, R19, PT ;  /* 0x000000131600720c */ /* 0x000fda0003f06270 */
[----:B------:R-:W-:Y:S05]  /*8430*/  @P0 EXIT ;  /* 0x000000000000094d */ /* 0x000fea0003800000 */
[----:B01----:R-:W-:Y:S01]  /*8440*/  PRMT R0, R18, 0x9910, RZ ;  /* 0x0000991012007816 */ /* 0x003fe200000000ff */
        /* <DEDUP_REMOVED lines=17> */
.L_x_11761:
[----:B---3--:R-:W0:Y:S02]  /*8560*/  F2I.S64.F64.TRUNC R16, R16 ;  /* 0x0000001000107311 */ /* 0x008e24000030d900 */
[----:B0-----:R-:W-:-:S05]  /*8570*/  IMAD.MOV.U32 R5, RZ, RZ, R16 ;  /* 0x000000ffff057224 */ /* 0x001fca00078e0010 */
[----:B------:R-:W-:Y:S01]  /*8580*/  STG.E.U8 [R2.64], R5 ;  /* 0x0000000502007986 */ /* 0x000fe2000c101124 */
[----:B------:R-:W-:Y:S05]  /*8590*/  EXIT ;  /* 0x000000000000794d */ /* 0x000fea0003800000 */
.L_x_11760:
        /* <DEDUP_REMOVED lines=9> */
.L_x_11764:
[----:B---3--:R-:W0:Y:S02]  /*8630*/  F2I.F64.TRUNC R17, R16 ;  /* 0x0000001000117311 */ /* 0x008e24000030d100 */
[----:B0-----:R-:W-:Y:S01]  /*8640*/  STG.E [R2.64], R17 ;  /* 0x0000001102007986 */ /* 0x001fe2000c101924 */
[----:B------:R-:W-:Y:S05]  /*8650*/  EXIT ;  /* 0x000000000000794d */ /* 0x000fea0003800000 */
.L_x_11763:
[----:B---3--:R-:W0:Y:S02]  /*8660*/  F2I.F64.TRUNC R17, R16 ;  /* 0x0000001000117311 */ /* 0x008e24000030d100 */
[----:B0-----:R-:W-:Y:S01]  /*8670*/  STG.E.U16 [R2.64], R17 ;  /* 0x0000001102007986 */ /* 0x001fe2000c101524 */
[----:B------:R-:W-:Y:S05]  /*8680*/  EXIT ;  /* 0x000000000000794d */ /* 0x000fea0003800000 */
.L_x_11759:
        /* <DEDUP_REMOVED lines=11> */
.L_x_11766:
[----:B---3--:R-:W0:Y:S01]  /*8740*/  F2F.F32.F64 R0, R16 ;  /* 0x0000001000007310 */ /* 0x008e220000301000 */
[----:B------:R-:W0:-:S14]  /*8750*/  DSETP.GEU.AND P0, PT, |R16|, c[0x2][0x18], PT ;  /* 0x008006001000762a */ /* 0x000e1c0003f0e200 */
[----:B0-----:R-:W-:-:S05]  /*8760*/  @!P0 FMUL R0, R0, 1.175494350822287508e-38 ;  /* 0x0080000000008820 */ /* 0x001fca0000400000 */
[----:B------:R-:W-:-:S05]  /*8770*/  F2FP.PACK_AB R0, RZ, R0 ;  /* 0x00000000ff00723e */ /* 0x000fca00000000ff */
[----:B------:R-:W-:Y:S01]  /*8780*/  STG.E.U16 [R2.64], R0 ;  /* 0x0000000002007986 */ /* 0x000fe2000c101524 */
[----:B------:R-:W-:Y:S05]  /*8790*/  EXIT ;  /* 0x000000000000794d */ /* 0x000fea0003800000 */
.L_x_11765:
        /* <DEDUP_REMOVED lines=12> */
.L_x_11768:
[----:B---3--:R-:W0:Y:S01]  /*8860*/  F2F.F32.F64 R0, R16 ;  /* 0x0000001000007310 */ /* 0x008e220000301000 */
[----:B------:R-:W0:-:S14]  /*8870*/  DSETP.GEU.AND P0, PT, |R16|, c[0x2][0x18], PT ;  /* 0x008006001000762a */ /* 0x000e1c0003f0e200 */
[----:B0-----:R-:W-:-:S05]  /*8880*/  @!P0 FMUL R0, R0, 1.175494350822287508e-38 ;  /* 0x0080000000008820 */ /* 0x001fca0000400000 */
[----:B------:R-:W-:-:S04]  /*8890*/  F2FP.PACK_AB R5, RZ, R0 ;  /* 0x00000000ff05723e */ /* 0x000fc800000000ff */
[----:B------:R-:W-:-:S05]  /*88a0*/  PRMT R5, R5, 0x5410, RZ ;  /* 0x0000541005057816 */ /* 0x000fca00000000ff */
[----:B------:R-:W-:Y:S01]  /*88b0*/  STG.E [R2.64], R5 ;  /* 0x0000000502007986 */ /* 0x000fe2000c101924 */
[----:B------:R-:W-:Y:S05]  /*88c0*/  EXIT ;  /* 0x000000000000794d */ /* 0x000fea0003800000 */
.L_x_11767:
[----:B---3--:R-:W-:Y:S01]  /*88d0*/  STG.E.64 [R2.64], R16 ;  /* 0x0000001002007986 */ /* 0x008fe2000c101b24 */
[----:B------:R-:W-:Y:S05]  /*88e0*/  EXIT ;  /* 0x000000000000794d */ /* 0x000fea0003800000 */
.L_x_11758:
        /* <DEDUP_REMOVED lines=12> */
.L_x_11771:
[----:B------:R-:W-:-:S05]  /*89b0*/  CS2R R18, SRZ ;  /* 0x0000000000127805 */ /* 0x000fca000001ff00 */
[----:B---3--:R-:W-:Y:S01]  /*89c0*/  STG.E.128 [R2.64], R16 ;  /* 0x0000001002007986 */ /* 0x008fe2000c101d24 */
[----:B------:R-:W-:Y:S05]  /*89d0*/  EXIT ;  /* 0x000000000000794d */ /* 0x000fea0003800000 */
.L_x_11770:
        /* <DEDUP_REMOVED lines=23> */
.L_x_11775:
[----:B------:R-:W-:Y:S05]  /*8b50*/  BSYNC B0 ;  /* 0x0000000000007941 */ /* 0x000fea0003800000 */
.L_x_11774:
[----:B------:R-:W-:-:S05]  /*8b60*/  LOP3.LUT R5, R0, R5, RZ, 0xfc, !PT ;  /* 0x0000000500057212 */ /* 0x000fca00078efcff */
[----:B------:R-:W-:Y:S01]  /*8b70*/  STG.E.U8 [R2.64], R5 ;  /* 0x0000000502007986 */ /* 0x000fe2000c101124 */
[----:B------:R-:W-:Y:S05]  /*8b80*/  EXIT ;  /* 0x000000000000794d */ /* 0x000fea0003800000 */
.L_x_11773:
        /* <DEDUP_REMOVED lines=15> */
.L_x_11777:
[----:B------:R-:W-:Y:S01]  /*8c80*/  IMAD.MOV.U32 R0, RZ, RZ, 0x7f ;  /* 0x0000007fff007424 */ /* 0x000fe200078e00ff */
[----:B------:R-:W-:-:S04]  /*8c90*/  ISETP.GT.U32.AND P0, PT, R4, 0x7f800000, PT ;  /* 0x7f8000000400780c */ /* 0x000fc80003f04070 */
[----:B------:R-:W-:-:S04]  /*8ca0*/  SEL R0, R0, 0x7c, P0 ;  /* 0x0000007c00007807 */ /* 0x000fc80000000000 */
.L_x_11778:
[----:B------:R-:W-:Y:S05]  /*8cb0*/  BSYNC B0 ;  /* 0x0000000000007941 */ /* 0x000fea0003800000 */
.L_x_11776:
[----:B------:R-:W-:-:S04]  /*8cc0*/  LOP3.LUT R4, R5, 0x80000000, RZ, 0xc0, !PT ;  /* 0x8000000005047812 */ /* 0x000fc800078ec0ff */
[----:B------:R-:W-:-:S04]  /*8cd0*/  SHF.R.U32.HI R5, RZ, 0x18, R4 ;  /* 0x00000018ff057819 */ /* 0x000fc80000011604 */
[----:B------:R-:W-:-:S05]  /*8ce0*/  LOP3.LUT R5, R0, R5, RZ, 0xfc, !PT ;  /* 0x0000000500057212 */ /* 0x000fca00078efcff */
[----:B------:R-:W-:Y:S01]  /*8cf0*/  STG.E.U8 [R2.64], R5 ;  /* 0x0000000502007986 */ /* 0x000fe2000c101124 */
[----:B------:R-:W-:Y:S05]  /*8d00*/  EXIT ;  /* 0x000000000000794d */ /* 0x000fea0003800000 */
.L_x_11772:
[----:B---3--:R-:W0:Y:S01]  /*8d10*/  F2F.F32.F64 R0, R16 ;  /* 0x0000001000007310 */ /* 0x008e220000301000 */
[----:B------:R-:W0:-:S14]  /*8d20*/  DSETP.GEU.AND P0, PT, |R16|, c[0x2][0x18], PT ;  /* 0x008006001000762a */ /* 0x000e1c0003f0e200 */
[----:B0-----:R-:W-:-:S05]  /*8d30*/  @!P0 FMUL R0, R0, 1.175494350822287508e-38 ;  /* 0x0080000000008820 */ /* 0x001fca0000400000 */
[----:B------:R-:W-:-:S05]  /*8d40*/  F2FP.BF16.PACK_AB R0, RZ, R0 ;  /* 0x00000000ff00723e */ /* 0x000fca00000010ff */
[----:B------:R-:W-:Y:S01]  /*8d50*/  STG.E.U16 [R2.64], R0 ;  /* 0x0000000002007986 */ /* 0x000fe2000c101524 */
[----:B------:R-:W-:Y:S05]  /*8d60*/  EXIT ;  /* 0x000000000000794d */ /* 0x000fea0003800000 */
.L_x_11769:
        /* <DEDUP_REMOVED lines=11> */
.L_x_11781:
        /* <DEDUP_REMOVED lines=19> */
.L_x_11784:
[----:B------:R-:W-:-:S04]  /*8f50*/  LOP3.LUT R0, R7, 0x80000000, RZ, 0xc0, !PT ;  /* 0x8000000007007812 */ /* 0x000fc800078ec0ff */
[----:B------:R-:W-:-:S04]  /*8f60*/  SHF.R.U32.HI R5, RZ, 0x18, R0 ;  /* 0x00000018ff057819 */ /* 0x000fc80000011600 */
[----:B------:R-:W-:-:S04]  /*8f70*/  LOP3.LUT R4, R4, R5, RZ, 0xfc, !PT ;  /* 0x0000000504047212 */ /* 0x000fc800078efcff */
[----:B------:R-:W-:Y:S02]  /*8f80*/  PRMT R0, R4, 0x7610, R0 ;  /* 0x0000761004007816 */ /* 0x000fe40000000000 */
.L_x_11783:
[----:B------:R-:W-:Y:S05]  /*8f90*/  BSYNC B0 ;  /* 0x0000000000007941 */ /* 0x000fea0003800000 */
.L_x_11782:
[----:B------:R-:W-:Y:S01]  /*8fa0*/  STG.E.U8 [R2.64], R0 ;  /* 0x0000000002007986 */ /* 0x000fe2000c101124 */
[----:B------:R-:W-:Y:S05]  /*8fb0*/  EXIT ;  /* 0x000000000000794d */ /* 0x000fea0003800000 */
.L_x_11780:
        /* <DEDUP_REMOVED lines=19> */
.L_x_11787:
[----:B------:R-:W-:-:S04]  /*90f0*/  LOP3.LUT R0, R7, 0x80000000, RZ, 0xc0, !PT ;  /* 0x8000000007007812 */ /* 0x000fc800078ec0ff */
[----:B------:R-:W-:-:S04]  /*9100*/  SHF.R.U32.HI R5, RZ, 0x18, R0 ;  /* 0x00000018ff057819 */ /* 0x000fc80000011600 */
[----:B------:R-:W-:-:S04]  /*9110*/  LOP3.LUT R4, R4, R5, RZ, 0xfc, !PT ;  /* 0x0000000504047212 */ /* 0x000fc800078efcff */
[----:B------:R-:W-:Y:S02]  /*9120*/  PRMT R0, R4, 0x7610, R0 ;  /* 0x0000761004007816 */ /* 0x000fe40000000000 */
.L_x_11786:
[----:B------:R-:W-:Y:S05]  /*9130*/  BSYNC B0 ;  /* 0x0000000000007941 */ /* 0x000fea0003800000 */
.L_x_11785:
[----:B------:R-:W-:Y:S01]  /*9140*/  STG.E.U8 [R2.64], R0 ;  /* 0x0000000002007986 */ /* 0x000fe2000c101124 */
[----:B------:R-:W-:Y:S05]  /*9150*/  EXIT ;  /* 0x000000000000794d */ /* 0x000fea0003800000 */
.L_x_11779:
        /* <DEDUP_REMOVED lines=24> */
.L_x_11762:
        /* <DEDUP_REMOVED lines=19> */
[----:B------:R-:W-:Y:S05]  /*9410*/  EXIT ;  /* 0x000000000000794d */ /* 0x000fea0003800000 */
.L_x_11789:
[----:B---3--:R-:W0:Y:S02]  /*9420*/  F2I.U64.F64.TRUNC R16, R16 ;  /* 0x0000001000107311 */ /* 0x008e24000030d800 */
[----:B0-----:R-:W-:Y:S01]  /*9430*/  STG.E.64 [R2.64], R16 ;  /* 0x0000001002007986 */ /* 0x001fe2000c101b24 */
[----:B------:R-:W-:Y:S05]  /*9440*/  EXIT ;  /* 0x000000000000794d */ /* 0x000fea0003800000 */
.L_x_11788:
[----:B---3--:R-:W0:Y:S02]  /*9450*/  F2I.U32.F64.TRUNC R17, R16 ;  /* 0x0000001000117311 */ /* 0x008e24000030d000 */
[----:B0-----:R-:W-:Y:S01]  /*9460*/  STG.E [R2.64], R17 ;  /* 0x0000001102007986 */ /* 0x001fe2000c101924 */
[----:B------:R-:W-:Y:S05]  /*9470*/  EXIT ;  /* 0x000000000000794d */ /* 0x000fea0003800000 */
.L_x_11790:
        /* <DEDUP_REMOVED lines=16> */
.L_x_12080:


//--------------------- .text._ZN2at6native18elementwise_kernelILi128ELi2EZNS0_22gpu_kernel_impl_nocastIZZZNS0_18GeluCUDAKernelImplERNS_18TensorIteratorBaseENS0_8GeluTypeEENKUlvE_clEvENKUlvE_clEvEUldE_EEvS4_RKT_EUliE_EEviT1_ --------------------------
	.section	.text._ZN2at6native18elementwise_kernelILi128ELi2EZNS0_22gpu_kernel_impl_nocastIZZZNS0_18GeluCUDAKernelImplERNS_18TensorIteratorBaseENS0_8GeluTypeEENKUlvE_clEvENKUlvE_clEvEUldE_EEvS4_RKT_EUliE_EEviT1_,"ax",@progbits
	.sectioninfo	@"SHI_REGISTERS=22"
	.align	128
        .global         _ZN2at6native18elementwise_kernelILi128ELi2EZNS0_22gpu_kernel_impl_nocastIZZZNS0_18GeluCUDAKernelImplERNS_18TensorIteratorBaseENS0_8GeluTypeEENKUlvE_clEvENKUlvE_clEvEUldE_EEvS4_RKT_EUliE_EEviT1_
        .type           _ZN2at6native18elementwise_kernelILi128ELi2EZNS0_22gpu_kernel_impl_nocastIZZZNS0_18GeluCUDAKernelImplERNS_18TensorIteratorBaseENS0_8GeluTypeEENKUlvE_clEvENKUlvE_clEvEUldE_EEvS4_RKT_EUliE_EEviT1_,@function
        .size           _ZN2at6native18elementwise_kernelILi128ELi2EZNS0_22gpu_kernel_impl_nocastIZZZNS0_18GeluCUDAKernelImplERNS_18TensorIteratorBaseENS0_8GeluTypeEENKUlvE_clEvENKUlvE_clEvEUldE_EEvS4_RKT_EUliE_EEviT1_,(.L_x_12081 - _ZN2at6native18elementwise_kernelILi128ELi2EZNS0_22gpu_kernel_impl_nocastIZZZNS0_18GeluCUDAKernelImplERNS_18TensorIteratorBaseENS0_8GeluTypeEENKUlvE_clEvENKUlvE_clEvEUldE_EEvS4_RKT_EUliE_EEviT1_)
        .other          _ZN2at6native18elementwise_kernelILi128ELi2EZNS0_22gpu_kernel_impl_nocastIZZZNS0_18GeluCUDAKernelImplERNS_18TensorIteratorBaseENS0_8GeluTypeEENKUlvE_clEvENKUlvE_clEvEUldE_EEvS4_RKT_EUliE_EEviT1_,@"STO_CUDA_ENTRY STV_DEFAULT"
_ZN2at6native18elementwise_kernelILi128ELi2EZNS0_22gpu_kernel_impl_nocastIZZZNS0_18GeluCUDAKernelImplERNS_18TensorIteratorBaseENS0_8GeluTypeEENKUlvE_clEvENKUlvE_clEvEUldE_EEvS4_RKT_EUliE_EEviT1_:
.text._ZN2at6native18elementwise_kernelILi128ELi2EZNS0_22gpu_kernel_impl_nocastIZZZNS0_18GeluCUDAKernelImplERNS_18TensorIteratorBaseENS0_8GeluTypeEENKUlvE_clEvENKUlvE_clEvEUldE_EEvS4_RKT_EUliE_EEviT1_:
        /* <DEDUP_REMOVED lines=10> */
[----:B------:R-:W-:-:S11]  /*00a0*/  MOV R8, RZ ;  /* 0x000000ff00087202 */ /* 0x000fd60000000f00 */
[----:B------:R-:W-:Y:S05]  /*00b0*/  @!P0 BRA `(.L_x_11793) ;  /* 0x00000df000008947 */ /* 0x000fea0003800000 */
[----:B------:R-:W-:-:S05]  /*00c0*/  MOV R2, RZ ;  /* 0x000000ff00027202 */ /* 0x000fca0000000f00 */
[----:B------:R-:W-:Y:S01]  /*00d0*/  IMAD.HI.U32 R4, R3, c[0x0][0x170], R2 ;  /* 0x00005c0003047a27 */ /* 0x000fe200078e0002 */
[----:B------:R-:W-:-:S04]  /*00e0*/  MOV R2, c[0x0][0x168] ;  /* 0x00005a0000027a02 */ /* 0x000fc80000000f00 */
[----:B------:R-:W-:Y:S02]  /*00f0*/  ISETP.NE.AND P0, PT, R2, 0x1, PT ;  /* 0x000000010200780c */ /* 0x000fe40003f05270 */
        /* <DEDUP_REMOVED lines=213> */
[C---:B------:R-:W-:Y:S01]  /*0e50*/  IMAD R8, R5.reuse, c[0x0][0x350], R8 ;  /* 0x0000d40005087a24 */ /* 0x040fe200078e0208 */
[----:B------:R-:W-:Y:S01]  /*0e60*/  @P0 IADD3 R6, -R2, RZ, RZ ;  /* 0x000000ff02060210 */ /* 0x000fe20007ffe1ff */
[----:B------:R-:W-:-:S04]  /*0e70*/  IMAD R0, R5, c[0x0][0x354], R0 ;  /* 0x0000d50005007a24 */ /* 0x000fc800078e0200 */
[----:B------:R-:W-:-:S04]  /*0e80*/  @P0 IMAD R7, R6, c[0x0][0x28c], R7 ;  /* 0x0000a30006070a24 */ /* 0x000fc800078e0207 */
[C---:B------:R-:W-:Y:S02]  /*0e90*/  @P0 IMAD R8, R7.reuse, c[0x0][0x358], R8 ;  /* 0x0000d60007080a24 */ /* 0x040fe400078e0208 */
[----:B------:R-:W-:-:S05]  /*0ea0*/  @P0 IMAD R0, R7, c[0x0][0x35c], R0 ;  /* 0x0000d70007000a24 */ /* 0x000fca00078e0200 */
.L_x_11793:
[----:B------:R-:W-:-:S04]  /*0eb0*/  IADD3 R4, P0, R0, c[0x0][0x368], RZ ;  /* 0x0000da0000047a10 */ /* 0x000fc80007f1e0ff */
[----:B------:R-:W-:-:S06]  /*0ec0*/  IADD3.X R5, RZ, c[0x0][0x36c], RZ, P0, !PT ;  /* 0x0000db00ff057a10 */ /* 0x000fcc00007fe4ff */
[----:B------:R-:W2:Y:S01]  /*0ed0*/  LDG.E.64 R4, [R4.64] ;  /* 0x0000000404047981 */ /* 0x000ea2000c1e1b00 */
        /* <DEDUP_REMOVED lines=52> */
.L_x_11795:
        /* <DEDUP_REMOVED lines=15> */
.L_x_11796:
[----:B------:R-:W-:Y:S05]  /*1310*/  BSYNC B1 ;  /* 0x0000000000017941 */ /* 0x000fea0003800000 */
.L_x_11794:
[----:B-1----:R-:W-:Y:S01]  /*1320*/  DADD R6, R6, 1 ;  /* 0x3ff0000006067429 */ /* 0x002fe20000000000 */
[----:B------:R-:W-:-:S03]  /*1330*/  IADD3 R3, R3, 0x80, RZ ;  /* 0x0000008003037810 */ /* 0x000fc60007ffe0ff */
[----:B------:R-:W1:-:S06]  /*1340*/  DMUL R4, R4, 0.5 ;  /* 0x3fe0000004047828 */ /* 0x000e4c0000000000 */
[----:B-1----:R-:W1:-:S07]  /*1350*/  DMUL R4, R6, R4 ;  /* 0x0000000406047228 */ /* 0x002e4e0000000000 */
[----:B-1----:R1:W-:Y:S04]  /*1360*/  STG.E.64 [R8.64], R4 ;  /* 0x0000000408007986 */ /* 0x0023e8000c101b04 */
.L_x_11792:
[----:B------:R-:W-:Y:S05]  /*1370*/  BSYNC B0 ;  /* 0x0000000000007941 */ /* 0x000fea0003800000 */
.L_x_11791:
[----:B------:R-:W-:-:S13]  /*1380*/  ISETP.GE.AND P0, PT, R3, c[0x0][0x160], PT ;  /* 0x0000580003007a0c */ /* 0x000fda0003f06270 */
[----:B------:R-:W-:Y:S05]  /*1390*/  @P0 EXIT ;  /* 0x000000000000094d */ /* 0x000fea0003800000 */
[----:B------:R-:W-:Y:S01]  /*13a0*/  ISETP.NE.AND P0, PT, RZ, c[0x0][0x168], PT ;  /* 0x00005a00ff007a0c */ /* 0x000fe20003f05270 */
[----:B------:R-:W-:Y:S01]  /*13b0*/  IMAD.MOV.U32 R0, RZ, RZ, RZ ;  /* 0x000000ffff007224 */ /* 0x000fe200078e00ff */
[----:B------:R-:W-:-:S11]  /*13c0*/  MOV R6, RZ ;  /* 0x000000ff00067202 */ /* 0x000fd60000000f00 */
[----:B------:R-:W-:Y:S05]  /*13d0*/  @!P0 BRA `(.L_x_11797) ;  /* 0x00000df000008947 */ /* 0x000fea0003800000 */
[----:B------:R-:W-:Y:S01]  /*13e0*/  HFMA2.MMA R2, -RZ, RZ, 0, 0 ;  /* 0x00000000ff027435 */ /* 0x000fe200000001ff */
[----:B------:R-:W-:-:S04]  /*13f0*/  MOV R7, c[0x0][0x168] ;  /* 0x00005a0000077a02 */ /* 0x000fc80000000f00 */
[----:B------:R-:W-:-:S05]  /*1400*/  ISETP.NE.AND P0, PT, R7, 0x1, PT ;  /* 0x000000010700780c */ /* 0x000fca0003f05270 */
[----:B-1----:R-:W-:-:S05]  /*1410*/  IMAD.HI.U32 R4, R3, c[0x0][0x170], R2 ;  /* 0x00005c0003047a27 */ /* 0x002fca00078e0002 */
        /* <DEDUP_REMOVED lines=219> */
.L_x_11797:
[----:B------:R-:W-:-:S04]  /*21d0*/  IADD3 R2, P0, R0, c[0x0][0x368], RZ ;  /* 0x0000da0000027a10 */ /* 0x000fc80007f1e0ff */
[----:B------:R-:W-:-:S06]  /*21e0*/  IADD3.X R3, RZ, c[0x0][0x36c], RZ, P0, !PT ;  /* 0x0000db00ff037a10 */ /* 0x000fcc00007fe4ff */
[----:B------:R-:W2:Y:S01]  /*21f0*/  LDG.E.64 R2, [R2.64] ;  /* 0x0000000402027981 */ /* 0x000ea2000c1e1b00 */
[----:B------:R-:W-:Y:S01]  /*2200*/  IADD3 R6, P1, R6, c[0x0][0x360], RZ ;  /* 0x0000d80006067a10 */ /* 0x000fe20007f3e0ff */
[----:B------:R-:W-:Y:S03]  /*2210*/  BSSY B0, `(.L_x_11798) ;  /* 0x0000042000007945 */ /* 0x000fe60003800000 */
[----:B------:R-:W-:Y:S01]  /*2220*/  IADD3.X R7, RZ, c[0x0][0x364], RZ, P1, !PT ;  /* 0x0000d900ff077a10 */ /* 0x000fe20000ffe4ff */
[----:B-12---:R-:W1:-:S06]  /*2230*/  DMUL R4, R2, R2 ;  /* 0x0000000202047228 */ /* 0x006e4c0000000000 */
        /* <DEDUP_REMOVED lines=48> */
.L_x_11799:
[----:B------:R-:W1:Y:S01]  /*2540*/  DMUL R8, R4, R4 ;  /* 0x0000000404087228 */ /* 0x000e620000000000 */
[----:B------:R-:W-:Y:S02]  /*2550*/  MOV R10, 0xe2f5e964 ;  /* 0xe2f5e964000a7802 */ /* 0x000fe40000000f00 */
        /* <DEDUP_REMOVED lines=13> */
.L_x_11800:
[----:B------:R-:W-:Y:S05]  /*2630*/  BSYNC B0 ;  /* 0x0000000000007941 */ /* 0x000fea0003800000 */
.L_x_11798:
[----:B--2---:R-:W-:-:S04]  /*2640*/  DADD R4, R4, 1 ;  /* 0x3ff0000004047429 */ /* 0x004fc80000000000 */
[----:B------:R-:W2:-:S06]  /*2650*/  DMUL R2, R2, 0.5 ;  /* 0x3fe0000002027828 */ /* 0x000e8c0000000000 */
[----:B--2---:R-:W2:-:S07]  /*2660*/  DMUL R2, R4, R2 ;  /* 0x0000000204027228 */ /* 0x004e8e0000000000 */
[----:B--2---:R-:W-:Y:S01]  /*2670*/  STG.E.64 [R6.64], R2 ;  /* 0x0000000206007986 */ /* 0x004fe2000c101b04 */
[----:B------:R-:W-:Y:S05]  /*2680*/  EXIT ;  /* 0x000000000000794d */ /* 0x000fea0003800000 */
.L_x_11801:
        /* <DEDUP_REMOVED lines=15> */
.L_x_12081:


//--------------------- .text._ZN2at6native27unrolled_elementwise_kernelIZZZNS0_18GeluCUDAKernelImplERNS_18TensorIteratorBaseENS0_8GeluTypeEENKUlvE_clEvENKUlvE_clEvEUldE_St5arrayIPcLm2EELi4E23TrivialOffsetCalculatorILi1EjESC_NS0_6memory15LoadWithoutCastENSD_16StoreWithoutCastEEEviT_T0_T2_T3_T4_T5_ --------------------------
	.section	.text._ZN2at6native27unrolled_elementwise_kernelIZZZNS0_18GeluCUDAKernelImplERNS_18TensorIteratorBaseENS0_8GeluTypeEENKUlvE_clEvENKUlvE_clEvEUldE_St5arrayIPcLm2EELi4E23TrivialOffsetCalculatorILi1EjESC_NS0_6memory15LoadWithoutCastENSD_16StoreWithoutCastEEEviT_T0_T2_T3_T4_T5_,"ax",@progbits
	.sectioninfo	@"SHI_REGISTERS=28"
	.align	128
        .global         _ZN2at6native27unrolled_elementwise_kernelIZZZNS0_18GeluCUDAKernelImplERNS_18TensorIteratorBaseENS0_8GeluTypeEENKUlvE_clEvENKUlvE_clEvEUldE_St5arrayIPcLm2EELi4E23TrivialOffsetCalculatorILi1EjESC_NS0_6memory15LoadWithoutCastENSD_16StoreWithoutCastEEEviT_T0_T2_T3_T4_T5_
        .type           _ZN2at6native27unrolled_elementwise_kernelIZZZNS0_18GeluCUDAKernelImplERNS_18TensorIteratorBaseENS0_8GeluTypeEENKUlvE_clEvENKUlvE_clEvEUldE_St5arrayIPcLm2EELi4E23TrivialOffsetCalculatorILi1EjESC_NS0_6memory15LoadWithoutCastENSD_16StoreWithoutCastEEEviT_T0_T2_T3_T4_T5_,@function
        .size           _ZN2at6native27unrolled_elementwise_kernelIZZZNS0_18GeluCUDAKernelImplERNS_18TensorIteratorBaseENS0_8GeluTypeEENKUlvE_clEvENKUlvE_clEvEUldE_St5arrayIPcLm2EELi4E23TrivialOffsetCalculatorILi1EjESC_NS0_6memory15LoadWithoutCastENSD_16StoreWithoutCastEEEviT_T0_T2_T3_T4_T5_,(.L_x_12082 - _ZN2at6native27unrolled_elementwise_kernelIZZZNS0_18GeluCUDAKernelImplERNS_18TensorIteratorBaseENS0_8GeluTypeEENKUlvE_clEvENKUlvE_clEvEUldE_St5arrayIPcLm2EELi4E23TrivialOffsetCalculatorILi1EjESC_NS0_6memory15LoadWithoutCastENSD_16StoreWithoutCastEEEviT_T0_T2_T3_T4_T5_)
        .other          _ZN2at6native27unrolled_elementwise_kernelIZZZNS0_18GeluCUDAKernelImplERNS_18TensorIteratorBaseENS0_8GeluTypeEENKUlvE_clEvENKUlvE_clEvEUldE_St5arrayIPcLm2EELi4E23TrivialOffsetCalculatorILi1EjESC_NS0_6memory15LoadWithoutCastENSD_16StoreWithoutCastEEEviT_T0_T2_T3_T4_T5_,@"STO_CUDA_ENTRY STV_DEFAULT"
_ZN2at6native27unrolled_elementwise_kernelIZZZNS0_18GeluCUDAKernelImplERNS_18TensorIteratorBaseENS0_8GeluTypeEENKUlvE_clEvENKUlvE_clEvEUldE_St5arrayIPcLm2EELi4E23TrivialOffsetCalculatorILi1EjESC_NS0_6memory15LoadWithoutCastENSD_16StoreWithoutCastEEEviT_T0_T2_T3_T4_T5_:
.text._ZN2at6native27unrolled_elementwise_kernelIZZZNS0_18GeluCUDAKernelImplERNS_18TensorIteratorBaseENS0_8GeluTypeEENKUlvE_clEvENKUlvE_clEvEUldE_St5arrayIPcLm2EELi4E23TrivialOffsetCalculatorILi1EjESC_NS0_6memory15LoadWithoutCastENSD_16StoreWithoutCastEEEviT_T0_T2_T3_T4_T5_:
        /* <DEDUP_REMOVED lines=8> */
[----:B0-----:R-:W-:Y:S02]  /*0080*/  IMAD R2, R0, R5, c[0x0][0x160] ;  /* 0x0000580000027624 */ /* 0x001fe400078e0205 */
[----:B------:R-:W-:Y:S01]  /*0090*/  CS2R R4, SRZ ;  /* 0x0000000000047805 */ /* 0x000fe2000001ff00 */
[----:B-1----:R-:W-:-:S02]  /*00a0*/  MOV R7, R3 ;  /* 0x0000000300077202 */ /* 0x002fc40000000f00 */
[----:B------:R-:W-:-:S13]  /*00b0*/  ISETP.GE.AND P2, PT, R3, R2, PT ;  /* 0x000000020300720c */ /* 0x000fda0003f46270 */
[----:B------:R-:W-:Y:S01]  /*00c0*/  @!P2 IMAD R6, R0, 0x200, R7 ;  /* 0x000002000006a824 */ /* 0x000fe200078e0207 */
[----:B------:R-:W-:Y:S01]  /*00d0*/  @!P2 IADD3 R7, R7, 0x80, RZ ;  /* 0x000000800707a810 */ /* 0x000fe20007ffe0ff */
[----:B------:R-:W-:-:S03]  /*00e0*/  @!P2 IMAD.MOV.U32 R11, RZ, RZ, 0x8 ;  /* 0x00000008ff0ba424 */ /* 0x000fc600078e00ff */
[----:B------:R-:W-:-:S13]  /*00f0*/  ISETP.GE.AND P0, PT, R7, R2, PT ;  /* 0x000000020700720c */ /* 0x000fda0003f06270 */
[----:B------:R-:W-:Y:S01]  /*0100*/  @!P0 IMAD R10, R0, 0x200, R7 ;  /* 0x00000200000a8824 */ /* 0x000fe200078e0207 */
[----:B------:R-:W-:Y:S01]  /*0110*/  @!P0 IADD3 R7, R7, 0x80, RZ ;  /* 0x0000008007078810 */ /* 0x000fe20007ffe0ff */
[----:B------:R-:W-:-:S03]  /*0120*/  @!P0 IMAD.MOV.U32 R13, RZ, RZ, 0x8 ;  /* 0x00000008ff0d8424 */ /* 0x000fc600078e00ff */
[----:B------:R-:W-:-:S13]  /*0130*/  ISETP.GE.AND P3, PT, R7, R2, PT ;  /* 0x000000020700720c */ /* 0x000fda0003f66270 */
[----:B------:R-:W-:Y:S02]  /*0140*/  @!P3 LEA R14, R0, R7, 0x9 ;  /* 0x00000007000eb211 */ /* 0x000fe400078e48ff */
[----:B------:R-:W-:Y:S02]  /*0150*/  @!P3 IADD3 R7, R7, 0x80, RZ ;  /* 0x000000800707b810 */ /* 0x000fe40007ffe0ff */
[----:B------:R-:W-:Y:S02]  /*0160*/  @!P3 MOV R15, 0x8 ;  /* 0x00000008000fb802 */ /* 0x000fe40000000f00 */
[----:B------:R-:W-:-:S03]  /*0170*/  ISETP.GE.AND P1, PT, R7, R2, PT ;  /* 0x000000020700720c */ /* 0x000fc60003f26270 */
[----:B------:R-:W-:-:S05]  /*0180*/  @!P3 IMAD.WIDE.U32 R14, R14, R15, c[0x0][0x170] ;  /* 0x00005c000e0eb625 */ /* 0x000fca00078e000f */
[----:B------:R0:W5:Y:S05]  /*0190*/  @!P3 LDG.E.64 R24, [R14.64] ;  /* 0x000000040e18b981 */ /* 0x00016a000c1e1b00 */
[----:B------:R-:W-:Y:S02]  /*01a0*/  @!P1 IMAD R12, R0, 0x200, R7 ;  /* 0x00000200000c9824 */ /* 0x000fe400078e0207 */
[----:B------:R-:W-:Y:S02]  /*01b0*/  @!P1 IMAD.MOV.U32 R17, RZ, RZ, 0x8 ;  /* 0x00000008ff119424 */ /* 0x000fe400078e00ff */
[----:B------:R-:W-:-:S04]  /*01c0*/  @!P2 IMAD.WIDE.U32 R6, R6, R11, c[0x0][0x170] ;  /* 0x00005c000606a625 */ /* 0x000fc800078e000b */
[----:B------:R-:W-:Y:S01]  /*01d0*/  @!P0 IMAD.WIDE.U32 R10, R10, R13, c[0x0][0x170] ;  /* 0x00005c000a0a8625 */ /* 0x000fe200078e000d */
[----:B------:R0:W5:Y:S03]  /*01e0*/  @!P2 LDG.E.64 R4, [R6.64] ;  /* 0x000000040604a981 */ /* 0x000166000c1e1b00 */
[----:B------:R-:W-:Y:S01]  /*01f0*/  @!P1 IMAD.WIDE.U32 R12, R12, R17, c[0x0][0x170] ;  /* 0x00005c000c0c9625 */ /* 0x000fe200078e0011 */
        /* <DEDUP_REMOVED lines=23> */
[----:B------:R-:W0:Y:S02]  /*0370*/  F2F.F64.F32 R12, R10 ;  /* 0x0000000a000c7310 */ /* 0x000e240000201800 */
[----:B0-----:R0:W1:-:S06]  /*0380*/  DFMA R12, -R12, c[0x2][0x20], R14 ;  /* 0x008008000c0c7a2b */ /* 0x00104c000000010e */
[----:B0-----:R-:W0:Y:S01]  /*0390*/  MUFU.EX2 R14, R6 ;  /* 0x00000006000e7308 */ /* 0x001e220000000800 */
[----:B-1----:R-:W1:-:S06]  /*03a0*/  DFMA R16, R12, R16, c[0x2][0x28] ;  /* 0x00800a000c10762b */ /* 0x002e4c0000000010 */
[----:B-1----:R-:W1:-:S06]  /*03b0*/  DFMA R16, R12, R16, c[0x2][0x30] ;  /* 0x00800c000c10762b */ /* 0x002e4c0000000010 */
[----:B-1----:R-:W1:Y:S01]  /*03c0*/  DFMA R16, R12, R16, c[0x2][0x38] ;  /* 0x00800e000c10762b */ /* 0x002e620000000010 */
[----:B0-----:R-:W-:-:S04]  /*03d0*/  FMUL.FTZ R10, R14, 1 ;  /* 0x3f8000000e0a7820 */ /* 0x001fc80000410000 */
[----:B------:R-:W0:Y:S01]  /*03e0*/  F2F.F64.F32 R14, R10 ;  /* 0x0000000a000e7310 */ /* 0x000e220000201800 */
[----:B-1----:R-:W1:-:S06]  /*03f0*/  DFMA R16, R12, R16, c[0x2][0x40] ;  /* 0x008010000c10762b */ /* 0x002e4c0000000010 */
[----:B-1----:R-:W1:-:S06]  /*0400*/  DFMA R16, R12, R16, c[0x2][0x48] ;  /* 0x008012000c10762b */ /* 0x002e4c0000000010 */
[----:B-1----:R-:W1:-:S04]  /*0410*/  DFMA R16, R12, R16, c[0x2][0x50] ;  /* 0x008014000c10762b */ /* 0x002e480000000010 */
[----:B0-----:R-:W-:-:S04]  /*0420*/  DADD R18, -R14, 1 ;  /* 0x3ff000000e127429 */ /* 0x001fc80000000100 */
[----:B-1----:R-:W0:-:S06]  /*0430*/  DFMA R16, R12, R16, c[0x2][0x58] ;  /* 0x008016000c10762b */ /* 0x002e0c0000000010 */
[----:B0-----:R-:W0:-:S06]  /*0440*/  DFMA R16, R12, R16, c[0x2][0x60] ;  /* 0x008018000c10762b */ /* 0x001e0c0000000010 */
[----:B0-----:R-:W0:-:S06]  /*0450*/  DFMA R16, R12, R16, c[0x2][0x68] ;  /* 0x00801a000c10762b */ /* 0x001e0c0000000010 */
[----:B0-----:R-:W0:-:S06]  /*0460*/  DMUL R16, R12, R16 ;  /* 0x000000100c107228 */ /* 0x001e0c0000000000 */
[----:B0-----:R0:W1:Y:S02]  /*0470*/  DFMA R16, R12, R16, R12 ;  /* 0x000000100c10722b */ /* 0x001064000000000c */
[----:B0-----:R-:W-:-:S04]  /*0480*/  MOV R12, RZ ;  /* 0x000000ff000c7202 */ /* 0x001fc80000000f00 */
        /* <DEDUP_REMOVED lines=13> */
.L_x_11805:
        /* <DEDUP_REMOVED lines=15> */
.L_x_11806:
[----:B------:R-:W-:Y:S05]  /*0650*/  BSYNC B1 ;  /* 0x0000000000017941 */ /* 0x000fea0003800000 */
.L_x_11804:
[----:B-1----:R-:W-:-:S04]  /*0660*/  DADD R6, R6, 1 ;  /* 0x3ff0000006067429 */ /* 0x002fc80000000000 */
[----:B------:R-:W1:-:S06]  /*0670*/  DMUL R4, R4, 0.5 ;  /* 0x3fe0000004047828 */ /* 0x000e4c0000000000 */
[----:B-1----:R1:W2:-:S06]  /*0680*/  DMUL R6, R6, R4 ;  /* 0x0000000406067228 */ /* 0x00228c0000000000 */
.L_x_11803:
[----:B------:R-:W-:Y:S05]  /*0690*/  BSYNC B0 ;  /* 0x0000000000007941 */ /* 0x000fea0003800000 */
.L_x_11802:
[----:B-1---5:R-:W-:Y:S01]  /*06a0*/  IADD3 R5, R3, 0x80, RZ ;  /* 0x0000008003057810 */ /* 0x022fe20007ffe0ff */
[----:B------:R-:W-:Y:S03]  /*06b0*/  BSSY B0, `(.L_x_11807) ;  /* 0x0000048000007945 */ /* 0x000fe60003800000 */
[----:B------:R-:W-:-:S13]  /*06c0*/  ISETP.GE.AND P0, PT, R5, R2, PT ;  /* 0x000000020500720c */ /* 0x000fda0003f06270 */
        /* <DEDUP_REMOVED lines=38> */
[----:B0-----:R-:W0:-:S06]  /*0930*/  DFMA R18, -R18, R16, R20 ;  /* 0x000000101212722b */ /* 0x001e0c0000000114 */
[----:B0-----:R-:W0:-:S06]  /*0940*/  DADD R18, -R18, 2 ;  /* 0x4000000012127429 */ /* 0x001e0c0000000100 */
[----:B0-----:R-:W0:Y:S02]  /*0950*/  MUFU.RCP64H R15, R19 ;  /* 0x00000013000f7308 */ /* 0x001e240000001800 */
[----:B0-----:R-:W0:-:S06]  /*0960*/  DFMA R16, -R18, R14, 1 ;  /* 0x3ff000001210742b */ /* 0x001e0c000000010e */
[----:B0-----:R0:W1:Y:S02]  /*0970*/  DFMA R20, R16, R16, R16 ;  /* 0x000000101014722b */ /* 0x0010640000000010 */
[----:B0-----:R-:W-:Y:S01]  /*0980*/  MOV R16, 0x0 ;  /* 0x0000000000107802 */ /* 0x001fe20000000f00 */
[----:B------:R-:W-:-:S03]  /*0990*/  IMAD.MOV.U32 R17, RZ, RZ, 0x40000000 ;  /* 0x40000000ff117424 */ /* 0x000fc600078e00ff */
[----:B-1----:R-:W0:-:S06]  /*09a0*/  DFMA R20, R14, R20, R14 ;  /* 0x000000140e14722b */ /* 0x002e0c000000000e */
[----:B0-----:R-:W0:-:S10]  /*09b0*/  DFMA R16, -R20, R16, 1 ;  /* 0x3ff000001410742b */ /* 0x001e140000000110 */
[----:B0-----:R-:W-:Y:S02]  /*09c0*/  FSEL R13, R17, 1.875, !P0 ;  /* 0x3ff00000110d7808 */ /* 0x001fe40004000000 */
[----:B------:R-:W-:Y:S02]  /*09d0*/  FSEL R10, R16, RZ, !P0 ;  /* 0x000000ff100a7208 */ /* 0x000fe40004000000 */
[----:B------:R-:W-:Y:S01]  /*09e0*/  LOP3.LUT R11, R13, 0x80000000, R11, 0xb8, !PT ;  /* 0x800000000d0b7812 */ /* 0x000fe200078eb80b */
[----:B------:R-:W-:Y:S05]  /*09f0*/  BRA `(.L_x_11811) ;  /* 0x000000f000007947 */ /* 0x000fea0003800000 */
.L_x_11810:
        /* <DEDUP_REMOVED lines=15> */
.L_x_11811:
[----:B------:R-:W-:Y:S05]  /*0af0*/  BSYNC B1 ;  /* 0x0000000000017941 */ /* 0x000fea0003800000 */
.L_x_11809:
[----:B-1----:R-:W-:-:S04]  /*0b00*/  DADD R10, R10, 1 ;  /* 0x3ff000000a0a7429 */ /* 0x002fc80000000000 */
[----:B------:R-:W1:-:S06]  /*0b10*/  DMUL R22, R22, 0.5 ;  /* 0x3fe0000016167828 */ /* 0x000e4c0000000000 */
[----:B-1----:R1:W3:-:S06]  /*0b20*/  DMUL R10, R10, R22 ;  /* 0x000000160a0a7228 */ /* 0x0022cc0000000000 */
.L_x_11808:
[----:B------:R-:W-:Y:S05]  /*0b30*/  BSYNC B0 ;  /* 0x0000000000007941 */ /* 0x000fea0003800000 */
.L_x_11807:
[----:B0-----:R-:W-:Y:S01]  /*0b40*/  IADD3 R13, R3, 0x100, RZ ;  /* 0x00000100030d7810 */ /* 0x001fe20007ffe0ff */
[----:B------:R-:W-:Y:S03]  /*0b50*/  BSSY B0, `(.L_x_11812) ;  /* 0x0000048000007945 */ /* 0x000fe60003800000 */
[----:B------:R-:W-:-:S13]  /*0b60*/  ISETP.GE.AND P0, PT, R13, R2, PT ;  /* 0x000000020d00720c */ /* 0x000fda0003f06270 */
[----:B------:R-:W-:Y:S05]  /*0b70*/  @P0 BRA `(.L_x_11813) ;  /* 0x0000045000000947 */ /* 0x000fea0003800000 */
[-C--:B------:R-:W0:Y:S01]  /*0b80*/  DMUL R12, R24, R24.reuse ;  /* 0x00000018180c7228 */ /* 0x080e220000000000 */
        /* <DEDUP_REMOVED lines=21> */
[----:B----4-:R-:W0:-:S06]  /*0ce0*/  DFMA R16, -R16, c[0x2][0x20], R20 ;  /* 0x0080080010107a2b */ /* 0x010e0c0000000114 */
        /* <DEDUP_REMOVED lines=9> */
[----:B----4-:R-:W4:-:S06]  /*0d80*/  DFMA R20, R16, R20, c[0x2][0x68] ;  /* 0x00801a001014762b */ /* 0x010f0c0000000014 */
[----:B----4-:R-:W4:-:S06]  /*0d90*/  DMUL R20, R16, R20 ;  /* 0x0000001410147228 */ /* 0x010f0c0000000000 */
[----:B----4-:R4:W-:Y:S02]  /*0da0*/  DFMA R20, R16, R20, R16 ;  /* 0x000000141014722b */ /* 0x0109e40000000010 */
[----:B----4-:R-:W-:Y:S02]  /*0db0*/  IMAD.MOV.U32 R16, RZ, RZ, RZ ;  /* 0x000000ffff107224 */ /* 0x010fe400078e00ff */
[----:B01----:R-:W0:-:S06]  /*0dc0*/  DADD R22, -R18, 1 ;  /* 0x3ff0000012167429 */ /* 0x003e0c0000000100 */
[----:B0-----:R-:W0:-:S06]  /*0dd0*/  DFMA R20, -R20, R18, R22 ;  /* 0x000000121414722b */ /* 0x001e0c0000000116 */
[----:B0-----:R-:W0:-:S06]  /*0de0*/  DADD R20, -R20, 2 ;  /* 0x4000000014147429 */ /* 0x001e0c0000000100 */
[----:B0-----:R-:W0:Y:S02]  /*0df0*/  MUFU.RCP64H R17, R21 ;  /* 0x0000001500117308 */ /* 0x001e240000001800 */
[----:B0-----:R-:W0:-:S06]  /*0e00*/  DFMA R18, -R20, R16, 1 ;  /* 0x3ff000001412742b */ /* 0x001e0c0000000110 */
[----:B0-----:R0:W1:Y:S02]  /*0e10*/  DFMA R22, R18, R18, R18 ;  /* 0x000000121216722b */ /* 0x0010640000000012 */
[----:B0-----:R-:W-:Y:S01]  /*0e20*/  IMAD.MOV.U32 R18, RZ, RZ, 0x0 ;  /* 0x00000000ff127424 */ /* 0x001fe200078e00ff */
[----:B------:R-:W-:-:S03]  /*0e30*/  MOV R19, 0x40000000 ;  /* 0x4000000000137802 */ /* 0x000fc60000000f00 */
[----:B-1----:R-:W0:-:S06]  /*0e40*/  DFMA R22, R16, R22, R16 ;  /* 0x000000161016722b */ /* 0x002e0c0000000010 */
[----:B0-----:R-:W0:-:S10]  /*0e50*/  DFMA R18, -R22, R18, 1 ;  /* 0x3ff000001612742b */ /* 0x001e140000000112 */
[----:B0-----:R-:W-:Y:S02]  /*0e60*/  FSEL R15, R19, 1.875, !P0 ;  /* 0x3ff00000130f7808 */ /* 0x001fe40004000000 */
[----:B------:R-:W-:Y:S02]  /*0e70*/  FSEL R12, R18, RZ, !P0 ;  /* 0x000000ff120c7208 */ /* 0x000fe40004000000 */
[----:B------:R-:W-:Y:S01]  /*0e80*/  LOP3.LUT R13, R15, 0x80000000, R13, 0xb8, !PT ;  /* 0x800000000f0d7812 */ /* 0x000fe200078eb80d */
[----:B------:R-:W-:Y:S05]  /*0e90*/  BRA `(.L_x_11816) ;  /* 0x000000f000007947 */ /* 0x000fea0003800000 */
.L_x_11815:
        /* <DEDUP_REMOVED lines=15> */
.L_x_11816:
[----:B------:R-:W-:Y:S05]  /*0f90*/  BSYNC B1 ;  /* 0x0000000000017941 */ /* 0x000fea0003800000 */
.L_x_11814:
[----:B----4-:R-:W-:-:S04]  /*0fa0*/  DADD R12, R12, 1 ;  /* 0x3ff000000c0c7429 */ /* 0x010fc80000000000 */
[----:B------:R-:W4:-:S06]  /*0fb0*/  DMUL R24, R24, 0.5 ;  /* 0x3fe0000018187828 */ /* 0x000f0c0000000000 */
[----:B----4-:R4:W0:-:S06]  /*0fc0*/  DMUL R12, R12, R24 ;  /* 0x000000180c0c7228 */ /* 0x01080c0000000000 */
.L_x_11813:
[----:B------:R-:W-:Y:S05]  /*0fd0*/  BSYNC B0 ;  /* 0x0000000000007941 */ /* 0x000fea0003800000 */
.L_x_11812:
[----:B------:R-:W-:Y:S01]  /*0fe0*/  IADD3 R15, R3, 0x180, RZ ;  /* 0x00000180030f7810 */ /* 0x000fe20007ffe0ff */
[----:B------:R-:W-:Y:S03]  /*0ff0*/  BSSY B0, `(.L_x_11817) ;  /* 0x0000048000007945 */ /* 0x000fe60003800000 */
[----:B------:R-:W-:-:S13]  /*1000*/  ISETP.GE.AND P0, PT, R15, R2, PT ;  /* 0x000000020f00720c */ /* 0x000fda0003f06270 */
[----:B------:R-:W-:Y:S05]  /*1010*/  @P0 BRA `(.L_x_11818) ;  /* 0x0000045000000947 */ /* 0x000fea0003800000 */
[-C--:B------:R-:W5:Y:S01]  /*1020*/  DMUL R14, R8, R8.reuse ;  /* 0x00000008080e7228 */ /* 0x080f620000000000 */
[----:B------:R-:W-:Y:S05]  /*1030*/  BSSY B1, `(.L_x_11819) ;  /* 0x0000040000017945 */ /* 0x000fea0003800000 */
[----:B-----5:R-:W5:-:S06]  /*1040*/  DMUL R14, R14, R8 ;  /* 0x000000080e0e7228 */ /* 0x020f4c0000000000 */
[----:B-----5:R-:W5:-:S06]  /*1050*/  DFMA R14, R14, c[0x2][0x0], R8 ;  /* 0x008000000e0e7a2b */ /* 0x020f4c0000000008 */
[----:B-----5:R-:W5:-:S10]  /*1060*/  DMUL R14, R14, c[0x2][0x8] ;  /* 0x008002000e0e7a28 */ /* 0x020f540000000000 */
[----:B0----5:R-:W-:Y:S02]  /*1070*/  LOP3.LUT R17, R15, 0x7fffffff, RZ, 0xc0, !PT ;  /* 0x7fffffff0f117812 */ /* 0x021fe400078ec0ff */
[----:B------:R-:W-:-:S06]  /*1080*/  MOV R16, R14 ;  /* 0x0000000e00107202 */ /* 0x000fcc0000000f00 */
[----:B------:R-:W0:-:S14]  /*1090*/  DSETP.GE.AND P0, PT, R16, c[0x2][0x10], PT ;  /* 0x008004001000762a */ /* 0x000e1c0003f06000 */
[----:B0-----:R-:W-:Y:S05]  /*10a0*/  @!P0 BRA `(.L_x_11820) ;  /* 0x0000029000008947 */ /* 0x001fea0003800000 */
[----:B-1----:R-:W0:Y:S01]  /*10b0*/  DADD R22, R16, R16 ;  /* 0x0000000010167229 */ /* 0x002e220000000010 */
        /* <DEDUP_REMOVED lines=26> */
[----:B0---4-:R-:W0:-:S06]  /*1260*/  DADD R24, -R20, 1 ;  /* 0x3ff0000014187429 */ /* 0x011e0c0000000100 */
        /* <DEDUP_REMOVED lines=13> */
.L_x_11820:
        /* <DEDUP_REMOVED lines=15> */
.L_x_11821:
[----:B------:R-:W-:Y:S05]  /*1430*/  BSYNC B1 ;  /* 0x0000000000017941 */ /* 0x000fea0003800000 */
.L_x_11819:
[----:B-1----:R-:W-:-:S04]  /*1440*/  DADD R14, R14, 1 ;  /* 0x3ff000000e0e7429 */ /* 0x002fc80000000000 */
[----:B------:R-:W1:-:S06]  /*1450*/  DMUL R8, R8, 0.5 ;  /* 0x3fe0000008087828 */ /* 0x000e4c0000000000 */
[----:B-1----:R1:W0:-:S06]  /*1460*/  DMUL R8, R14, R8 ;  /* 0x000000080e087228 */ /* 0x00220c0000000000 */
.L_x_11818:
[----:B------:R-:W-:Y:S05]  /*1470*/  BSYNC B0 ;  /* 0x0000000000007941 */ /* 0x000fea0003800000 */
.L_x_11817:
[----:B------:R-:W-:Y:S01]  /*1480*/  ISETP.GE.AND P0, PT, R3, R2, PT ;  /* 0x000000020300720c */ /* 0x000fe20003f06270 */
[----:B------:R-:W-:Y:S01]  /*1490*/  BSSY B0, `(.L_x_11822) ;  /* 0x0000017000007945 */ /* 0x000fe20003800000 */
[----:B------:R-:W-:Y:S11]  /*14a0*/  BSSY B1, `(.L_x_11823) ;  /* 0x000000f000017945 */ /* 0x000ff60003800000 */
[----:B------:R-:W-:Y:S05]  /*14b0*/  @P0 BRA `(.L_x_11824) ;  /* 0x000000d000000947 */ /* 0x000fea0003800000 */
[----:B-1----:R-:W-:Y:S01]  /*14c0*/  LEA R14, R0, R3, 0x9 ;  /* 0x00000003000e7211 */ /* 0x002fe200078e48ff */
[----:B------:R-:W-:Y:S01]  /*14d0*/  IMAD.MOV.U32 R15, RZ, RZ, 0x8 ;  /* 0x00000008ff0f7424 */ /* 0x000fe200078e00ff */
[----:B------:R-:W-:-:S03]  /*14e0*/  MOV R3, R5 ;  /* 0x0000000500037202 */ /* 0x000fc60000000f00 */
[----:B------:R-:W-:Y:S01]  /*14f0*/  IMAD.WIDE.U32 R14, R14, R15, c[0x0][0x168] ;  /* 0x00005a000e0e7625 */ /* 0x000fe200078e000f */
[----:B------:R-:W-:-:S04]  /*1500*/  ISETP.GE.AND P0, PT, R3, R2, PT ;  /* 0x000000020300720c */ /* 0x000fc80003f06270 */
[----:B--2---:R1:W-:Y:S09]  /*1510*/  STG.E.64 [R14.64], R6 ;  /* 0x000000060e007986 */ /* 0x0043f2000c101b04 */
[----:B------:R-:W-:Y:S01]  /*1520*/  @P0 BREAK B1 ;  /* 0x0000000000010942 */ /* 0x000fe20003800000 */
[----:B------:R-:W-:Y:S05]  /*1530*/  @P0 BRA `(.L_x_11825) ;  /* 0x000000c000000947 */ /* 0x000fea0003800000 */
[----:B------:R-:W-:Y:S01]  /*1540*/  HFMA2.MMA R5, -RZ, RZ, 0, 4.76837158203125e-07 ;  /* 0x00000008ff057435 */ /* 0x000fe200000001ff */
[----:B------:R-:W-:Y:S01]  /*1550*/  IMAD R4, R0, 0x200, R3 ;  /* 0x0000020000047824 */ /* 0x000fe200078e0203 */
[----:B------:R-:W-:-:S08]  /*1560*/  IADD3 R3, R3, 0x80, RZ ;  /* 0x0000008003037810 */ /* 0x000fd00007ffe0ff */
[----:B------:R-:W-:-:S05]  /*1570*/  IMAD.WIDE.U32 R4, R4, R5, c[0x0][0x168] ;  /* 0x00005a0004047625 */ /* 0x000fca00078e0005 */
[----:B---3--:R2:W-:Y:S02]  /*1580*/  STG.E.64 [R4.64], R10 ;  /* 0x0000000a04007986 */ /* 0x0085e4000c101b04 */
.L_x_11824:
[----:B------:R-:W-:Y:S05]  /*1590*/  BSYNC B1 ;  /* 0x0000000000017941 */ /* 0x000fea0003800000 */
.L_x_11823:
[----:B------:R-:W-:-:S13]  /*15a0*/  ISETP.GE.AND P0, PT, R3, R2, PT ;  /* 0x000000020300720c */ /* 0x000fda0003f06270 */
[----:B--2---:R-:W-:Y:S01]  /*15b0*/  @!P0 MOV R5, 0x8 ;  /* 0x0000000800058802 */ /* 0x004fe20000000f00 */
[----:B------:R-:W-:Y:S01]  /*15c0*/  @!P0 IMAD R4, R0, 0x200, R3 ;  /* 0x0000020000048824 */ /* 0x000fe200078e0203 */
[----:B------:R-:W-:-:S03]  /*15d0*/  @!P0 IADD3 R3, R3, 0x80, RZ ;  /* 0x0000008003038810 */ /* 0x000fc60007ffe0ff */
[----:B------:R-:W-:-:S05]  /*15e0*/  @!P0 IMAD.WIDE.U32 R4, R4, R5, c[0x0][0x168] ;  /* 0x00005a0004048625 */ /* 0x000fca00078e0005 */
[----:B0-----:R0:W-:Y:S02]  /*15f0*/  @!P0 STG.E.64 [R4.64], R12 ;  /* 0x0000000c04008986 */ /* 0x0011e4000c101b04 */
.L_x_11825:
[----:B------:R-:W-:Y:S05]  /*1600*/  BSYNC B0 ;  /* 0x0000000000007941 */ /* 0x000fea0003800000 */
.L_x_11822:
[----:B------:R-:W-:Y:S01]  /*1610*/  WARPSYNC 0xffffffff ;  /* 0xffffffff00007948 */ /* 0x000fe20003800000 */
[----:B------:R-:W-:-:S13]  /*1620*/  ISETP.GE.AND P0, PT, R3, R2, PT ;  /* 0x000000020300720c */ /* 0x000fda0003f06270 */
[----:B------:R-:W-:Y:S05]  /*1630*/  @P0 EXIT ;  /* 0x000000000000094d */ /* 0x000fea0003800000 */
[----:B------:R-:W-:Y:S01]  /*1640*/  HFMA2.MMA R2, -RZ, RZ, 0, 4.76837158203125e-07 ;  /* 0x00000008ff027435 */ /* 0x000fe200000001ff */
[----:B------:R-:W-:-:S09]  /*1650*/  IMAD R3, R0, 0x200, R3 ;  /* 0x0000020000037824 */ /* 0x000fd200078e0203 */
[----:B------:R-:W-:-:S05]  /*1660*/  IMAD.WIDE.U32 R2, R3, R2, c[0x0][0x168] ;  /* 0x00005a0003027625 */ /* 0x000fca00078e0002 */
[----:B0-----:R-:W-:Y:S01]  /*1670*/  STG.E.64 [R2.64], R8 ;  /* 0x0000000802007986 */ /* 0x001fe2000c101b04 */
[----:B------:R-:W-:Y:S05]  /*1680*/  EXIT ;  /* 0x000000000000794d */ /* 0x000fea0003800000 */
.L_x_11826:
        /* <DEDUP_REMOVED lines=15> */
.L_x_12082:


//--------------------- .text._ZN2at6native29vectorized_elementwise_kernelILi2EZZZNS0_18GeluCUDAKernelImplERNS_18TensorIteratorBaseENS0_8GeluTypeEENKUlvE_clEvENKUlvE_clEvEUldE_St5arrayIPcLm2EEEEviT0_T1_ --------------------------
	.section	.text._ZN2at6native29vectorized_elementwise_kernelILi2EZZZNS0_18GeluCUDAKernelImplERNS_18TensorIteratorBaseENS0_8GeluTypeEENKUlvE_clEvENKUlvE_clEvEUldE_St5arrayIPcLm2EEEEviT0_T1_,"ax",@progbits
	.sectioninfo	@"SHI_REGISTERS=32"
	.align	128
        .global         _ZN2at6native29vectorized_elementwise_kernelILi2EZZZNS0_18GeluCUDAKernelImplERNS_18TensorIteratorBaseENS0_8GeluTypeEENKUlvE_clEvENKUlvE_clEvEUldE_St5arrayIPcLm2EEEEviT0_T1_
        .type           _ZN2at6native29vectorized_elementwise_kernelILi2EZZZNS0_18GeluCUDAKernelImplERNS_18TensorIteratorBaseENS0_8GeluTypeEENKUlvE_clEvENKUlvE_clEvEUldE_St5arrayIPcLm2EEEEviT0_T1_,@function
        .size           _ZN2at6native29vectorized_elementwise_kernelILi2EZZZNS0_18GeluCUDAKernelImplERNS_18TensorIteratorBaseENS0_8GeluTypeEENKUlvE_clEvENKUlvE_clEvEUldE_St5arrayIPcLm2EEEEviT0_T1_,(.L_x_12083 - _ZN2at6native29vectorized_elementwise_kernelILi2EZZZNS0_18GeluCUDAKernelImplERNS_18TensorIteratorBaseENS0_8GeluTypeEENKUlvE_clEvENKUlvE_clEvEUldE_St5arrayIPcLm2EEEEviT0_T1_)
        .other          _ZN2at6native29vectorized_elementwise_kernelILi2EZZZNS0_18GeluCUDAKernelImplERNS_18TensorIteratorBaseENS0_8GeluTypeEENKUlvE_clEvENKUlvE_clEvEUldE_St5arrayIPcLm2EEEEviT0_T1_,@"STO_CUDA_ENTRY STV_DEFAULT"
_ZN2at6native29vectorized_elementwise_kernelILi2EZZZNS0_18GeluCUDAKernelImplERNS_18TensorIteratorBaseENS0_8GeluTypeEENKUlvE_clEvENKUlvE_clEvEUldE_St5arrayIPcLm2EEEEviT0_T1_:
.text._ZN2at6native29vectorized_elementwise_kernelILi2EZZZNS0_18GeluCUDAKernelImplERNS_18TensorIteratorBaseENS0_8GeluTypeEENKUlvE_clEvENKUlvE_clEvEUldE_St5arrayIPcLm2EEEEviT0_T1_:
        /* <DEDUP_REMOVED lines=11> */
[----:B------:R-:W2:Y:S04]  /*00b0*/  LDG.E.128 R12, [R22.64] ;  /* 0x00000004160c7981 */ /* 0x000ea8000c1e1d00 */
        /* <DEDUP_REMOVED lines=8> */
[----:B-1----:R-:W-:Y:S01]  /*0140*/  LOP3.LUT R21, R27, 0x7fffffff, RZ, 0xc0, !PT ;  /* 0x7fffffff1b157812 */ /* 0x002fe200078ec0ff */
[----:B------:R-:W-:-:S06]  /*0150*/  IMAD.MOV.U32 R20, RZ, RZ, R26 ;  /* 0x000000ffff147224 */ /* 0x000fcc00078e001a */
        /* <DEDUP_REMOVED lines=18> */
[----:B0-----:R-:W-:-:S05]  /*0280*/  FMUL.FTZ R28, R24, 1 ;  /* 0x3f800000181c7820 */ /* 0x001fca0000410000 */
[----:B-1----:R-:W0:-:S06]  /*0290*/  DFMA R22, R20, R22, c[0x2][0x40] ;  /* 0x008010001416762b */ /* 0x002e0c0000000016 */
        /* <DEDUP_REMOVED lines=19> */
[----:B0-----:R-:W-:Y:S02]  /*03d0*/  FSEL R21, R25, 1.875, !P0 ;  /* 0x3ff0000019157808 */ /* 0x001fe40004000000 */
[----:B------:R-:W-:Y:S02]  /*03e0*/  FSEL R20, R24, RZ, !P0 ;  /* 0x000000ff18147208 */ /* 0x000fe40004000000 */
[----:B------:R-:W-:Y:S01]  /*03f0*/  LOP3.LUT R21, R21, 0x80000000, R27, 0xb8, !PT ;  /* 0x8000000015157812 */ /* 0x000fe200078eb81b */
[----:B------:R-:W-:Y:S05]  /*0400*/  BRA `(.L_x_11830) ;  /* 0x000000f000007947 */ /* 0x000fea0003800000 */
.L_x_11829:
[----:B0-----:R-:W0:Y:S01]  /*0410*/  DMUL R20, R26, R26 ;  /* 0x0000001a1a147228 */ /* 0x001e220000000000 */
        /* <DEDUP_REMOVED lines=14> */
.L_x_11830:
[----:B------:R-:W-:Y:S05]  /*0500*/  BSYNC B0 ;  /* 0x0000000000007941 */ /* 0x000fea0003800000 */
.L_x_11828:
[C---:B------:R-:W2:Y:S01]  /*0510*/  DMUL R22, R14.reuse, R14 ;  /* 0x0000000e0e167228 */ /* 0x040ea20000000000 */
[----:B------:R-:W-:Y:S05]  /*0520*/  BSSY B0, `(.L_x_11831) ;  /* 0x0000040000007945 */ /* 0x000fea0003800000 */
[----:B--2---:R-:W2:-:S06]  /*0530*/  DMUL R22, R14, R22 ;  /* 0x000000160e167228 */ /* 0x004e8c0000000000 */
[----:B--2---:R-:W2:-:S06]  /*0540*/  DFMA R22, R22, c[0x2][0x0], R14 ;  /* 0x0080000016167a2b */ /* 0x004e8c000000000e */
[----:B0-2---:R-:W0:-:S10]  /*0550*/  DMUL R26, R22, c[0x2][0x8] ;  /* 0x00800200161a7a28 */ /* 0x005e140000000000 */
        /* <DEDUP_REMOVED lines=30> */
[----:B0-----:R-:W0:-:S06]  /*0740*/  DADD R24, -R28, 1 ;  /* 0x3ff000001c187429 */ /* 0x001e0c0000000100 */
[----:B0-----:R0:W2:Y:S02]  /*0750*/  DFMA R28, -R22, R28, R24 ;  /* 0x0000001c161c722b */ /* 0x0010a40000000118 */
[----:B0-----:R-:W-:-:S04]  /*0760*/  MOV R22, RZ ;  /* 0x000000ff00167202 */ /* 0x001fc80000000f00 */
        /* <DEDUP_REMOVED lines=12> */
.L_x_11832:
        /* <DEDUP_REMOVED lines=15> */
.L_x_11833:
[----:B------:R-:W-:Y:S05]  /*0920*/  BSYNC B0 ;  /* 0x0000000000007941 */ /* 0x000fea0003800000 */
.L_x_11831:
[----:B-----5:R-:W3:Y:S01]  /*0930*/  DMUL R24, R16, R16 ;  /* 0x0000001010187228 */ /* 0x020ee20000000000 */
[----:B------:R-:W-:Y:S03]  /*0940*/  BSSY B0, `(.L_x_11834) ;  /* 0x0000043000007945 */ /* 0x000fe60003800000 */
[----:B------:R-:W-:-:S04]  /*0950*/  DMUL R12, R12, 0.5 ;  /* 0x3fe000000c0c7828 */ /* 0x000fc80000000000 */
[----:B---3--:R-:W3:-:S04]  /*0960*/  DMUL R24, R16, R24 ;  /* 0x0000001810187228 */ /* 0x008ec80000000000 */
[----:B-1----:R-:W1:-:S04]  /*0970*/  DADD R20, R20, 1 ;  /* 0x3ff0000014147429 */ /* 0x002e480000000000 */
[----:B0--3--:R-:W0:-:S04]  /*0980*/  DFMA R26, R24, c[0x2][0x0], R16 ;  /* 0x00800000181a7a2b */ /* 0x009e080000000010 */
[----:B-1----:R-:W-:-:S04]  /*0990*/  DMUL R12, R12, R20 ;  /* 0x000000140c0c7228 */ /* 0x002fc80000000000 */
[----:B0-----:R-:W0:-:S10]  /*09a0*/  DMUL R26, R26, c[0x2][0x8] ;  /* 0x008002001a1a7a28 */ /* 0x001e140000000000 */
[----:B0-----:R-:W-:Y:S01]  /*09b0*/  LOP3.LUT R21, R27, 0x7fffffff, RZ, 0xc0, !PT ;  /* 0x7fffffff1b157812 */ /* 0x001fe200078ec0ff */
[----:B------:R-:W-:-:S06]  /*09c0*/  IMAD.MOV.U32 R20, RZ, RZ, R26 ;  /* 0x000000ffff147224 */ /* 0x000fcc00078e001a */
[----:B------:R-:W0:-:S14]  /*09d0*/  DSETP.GE.AND P0, PT, R20, c[0x2][0x10], PT ;  /* 0x008004001400762a */ /* 0x000e1c0003f06000 */
[----:B0-----:R-:W-:Y:S05]  /*09e0*/  @!P0 BRA `(.L_x_11835) ;  /* 0x0000029000008947 */ /* 0x001fea0003800000 */
[----:B------:R-:W0:Y:S01]  /*09f0*/  DADD R28, R20, R20 ;  /* 0x00000000141c7229 */ /* 0x000e220000000014 */
[----:B------:R-:W-:Y:S01]  /*0a00*/  ISETP.GT.U32.AND P0, PT, R21, 0x40330fc1, PT ;  /* 0x40330fc11500780c */ /* 0x000fe20003f04070 */
[----:B------:R-:W-:Y:S01]  /*0a10*/  IMAD.MOV.U32 R25, RZ, RZ, 0x3e5ae904 ;  /* 0x3e5ae904ff197424 */ /* 0x000fe200078e00ff */
        /* <DEDUP_REMOVED lines=25> */
[----:B0-----:R-:W-:-:S04]  /*0bb0*/  IMAD.MOV.U32 R20, RZ, RZ, RZ ;  /* 0x000000ffff147224 */ /* 0x001fc800078e00ff */
[----:B-1----:R-:W0:-:S06]  /*0bc0*/  DADD R28, -R28, 2 ;  /* 0x400000001c1c7429 */ /* 0x002e0c0000000100 */
[----:B0-----:R-:W0:Y:S02]  /*0bd0*/  MUFU.RCP64H R21, R29 ;  /* 0x0000001d00157308 */ /* 0x001e240000001800 */
        /* <DEDUP_REMOVED lines=10> */
.L_x_11835:
        /* <DEDUP_REMOVED lines=15> */
.L_x_11836:
[----:B------:R-:W-:Y:S05]  /*0d70*/  BSYNC B0 ;  /* 0x0000000000007941 */ /* 0x000fea0003800000 */
.L_x_11834:
[----:B------:R-:W3:Y:S01]  /*0d80*/  DMUL R24, R18, R18 ;  /* 0x0000001212187228 */ /* 0x000ee20000000000 */
[----:B------:R-:W-:Y:S03]  /*0d90*/  BSSY B0, `(.L_x_11837) ;  /* 0x0000043000007945 */ /* 0x000fe60003800000 */
[----:B------:R-:W-:-:S04]  /*0da0*/  DMUL R14, R14, 0.5 ;  /* 0x3fe000000e0e7828 */ /* 0x000fc80000000000 */
[----:B---3--:R-:W3:-:S04]  /*0db0*/  DMUL R24, R18, R24 ;  /* 0x0000001812187228 */ /* 0x008ec80000000000 */
[----:B--2---:R-:W2:-:S04]  /*0dc0*/  DADD R22, R22, 1 ;  /* 0x3ff0000016167429 */ /* 0x004e880000000000 */
[----:B0--3--:R-:W0:-:S04]  /*0dd0*/  DFMA R26, R24, c[0x2][0x0], R18 ;  /* 0x00800000181a7a2b */ /* 0x009e080000000012 */
[----:B--2---:R-:W-:-:S04]  /*0de0*/  DMUL R14, R14, R22 ;  /* 0x000000160e0e7228 */ /* 0x004fc80000000000 */
        /* <DEDUP_REMOVED lines=39> */
[----:B0-----:R-:W-:Y:S01]  /*1060*/  IMAD.MOV.U32 R22, RZ, RZ, 0x0 ;  /* 0x00000000ff167424 */ /* 0x001fe200078e00ff */
[----:B------:R-:W-:-:S06]  /*1070*/  MOV R23, 0x40000000 ;  /* 0x4000000000177802 */ /* 0x000fcc0000000f00 */
[----:B--2---:R-:W0:-:S10]  /*1080*/  DFMA R22, -R24, R22, 1 ;  /* 0x3ff000001816742b */ /* 0x004e140000000116 */
[----:B0-----:R-:W-:Y:S02]  /*1090*/  FSEL R23, R23, 1.875, !P0 ;  /* 0x3ff0000017177808 */ /* 0x001fe40004000000 */
[----:B------:R-:W-:Y:S02]  /*10a0*/  FSEL R22, R22, RZ, !P0 ;  /* 0x000000ff16167208 */ /* 0x000fe40004000000 */
[----:B------:R-:W-:Y:S01]  /*10b0*/  LOP3.LUT R23, R23, 0x80000000, R27, 0xb8, !PT ;  /* 0x8000000017177812 */ /* 0x000fe200078eb81b */
[----:B------:R-:W-:Y:S05]  /*10c0*/  BRA `(.L_x_11839) ;  /* 0x000000f000007947 */ /* 0x000fea0003800000 */
.L_x_11838:
        /* <DEDUP_REMOVED lines=15> */
.L_x_11839:
[----:B------:R-:W-:Y:S05]  /*11c0*/  BSYNC B0 ;  /* 0x0000000000007941 */ /* 0x000fea0003800000 */
.L_x_11837:
[----:B------:R-:W3:Y:S01]  /*11d0*/  DMUL R24, R4, R4 ;  /* 0x0000000404187228 */ /* 0x000ee20000000000 */
[----:B------:R-:W-:Y:S03]  /*11e0*/  BSSY B0, `(.L_x_11840) ;  /* 0x0000043000007945 */ /* 0x000fe60003800000 */
[----:B------:R-:W-:-:S04]  /*11f0*/  DMUL R16, R16, 0.5 ;  /* 0x3fe0000010107828 */ /* 0x000fc80000000000 */
[----:B---3--:R-:W3:-:S04]  /*1200*/  DMUL R24, R4, R24 ;  /* 0x0000001804187228 */ /* 0x008ec80000000000 */
[----:B-1----:R-:W1:-:S04]  /*1210*/  DADD R20, R20, 1 ;  /* 0x3ff0000014147429 */ /* 0x002e480000000000 */
[----:B0--3--:R-:W0:-:S04]  /*1220*/  DFMA R26, R24, c[0x2][0x0], R4 ;  /* 0x00800000181a7a2b */ /* 0x009e080000000004 */
[----:B-1----:R-:W-:-:S04]  /*1230*/  DMUL R16, R16, R20 ;  /* 0x0000001410107228 */ /* 0x002fc80000000000 */
        /* <DEDUP_REMOVED lines=46> */
.L_x_11841:
        /* <DEDUP_REMOVED lines=15> */
.L_x_11842:
[----:B------:R-:W-:Y:S05]  /*1610*/  BSYNC B0 ;  /* 0x0000000000007941 */ /* 0x000fea0003800000 */
.L_x_11840:
        /* <DEDUP_REMOVED lines=53> */
.L_x_11844:
        /* <DEDUP_REMOVED lines=15> */
.L_x_11845:
[----:B------:R-:W-:Y:S05]  /*1a60*/  BSYNC B0 ;  /* 0x0000000000007941 */ /* 0x000fea0003800000 */
.L_x_11843:
[----:B0-----:R-:W0:Y:S01]  /*1a70*/  DMUL R22, R8, R8 ;  /* 0x0000000808167228 */ /* 0x001e220000000000 */
[----:B------:R-:W-:Y:S03]  /*1a80*/  BSSY B0, `(.L_x_11846) ;  /* 0x0000046000007945 */ /* 0x000fe60003800000 */
[----:B--2---:R-:W-:-:S04]  /*1a90*/  DADD R24, R24, 1 ;  /* 0x3ff0000018187429 */ /* 0x004fc80000000000 */
[----:B0-----:R-:W0:-:S04]  /*1aa0*/  DMUL R22, R8, R22 ;  /* 0x0000001608167228 */ /* 0x001e080000000000 */
[----:B------:R-:W2:-:S04]  /*1ab0*/  DMUL R6, R6, 0.5 ;  /* 0x3fe0000006067828 */ /* 0x000e880000000000 */
[----:B0-----:R-:W0:-:S04]  /*1ac0*/  DFMA R22, R22, c[0x2][0x0], R8 ;  /* 0x0080000016167a2b */ /* 0x001e080000000008 */
[----:B--2---:R-:W-:-:S04]  /*1ad0*/  DMUL R6, R24, R6 ;  /* 0x0000000618067228 */ /* 0x004fc80000000000 */
[----:B0-----:R-:W0:-:S04]  /*1ae0*/  DMUL R22, R22, c[0x2][0x8] ;  /* 0x0080020016167a28 */ /* 0x001e080000000000 */
[----:B-1----:R0:W-:-:S04]  /*1af0*/  DADD R24, R20, 1 ;  /* 0x3ff0000014187429 */ /* 0x0021c80000000000 */
[----:B------:R-:W1:Y:S02]  /*1b00*/  DMUL R4, R4, 0.5 ;  /* 0x3fe0000004047828 */ /* 0x000e640000000000 */
[----:B0-----:R-:W-:Y:S01]  /*1b10*/  LOP3.LUT R21, R23, 0x7fffffff, RZ, 0xc0, !PT ;  /* 0x7fffffff17157812 */ /* 0x001fe200078ec0ff */
[----:B------:R-:W-:-:S03]  /*1b20*/  IMAD.MOV.U32 R20, RZ, RZ, R22 ;  /* 0x000000ffff147224 */ /* 0x000fc600078e0016 */
[----:B-1----:R-:W-:-:S04]  /*1b30*/  DMUL R4, R4, R24 ;  /* 0x0000001804047228 */ /* 0x002fc80000000000 */
[----:B------:R-:W0:-:S14]  /*1b40*/  DSETP.GE.AND P0, PT, R20, c[0x2][0x10], PT ;  /* 0x008004001400762a */ /* 0x000e1c0003f06000 */
[----:B0-----:R-:W-:Y:S05]  /*1b50*/  @!P0 BRA `(.L_x_11847) ;  /* 0x0000029000008947 */ /* 0x001fea0003800000 */
[----:B------:R-:W0:-:S06]  /*1b60*/  DADD R24, R20, R20 ;  /* 0x0000000014187229 */ /* 0x000e0c0000000014 */
[----:B0-----:R-:W0:Y:S01]  /*1b70*/  F2F.F32.F64 R20, R24 ;  /* 0x0000001800147310 */ /* 0x001e220000301000 */
[----:B------:R-:W0:-:S14]  /*1b80*/  DSETP.GEU.AND P0, PT, |R24|, c[0x2][0x18], PT ;  /* 0x008006001800762a */ /* 0x000e1c0003f0e200 */
[----:B0-----:R-:W-:Y:S01]  /*1b90*/  @!P0 FMUL R20, R20, 1.175494350822287508e-38 ;  /* 0x0080000014148820 */ /* 0x001fe20000400000 */
[----:B------:R-:W-:Y:S02]  /*1ba0*/  ISETP.GT.U32.AND P0, PT, R21, 0x40330fc1, PT ;  /* 0x40330fc11500780c */ /* 0x000fe40003f04070 */
[----:B------:R-:W-:Y:S01]  /*1bb0*/  MOV R21, 0x3e5ae904 ;  /* 0x3e5ae90400157802 */ /* 0x000fe20000000f00 */
[----:B------:R-:W-:Y:S02]  /*1bc0*/  FMUL.FTZ R22, R20, 1.4426950216293334961 ;  /* 0x3fb8aa3b14167820 */ /* 0x000fe40000410000 */
[----:B------:R-:W-:-:S04]  /*1bd0*/  IMAD.MOV.U32 R20, RZ, RZ, -0x5b8be47f ;  /* 0xa4741b81ff147424 */ /* 0x000fc800078e00ff */
        /* <DEDUP_REMOVED lines=33> */
.L_x_11847:
        /* <DEDUP_REMOVED lines=15> */
.L_x_11848:
[----:B------:R-:W-:Y:S05]  /*1ee0*/  BSYNC B0 ;  /* 0x0000000000007941 */ /* 0x000fea0003800000 */
.L_x_11846:
[----:B------:R-:W2:Y:S01]  /*1ef0*/  DMUL R20, R10, R10 ;  /* 0x0000000a0a147228 */ /* 0x000ea20000000000 */
[----:B------:R-:W-:Y:S03]  /*1f00*/  BSSY B0, `(.L_x_11849) ;  /* 0x0000043000007945 */ /* 0x000fe60003800000 */
[----:B-1----:R-:W-:-:S04]  /*1f10*/  DADD R24, R24, 1 ;  /* 0x3ff0000018187429 */ /* 0x002fc80000000000 */
[----:B--2---:R-:W1:-:S04]  /*1f20*/  DMUL R20, R10, R20 ;  /* 0x000000140a147228 */ /* 0x004e480000000000 */
[----:B------:R-:W2:-:S04]  /*1f30*/  DMUL R8, R8, 0.5 ;  /* 0x3fe0000008087828 */ /* 0x000e880000000000 */
[----:B-1----:R-:W1:-:S04]  /*1f40*/  DFMA R20, R20, c[0x2][0x0], R10 ;  /* 0x0080000014147a2b */ /* 0x002e48000000000a */
[----:B--2---:R-:W-:-:S04]  /*1f50*/  DMUL R8, R24, R8 ;  /* 0x0000000818087228 */ /* 0x004fc80000000000 */
[----:B-1----:R-:W1:-:S10]  /*1f60*/  DMUL R20, R20, c[0x2][0x8] ;  /* 0x0080020014147a28 */ /* 0x002e540000000000 */
[----:B01----:R-:W-:Y:S02]  /*1f70*/  LOP3.LUT R23, R21, 0x7fffffff, RZ, 0xc0, !PT ;  /* 0x7fffffff15177812 */ /* 0x003fe400078ec0ff */
[----:B------:R-:W-:-:S06]  /*1f80*/  MOV R22, R20 ;  /* 0x0000001400167202 */ /* 0x000fcc0000000f00 */
[----:B------:R-:W0:-:S14]  /*1f90*/  DSETP.GE.AND P0, PT, R22, c[0x2][0x10], PT ;  /* 0x008004001600762a */ /* 0x000e1c0003f06000 */
[----:B0-----:R-:W-:Y:S05]  /*1fa0*/  @!P0 BRA `(.L_x_11850) ;  /* 0x0000029000008947 */ /* 0x001fea0003800000 */
[----:B------:R0:W1:Y:S02]  /*1fb0*/  DADD R24, R22, R22 ;  /* 0x0000000016187229 */ /* 0x0000640000000016 */
[----:B0-----:R-:W-:-:S04]  /*1fc0*/  IMAD.MOV.U32 R22, RZ, RZ, -0x5b8be47f ;  /* 0xa4741b81ff167424 */ /* 0x001fc800078e00ff */
[----:B-1----:R-:W0:Y:S01]  /*1fd0*/  F2F.F32.F64 R20, R24 ;  /* 0x0000001800147310 */ /* 0x002e220000301000 */
[----:B------:R-:W0:-:S14]  /*1fe0*/  DSETP.GEU.AND P0, PT, |R24|, c[0x2][0x18], PT ;  /* 0x008006001800762a */ /* 0x000e1c0003f0e200 */
[----:B0-----:R-:W-:Y:S01]  /*1ff0*/  @!P0 FMUL R20, R20, 1.175494350822287508e-38 ;  /* 0x0080000014148820 */ /* 0x001fe20000400000 */
[----:B------:R-:W-:Y:S01]  /*2000*/  ISETP.GT.U32.AND P0, PT, R23, 0x40330fc1, PT ;  /* 0x40330fc11700780c */ /* 0x000fe20003f04070 */
[----:B------:R-:W-:Y:S02]  /*2010*/  IMAD.MOV.U32 R23, RZ, RZ, 0x3e5ae904 ;  /* 0x3e5ae904ff177424 */ /* 0x000fe400078e00ff */
        /* <DEDUP_REMOVED lines=34> */
.L_x_11850:
        /* <DEDUP_REMOVED lines=15> */
.L_x_11851:
[----:B------:R-:W-:Y:S05]  /*2330*/  BSYNC B0 ;  /* 0x0000000000007941 */ /* 0x000fea0003800000 */
.L_x_11849:
[----:B------:R-:W-:Y:S01]  /*2340*/  DMUL R10, R10, 0.5 ;  /* 0x3fe000000a0a7828 */ /* 0x000fe20000000000 */
[----:B------:R-:W-:-:S03]  /*2350*/  IMAD.WIDE.U32 R22, R3, R0, c[0x0][0x168] ;  /* 0x00005a0003167625 */ /* 0x000fc600078e0000 */
[----:B-1----:R-:W1:-:S03]  /*2360*/  DADD R20, R20, 1 ;  /* 0x3ff0000014147429 */ /* 0x002e460000000000 */
[----:B------:R-:W-:-:S03]  /*2370*/  IMAD.WIDE R22, R2, 0x10, R22 ;  /* 0x0000001002167825 */ /* 0x000fc600078e0216 */
[----:B-1----:R-:W1:Y:S02]  /*2380*/  DMUL R10, R20, R10 ;  /* 0x0000000a140a7228 */ /* 0x002e640000000000 */
[----:B------:R-:W-:Y:S04]  /*2390*/  STG.E.128 [R22.64], R12 ;  /* 0x0000000c16007986 */ /* 0x000fe8000c101d04 */
[----:B------:R-:W-:Y:S04]  /*23a0*/  STG.E.128 [R22.64+0x800], R16 ;  /* 0x0008001016007986 */ /* 0x000fe8000c101d04 */
[----:B------:R-:W-:Y:S04]  /*23b0*/  STG.E.128 [R22.64+0x1000], R4 ;  /* 0x0010000416007986 */ /* 0x000fe8000c101d04 */
[----:B-1----:R-:W-:Y:S01]  /*23c0*/  STG.E.128 [R22.64+0x1800], R8 ;  /* 0x0018000816007986 */ /* 0x002fe2000c101d04 */
[----:B------:R-:W-:Y:S05]  /*23d0*/  EXIT ;  /* 0x000000000000794d */ /* 0x000fea0003800000 */
.L_x_11827:
[----:B------:R-:W0:Y:S01]  /*23e0*/  S2R R2, SR_TID.X ;  /* 0x0000000000027919 */ /* 0x000e220000002100 */
[----:B------:R-:W-:Y:S01]  /*23f0*/  CS2R R16, SRZ ;  /* 0x0000000000107805 */ /* 0x000fe2000001ff00 */
[----:B------:R-:W-:Y:S01]  /*2400*/  CS2R R18, SRZ ;  /* 0x0000000000127805 */ /* 0x000fe2000001ff00 */
[----:B0-----:R-:W-:Y:S01]  /*2410*/  ISETP.GE.AND P0, PT, R2, R0, PT ;  /* 0x000000000200720c */ /* 0x001fe20003f06270 */
[----:B------:R-:W-:-:S12]  /*2420*/  IMAD.MOV.U32 R14, RZ, RZ, R2 ;  /* 0x000000ffff0e7224 */ /* 0x000fd800078e0002 */
[----:B------:R-:W-:Y:S02]  /*2430*/  @!P0 IADD3 R5, R3, R14, RZ ;  /* 0x0000000e03058210 */ /* 0x000fe40007ffe0ff */
[----:B------:R-:W-:-:S04]  /*2440*/  @!P0 IADD3 R14, R14, 0x80, RZ ;  /* 0x000000800e0e8810 */ /* 0x000fc80007ffe0ff */
[----:B------:R-:W-:-:S13]  /*2450*/  ISETP.GE.AND P6, PT, R14, R0, PT ;  /* 0x000000000e00720c */ /* 0x000fda0003fc6270 */
[----:B------:R-:W-:Y:S01]  /*2460*/  @!P6 IMAD.IADD R6, R3, 0x1, R14 ;  /* 0x000000010306e824 */ /* 0x000fe200078e020e */
[----:B------:R-:W-:Y:S02]  /*2470*/  @!P6 IADD3 R14, R14, 0x80, RZ ;  /* 0x000000800e0ee810 */ /* 0x000fe40007ffe0ff */
[----:B------:R-:W-:Y:S02]  /*2480*/  @!P6 MOV R7, 0x8 ;  /* 0x000000080007e802 */ /* 0x000fe40000000f00 */
[----:B------:R-:W-:-:S03]  /*2490*/  ISETP.GE.AND P5, PT, R14, R0, PT ;  /* 0x000000000e00720c */ /* 0x000fc60003fa6270 */
[----:B------:R-:W-:-:S05]  /*24a0*/  @!P6 IMAD.WIDE.U32 R6, R6, R7, c[0x0][0x170] ;  /* 0x00005c000606e625 */ /* 0x000fca00078e0007 */
[----:B------:R0:W5:Y:S05]  /*24b0*/  @!P6 LDG.E.64 R16, [R6.64] ;  /* 0x000000040610e981 */ /* 0x00016a000c1e1b00 */
        /* <DEDUP_REMOVED lines=12> */
[----:B------:R-:W-:Y:S01]  /*2580*/  @!P5 IMAD.MOV.U32 R26, RZ, RZ, 0x8 ;  /* 0x00000008ff1ad424 */ /* 0x000fe200078e00ff */
[----:B------:R-:W-:-:S11]  /*2590*/  @!P4 MOV R11, 0x8 ;  /* 0x00000008000bc802 */ /* 0x000fd60000000f00 */
[----:B------:R-:W-:Y:S01]  /*25a0*/  @!P1 IMAD.IADD R4, R3, 0x1, R14 ;  /* 0x0000000103049824 */ /* 0x000fe200078e020e */
[----:B------:R-:W-:-:S04]  /*25b0*/  @!P1 IADD3 R14, R14, 0x80, RZ ;  /* 0x000000800e0e9810 */ /* 0x000fc80007ffe0ff */
[----:B------:R-:W-:Y:S01]  /*25c0*/  ISETP.GE.AND P6, PT, R14, R0, PT ;  /* 0x000000000e00720c */ /* 0x000fe20003fc6270 */
[----:B------:R-:W-:Y:S01]  /*25d0*/  CS2R R20, SRZ ;  /* 0x0000000000147805 */ /* 0x000fe2000001ff00 */
[----:B0-----:R-:W-:-:S04]  /*25e0*/  @!P5 IMAD.WIDE.U32 R6, R9, R26, c[0x0][0x170] ;  /* 0x00005c000906d625 */ /* 0x001fc800078e001a */
[----:B------:R-:W-:Y:S01]  /*25f0*/  @!P4 IMAD.WIDE.U32 R8, R8, R11, c[0x0][0x170] ;  /* 0x00005c000808c625 */ /* 0x000fe200078e000b */
[----:B------:R0:W5:Y:S01]  /*2600*/  @!P5 LDG.E.64 R18, [R6.64] ;  /* 0x000000040612d981 */ /* 0x000162000c1e1b00 */
[----:B------:R-:W-:Y:S02]  /*2610*/  @!P0 MOV R28, 0x8 ;  /* 0x00000008001c8802 */ /* 0x000fe40000000f00 */
[----:B------:R-:W-:Y:S01]  /*2620*/  @!P3 IMAD.MOV.U32 R15, RZ, RZ, 0x8 ;  /* 0x00000008ff0fb424 */ /* 0x000fe200078e00ff */
[----:B------:R1:W5:Y:S01]  /*2630*/  @!P4 LDG.E.64 R20, [R8.64] ;  /* 0x000000040814c981 */ /* 0x000362000c1e1b00 */
[----:B------:R-:W-:Y:S02]  /*2640*/  @!P2 IMAD.MOV.U32 R13, RZ, RZ, 0x8 ;  /* 0x00000008ff0da424 */ /* 0x000fe400078e00ff */
[----:B0-----:R-:W-:Y:S01]  /*2650*/  @!P1 IMAD.MOV.U32 R7, RZ, RZ, 0x8 ;  /* 0x00000008ff079424 */ /* 0x001fe200078e00ff */
[----:B-1----:R-:W-:Y:S01]  /*2660*/  @!P6 MOV R9, 0x8 ;  /* 0x000000080009e802 */ /* 0x002fe20000000f00 */
[----:B------:R-:W-:Y:S01]  /*2670*/  @!P6 IMAD.IADD R8, R3, 0x1, R14 ;  /* 0x000000010308e824 */ /* 0x000fe200078e020e */
[----:B------:R-:W-:Y:S01]  /*2680*/  CS2R R22, SRZ ;  /* 0x0000000000167805 */ /* 0x000fe2000001ff00 */
[----:B------:R-:W-:Y:S01]  /*2690*/  @!P3 IMAD.WIDE.U32 R10, R10, R15, c[0x0][0x170] ;  /* 0x00005c000a0ab625 */ /* 0x000fe200078e000f */
[----:B------:R-:W-:Y:S01]  /*26a0*/  CS2R R24, SRZ ;  /* 0x0000000000187805 */ /* 0x000fe2000001ff00 */
[----:B------:R-:W-:Y:S01]  /*26b0*/  CS2R R26, SRZ ;  /* 0x00000000001a7805 */ /* 0x000fe2000001ff00 */
[----:B------:R-:W-:Y:S01]  /*26c0*/  CS2R R14, SRZ ;  /* 0x00000000000e7805 */ /* 0x000fe2000001ff00 */
[----:B------:R-:W-:Y:S01]  /*26d0*/  @!P0 IMAD.WIDE.U32 R28, R5, R28, c[0x0][0x170] ;  /* 0x00005c00051c8625 */ /* 0x000fe200078e001c */
[----:B------:R0:W5:Y:S03]  /*26e0*/  @!P3 LDG.E.64 R22, [R10.64] ;  /* 0x000000040a16b981 */ /* 0x000166000c1e1b00 */
[----:B------:R-:W-:Y:S01]  /*26f0*/  @!P1 IMAD.WIDE.U32 R6, R4, R7, c[0x0][0x170] ;  /* 0x00005c0004069625 */ /* 0x000fe200078e0007 */
[----:B------:R0:W5:Y:S01]  /*2700*/  @!P0 LDG.E.64 R14, [R28.64] ;  /* 0x000000041c0e8981 */ /* 0x000162000c1e1b00 */
[----:B------:R-:W-:-:S02]  /*2710*/  CS2R R4, SRZ ;  /* 0x0000000000047805 */ /* 0x000fc4000001ff00 */
        /* <DEDUP_REMOVED lines=57> */
.L_x_11855:
        /* <DEDUP_REMOVED lines=15> */
.L_x_11856:
[----:B------:R-:W-:Y:S05]  /*2ba0*/  BSYNC B1 ;  /* 0x0000000000017941 */ /* 0x000fea0003800000 */
.L_x_11854:
[----:B-1----:R-:W-:-:S04]  /*2bb0*/  DADD R6, R6, 1 ;  /* 0x3ff0000006067429 */ /* 0x002fc80000000000 */
[----:B------:R-:W1:-:S06]  /*2bc0*/  DMUL R14, R14, 0.5 ;  /* 0x3fe000000e0e7828 */ /* 0x000e4c0000000000 */
[----:B-1----:R1:W2:-:S06]  /*2bd0*/  DMUL R6, R6, R14 ;  /* 0x0000000e06067228 */ /* 0x00228c0000000000 */
.L_x_11853:
[----:B------:R-:W-:Y:S05]  /*2be0*/  BSYNC B0 ;  /* 0x0000000000007941 */ /* 0x000fea0003800000 */
.L_x_11852:
        /* <DEDUP_REMOVED lines=13> */
[----:B-1----:R-:W0:Y:S01]  /*2cc0*/  DADD R14, R10, R10 ;  /* 0x000000000a0e7229 */ /* 0x002e22000000000a */
        /* <DEDUP_REMOVED lines=40> */
.L_x_11860:
        /* <DEDUP_REMOVED lines=15> */
.L_x_11861:
[----:B------:R-:W-:Y:S05]  /*3040*/  BSYNC B1 ;  /* 0x0000000000017941 */ /* 0x000fea0003800000 */
.L_x_11859:
[----:B0--3--:R-:W-:-:S04]  /*3050*/  DADD R8, R10, 1 ;  /* 0x3ff000000a087429 */ /* 0x009fc80000000000 */
[----:B------:R-:W0:-:S06]  /*3060*/  DMUL R16, R16, 0.5 ;  /* 0x3fe0000010107828 */ /* 0x000e0c0000000000 */
[----:B0-----:R0:W3:-:S06]  /*3070*/  DMUL R8, R8, R16 ;  /* 0x0000001008087228 */ /* 0x0010cc0000000000 */
.L_x_11858:
[----:B------:R-:W-:Y:S05]  /*3080*/  BSYNC B0 ;  /* 0x0000000000007941 */ /* 0x000fea0003800000 */
.L_x_11857:
[----:B------:R-:W-:Y:S01]  /*3090*/  IADD3 R11, R2, 0x100, RZ ;  /* 0x00000100020b7810 */ /* 0x000fe20007ffe0ff */
[----:B------:R-:W-:Y:S03]  /*30a0*/  BSSY B0, `(.L_x_11862) ;  /* 0x0000048000007945 */ /* 0x000fe60003800000 */
[----:B------:R-:W-:-:S13]  /*30b0*/  ISETP.GE.AND P1, PT, R11, R0, PT ;  /* 0x000000000b00720c */ /* 0x000fda0003f26270 */
[----:B------:R-:W-:Y:S05]  /*30c0*/  @P1 BRA `(.L_x_11863) ;  /* 0x0000045000001947 */ /* 0x000fea0003800000 */
[-C--:B-----5:R-:W4:Y:S01]  /*30d0*/  DMUL R10, R18, R18.reuse ;  /* 0x00000012120a7228 */ /* 0x0a0f220000000000 */
[----:B------:R-:W-:Y:S05]  /*30e0*/  BSSY B1, `(.L_x_11864) ;  /* 0x0000040000017945 */ /* 0x000fea0003800000 */
[----:B----4-:R-:W4:-:S06]  /*30f0*/  DMUL R10, R10, R18 ;  /* 0x000000120a0a7228 */ /* 0x010f0c0000000000 */
[----:B----4-:R-:W4:-:S06]  /*3100*/  DFMA R10, R10, c[0x2][0x0], R18 ;  /* 0x008000000a0a7a2b */ /* 0x010f0c0000000012 */
[----:B----4-:R-:W4:-:S10]  /*3110*/  DMUL R10, R10, c[0x2][0x8] ;  /* 0x008002000a0a7a28 */ /* 0x010f140000000000 */
[----:B----4-:R-:W-:Y:S01]  /*3120*/  LOP3.LUT R13, R11, 0x7fffffff, RZ, 0xc0, !PT ;  /* 0x7fffffff0b0d7812 */ /* 0x010fe200078ec0ff */
[----:B------:R-:W-:-:S06]  /*3130*/  IMAD.MOV.U32 R12, RZ, RZ, R10 ;  /* 0x000000ffff0c7224 */ /* 0x000fcc00078e000a */
[----:B------:R-:W4:-:S14]  /*3140*/  DSETP.GE.AND P1, PT, R12, c[0x2][0x10], PT ;  /* 0x008004000c00762a */ /* 0x000f1c0003f26000 */
[----:B----4-:R-:W-:Y:S05]  /*3150*/  @!P1 BRA `(.L_x_11865) ;  /* 0x0000029000009947 */ /* 0x010fea0003800000 */
[----:B0-----:R-:W0:Y:S01]  /*3160*/  DADD R16, R12, R12 ;  /* 0x000000000c107229 */ /* 0x001e22000000000c */
[----:B-1----:R-:W-:Y:S01]  /*3170*/  MOV R14, 0xa4741b81 ;  /* 0xa4741b81000e7802 */ /* 0x002fe20000000f00 */
        /* <DEDUP_REMOVED lines=39> */
.L_x_11865:
[----:B-1----:R-:W1:Y:S01]  /*33f0*/  DMUL R14, R10, R10 ;  /* 0x0000000a0a0e7228 */ /* 0x002e620000000000 */
        /* <DEDUP_REMOVED lines=13> */
[----:B-1----:R1:W4:-:S06]  /*34d0*/  DFMA R12, R10, R12, R10 ;  /* 0x0000000c0a0c722b */ /* 0x00230c000000000a */
.L_x_11866:
[----:B------:R-:W-:Y:S05]  /*34e0*/  BSYNC B1 ;  /* 0x0000000000017941 */ /* 0x000fea0003800000 */
.L_x_11864:
[----:B-1--4-:R-:W-:-:S04]  /*34f0*/  DADD R10, R12, 1 ;  /* 0x3ff000000c0a7429 */ /* 0x012fc80000000000 */
[----:B------:R-:W1:-:S06]  /*3500*/  DMUL R18, R18, 0.5 ;  /* 0x3fe0000012127828 */ /* 0x000e4c0000000000 */
[----:B-1----:R1:W4:-:S06]  /*3510*/  DMUL R10, R10, R18 ;  /* 0x000000120a0a7228 */ /* 0x00230c0000000000 */
.L_x_11863:
[----:B------:R-:W-:Y:S05]  /*3520*/  BSYNC B0 ;  /* 0x0000000000007941 */ /* 0x000fea0003800000 */
.L_x_11862:
[----:B------:R-:W-:Y:S01]  /*3530*/  IADD3 R13, R2, 0x180, RZ ;  /* 0x00000180020d7810 */ /* 0x000fe20007ffe0ff */
        /* <DEDUP_REMOVED lines=8> */
[----:B01----:R-:W-:Y:S01]  /*35c0*/  LOP3.LUT R15, R13, 0x7fffffff, RZ, 0xc0, !PT ;  /* 0x7fffffff0d0f7812 */ /* 0x003fe200078ec0ff */
        /* <DEDUP_REMOVED lines=44> */
.L_x_11870:
        /* <DEDUP_REMOVED lines=15> */
.L_x_11871:
[----:B------:R-:W-:Y:S05]  /*3980*/  BSYNC B1 ;  /* 0x0000000000017941 */ /* 0x000fea0003800000 */
.L_x_11869:
[----:B01----:R-:W-:-:S04]  /*3990*/  DADD R12, R14, 1 ;  /* 0x3ff000000e0c7429 */ /* 0x003fc80000000000 */
[----:B------:R-:W0:-:S06]  /*39a0*/  DMUL R20, R20, 0.5 ;  /* 0x3fe0000014147828 */ /* 0x000e0c0000000000 */
[----:B0-----:R0:W1:-:S06]  /*39b0*/  DMUL R12, R12, R20 ;  /* 0x000000140c0c7228 */ /* 0x00104c0000000000 */
.L_x_11868:
[----:B------:R-:W-:Y:S05]  /*39c0*/  BSYNC B0 ;  /* 0x0000000000007941 */ /* 0x000fea0003800000 */
.L_x_11867:
[----:B-1---5:R-:W-:Y:S01]  /*39d0*/  IADD3 R15, R2, 0x200, RZ ;  /* 0x00000200020f7810 */ /* 0x022fe20007ffe0ff */
[----:B------:R-:W-:Y:S03]  /*39e0*/  BSSY B0, `(.L_x_11872) ;  /* 0x0000048000007945 */ /* 0x000fe60003800000 */
[----:B------:R-:W-:-:S13]  /*39f0*/  ISETP.GE.AND P1, PT, R15, R0, PT ;  /* 0x000000000f00720c */ /* 0x000fda0003f26270 */
[----:B------:R-:W-:Y:S05]  /*3a00*/  @P1 BRA `(.L_x_11873) ;  /* 0x0000045000001947 */ /* 0x000fea0003800000 */
[-C--:B------:R-:W1:Y:S01]  /*3a10*/  DMUL R14, R22, R22.reuse ;  /* 0x00000016160e7228 */ /* 0x080e620000000000 */
[----:B------:R-:W-:Y:S05]  /*3a20*/  BSSY B1, `(.L_x_11874) ;  /* 0x0000040000017945 */ /* 0x000fea0003800000 */
[----:B-1----:R-:W1:-:S06]  /*3a30*/  DMUL R14, R14, R22 ;  /* 0x000000160e0e7228 */ /* 0x002e4c0000000000 */
[----:B-1----:R-:W1:-:S06]  /*3a40*/  DFMA R14, R14, c[0x2][0x0], R22 ;  /* 0x008000000e0e7a2b */ /* 0x002e4c0000000016 */
[----:B-1----:R-:W1:-:S10]  /*3a50*/  DMUL R14, R14, c[0x2][0x8] ;  /* 0x008002000e0e7a28 */ /* 0x002e540000000000 */
[----:B01----:R-:W-:Y:S02]  /*3a60*/  LOP3.LUT R17, R15, 0x7fffffff, RZ, 0xc0, !PT ;  /* 0x7fffffff0f117812 */ /* 0x003fe400078ec0ff */
        /* <DEDUP_REMOVED lines=44> */
.L_x_11875:
        /* <DEDUP_REMOVED lines=15> */
.L_x_11876:
[----:B------:R-:W-:Y:S05]  /*3e20*/  BSYNC B1 ;  /* 0x0000000000017941 */ /* 0x000fea0003800000 */
.L_x_11874:
[----:B01----:R-:W-:-:S04]  /*3e30*/  DADD R14, R16, 1 ;  /* 0x3ff00000100e7429 */ /* 0x003fc80000000000 */
[----:B------:R-:W0:-:S06]  /*3e40*/  DMUL R22, R22, 0.5 ;  /* 0x3fe0000016167828 */ /* 0x000e0c0000000000 */
[----:B0-----:R0:W1:-:S06]  /*3e50*/  DMUL R14, R14, R22 ;  /* 0x000000160e0e7228 */ /* 0x00104c0000000000 */
.L_x_11873:
[----:B------:R-:W-:Y:S05]  /*3e60*/  BSYNC B0 ;  /* 0x0000000000007941 */ /* 0x000fea0003800000 */
.L_x_11872:
        /* <DEDUP_REMOVED lines=24> */
[----:B------:R0:W5:Y:S02]  /*3ff0*/  F2F.F64.F32 R18, R28 ;  /* 0x0000001c00127310 */ /* 0x0001640000201800 */
[----:B0-----:R-:W-:Y:S01]  /*4000*/  FMUL.FTZ R28, R16, 1 ;  /* 0x3f800000101c7820 */ /* 0x001fe20000410000 */
[----:B-----5:R-:W0:-:S06]  /*4010*/  DFMA R18, -R18, c[0x2][0x20], R22 ;  /* 0x0080080012127a2b */ /* 0x020e0c0000000116 */
        /* <DEDUP_REMOVED lines=13> */
[----:B0-----:R0:W5:Y:S02]  /*40f0*/  DFMA R22, -R22, R18, R20 ;  /* 0x000000121616722b */ /* 0x0011640000000114 */
[----:B0-----:R-:W-:-:S04]  /*4100*/  IMAD.MOV.U32 R18, RZ, RZ, RZ ;  /* 0x000000ffff127224 */ /* 0x001fc800078e00ff */
[----:B-----5:R-:W0:-:S06]  /*4110*/  DADD R22, -R22, 2 ;  /* 0x4000000016167429 */ /* 0x020e0c0000000100 */
[----:B0-----:R-:W0:Y:S02]  /*4120*/  MUFU.RCP64H R19, R23 ;  /* 0x0000001700137308 */ /* 0x001e240000001800 */
[----:B0-----:R-:W0:-:S06]  /*4130*/  DFMA R20, -R22, R18, 1 ;  /* 0x3ff000001614742b */ /* 0x001e0c0000000112 */
[----:B0-----:R-:W0:-:S06]  /*4140*/  DFMA R20, R20, R20, R20 ;  /* 0x000000141414722b */ /* 0x001e0c0000000014 */
[----:B0-----:R0:W5:Y:S02]  /*4150*/  DFMA R20, R18, R20, R18 ;  /* 0x000000141214722b */ /* 0x0011640000000012 */
[----:B0-----:R-:W-:Y:S01]  /*4160*/  MOV R18, 0x0 ;  /* 0x0000000000127802 */ /* 0x001fe20000000f00 */
[----:B------:R-:W-:-:S06]  /*4170*/  IMAD.MOV.U32 R19, RZ, RZ, 0x40000000 ;  /* 0x40000000ff137424 */ /* 0x000fcc00078e00ff */
[----:B-----5:R-:W0:-:S10]  /*4180*/  DFMA R18, -R20, R18, 1 ;  /* 0x3ff000001412742b */ /* 0x020e140000000112 */
[----:B0-----:R-:W-:Y:S02]  /*4190*/  FSEL R16, R19, 1.875, !P1 ;  /* 0x3ff0000013107808 */ /* 0x001fe40004800000 */
[----:B------:R-:W-:Y:S02]  /*41a0*/  FSEL R18, R18, RZ, !P1 ;  /* 0x000000ff12127208 */ /* 0x000fe40004800000 */
[----:B------:R-:W-:Y:S01]  /*41b0*/  LOP3.LUT R19, R16, 0x80000000, R17, 0xb8, !PT ;  /* 0x8000000010137812 */ /* 0x000fe200078eb811 */
[----:B------:R-:W-:Y:S05]  /*41c0*/  BRA `(.L_x_11881) ;  /* 0x000000f000007947 */ /* 0x000fea0003800000 */
.L_x_11880:
        /* <DEDUP_REMOVED lines=15> */
.L_x_11881:
[----:B------:R-:W-:Y:S05]  /*42c0*/  BSYNC B1 ;  /* 0x0000000000017941 */ /* 0x000fea0003800000 */
.L_x_11879:
[----:B0---4-:R-:W-:-:S04]  /*42d0*/  DADD R16, R18, 1 ;  /* 0x3ff0000012107429 */ /* 0x011fc80000000000 */
[----:B------:R-:W0:-:S06]  /*42e0*/  DMUL R24, R24, 0.5 ;  /* 0x3fe0000018187828 */ /* 0x000e0c0000000000 */
[----:B0-----:R0:W4:-:S06]  /*42f0*/  DMUL R16, R16, R24 ;  /* 0x0000001810107228 */ /* 0x00110c0000000000 */
.L_x_11878:
[----:B------:R-:W-:Y:S05]  /*4300*/  BSYNC B0 ;  /* 0x0000000000007941 */ /* 0x000fea0003800000 */
.L_x_11877:
        /* <DEDUP_REMOVED lines=9> */
[----:B-----5:R-:W-:Y:S02]  /*43a0*/  LOP3.LUT R21, R19, 0x7fffffff, RZ, 0xc0, !PT ;  /* 0x7fffffff13157812 */ /* 0x020fe400078ec0ff */
[----:B------:R-:W-:-:S06]  /*43b0*/  MOV R20, R18 ;  /* 0x0000001200147202 */ /* 0x000fcc0000000f00 */
[----:B------:R-:W5:-:S14]  /*43c0*/  DSETP.GE.AND P1, PT, R20, c[0x2][0x10], PT ;  /* 0x008004001400762a */ /* 0x000f5c0003f26000 */
[----:B-----5:R-:W-:Y:S05]  /*43d0*/  @!P1 BRA `(.L_x_11885) ;  /* 0x0000029000009947 */ /* 0x020fea0003800000 */
        /* <DEDUP_REMOVED lines=41> */
.L_x_11885:
[----:B------:R-:W5:Y:S01]  /*4670*/  DMUL R22, R18, R18 ;  /* 0x0000001212167228 */ /* 0x000f620000000000 */
[----:B------:R-:W-:Y:S01]  /*4680*/  MOV R20, 0xe2f5e964 ;  /* 0xe2f5e96400147802 */ /* 0x000fe20000000f00 */
[----:B------:R-:W-:-:S06]  /*4690*/  IMAD.MOV.U32 R21, RZ, RZ, 0x3ef0bc46 ;  /* 0x3ef0bc46ff157424 */ /* 0x000fcc00078e00ff */
[----:B-----5:R-:W5:-:S06]  /*46a0*/  DFMA R20, R22, -R20, c[0x2][0x70] ;  /* 0x00801c001614762b */ /* 0x020f4c0000000814 */
[----:B-----5:R-:W5:-:S06]  /*46b0*/  DFMA R20, R22, R20, c[0x2][0x78] ;  /* 0x00801e001614762b */ /* 0x020f4c0000000014 */
        /* <DEDUP_REMOVED lines=8> */
[----:B-----5:R-:W5:-:S06]  /*4740*/  DFMA R20, R22, R20, RZ ;  /* 0x000000141614722b */ /* 0x020f4c00000000ff */
[----:B-----5:R0:W4:-:S06]  /*4750*/  DFMA R20, R18, R20, R18 ;  /* 0x000000141214722b */ /* 0x02010c0000000012 */
.L_x_11886:
[----:B------:R-:W-:Y:S05]  /*4760*/  BSYNC B1 ;  /* 0x0000000000017941 */ /* 0x000fea0003800000 */
.L_x_11884:
[----:B0---4-:R-:W-:-:S04]  /*4770*/  DADD R18, R20, 1 ;  /* 0x3ff0000014127429 */ /* 0x011fc80000000000 */
[----:B------:R-:W0:-:S06]  /*4780*/  DMUL R26, R26, 0.5 ;  /* 0x3fe000001a1a7828 */ /* 0x000e0c0000000000 */
[----:B0-----:R0:W4:-:S06]  /*4790*/  DMUL R18, R18, R26 ;  /* 0x0000001a12127228 */ /* 0x00110c0000000000 */
.L_x_11883:
[----:B------:R-:W-:Y:S05]  /*47a0*/  BSYNC B0 ;  /* 0x0000000000007941 */ /* 0x000fea0003800000 */
.L_x_11882:
        /* <DEDUP_REMOVED lines=13> */
[----:B0-----:R0:W5:Y:S02]  /*4880*/  DADD R26, R22, R22 ;  /* 0x00000000161a7229 */ /* 0x0011640000000016 */
[----:B0-----:R-:W-:-:S04]  /*4890*/  IMAD.MOV.U32 R22, RZ, RZ, -0x5b8be47f ;  /* 0xa4741b81ff167424 */ /* 0x001fc800078e00ff */
[----:B-----5:R-:W0:Y:S01]  /*48a0*/  F2F.F32.F64 R20, R26 ;  /* 0x0000001a00147310 */ /* 0x020e220000301000 */
        /* <DEDUP_REMOVED lines=38> */
.L_x_11890:
        /* <DEDUP_REMOVED lines=15> */
.L_x_11891:
[----:B------:R-:W-:Y:S05]  /*4c00*/  BSYNC B1 ;  /* 0x0000000000017941 */ /* 0x000fea0003800000 */
.L_x_11889:
[----:B----4-:R-:W-:-:S04]  /*4c10*/  DADD R22, R22, 1 ;  /* 0x3ff0000016167429 */ /* 0x010fc80000000000 */
[----:B------:R-:W4:-:S06]  /*4c20*/  DMUL R4, R4, 0.5 ;  /* 0x3fe0000004047828 */ /* 0x000f0c0000000000 */
[----:B----4-:R4:W0:-:S06]  /*4c30*/  DMUL R4, R22, R4 ;  /* 0x0000000416047228 */ /* 0x01080c0000000000 */
.L_x_11888:
[----:B------:R-:W-:Y:S05]  /*4c40*/  BSYNC B0 ;  /* 0x0000000000007941 */ /* 0x000fea0003800000 */
.L_x_11887:
[----:B0-----:R-:W-:Y:S01]  /*4c50*/  @!P0 IADD3 R20, R3, R2, RZ ;  /* 0x0000000203148210 */ /* 0x001fe20007ffe0ff */
[----:B------:R-:W-:Y:S01]  /*4c60*/  @!P0 IMAD.MOV.U32 R21, RZ, RZ, 0x8 ;  /* 0x00000008ff158424 */ /* 0x000fe200078e00ff */
[----:B------:R-:W-:Y:S01]  /*4c70*/  @!P0 MOV R2, R29 ;  /* 0x0000001d00028202 */ /* 0x000fe20000000f00 */
[----:B------:R-:W-:Y:S01]  /*4c80*/  BSSY B0, `(.L_x_11892) ;  /* 0x000002f000007945 */ /* 0x000fe20003800000 */
[----:B------:R-:W-:Y:S01]  /*4c90*/  BSSY B1, `(.L_x_11893) ;  /* 0x0000027000017945 */ /* 0x000fe20003800000 */
[----:B------:R-:W-:-:S05]  /*4ca0*/  @!P0 IMAD.WIDE.U32 R20, R20, R21, c[0x0][0x168] ;  /* 0x00005a0014148625 */ /* 0x000fca00078e0015 */
[----:B--2---:R0:W-:Y:S01]  /*4cb0*/  @!P0 STG.E.64 [R20.64], R6 ;  /* 0x0000000614008986 */ /* 0x0041e2000c101b04 */
[----:B------:R-:W-:-:S13]  /*4cc0*/  ISETP.GE.AND P0, PT, R2, R0, PT ;  /* 0x000000000200720c */ /* 0x000fda0003f06270 */
[----:B------:R-:W-:Y:S05]  /*4cd0*/  @P0 BRA `(.L_x_11894) ;  /* 0x000000c000000947 */ /* 0x000fea0003800000 */
[----:B0-----:R-:W-:Y:S01]  /*4ce0*/  HFMA2.MMA R7, -RZ, RZ, 0, 4.76837158203125e-07 ;  /* 0x00000008ff077435 */ /* 0x001fe200000001ff */
[----:B------:R-:W-:Y:S01]  /*4cf0*/  IMAD.IADD R6, R3, 0x1, R2 ;  /* 0x0000000103067824 */ /* 0x000fe200078e0202 */
[----:B------:R-:W-:-:S04]  /*4d00*/  IADD3 R2, R2, 0x80, RZ ;  /* 0x0000008002027810 */ /* 0x000fc80007ffe0ff */
[----:B------:R-:W-:-:S04]  /*4d10*/  ISETP.GE.AND P0, PT, R2, R0, PT ;  /* 0x000000000200720c */ /* 0x000fc80003f06270 */
[----:B------:R-:W-:-:S05]  /*4d20*/  IMAD.WIDE.U32 R6, R6, R7, c[0x0][0x168] ;  /* 0x00005a0006067625 */ /* 0x000fca00078e0007 */
[----:B---3--:R0:W-:Y:S04]  /*4d30*/  STG.E.64 [R6.64], R8 ;  /* 0x0000000806007986 */ /* 0x0081e8000c101b04 */
[----:B------:R-:W-:Y:S05]  /*4d40*/  @P0 BRA `(.L_x_11895) ;  /* 0x000000c000000947 */ /* 0x000fea0003800000 */
[----:B0-----:R-:W-:Y:S01]  /*4d50*/  MOV R7, 0x8 ;  /* 0x0000000800077802 */ /* 0x001fe20000000f00 */
[----:B------:R-:W-:Y:S01]  /*4d60*/  IMAD.IADD R6, R3, 0x1, R2 ;  /* 0x0000000103067824 */ /* 0x000fe200078e0202 */
[----:B------:R-:W-:-:S03]  /*4d70*/  IADD3 R2, R2, 0x80, RZ ;  /* 0x0000008002027810 */ /* 0x000fc60007ffe0ff */
[----:B------:R-:W-:-:S05]  /*4d80*/  IMAD.WIDE.U32 R6, R6, R7, c[0x0][0x168] ;  /* 0x00005a0006067625 */ /* 0x000fca00078e0007 */
[----:B----4-:R0:W-:Y:S02]  /*4d90*/  STG.E.64 [R6.64], R10 ;  /* 0x0000000a06007986 */ /* 0x0101e4000c101b04 */
.L_x_11894:
[----:B0-----:R-:W-:-:S13]  /*4da0*/  ISETP.GE.AND P0, PT, R2, R0, PT ;  /* 0x000000000200720c */ /* 0x001fda0003f06270 */
[----:B------:R-:W-:Y:S05]  /*4db0*/  @P0 BRA `(.L_x_11896) ;  /* 0x000000c000000947 */ /* 0x000fea0003800000 */
[----:B------:R-:W-:Y:S01]  /*4dc0*/  MOV R7, 0x8 ;  /* 0x0000000800077802 */ /* 0x000fe20000000f00 */
[----:B------:R-:W-:Y:S01]  /*4dd0*/  IMAD.IADD R6, R3, 0x1, R2 ;  /* 0x0000000103067824 */ /* 0x000fe200078e0202 */
[----:B------:R-:W-:-:S03]  /*4de0*/  IADD3 R2, R2, 0x80, RZ ;  /* 0x0000008002027810 */ /* 0x000fc60007ffe0ff */
[----:B------:R-:W-:-:S05]  /*4df0*/  IMAD.WIDE.U32 R6, R6, R7, c[0x0][0x168] ;  /* 0x00005a0006067625 */ /* 0x000fca00078e0007 */
[----:B------:R0:W-:Y:S02]  /*4e00*/  STG.E.64 [R6.64], R12 ;  /* 0x0000000c06007986 */ /* 0x0001e4000c101b04 */
.L_x_11895:
[----:B------:R-:W-:-:S13]  /*4e10*/  ISETP.GE.AND P0, PT, R2, R0, PT ;  /* 0x000000000200720c */ /* 0x000fda0003f06270 */
[----:B------:R-:W-:Y:S05]  /*4e20*/  @P0 BRA `(.L_x_11897) ;  /* 0x000000d000000947 */ /* 0x000fea0003800000 */
[----:B0-----:R-:W-:Y:S01]  /*4e30*/  HFMA2.MMA R7, -RZ, RZ, 0, 4.76837158203125e-07 ;  /* 0x00000008ff077435 */ /* 0x001fe200000001ff */
[----:B------:R-:W-:Y:S01]  /*4e40*/  IMAD.IADD R6, R3, 0x1, R2 ;  /* 0x0000000103067824 */ /* 0x000fe200078e0202 */
[----:B------:R-:W-:-:S08]  /*4e50*/  IADD3 R2, R2, 0x80, RZ ;  /* 0x0000008002027810 */ /* 0x000fd00007ffe0ff */
[----:B------:R-:W-:-:S05]  /*4e60*/  IMAD.WIDE.U32 R6, R6, R7, c[0x0][0x168] ;  /* 0x00005a0006067625 */ /* 0x000fca00078e0007 */
[----:B-1----:R0:W-:Y:S02]  /*4e70*/  STG.E.64 [R6.64], R14 ;  /* 0x0000000e06007986 */ /* 0x0021e4000c101b04 */
.L_x_11896:
[----:B------:R-:W-:-:S13]  /*4e80*/  ISETP.GE.AND P0, PT, R2, R0, PT ;  /* 0x000000000200720c */ /* 0x000fda0003f06270 */
[----:B------:R-:W-:Y:S01]  /*4e90*/  @P0 BREAK B1 ;  /* 0x0000000000010942 */ /* 0x000fe20003800000 */
[----:B------:R-:W-:Y:S05]  /*4ea0*/  @P0 BRA `(.L_x_11898) ;  /* 0x000000c000000947 */ /* 0x000fea0003800000 */
[----:B0-----:R-:W-:Y:S01]  /*4eb0*/  MOV R7, 0x8 ;  /* 0x0000000800077802 */ /* 0x001fe20000000f00 */
[----:B------:R-:W-:Y:S01]  /*4ec0*/  IMAD.IADD R6, R3, 0x1, R2 ;  /* 0x0000000103067824 */ /* 0x000fe200078e0202 */
[----:B------:R-:W-:-:S03]  /*4ed0*/  IADD3 R2, R2, 0x80, RZ ;  /* 0x0000008002027810 */ /* 0x000fc60007ffe0ff */
[----:B------:R-:W-:-:S05]  /*4ee0*/  IMAD.WIDE.U32 R6, R6, R7, c[0x0][0x168] ;  /* 0x00005a0006067625 */ /* 0x000fca00078e0007 */
[----:B----4-:R0:W-:Y:S02]  /*4ef0*/  STG.E.64 [R6.64], R16 ;  /* 0x0000001006007986 */ /* 0x0101e4000c101b04 */
.L_x_11897:
[----:B------:R-:W-:Y:S05]  /*4f00*/  BSYNC B1 ;  /* 0x0000000000017941 */ /* 0x000fea0003800000 */
.L_x_11893:
[----:B------:R-:W-:-:S13]  /*4f10*/  ISETP.GE.AND P0, PT, R2, R0, PT ;  /* 0x000000000200720c */ /* 0x000fda0003f06270 */
[----:B0-----:R-:W-:Y:S01]  /*4f20*/  @!P0 MOV R7, 0x8 ;  /* 0x0000000800078802 */ /* 0x001fe20000000f00 */
[----:B------:R-:W-:Y:S01]  /*4f30*/  @!P0 IMAD.IADD R6, R3, 0x1, R2 ;  /* 0x0000000103068824 */ /* 0x000fe200078e0202 */
[----:B------:R-:W-:-:S03]  /*4f40*/  @!P0 IADD3 R2, R2, 0x80, RZ ;  /* 0x0000008002028810 */ /* 0x000fc60007ffe0ff */
[----:B------:R-:W-:-:S05]  /*4f50*/  @!P0 IMAD.WIDE.U32 R6, R6, R7, c[0x0][0x168] ;  /* 0x00005a0006068625 */ /* 0x000fca00078e0007 */
[----:B----4-:R0:W-:Y:S02]  /*4f60*/  @!P0 STG.E.64 [R6.64], R18 ;  /* 0x0000001206008986 */ /* 0x0101e4000c101b04 */
.L_x_11898:
[----:B------:R-:W-:Y:S05]  /*4f70*/  BSYNC B0 ;  /* 0x0000000000007941 */ /* 0x000fea0003800000 */
.L_x_11892:
[----:B------:R-:W-:Y:S01]  /*4f80*/  WARPSYNC 0xffffffff ;  /* 0xffffffff00007948 */ /* 0x000fe20003800000 */
[----:B------:R-:W-:-:S13]  /*4f90*/  ISETP.GE.AND P0, PT, R2, R0, PT ;  /* 0x000000000200720c */ /* 0x000fda0003f06270 */
[----:B------:R-:W-:Y:S05]  /*4fa0*/  @P0 EXIT ;  /* 0x000000000000094d */ /* 0x000fea0003800000 */
[----:B------:R-:W-:Y:S01]  /*4fb0*/  IMAD.IADD R2, R3, 0x1, R2 ;  /* 0x0000000103027824 */ /* 0x000fe200078e0202 */
[----:B------:R-:W-:-:S10]  /*4fc0*/  HFMA2.MMA R3, -RZ, RZ, 0, 4.76837158203125e-07 ;  /* 0x00000008ff037435 */ /* 0x000fd400000001ff */
[----:B------:R-:W-:-:S05]  /*4fd0*/  IMAD.WIDE.U32 R2, R2, R3, c[0x0][0x168] ;  /* 0x00005a0002027625 */ /* 0x000fca00078e0003 */
[----:B------:R-:W-:Y:S01]  /*4fe0*/  STG.E.64 [R2.64], R4 ;  /* 0x0000000402007986 */ /* 0x000fe2000c101b04 */
[----:B------:R-:W-:Y:S05]  /*4ff0*/  EXIT ;  /* 0x000000000000794d */ /* 0x000fea0003800000 */
.L_x_11899:
        /* <DEDUP_REMOVED lines=16> */
.L_x_12083:


//--------------------- .text._ZN2at6native29vectorized_elementwise_kernelILi4EZZZNS0_18GeluCUDAKernelImplERNS_18TensorIteratorBaseENS0_8GeluTypeEENKUlvE_clEvENKUlvE_clEvEUldE_St5arrayIPcLm2EEEEviT0_T1_ --------------------------
	.section	.text._ZN2at6native29vectorized_elementwise_kernelILi4EZZZNS0_18GeluCUDAKernelImplERNS_18TensorIteratorBaseENS0_8GeluTypeEENKUlvE_clEvENKUlvE_clEvEUldE_St5arrayIPcLm2EEEEviT0_T1_,"ax",@progbits
	.sectioninfo	@"SHI_REGISTERS=32"
	.align	128
        .global         _ZN2at6native29vectorized_elementwise_kernelILi4EZZZNS0_18GeluCUDAKernelImplERNS_18TensorIteratorBaseENS0_8GeluTypeEENKUlvE_clEvENKUlvE_clEvEUldE_St5arrayIPcLm2EEEEviT0_T1_
        .type           _ZN2at6native29vectorized_elementwise_kernelILi4EZZZNS0_18GeluCUDAKernelImplERNS_18TensorIteratorBaseENS0_8GeluTypeEENKUlvE_clEvENKUlvE_clEvEUldE_St5arrayIPcLm2EEEEviT0_T1_,@function
        .size           _ZN2at6native29vectorized_elementwise_kernelILi4EZZZNS0_18GeluCUDAKernelImplERNS_18TensorIteratorBaseENS0_8GeluTypeEENKUlvE_clEvENKUlvE_clEvEUldE_St5arrayIPcLm2EEEEviT0_T1_,(.L_x_12084 - _ZN2at6native29vectorized_elementwise_kernelILi4EZZZNS0_18GeluCUDAKernelImplERNS_18TensorIteratorBaseENS0_8GeluTypeEENKUlvE_clEvENKUlvE_clEvEUldE_St5arrayIPcLm2EEEEviT0_T1_)
        .other          _ZN2at6native29vectorized_elementwise_kernelILi4EZZZNS0_18GeluCUDAKernelImplERNS_18TensorIteratorBaseENS0_8GeluTypeEENKUlvE_clEvENKUlvE_clEvEUldE_St5arrayIPcLm2EEEEviT0_T1_,@"STO_CUDA_ENTRY STV_DEFAULT"
_ZN2at6native29vectorized_elementwise_kernelILi4EZZZNS0_18GeluCUDAKernelImplERNS_18TensorIteratorBaseENS0_8GeluTypeEENKUlvE_clEvENKUlvE_clEvEUldE_St5arrayIPcLm2EEEEviT0_T1_:
.text._ZN2at6native29vectorized_elementwise_kernelILi4EZZZNS0_18GeluCUDAKernelImplERNS_18TensorIteratorBaseENS0_8GeluTypeEENKUlvE_clEvENKUlvE_clEvEUldE_St5arrayIPcLm2EEEEviT0_T1_:
        /* <DEDUP_REMOVED lines=65> */
.L_x_11902:
        /* <DEDUP_REMOVED lines=15> */
.L_x_11903:
[----:B------:R-:W-:Y:S05]  /*0500*/  BSYNC B0 ;  /* 0x0000000000007941 */ /* 0x000fea0003800000 */
.L_x_11901:
        /* <DEDUP_REMOVED lines=50> */
.L_x_11905:
        /* <DEDUP_REMOVED lines=15> */
.L_x_11906:
[----:B------:R-:W-:Y:S05]  /*0920*/  BSYNC B0 ;  /* 0x0000000000007941 */ /* 0x000fea0003800000 */
.L_x_11904:
        /* <DEDUP_REMOVED lines=53> */
.L_x_11908:
        /* <DEDUP_REMOVED lines=15> */
.L_x_11909:
[----:B------:R-:W-:Y:S05]  /*0d70*/  BSYNC B0 ;  /* 0x0000000000007941 */ /* 0x000fea0003800000 */
.L_x_11907:
        /* <DEDUP_REMOVED lines=53> */
.L_x_11911:
        /* <DEDUP_REMOVED lines=15> */
.L_x_11912:
[----:B------:R-:W-:Y:S05]  /*11c0*/  BSYNC B0 ;  /* 0x0000000000007941 */ /* 0x000fea0003800000 */
.L_x_11910:
        /* <DEDUP_REMOVED lines=53> */
.L_x_11914:
        /* <DEDUP_REMOVED lines=15> */
.L_x_11915:
[----:B------:R-:W-:Y:S05]  /*1610*/  BSYNC B0 ;  /* 0x0000000000007941 */ /* 0x000fea0003800000 */
.L_x_11913:
        /* <DEDUP_REMOVED lines=53> */
.L_x_11917:
        /* <DEDUP_REMOVED lines=15> */
.L_x_11918:
[----:B------:R-:W-:Y:S05]  /*1a60*/  BSYNC B0 ;  /* 0x0000000000007941 */ /* 0x000fea0003800000 */
.L_x_11916:
        /* <DEDUP_REMOVED lines=56> */
.L_x_11920:
        /* <DEDUP_REMOVED lines=15> */
.L_x_11921:
[----:B------:R-:W-:Y:S05]  /*1ee0*/  BSYNC B0 ;  /* 0x0000000000007941 */ /* 0x000fea0003800000 */
.L_x_11919:
        /* <DEDUP_REMOVED lines=53> */
.L_x_11923:
        /* <DEDUP_REMOVED lines=15> */
.L_x_11924:
[----:B------:R-:W-:Y:S05]  /*2330*/  BSYNC B0 ;  /* 0x0000000000007941 */ /* 0x000fea0003800000 */
.L_x_11922:
        /* <DEDUP_REMOVED lines=10> */
.L_x_11900:
        /* <DEDUP_REMOVED lines=109> */
.L_x_11928:
        /* <DEDUP_REMOVED lines=15> */
.L_x_11929:
[----:B------:R-:W-:Y:S05]  /*2ba0*/  BSYNC B1 ;  /* 0x0000000000017941 */ /* 0x000fea0003800000 */
.L_x_11927:
[----:B-1----:R-:W-:-:S04]  /*2bb0*/  DADD R6, R6, 1 ;  /* 0x3ff0000006067429 */ /* 0x002fc80000000000 */
[----:B------:R-:W1:-:S06]  /*2bc0*/  DMUL R14, R14, 0.5 ;  /* 0x3fe000000e0e7828 */ /* 0x000e4c0000000000 */
[----:B-1----:R1:W2:-:S06]  /*2bd0*/  DMUL R6, R6, R14 ;  /* 0x0000000e06067228 */ /* 0x00228c0000000000 */
.L_x_11926:
[----:B------:R-:W-:Y:S05]  /*2be0*/  BSYNC B0 ;  /* 0x0000000000007941 */ /* 0x000fea0003800000 */
.L_x_11925:
        /* <DEDUP_REMOVED lines=54> */
.L_x_11933:
        /* <DEDUP_REMOVED lines=15> */
.L_x_11934:
[----:B------:R-:W-:Y:S05]  /*3040*/  BSYNC B1 ;  /* 0x0000000000017941 */ /* 0x000fea0003800000 */
.L_x_11932:
[----:B0--3--:R-:W-:-:S04]  /*3050*/  DADD R8, R10, 1 ;  /* 0x3ff000000a087429 */ /* 0x009fc80000000000 */
[----:B------:R-:W0:-:S06]  /*3060*/  DMUL R16, R16, 0.5 ;  /* 0x3fe0000010107828 */ /* 0x000e0c0000000000 */
[----:B0-----:R0:W3:-:S06]  /*3070*/  DMUL R8, R8, R16 ;  /* 0x0000001008087228 */ /* 0x0010cc0000000000 */
.L_x_11931:
[----:B------:R-:W-:Y:S05]  /*3080*/  BSYNC B0 ;  /* 0x0000000000007941 */ /* 0x000fea0003800000 */
.L_x_11930:
        /* <DEDUP_REMOVED lines=54> */
.L_x_11938:
        /* <DEDUP_REMOVED lines=15> */
.L_x_11939:
[----:B------:R-:W-:Y:S05]  /*34e0*/  BSYNC B1 ;  /* 0x0000000000017941 */ /* 0x000fea0003800000 */
.L_x_11937:
[----:B-1--4-:R-:W-:-:S04]  /*34f0*/  DADD R10, R12, 1 ;  /* 0x3ff000000c0a7429 */ /* 0x012fc80000000000 */
[----:B------:R-:W1:-:S06]  /*3500*/  DMUL R18, R18, 0.5 ;  /* 0x3fe0000012127828 */ /* 0x000e4c0000000000 */
[----:B-1----:R1:W4:-:S06]  /*3510*/  DMUL R10, R10, R18 ;  /* 0x000000120a0a7228 */ /* 0x00230c0000000000 */
.L_x_11936:
[----:B------:R-:W-:Y:S05]  /*3520*/  BSYNC B0 ;  /* 0x0000000000007941 */ /* 0x000fea0003800000 */
.L_x_11935:
        /* <DEDUP_REMOVED lines=54> */
.L_x_11943:
        /* <DEDUP_REMOVED lines=15> */
.L_x_11944:
[----:B------:R-:W-:Y:S05]  /*3980*/  BSYNC B1 ;  /* 0x0000000000017941 */ /* 0x000fea0003800000 */
.L_x_11942:
[----:B01----:R-:W-:-:S04]  /*3990*/  DADD R12, R14, 1 ;  /* 0x3ff000000e0c7429 */ /* 0x003fc80000000000 */
[----:B------:R-:W0:-:S06]  /*39a0*/  DMUL R20, R20, 0.5 ;  /* 0x3fe0000014147828 */ /* 0x000e0c0000000000 */
[----:B0-----:R0:W1:-:S06]  /*39b0*/  DMUL R12, R12, R20 ;  /* 0x000000140c0c7228 */ /* 0x00104c0000000000 */
.L_x_11941:
[----:B------:R-:W-:Y:S05]  /*39c0*/  BSYNC B0 ;  /* 0x0000000000007941 */ /* 0x000fea0003800000 */
.L_x_11940:
        /* <DEDUP_REMOVED lines=54> */
.L_x_11948:
        /* <DEDUP_REMOVED lines=15> */
.L_x_11949:
[----:B------:R-:W-:Y:S05]  /*3e20*/  BSYNC B1 ;  /* 0x0000000000017941 */ /* 0x000fea0003800000 */
.L_x_11947:
[----:B01----:R-:W-:-:S04]  /*3e30*/  DADD R14, R16, 1 ;  /* 0x3ff00000100e7429 */ /* 0x003fc80000000000 */
[----:B------:R-:W0:-:S06]  /*3e40*/  DMUL R22, R22, 0.5 ;  /* 0x3fe0000016167828 */ /* 0x000e0c0000000000 */
[----:B0-----:R0:W1:-:S06]  /*3e50*/  DMUL R14, R14, R22 ;  /* 0x000000160e0e7228 */ /* 0x00104c0000000000 */
.L_x_11946:
[----:B------:R-:W-:Y:S05]  /*3e60*/  BSYNC B0 ;  /* 0x0000000000007941 */ /* 0x000fea0003800000 */
.L_x_11945:
        /* <DEDUP_REMOVED lines=54> */
.L_x_11953:
        /* <DEDUP_REMOVED lines=15> */
.L_x_11954:
[----:B------:R-:W-:Y:S05]  /*42c0*/  BSYNC B1 ;  /* 0x0000000000017941 */ /* 0x000fea0003800000 */
.L_x_11952:
[----:B0---4-:R-:W-:-:S04]  /*42d0*/  DADD R16, R18, 1 ;  /* 0x3ff0000012107429 */ /* 0x011fc80000000000 */
[----:B------:R-:W0:-:S06]  /*42e0*/  DMUL R24, R24, 0.5 ;  /* 0x3fe0000018187828 */ /* 0x000e0c0000000000 */
[----:B0-----:R0:W4:-:S06]  /*42f0*/  DMUL R16, R16, R24 ;  /* 0x0000001810107228 */ /* 0x00110c0000000000 */
.L_x_11951:
[----:B------:R-:W-:Y:S05]  /*4300*/  BSYNC B0 ;  /* 0x0000000000007941 */ /* 0x000fea0003800000 */
.L_x_11950:
        /* <DEDUP_REMOVED lines=54> */
.L_x_11958:
        /* <DEDUP_REMOVED lines=15> */
.L_x_11959:
[----:B------:R-:W-:Y:S05]  /*4760*/  BSYNC B1 ;  /* 0x0000000000017941 */ /* 0x000fea0003800000 */
.L_x_11957:
[----:B0---4-:R-:W-:-:S04]  /*4770*/  DADD R18, R20, 1 ;  /* 0x3ff0000014127429 */ /* 0x011fc80000000000 */
[----:B------:R-:W0:-:S06]  /*4780*/  DMUL R26, R26, 0.5 ;  /* 0x3fe000001a1a7828 */ /* 0x000e0c0000000000 */
[----:B0-----:R0:W4:-:S06]  /*4790*/  DMUL R18, R18, R26 ;  /* 0x0000001a12127228 */ /* 0x00110c0000000000 */
.L_x_11956:
[----:B------:R-:W-:Y:S05]  /*47a0*/  BSYNC B0 ;  /* 0x0000000000007941 */ /* 0x000fea0003800000 */
.L_x_11955:
        /* <DEDUP_REMOVED lines=54> */
.L_x_11963:
        /* <DEDUP_REMOVED lines=15> */
.L_x_11964:
[----:B------:R-:W-:Y:S05]  /*4c00*/  BSYNC B1 ;  /* 0x0000000000017941 */ /* 0x000fea0003800000 */
.L_x_11962:
[----:B----4-:R-:W-:-:S04]  /*4c10*/  DADD R22, R22, 1 ;  /* 0x3ff0000016167429 */ /* 0x010fc80000000000 */
[----:B------:R-:W4:-:S06]  /*4c20*/  DMUL R4, R4, 0.5 ;  /* 0x3fe0000004047828 */ /* 0x000f0c0000000000 */
[----:B----4-:R4:W0:-:S06]  /*4c30*/  DMUL R4, R22, R4 ;  /* 0x0000000416047228 */ /* 0x01080c0000000000 */
.L_x_11961:
[----:B------:R-:W-:Y:S05]  /*4c40*/  BSYNC B0 ;  /* 0x0000000000007941 */ /* 0x000fea0003800000 */
.L_x_11960:
        /* <DEDUP_REMOVED lines=21> */
.L_x_11967:
[----:B0-----:R-:W-:-:S13]  /*4da0*/  ISETP.GE.AND P0, PT, R2, R0, PT ;  /* 0x000000000200720c */ /* 0x001fda0003f06270 */
[----:B------:R-:W-:Y:S05]  /*4db0*/  @P0 BRA `(.L_x_11969) ;  /* 0x000000c000000947 */ /* 0x000fea0003800000 */
[----:B------:R-:W-:Y:S01]  /*4dc0*/  MOV R7, 0x8 ;  /* 0x0000000800077802 */ /* 0x000fe20000000f00 */
[----:B------:R-:W-:Y:S01]  /*4dd0*/  IMAD.IADD R6, R3, 0x1, R2 ;  /* 0x0000000103067824 */ /* 0x000fe200078e0202 */
[----:B------:R-:W-:-:S03]  /*4de0*/  IADD3 R2, R2, 0x80, RZ ;  /* 0x0000008002027810 */ /* 0x000fc60007ffe0ff */
[----:B------:R-:W-:-:S05]  /*4df0*/  IMAD.WIDE.U32 R6, R6, R7, c[0x0][0x168] ;  /* 0x00005a0006067625 */ /* 0x000fca00078e0007 */
[----:B------:R0:W-:Y:S02]  /*4e00*/  STG.E.64 [R6.64], R12 ;  /* 0x0000000c06007986 */ /* 0x0001e4000c101b04 */
.L_x_11968:
[----:B------:R-:W-:-:S13]  /*4e10*/  ISETP.GE.AND P0, PT, R2, R0, PT ;  /* 0x000000000200720c */ /* 0x000fda0003f06270 */
[----:B------:R-:W-:Y:S05]  /*4e20*/  @P0 BRA `(.L_x_11970) ;  /* 0x000000d000000947 */ /* 0x000fea0003800000 */
[----:B0-----:R-:W-:Y:S01]  /*4e30*/  HFMA2.MMA R7, -RZ, RZ, 0, 4.76837158203125e-07 ;  /* 0x00000008ff077435 */ /* 0x001fe200000001ff */
[----:B------:R-:W-:Y:S01]  /*4e40*/  IMAD.IADD R6, R3, 0x1, R2 ;  /* 0x0000000103067824 */ /* 0x000fe200078e0202 */
[----:B------:R-:W-:-:S08]  /*4e50*/  IADD3 R2, R2, 0x80, RZ ;  /* 0x0000008002027810 */ /* 0x000fd00007ffe0ff */
[----:B------:R-:W-:-:S05]  /*4e60*/  IMAD.WIDE.U32 R6, R6, R7, c[0x0][0x168] ;  /* 0x00005a0006067625 */ /* 0x000fca00078e0007 */
[----:B-1----:R0:W-:Y:S02]  /*4e70*/  STG.E.64 [R6.64], R14 ;  /* 0x0000000e06007986 */ /* 0x0021e4000c101b04 */
.L_x_11969:
        /* <DEDUP_REMOVED lines=8> */
.L_x_11970:
[----:B------:R-:W-:Y:S05]  /*4f00*/  BSYNC B1 ;  /* 0x0000000000017941 */ /* 0x000fea0003800000 */
.L_x_11966:
[----:B------:R-:W-:-:S13]  /*4f10*/  ISETP.GE.AND P0, PT, R2, R0, PT ;  /* 0x000000000200720c */ /* 0x000fda0003f06270 */
[----:B0-----:R-:W-:Y:S01]  /*4f20*/  @!P0 MOV R7, 0x8 ;  /* 0x0000000800078802 */ /* 0x001fe20000000f00 */
[----:B------:R-:W-:Y:S01]  /*4f30*/  @!P0 IMAD.IADD R6, R3, 0x1, R2 ;  /* 0x0000000103068824 */ /* 0x000fe200078e0202 */
[----:B------:R-:W-:-:S03]  /*4f40*/  @!P0 IADD3 R2, R2, 0x80, RZ ;  /* 0x0000008002028810 */ /* 0x000fc60007ffe0ff */
[----:B------:R-:W-:-:S05]  /*4f50*/  @!P0 IMAD.WIDE.U32 R6, R6, R7, c[0x0][0x168] ;  /* 0x00005a0006068625 */ /* 0x000fca00078e0007 */
[----:B----4-:R0:W-:Y:S02]  /*4f60*/  @!P0 STG.E.64 [R6.64], R18 ;  /* 0x0000001206008986 */ /* 0x0101e4000c101b04 */
.L_x_11971:
[----:B------:R-:W-:Y:S05]  /*4f70*/  BSYNC B0 ;  /* 0x0000000000007941 */ /* 0x000fea0003800000 */
.L_x_11965:
        /* <DEDUP_REMOVED lines=8> */
.L_x_11972:
        /* <DEDUP_REMOVED lines=16> */
.L_x_12084:


//--------------------- .text._ZN2at6native29vectorized_elementwise_kernelILi8EZZZNS0_18GeluCUDAKernelImplERNS_18TensorIteratorBaseENS0_8GeluTypeEENKUlvE_clEvENKUlvE_clEvEUldE_St5arrayIPcLm2EEEEviT0_T1_ --------------------------
	.section	.text._ZN2at6native29vectorized_elementwise_kernelILi8EZZZNS0_18GeluCUDAKernelImplERNS_18TensorIteratorBaseENS0_8GeluTypeEENKUlvE_clEvENKUlvE_clEvEUldE_St5arrayIPcLm2EEEEviT0_T1_,"ax",@progbits
	.sectioninfo	@"SHI_REGISTERS=4"
	.align	128
        .global         _ZN2at6native29vectorized_elementwise_kernelILi8EZZZNS0_18GeluCUDAKernelImplERNS_18TensorIteratorBaseENS0_8GeluTypeEENKUlvE_clEvENKUlvE_clEvEUldE_St5arrayIPcLm2EEEEviT0_T1_
        .type           _ZN2at6native29vectorized_elementwise_kernelILi8EZZZNS0_18GeluCUDAKernelImplERNS_18TensorIteratorBaseENS0_8GeluTypeEENKUlvE_clEvENKUlvE_clEvEUldE_St5arrayIPcLm2EEEEviT0_T1_,@function
        .size           _ZN2at6native29vectorized_elementwise_kernelILi8EZZZNS0_18GeluCUDAKernelImplERNS_18TensorIteratorBaseENS0_8GeluTypeEENKUlvE_clEvENKUlvE_clEvEUldE_St5arrayIPcLm2EEEEviT0_T1_,(.L_x_12085 - _ZN2at6native29vectorized_elementwise_kernelILi8EZZZNS0_18GeluCUDAKernelImplERNS_18TensorIteratorBaseENS0_8GeluTypeEENKUlvE_clEvENKUlvE_clEvEUldE_St5arrayIPcLm2EEEEviT0_T1_)
        .other          _ZN2at6native29vectorized_elementwise_kernelILi8EZZZNS0_18GeluCUDAKernelImplERNS_18TensorIteratorBaseENS0_8GeluTypeEENKUlvE_clEvENKUlvE_clEvEUldE_St5arrayIPcLm2EEEEviT0_T1_,@"STO_CUDA_ENTRY STV_DEFAULT"
_ZN2at6native29vectorized_elementwise_kernelILi8EZZZNS0_18GeluCUDAKernelImplERNS_18TensorIteratorBaseENS0_8GeluTypeEENKUlvE_clEvENKUlvE_clEvEUldE_St5arrayIPcLm2EEEEviT0_T1_:
.text._ZN2at6native29vectorized_elementwise_kernelILi8EZZZNS0_18GeluCUDAKernelImplERNS_18TensorIteratorBaseENS0_8GeluTypeEENKUlvE_clEvENKUlvE_clEvEUldE_St5arrayIPcLm2EEEEviT0_T1_:
[----:B------:R-:W-:Y:S02]  /*0000*/  MOV R1, c[0x0][0x28] ;  /* 0x00000a0000017a02 */ /* 0x000fe40000000f00 */
[----:B------:R-:W-:Y:S05]  /*0010*/  EXIT ;  /* 0x000000000000794d */ /* 0x000fea0003800000 */
.L_x_11973:
        /* <DEDUP_REMOVED lines=14> */
.L_x_12085:


//--------------------- .nv.global.init           --------------------------
	.section	.nv.global.init,"aw",@progbits
.nv.global.init:
	.type		$str$6,@object
	.size		$str$6,(__unnamed_1 - $str$6)
$str$6:
        /*0000*/ 	.byte	0x66, 0x61, 0x6c, 0x73, 0x65, 0x00
	.type		__unnamed_1,@object
	.size		__unnamed_1,(__unnamed_5 - __unnamed_1)
__unnamed_1:
        /*0006*/ 	.byte	0x66, 0x65, 0x74, 0x63, 0x68, 0x5f, 0x61, 0x6e, 0x64, 0x5f, 0x63, 0x61, 0x73, 0x74, 0x00
	.type		__unnamed_5,@object
	.size		__unnamed_5,(__unnamed_3 - __unnamed_5)
__unnamed_5:
        /*0015*/ 	.byte	0x66, 0x65, 0x74, 0x63, 0x68, 0x5f, 0x61, 0x6e, 0x64, 0x5f, 0x63, 0x61, 0x73, 0x74, 0x00
	.type		__unnamed_3,@object
	.size		__unnamed_3,(__unnamed_7 - __unnamed_3)
__unnamed_3:
        /*0024*/ 	.byte	0x66, 0x65, 0x74, 0x63, 0x68, 0x5f, 0x61, 0x6e, 0x64, 0x5f, 0x63, 0x61, 0x73, 0x74, 0x00
	.type		__unnamed_7,@object
	.size		__unnamed_7,(__unnamed_2 - __unnamed_7)
__unnamed_7:
        /*0033*/ 	.byte	0x66, 0x65, 0x74, 0x63, 0x68, 0x5f, 0x61, 0x6e, 0x64, 0x5f, 0x63, 0x61, 0x73, 0x74, 0x00
	.type		__unnamed_2,@object
	.size		__unnamed_2,(__unnamed_6 - __unnamed_2)
__unnamed_2:
        /*0042*/ 	.byte	0x63, 0x61, 0x73, 0x74, 0x5f, 0x61, 0x6e, 0x64, 0x5f, 0x73, 0x74, 0x6f, 0x72, 0x65, 0x00
	.type		__unnamed_6,@object
	.size		__unnamed_6,(__unnamed_4 - __unnamed_6)
__unnamed_6:
        /*0051*/ 	.byte	0x63, 0x61, 0x73, 0x74, 0x5f, 0x61, 0x6e, 0x64, 0x5f, 0x73, 0x74, 0x6f, 0x72, 0x65, 0x00
	.type		__unnamed_4,@object
	.size		__unnamed_4,(__unnamed_8 - __unnamed_4)
__unnamed_4:
        /*0060*/ 	.byte	0x63, 0x61, 0x73, 0x74, 0x5f, 0x61, 0x6e, 0x64, 0x5f, 0x73, 0x74, 0x6f, 0x72, 0x65, 0x00
	.type		__unnamed_8,@object
	.size		__unnamed_8,($str$7 - __unnamed_8)
__unnamed_8:
        /*006f*/ 	.byte	0x63, 0x61, 0x73, 0x74, 0x5f, 0x61, 0x6e, 0x64, 0x5f, 0x73, 0x74, 0x6f, 0x72, 0x65, 0x00
	.type		$str$7,@object
	.size		$str$7,(.L_37 - $str$7)
$str$7:
        /*007e*/ 	.byte	0x2f, 0x72, 0x6f, 0x6f, 0x74, 0x2f, 0x2e, 0x70, 0x79, 0x65, 0x6e, 0x76, 0x2f, 0x76, 0x65, 0x72
        /*008e*/ 	.byte	0x73, 0x69, 0x6f, 0x6e, 0x73, 0x2f, 0x33, 0x2e, 0x31, 0x33, 0x2e, 0x31, 0x32, 0x2f, 0x6c, 0x69
        /*009e*/ 	.byte	0x62, 0x2f, 0x70, 0x79, 0x74, 0x68, 0x6f, 0x6e, 0x33, 0x2e, 0x31, 0x33, 0x2f, 0x73, 0x69, 0x74
        /*00ae*/ 	.byte	0x65, 0x2d, 0x70, 0x61, 0x63, 0x6b, 0x61, 0x67, 0x65, 0x73, 0x2f, 0x74, 0x6f, 0x72, 0x63, 0x68
        /*00be*/ 	.byte	0x2f, 0x69, 0x6e, 0x63, 0x6c, 0x75, 0x64, 0x65, 0x2f, 0x63, 0x31, 0x30, 0x2f, 0x63, 0x6f, 0x72
        /*00ce*/ 	.byte	0x65, 0x2f, 0x44, 0x79, 0x6e, 0x61, 0x6d, 0x69, 0x63, 0x43, 0x61, 0x73, 0x74, 0x2e, 0x68, 0x00
.L_37:


//--------------------- .nv.global                --------------------------
	.section	.nv.global,"aw",@nobits
.nv.global:
	.type		_ZN54_INTERNAL_629d0306_23_ActivationGeluKernel_cu_efc443544cuda3std3__48in_placeE,@object
	.size		_ZN54_INTERNAL_629d0306_23_ActivationGeluKernel_cu_efc443544cuda3std3__48in_placeE,(_ZN54_INTERNAL_629d0306_23_ActivationGeluKernel_cu_efc443544cuda3std6ranges3__45__cpo8distanceE - _ZN54_INTERNAL_629d0306_23_ActivationGeluKernel_cu_efc443544cuda3std3__48in_placeE)
_ZN54_INTERNAL_629d0306_23_ActivationGeluKernel_cu_efc443544cuda3std3__48in_placeE:
	.zero		1
	.type		_ZN54_INTERNAL_629d0306_23_ActivationGeluKernel_cu_efc443544cuda3std6ranges3__45__cpo8distanceE,@object
	.size		_ZN54_INTERNAL_629d0306_23_ActivationGeluKernel_cu_efc443544cuda3std6ranges3__45__cpo8distanceE,(_ZN54_INTERNAL_629d0306_23_ActivationGeluKernel_cu_efc443544cuda3std3__45__cpo3endE - _ZN54_INTERNAL_629d0306_23_ActivationGeluKernel_cu_efc443544cuda3std6ranges3__45__cpo8distanceE)
_ZN54_INTERNAL_629d0306_23_ActivationGeluKernel_cu_efc443544cuda3std6ranges3__45__cpo8distanceE:
	.zero		1
	.type		_ZN54_INTERNAL_629d0306_23_ActivationGeluKernel_cu_efc443544cuda3std3__45__cpo3endE,@object
	.size		_ZN54_INTERNAL_629d0306_23_ActivationGeluKernel_cu_efc443544cuda3std3__45__cpo3endE,(_ZN54_INTERNAL_629d0306_23_ActivationGeluKernel_cu_efc443544cuda3std6ranges3__45__cpo7advanceE - _ZN54_INTERNAL_629d0306_23_ActivationGeluKernel_cu_efc443544cuda3std3__45__cpo3endE)
_ZN54_INTERNAL_629d0306_23_ActivationGeluKernel_cu_efc443544cuda3std3__45__cpo3endE:
	.zero		1
	.type		_ZN54_INTERNAL_629d0306_23_ActivationGeluKernel_cu_efc443544cuda3std6ranges3__45__cpo7advanceE,@object
	.size		_ZN54_INTERNAL_629d0306_23_ActivationGeluKernel_cu_efc443544cuda3std6ranges3__45__cpo7advanceE,(_ZN54_INTERNAL_629d0306_23_ActivationGeluKernel_cu_efc443544cuda3std3__45__cpo4rendE - _ZN54_INTERNAL_629d0306_23_ActivationGeluKernel_cu_efc443544cuda3std6ranges3__45__cpo7advanceE)
_ZN54_INTERNAL_629d0306_23_ActivationGeluKernel_cu_efc443544cuda3std6ranges3__45__cpo7advanceE:
	.zero		1
	.type		_ZN54_INTERNAL_629d0306_23_ActivationGeluKernel_cu_efc443544cuda3std3__45__cpo4rendE,@object
	.size		_ZN54_INTERNAL_629d0306_23_ActivationGeluKernel_cu_efc443544cuda3std3__45__cpo4rendE,(_ZN54_INTERNAL_629d0306_23_ActivationGeluKernel_cu_efc443544cuda3std6ranges3__45__cpo4dataE - _ZN54_INTERNAL_629d0306_23_ActivationGeluKernel_cu_efc443544cuda3std3__45__cpo4rendE)
_ZN54_INTERNAL_629d0306_23_ActivationGeluKernel_cu_efc443544cuda3std3__45__cpo4rendE:
	.zero		1
	.type		_ZN54_INTERNAL_629d0306_23_ActivationGeluKernel_cu_efc443544cuda3std6ranges3__45__cpo4dataE,@object
	.size		_ZN54_INTERNAL_629d0306_23_ActivationGeluKernel_cu_efc443544cuda3std6ranges3__45__cpo4dataE,(_ZN54_INTERNAL_629d0306_23_ActivationGeluKernel_cu_efc443544cuda3std6ranges3__45__cpo5beginE - _ZN54_INTERNAL_629d0306_23_ActivationGeluKernel_cu_efc443544cuda3std6ranges3__45__cpo4dataE)
_ZN54_INTERNAL_629d0306_23_ActivationGeluKernel_cu_efc443544cuda3std6ranges3__45__cpo4dataE:
	.zero		1
	.type		_ZN54_INTERNAL_629d0306_23_ActivationGeluKernel_cu_efc443544cuda3std6ranges3__45__cpo5beginE,@object
	.size		_ZN54_INTERNAL_629d0306_23_ActivationGeluKernel_cu_efc443544cuda3std6ranges3__45__cpo5beginE,(_ZN54_INTERNAL_629d0306_23_ActivationGeluKernel_cu_efc443544cuda3std3__45__cpo5crendE - _ZN54_INTERNAL_629d0306_23_ActivationGeluKernel_cu_efc443544cuda3std6ranges3__45__cpo5beginE)
_ZN54_INTERNAL_629d0306_23_ActivationGeluKernel_cu_efc443544cuda3std6ranges3__45__cpo5beginE:
	.zero		1
	.type		_ZN54_INTERNAL_629d0306_23_ActivationGeluKernel_cu_efc443544cuda3std3__45__cpo5crendE,@object
	.size		_ZN54_INTERNAL_629d0306_23_ActivationGeluKernel_cu_efc443544cuda3std3__45__cpo5crendE,(_ZN54_INTERNAL_629d0306_23_ActivationGeluKernel_cu_efc443544cuda3std6ranges3__45__cpo4sizeE - _ZN54_INTERNAL_629d0306_23_ActivationGeluKernel_cu_efc443544cuda3std3__45__cpo5crendE)
_ZN54_INTERNAL_629d0306_23_ActivationGeluKernel_cu_efc443544cuda3std3__45__cpo5crendE:
	.zero		1
	.type		_ZN54_INTERNAL_629d0306_23_ActivationGeluKernel_cu_efc443544cuda3std6ranges3__45__cpo4sizeE,@object
	.size		_ZN54_INTERNAL_629d0306_23_ActivationGeluKernel_cu_efc443544cuda3std6ranges3__45__cpo4sizeE,(_ZN54_INTERNAL_629d0306_23_ActivationGeluKernel_cu_efc443544cuda3std3__456_GLOBAL__N__629d0306_23_ActivationGeluKernel_cu_efc443546ignoreE - _ZN54_INTERNAL_629d0306_23_ActivationGeluKernel_cu_efc443544cuda3std6ranges3__45__cpo4sizeE)
_ZN54_INTERNAL_629d0306_23_ActivationGeluKernel_cu_efc443544cuda3std6ranges3__45__cpo4sizeE:
	.zero		1
	.type		_ZN54_INTERNAL_629d0306_23_ActivationGeluKernel_cu_efc443544cuda3std3__456_GLOBAL__N__629d0306_23_ActivationGeluKernel_cu_efc443546ignoreE,@object
	.size		_ZN54_INTERNAL_629d0306_23_ActivationGeluKernel_cu_efc443544cuda3std3__456_GLOBAL__N__629d0306_23_ActivationGeluKernel_cu_efc443546ignoreE,(_ZN54_INTERNAL_629d0306_23_ActivationGeluKernel_cu_efc443544cuda3std6ranges3__45__cpo6cbeginE - _ZN54_INTERNAL_629d0306_23_ActivationGeluKernel_cu_efc443544cuda3std3__456_GLOBAL__N__629d0306_23_ActivationGeluKernel_cu_efc443546ignoreE)
_ZN54_INTERNAL_629d0306_23_ActivationGeluKernel_cu_efc443544cuda3std3__456_GLOBAL__N__629d0306_23_ActivationGeluKernel_cu_efc443546ignoreE:
	.zero		1
	.type		_ZN54_INTERNAL_629d0306_23_ActivationGeluKernel_cu_efc443544cuda3std6ranges3__45__cpo6cbeginE,@object
	.size		_ZN54_INTERNAL_629d0306_23_ActivationGeluKernel_cu_efc443544cuda3std6ranges3__45__cpo6cbeginE,(_ZN54_INTERNAL_629d0306_23_ActivationGeluKernel_cu_efc443544cuda3std3__45__cpo4cendE - _ZN54_INTERNAL_629d0306_23_ActivationGeluKernel_cu_efc443544cuda3std6ranges3__45__cpo6cbeginE)
_ZN54_INTERNAL_629d0306_23_ActivationGeluKernel_cu_efc443544cuda3std6ranges3__45__cpo6cbeginE:
	.zero		1
	.type		_ZN54_INTERNAL_629d0306_23_ActivationGeluKernel_cu_efc443544cuda3std3__45__cpo4cendE,@object
	.size		_ZN54_INTERNAL_629d0306_23_ActivationGeluKernel_cu_efc443544cuda3std3__45__cpo4cendE,(_ZN54_INTERNAL_629d0306_23_ActivationGeluKernel_cu_efc443544cuda3std6ranges3__45__cpo4nextE - _ZN54_INTERNAL_629d0306_23_ActivationGeluKernel_cu_efc443544cuda3std3__45__cpo4cendE)
_ZN54_INTERNAL_629d0306_23_ActivationGeluKernel_cu_efc443544cuda3std3__45__cpo4cendE:
	.zero		1
	.type		_ZN54_INTERNAL_629d0306_23_ActivationGeluKernel_cu_efc443544cuda3std6ranges3__45__cpo4nextE,@object
	.size		_ZN54_INTERNAL_629d0306_23_ActivationGeluKernel_cu_efc443544cuda3std6ranges3__45__cpo4nextE,(_ZN54_INTERNAL_629d0306_23_ActivationGeluKernel_cu_efc443544cuda3std6ranges3__45__cpo4swapE - _ZN54_INTERNAL_629d0306_23_ActivationGeluKernel_cu_efc443544cuda3std6ranges3__45__cpo4nextE)
_ZN54_INTERNAL_629d0306_23_ActivationGeluKernel_cu_efc443544cuda3std6ranges3__45__cpo4nextE:
	.zero		1
	.type		_ZN54_INTERNAL_629d0306_23_ActivationGeluKernel_cu_efc443544cuda3std6ranges3__45__cpo4swapE,@object
	.size		_ZN54_INTERNAL_629d0306_23_ActivationGeluKernel_cu_efc443544cuda3std6ranges3__45__cpo4swapE,(_ZN54_INTERNAL_629d0306_23_ActivationGeluKernel_cu_efc443544cuda3std3__420unreachable_sentinelE - _ZN54_INTERNAL_629d0306_23_ActivationGeluKernel_cu_efc443544cuda3std6ranges3__45__cpo4swapE)
_ZN54_INTERNAL_629d0306_23_ActivationGeluKernel_cu_efc443544cuda3std6ranges3__45__cpo4swapE:
	.zero		1
	.type		_ZN54_INTERNAL_629d0306_23_ActivationGeluKernel_cu_efc443544cuda3std3__420unreachable_sentinelE,@object
	.size		_ZN54_INTERNAL_629d0306_23_ActivationGeluKernel_cu_efc443544cuda3std3__420unreachable_sentinelE,(_ZN54_INTERNAL_629d0306_23_ActivationGeluKernel_cu_efc443546thrust23THRUST_300001_SM_800_NS6system6detail10sequential3seqE - _ZN54_INTERNAL_629d0306_23_ActivationGeluKernel_cu_efc443544cuda3std3__420unreachable_sentinelE)
_ZN54_INTERNAL_629d0306_23_ActivationGeluKernel_cu_efc443544cuda3std3__420unreachable_sentinelE:
	.zero		1
	.type		_ZN54_INTERNAL_629d0306_23_ActivationGeluKernel_cu_efc443546thrust23THRUST_300001_SM_800_NS6system6detail10sequential3seqE,@object
	.size		_ZN54_INTERNAL_629d0306_23_ActivationGeluKernel_cu_efc443546thrust23THRUST_300001_SM_800_NS6system6detail10sequential3seqE,(_ZN54_INTERNAL_629d0306_23_ActivationGeluKernel_cu_efc443544cuda3std3__45__cpo6cbeginE - _ZN54_INTERNAL_629d0306_23_ActivationGeluKernel_cu_efc443546thrust23THRUST_300001_SM_800_NS6system6detail10sequential3seqE)
_ZN54_INTERNAL_629d0306_23_ActivationGeluKernel_cu_efc443546thrust23THRUST_300001_SM_800_NS6system6detail10sequential3seqE:
	.zero		1
	.type		_ZN54_INTERNAL_629d0306_23_ActivationGeluKernel_cu_efc443544cuda3std3__45__cpo6cbeginE,@object
	.size		_ZN54_INTERNAL_629d0306_23_ActivationGeluKernel_cu_efc443544cuda3std3__45__cpo6cbeginE,(_ZN54_INTERNAL_629d0306_23_ActivationGeluKernel_cu_efc443544cuda3std6ranges3__45__cpo9iter_swapE - _ZN54_INTERNAL_629d0306_23_ActivationGeluKernel_cu_efc443544cuda3std3__45__cpo6cbeginE)
_ZN54_INTERNAL_629d0306_23_ActivationGeluKernel_cu_efc443544cuda3std3__45__cpo6cbeginE:
	.zero		1
	.type		_ZN54_INTERNAL_629d0306_23_ActivationGeluKernel_cu_efc443544cuda3std6ranges3__45__cpo9iter_swapE,@object
	.size		_ZN54_INTERNAL_629d0306_23_ActivationGeluKernel_cu_efc443544cuda3std6ranges3__45__cpo9iter_swapE,(_ZN54_INTERNAL_629d0306_23_ActivationGeluKernel_cu_efc443544cuda3std3__45__cpo7crbeginE - _ZN54_INTERNAL_629d0306_23_ActivationGeluKernel_cu_efc443544cuda3std6ranges3__45__cpo9iter_swapE)
_ZN54_INTERNAL_629d0306_23_ActivationGeluKernel_cu_efc443544cuda3std6ranges3__45__cpo9iter_swapE:
	.zero		1
	.type		_ZN54_INTERNAL_629d0306_23_ActivationGeluKernel_cu_efc443544cuda3std3__45__cpo7crbeginE,@object
	.size		_ZN54_INTERNAL_629d0306_23_ActivationGeluKernel_cu_efc443544cuda3std3__45__cpo7crbeginE,(_ZN54_INTERNAL_629d0306_23_ActivationGeluKernel_cu_efc443544cuda3std6ranges3__45__cpo5cdataE - _ZN54_INTERNAL_629d0306_23_ActivationGeluKernel_cu_efc443544cuda3std3__45__cpo7crbeginE)
_ZN54_INTERNAL_629d0306_23_ActivationGeluKernel_cu_efc443544cuda3std3__45__cpo7crbeginE:
	.zero		1
	.type		_ZN54_INTERNAL_629d0306_23_ActivationGeluKernel_cu_efc443544cuda3std6ranges3__45__cpo5cdataE,@object
	.size		_ZN54_INTERNAL_629d0306_23_ActivationGeluKernel_cu_efc443544cuda3std6ranges3__45__cpo5cdataE,(_ZN54_INTERNAL_629d0306_23_ActivationGeluKernel_cu_efc443544cuda3std6ranges3__45__cpo3endE - _ZN54_INTERNAL_629d0306_23_ActivationGeluKernel_cu_efc443544cuda3std6ranges3__45__cpo5cdataE)
_ZN54_INTERNAL_629d0306_23_ActivationGeluKernel_cu_efc443544cuda3std6ranges3__45__cpo5cdataE:
	.zero		1
	.type		_ZN54_INTERNAL_629d0306_23_ActivationGeluKernel_cu_efc443544cuda3std6ranges3__45__cpo3endE,@object
	.size		_ZN54_INTERNAL_629d0306_23_ActivationGeluKernel_cu_efc443544cuda3std6ranges3__45__cpo3endE,(_ZN54_INTERNAL_629d0306_23_ActivationGeluKernel_cu_efc443544cuda3std3__419piecewise_constructE - _ZN54_INTERNAL_629d0306_23_ActivationGeluKernel_cu_efc443544cuda3std6ranges3__45__cpo3endE)
_ZN54_INTERNAL_629d0306_23_ActivationGeluKernel_cu_efc443544cuda3std6ranges3__45__cpo3endE:
	.zero		1
	.type		_ZN54_INTERNAL_629d0306_23_ActivationGeluKernel_cu_efc443544cuda3std3__419piecewise_constructE,@object
	.size		_ZN54_INTERNAL_629d0306_23_ActivationGeluKernel_cu_efc443544cuda3std3__419piecewise_constructE,(_ZN54_INTERNAL_629d0306_23_ActivationGeluKernel_cu_efc443544cuda3std6ranges3__45__cpo5ssizeE - _ZN54_INTERNAL_629d0306_23_ActivationGeluKernel_cu_efc443544cuda3std3__419piecewise_constructE)
_ZN54_INTERNAL_629d0306_23_ActivationGeluKernel_cu_efc443544cuda3std3__419piecewise_constructE:
	.zero		1
	.type		_ZN54_INTERNAL_629d0306_23_ActivationGeluKernel_cu_efc443544cuda3std6ranges3__45__cpo5ssizeE,@object
	.size		_ZN54_INTERNAL_629d0306_23_ActivationGeluKernel_cu_efc443544cuda3std6ranges3__45__cpo5ssizeE,(_ZN54_INTERNAL_629d0306_23_ActivationGeluKernel_cu_efc443544cuda3std3__45__cpo5beginE - _ZN54_INTERNAL_629d0306_23_ActivationGeluKernel_cu_efc443544cuda3std6ranges3__45__cpo5ssizeE)
_ZN54_INTERNAL_629d0306_23_ActivationGeluKernel_cu_efc443544cuda3std6ranges3__45__cpo5ssizeE:
	.zero		1
	.type		_ZN54_INTERNAL_629d0306_23_ActivationGeluKernel_cu_efc443544cuda3std3__45__cpo5beginE,@object
	.size		_ZN54_INTERNAL_629d0306_23_ActivationGeluKernel_cu_efc443544cuda3std3__45__cpo5beginE,(_ZN54_INTERNAL_629d0306_23_ActivationGeluKernel_cu_efc443544cuda3std6ranges3__45__cpo4cendE - _ZN54_INTERNAL_629d0306_23_ActivationGeluKernel_cu_efc443544cuda3std3__45__cpo5beginE)
_ZN54_INTERNAL_629d0306_23_ActivationGeluKernel_cu_efc443544cuda3std3__45__cpo5beginE:
	.zero		1
	.type		_ZN54_INTERNAL_629d0306_23_ActivationGeluKernel_cu_efc443544cuda3std6ranges3__45__cpo4cendE,@object
	.size		_ZN54_INTERNAL_629d0306_23_ActivationGeluKernel_cu_efc443544cuda3std6ranges3__45__cpo4cendE,(_ZN54_INTERNAL_629d0306_23_ActivationGeluKernel_cu_efc443544cuda3std3__45__cpo6rbeginE - _ZN54_INTERNAL_629d0306_23_ActivationGeluKernel_cu_efc443544cuda3std6ranges3__45__cpo4cendE)
_ZN54_INTERNAL_629d0306_23_ActivationGeluKernel_cu_efc443544cuda3std6ranges3__45__cpo4cendE:
	.zero		1
	.type		_ZN54_INTERNAL_629d0306_23_ActivationGeluKernel_cu_efc443544cuda3std3__45__cpo6rbeginE,@object
	.size		_ZN54_INTERNAL_629d0306_23_ActivationGeluKernel_cu_efc443544cuda3std3__45__cpo6rbeginE,(_ZN54_INTERNAL_629d0306_23_ActivationGeluKernel_cu_efc443544cuda3std6ranges3__45__cpo4prevE - _ZN54_INTERNAL_629d0306_23_ActivationGeluKernel_cu_efc443544cuda3std3__45__cpo6rbeginE)
_ZN54_INTERNAL_629d0306_23_ActivationGeluKernel_cu_efc443544cuda3std3__45__cpo6rbeginE:
	.zero		1
	.type		_ZN54_INTERNAL_629d0306_23_ActivationGeluKernel_cu_efc443544cuda3std6ranges3__45__cpo4prevE,@object
	.size		_ZN54_INTERNAL_629d0306_23_ActivationGeluKernel_cu_efc443544cuda3std6ranges3__45__cpo4prevE,(_ZN54_INTERNAL_629d0306_23_ActivationGeluKernel_cu_efc443544cuda3std6ranges3__45__cpo9iter_moveE - _ZN54_INTERNAL_629d0306_23_ActivationGeluKernel_cu_efc443544cuda3std6ranges3__45__cpo4prevE)
_ZN54_INTERNAL_629d0306_23_ActivationGeluKernel_cu_efc443544cuda3std6ranges3__45__cpo4prevE:
	.zero		1
	.type		_ZN54_INTERNAL_629d0306_23_ActivationGeluKernel_cu_efc443544cuda3std6ranges3__45__cpo9iter_moveE,@object
	.size		_ZN54_INTERNAL_629d0306_23_ActivationGeluKernel_cu_efc443544cuda3std6ranges3__45__cpo9iter_moveE,(.L_21 - _ZN54_INTERNAL_629d0306_23_ActivationGeluKernel_cu_efc443544cuda3std6ranges3__45__cpo9iter_moveE)
_ZN54_INTERNAL_629d0306_23_ActivationGeluKernel_cu_efc443544cuda3std6ranges3__45__cpo9iter_moveE:
	.zero		1
.L_21:


//--------------------- SYMBOLS --------------------------

	.type		__assertfail,@function
